	.target	sm_90

	.elftype	@"ET_EXEC"


//--------------------- .note.nv.tkinfo           --------------------------
	.section	.note.nv.tkinfo,"",@"SHT_NOTE"
	.sectionflags	@"SHF_NOTE_NV_TKINFO"
	.tkinfo
        /*0018*/ 	.word	0x00000002
        /*0030*/ 	.string	""
        /*0030*/ 	.string	"ptxas"
        /*0030*/ 	.string	"Cuda compilation tools, release 13.0, V13.0.88"
        /*0030*/ 	.string	"Build cuda_13.0.r13.0/compiler.36424714_0"
        /*0030*/ 	.string	"-arch sm_90 -m 64 "



//--------------------- .note.nv.cuinfo           --------------------------
	.section	.note.nv.cuinfo,"",@"SHT_NOTE"
	.sectionflags	@"SHF_NOTE_NV_CUINFO"
        /*0018*/ 	.short	0x0002
        /*001a*/ 	.short	0x005a
        /*001c*/ 	.short	0x0082
	.zero		2


//--------------------- .nv.info                  --------------------------
	.section	.nv.info,"",@"SHT_CUDA_INFO"
	.align	4


	//----- nvinfo : EIATTR_REGCOUNT
	.align		4
        /*0000*/ 	.byte	0x04, 0x2f
        /*0002*/ 	.short	(.L_41 - .L_40)
	.align		4
.L_40:
        /*0004*/ 	.word	index@(_Z35group_norm_nhwc_fwd_one_pass_kernelI11Fp32IOFp16WLi512ELi64ELi512EEv26Group_norm_nhwc_fwd_params)
        /*0008*/ 	.word	0x00000080


	//----- nvinfo : EIATTR_FRAME_SIZE
	.align		4
.L_41:
        /*000c*/ 	.byte	0x04, 0x11
        /*000e*/ 	.short	(.L_43 - .L_42)
	.align		4
.L_42:
        /*0010*/ 	.word	index@(_Z35group_norm_nhwc_fwd_one_pass_kernelI11Fp32IOFp16WLi512ELi64ELi512EEv26Group_norm_nhwc_fwd_params)
        /*0014*/ 	.word	0x00000000


	//----- nvinfo : EIATTR_REGCOUNT
	.align		4
.L_43:
        /*0018*/ 	.byte	0x04, 0x2f
        /*001a*/ 	.short	(.L_45 - .L_44)
	.align		4
.L_44:
        /*001c*/ 	.word	index@(_Z35group_norm_nhwc_fwd_one_pass_kernelI11Fp32IOFp16WLi256ELi64ELi512EEv26Group_norm_nhwc_fwd_params)
        /*0020*/ 	.word	0x00000064


	//----- nvinfo : EIATTR_FRAME_SIZE
	.align		4
.L_45:
        /*0024*/ 	.byte	0x04, 0x11
        /*0026*/ 	.short	(.L_47 - .L_46)
	.align		4
.L_46:
        /*0028*/ 	.word	index@(_Z35group_norm_nhwc_fwd_one_pass_kernelI11Fp32IOFp16WLi256ELi64ELi512EEv26Group_norm_nhwc_fwd_params)
        /*002c*/ 	.word	0x00000000


	//----- nvinfo : EIATTR_REGCOUNT
	.align		4
.L_47:
        /*0030*/ 	.byte	0x04, 0x2f
        /*0032*/ 	.short	(.L_49 - .L_48)
	.align		4
.L_48:
        /*0034*/ 	.word	index@(_Z35group_norm_nhwc_fwd_one_pass_kernelI11Fp32IOFp16WLi128ELi64ELi512EEv26Group_norm_nhwc_fwd_params)
        /*0038*/ 	.word	0x00000040


	//----- nvinfo : EIATTR_FRAME_SIZE
	.align		4
.L_49:
        /*003c*/ 	.byte	0x04, 0x11
        /*003e*/ 	.short	(.L_51 - .L_50)
	.align		4
.L_50:
        /*0040*/ 	.word	index@(_Z35group_norm_nhwc_fwd_one_pass_kernelI11Fp32IOFp16WLi128ELi64ELi512EEv26Group_norm_nhwc_fwd_params)
        /*0044*/ 	.word	0x00000000


	//----- nvinfo : EIATTR_REGCOUNT
	.align		4
.L_51:
        /*0048*/ 	.byte	0x04, 0x2f
        /*004a*/ 	.short	(.L_53 - .L_52)
	.align		4
.L_52:
        /*004c*/ 	.word	index@(_Z35group_norm_nhwc_fwd_one_pass_kernelI11Fp32IOFp16WLi64ELi64ELi512EEv26Group_norm_nhwc_fwd_params)
        /*0050*/ 	.word	0x00000020


	//----- nvinfo : EIATTR_FRAME_SIZE
	.align		4
.L_53:
        /*0054*/ 	.byte	0x04, 0x11
        /*0056*/ 	.short	(.L_55 - .L_54)
	.align		4
.L_54:
        /*0058*/ 	.word	index@(_Z35group_norm_nhwc_fwd_one_pass_kernelI11Fp32IOFp16WLi64ELi64ELi512EEv26Group_norm_nhwc_fwd_params)
        /*005c*/ 	.word	0x00000000


	//----- nvinfo : EIATTR_REGCOUNT
	.align		4
.L_55:
        /*0060*/ 	.byte	0x04, 0x2f
        /*0062*/ 	.short	(.L_57 - .L_56)
	.align		4
.L_56:
        /*0064*/ 	.word	index@(_Z35group_norm_nhwc_fwd_one_pass_kernelI11Fp32IOBf16WLi512ELi64ELi512EEv26Group_norm_nhwc_fwd_params)
        /*0068*/ 	.word	0x00000080


	//----- nvinfo : EIATTR_FRAME_SIZE
	.align		4
.L_57:
        /*006c*/ 	.byte	0x04, 0x11
        /*006e*/ 	.short	(.L_59 - .L_58)
	.align		4
.L_58:
        /*0070*/ 	.word	index@(_Z35group_norm_nhwc_fwd_one_pass_kernelI11Fp32IOBf16WLi512ELi64ELi512EEv26Group_norm_nhwc_fwd_params)
        /*0074*/ 	.word	0x00000000


	//----- nvinfo : EIATTR_REGCOUNT
	.align		4
.L_59:
        /*0078*/ 	.byte	0x04, 0x2f
        /*007a*/ 	.short	(.L_61 - .L_60)
	.align		4
.L_60:
        /*007c*/ 	.word	index@(_Z35group_norm_nhwc_fwd_one_pass_kernelI11Fp32IOBf16WLi256ELi64ELi512EEv26Group_norm_nhwc_fwd_params)
        /*0080*/ 	.word	0x00000064


	//----- nvinfo : EIATTR_FRAME_SIZE
	.align		4
.L_61:
        /*0084*/ 	.byte	0x04, 0x11
        /*0086*/ 	.short	(.L_63 - .L_62)
	.align		4
.L_62:
        /*0088*/ 	.word	index@(_Z35group_norm_nhwc_fwd_one_pass_kernelI11Fp32IOBf16WLi256ELi64ELi512EEv26Group_norm_nhwc_fwd_params)
        /*008c*/ 	.word	0x00000000


	//----- nvinfo : EIATTR_REGCOUNT
	.align		4
.L_63:
        /*0090*/ 	.byte	0x04, 0x2f
        /*0092*/ 	.short	(.L_65 - .L_64)
	.align		4
.L_64:
        /*0094*/ 	.word	index@(_Z35group_norm_nhwc_fwd_one_pass_kernelI11Fp32IOBf16WLi128ELi64ELi512EEv26Group_norm_nhwc_fwd_params)
        /*0098*/ 	.word	0x00000040


	//----- nvinfo : EIATTR_FRAME_SIZE
	.align		4
.L_65:
        /*009c*/ 	.byte	0x04, 0x11
        /*009e*/ 	.short	(.L_67 - .L_66)
	.align		4
.L_66:
        /*00a0*/ 	.word	index@(_Z35group_norm_nhwc_fwd_one_pass_kernelI11Fp32IOBf16WLi128ELi64ELi512EEv26Group_norm_nhwc_fwd_params)
        /*00a4*/ 	.word	0x00000000


	//----- nvinfo : EIATTR_REGCOUNT
	.align		4
.L_67:
        /*00a8*/ 	.byte	0x04, 0x2f
        /*00aa*/ 	.short	(.L_69 - .L_68)
	.align		4
.L_68:
        /*00ac*/ 	.word	index@(_Z35group_norm_nhwc_fwd_one_pass_kernelI11Fp32IOBf16WLi64ELi64ELi512EEv26Group_norm_nhwc_fwd_params)
        /*00b0*/ 	.word	0x00000020


	//----- nvinfo : EIATTR_FRAME_SIZE
	.align		4
.L_69:
        /*00b4*/ 	.byte	0x04, 0x11
        /*00b6*/ 	.short	(.L_71 - .L_70)
	.align		4
.L_70:
        /*00b8*/ 	.word	index@(_Z35group_norm_nhwc_fwd_one_pass_kernelI11Fp32IOBf16WLi64ELi64ELi512EEv26Group_norm_nhwc_fwd_params)
        /*00bc*/ 	.word	0x00000000


	//----- nvinfo : EIATTR_REGCOUNT
	.align		4
.L_71:
        /*00c0*/ 	.byte	0x04, 0x2f
        /*00c2*/ 	.short	(.L_73 - .L_72)
	.align		4
.L_72:
        /*00c4*/ 	.word	index@(_Z35group_norm_nhwc_fwd_one_pass_kernelI11Fp32IOFp32WLi512ELi64ELi512EEv26Group_norm_nhwc_fwd_params)
        /*00c8*/ 	.word	0x00000080


	//----- nvinfo : EIATTR_FRAME_SIZE
	.align		4
.L_73:
        /*00cc*/ 	.byte	0x04, 0x11
        /*00ce*/ 	.short	(.L_75 - .L_74)
	.align		4
.L_74:
        /*00d0*/ 	.word	index@(_Z35group_norm_nhwc_fwd_one_pass_kernelI11Fp32IOFp32WLi512ELi64ELi512EEv26Group_norm_nhwc_fwd_params)
        /*00d4*/ 	.word	0x00000000


	//----- nvinfo : EIATTR_REGCOUNT
	.align		4
.L_75:
        /*00d8*/ 	.byte	0x04, 0x2f
        /*00da*/ 	.short	(.L_77 - .L_76)
	.align		4
.L_76:
        /*00dc*/ 	.word	index@(_Z35group_norm_nhwc_fwd_one_pass_kernelI11Fp32IOFp32WLi256ELi64ELi512EEv26Group_norm_nhwc_fwd_params)
        /*00e0*/ 	.word	0x00000064


	//----- nvinfo : EIATTR_FRAME_SIZE
	.align		4
.L_77:
        /*00e4*/ 	.byte	0x04, 0x11
        /*00e6*/ 	.short	(.L_79 - .L_78)
	.align		4
.L_78:
        /*00e8*/ 	.word	index@(_Z35group_norm_nhwc_fwd_one_pass_kernelI11Fp32IOFp32WLi256ELi64ELi512EEv26Group_norm_nhwc_fwd_params)
        /*00ec*/ 	.word	0x00000000


	//----- nvinfo : EIATTR_REGCOUNT
	.align		4
.L_79:
        /*00f0*/ 	.byte	0x04, 0x2f
        /*00f2*/ 	.short	(.L_81 - .L_80)
	.align		4
.L_80:
        /*00f4*/ 	.word	index@(_Z35group_norm_nhwc_fwd_one_pass_kernelI11Fp32IOFp32WLi128ELi64ELi512EEv26Group_norm_nhwc_fwd_params)
        /*00f8*/ 	.word	0x00000040


	//----- nvinfo : EIATTR_FRAME_SIZE
	.align		4
.L_81:
        /*00fc*/ 	.byte	0x04, 0x11
        /*00fe*/ 	.short	(.L_83 - .L_82)
	.align		4
.L_82:
        /*0100*/ 	.word	index@(_Z35group_norm_nhwc_fwd_one_pass_kernelI11Fp32IOFp32WLi128ELi64ELi512EEv26Group_norm_nhwc_fwd_params)
        /*0104*/ 	.word	0x00000000


	//----- nvinfo : EIATTR_REGCOUNT
	.align		4
.L_83:
        /*0108*/ 	.byte	0x04, 0x2f
        /*010a*/ 	.short	(.L_85 - .L_84)
	.align		4
.L_84:
        /*010c*/ 	.word	index@(_Z35group_norm_nhwc_fwd_one_pass_kernelI11Fp32IOFp32WLi64ELi64ELi512EEv26Group_norm_nhwc_fwd_params)
        /*0110*/ 	.word	0x00000020


	//----- nvinfo : EIATTR_FRAME_SIZE
	.align		4
.L_85:
        /*0114*/ 	.byte	0x04, 0x11
        /*0116*/ 	.short	(.L_87 - .L_86)
	.align		4
.L_86:
        /*0118*/ 	.word	index@(_Z35group_norm_nhwc_fwd_one_pass_kernelI11Fp32IOFp32WLi64ELi64ELi512EEv26Group_norm_nhwc_fwd_params)
        /*011c*/ 	.word	0x00000000


	//----- nvinfo : EIATTR_REGCOUNT
	.align		4
.L_87:
        /*0120*/ 	.byte	0x04, 0x2f
        /*0122*/ 	.short	(.L_89 - .L_88)
	.align		4
.L_88:
        /*0124*/ 	.word	index@(_Z35group_norm_nhwc_fwd_one_pass_kernelI11Fp16IOFp16WLi512ELi64ELi512EEv26Group_norm_nhwc_fwd_params)
        /*0128*/ 	.word	0x00000080


	//----- nvinfo : EIATTR_FRAME_SIZE
	.align		4
.L_89:
        /*012c*/ 	.byte	0x04, 0x11
        /*012e*/ 	.short	(.L_91 - .L_90)
	.align		4
.L_90:
        /*0130*/ 	.word	index@(_Z35group_norm_nhwc_fwd_one_pass_kernelI11Fp16IOFp16WLi512ELi64ELi512EEv26Group_norm_nhwc_fwd_params)
        /*0134*/ 	.word	0x00000028


	//----- nvinfo : EIATTR_REGCOUNT
	.align		4
.L_91:
        /*0138*/ 	.byte	0x04, 0x2f
        /*013a*/ 	.short	(.L_93 - .L_92)
	.align		4
.L_92:
        /*013c*/ 	.word	index@(_Z35group_norm_nhwc_fwd_one_pass_kernelI11Fp16IOFp16WLi256ELi64ELi512EEv26Group_norm_nhwc_fwd_params)
        /*0140*/ 	.word	0x00000036


	//----- nvinfo : EIATTR_FRAME_SIZE
	.align		4
.L_93:
        /*0144*/ 	.byte	0x04, 0x11
        /*0146*/ 	.short	(.L_95 - .L_94)
	.align		4
.L_94:
        /*0148*/ 	.word	index@(_Z35group_norm_nhwc_fwd_one_pass_kernelI11Fp16IOFp16WLi256ELi64ELi512EEv26Group_norm_nhwc_fwd_params)
        /*014c*/ 	.word	0x00000000


	//----- nvinfo : EIATTR_REGCOUNT
	.align		4
.L_95:
        /*0150*/ 	.byte	0x04, 0x2f
        /*0152*/ 	.short	(.L_97 - .L_96)
	.align		4
.L_96:
        /*0154*/ 	.word	index@(_Z35group_norm_nhwc_fwd_one_pass_kernelI11Fp16IOFp16WLi128ELi64ELi512EEv26Group_norm_nhwc_fwd_params)
        /*0158*/ 	.word	0x00000028


	//----- nvinfo : EIATTR_FRAME_SIZE
	.align		4
.L_97:
        /*015c*/ 	.byte	0x04, 0x11
        /*015e*/ 	.short	(.L_99 - .L_98)
	.align		4
.L_98:
        /*0160*/ 	.word	index@(_Z35group_norm_nhwc_fwd_one_pass_kernelI11Fp16IOFp16WLi128ELi64ELi512EEv26Group_norm_nhwc_fwd_params)
        /*0164*/ 	.word	0x00000000


	//----- nvinfo : EIATTR_REGCOUNT
	.align		4
.L_99:
        /*0168*/ 	.byte	0x04, 0x2f
        /*016a*/ 	.short	(.L_101 - .L_100)
	.align		4
.L_100:
        /*016c*/ 	.word	index@(_Z35group_norm_nhwc_fwd_one_pass_kernelI11Fp16IOFp16WLi64ELi64ELi512EEv26Group_norm_nhwc_fwd_params)
        /*0170*/ 	.word	0x00000028


	//----- nvinfo : EIATTR_FRAME_SIZE
	.align		4
.L_101:
        /*0174*/ 	.byte	0x04, 0x11
        /*0176*/ 	.short	(.L_103 - .L_102)
	.align		4
.L_102:
        /*0178*/ 	.word	index@(_Z35group_norm_nhwc_fwd_one_pass_kernelI11Fp16IOFp16WLi64ELi64ELi512EEv26Group_norm_nhwc_fwd_params)
        /*017c*/ 	.word	0x00000000


	//----- nvinfo : EIATTR_REGCOUNT
	.align		4
.L_103:
        /*0180*/ 	.byte	0x04, 0x2f
        /*0182*/ 	.short	(.L_105 - .L_104)
	.align		4
.L_104:
        /*0184*/ 	.word	index@(_Z35group_norm_nhwc_fwd_one_pass_kernelI11Fp16IOBf16WLi512ELi64ELi512EEv26Group_norm_nhwc_fwd_params)
        /*0188*/ 	.word	0x00000080


	//----- nvinfo : EIATTR_FRAME_SIZE
	.align		4
.L_105:
        /*018c*/ 	.byte	0x04, 0x11
        /*018e*/ 	.short	(.L_107 - .L_106)
	.align		4
.L_106:
        /*0190*/ 	.word	index@(_Z35group_norm_nhwc_fwd_one_pass_kernelI11Fp16IOBf16WLi512ELi64ELi512EEv26Group_norm_nhwc_fwd_params)
        /*0194*/ 	.word	0x00000028


	//----- nvinfo : EIATTR_REGCOUNT
	.align		4
.L_107:
        /*0198*/ 	.byte	0x04, 0x2f
        /*019a*/ 	.short	(.L_109 - .L_108)
	.align		4
.L_108:
        /*019c*/ 	.word	index@(_Z35group_norm_nhwc_fwd_one_pass_kernelI11Fp16IOBf16WLi256ELi64ELi512EEv26Group_norm_nhwc_fwd_params)
        /*01a0*/ 	.word	0x00000036


	//----- nvinfo : EIATTR_FRAME_SIZE
	.align		4
.L_109:
        /*01a4*/ 	.byte	0x04, 0x11
        /*01a6*/ 	.short	(.L_111 - .L_110)
	.align		4
.L_110:
        /*01a8*/ 	.word	index@(_Z35group_norm_nhwc_fwd_one_pass_kernelI11Fp16IOBf16WLi256ELi64ELi512EEv26Group_norm_nhwc_fwd_params)
        /*01ac*/ 	.word	0x00000000


	//----- nvinfo : EIATTR_REGCOUNT
	.align		4
.L_111:
        /*01b0*/ 	.byte	0x04, 0x2f
        /*01b2*/ 	.short	(.L_113 - .L_112)
	.align		4
.L_112:
        /*01b4*/ 	.word	index@(_Z35group_norm_nhwc_fwd_one_pass_kernelI11Fp16IOBf16WLi128ELi64ELi512EEv26Group_norm_nhwc_fwd_params)
        /*01b8*/ 	.word	0x00000028


	//----- nvinfo : EIATTR_FRAME_SIZE
	.align		4
.L_113:
        /*01bc*/ 	.byte	0x04, 0x11
        /*01be*/ 	.short	(.L_115 - .L_114)
	.align		4
.L_114:
        /*01c0*/ 	.word	index@(_Z35group_norm_nhwc_fwd_one_pass_kernelI11Fp16IOBf16WLi128ELi64ELi512EEv26Group_norm_nhwc_fwd_params)
        /*01c4*/ 	.word	0x00000000


	//----- nvinfo : EIATTR_REGCOUNT
	.align		4
.L_115:
        /*01c8*/ 	.byte	0x04, 0x2f
        /*01ca*/ 	.short	(.L_117 - .L_116)
	.align		4
.L_116:
        /*01cc*/ 	.word	index@(_Z35group_norm_nhwc_fwd_one_pass_kernelI11Fp16IOBf16WLi64ELi64ELi512EEv26Group_norm_nhwc_fwd_params)
        /*01d0*/ 	.word	0x00000028


	//----- nvinfo : EIATTR_FRAME_SIZE
	.align		4
.L_117:
        /*01d4*/ 	.byte	0x04, 0x11
        /*01d6*/ 	.short	(.L_119 - .L_118)
	.align		4
.L_118:
        /*01d8*/ 	.word	index@(_Z35group_norm_nhwc_fwd_one_pass_kernelI11Fp16IOBf16WLi64ELi64ELi512EEv26Group_norm_nhwc_fwd_params)
        /*01dc*/ 	.word	0x00000000


	//----- nvinfo : EIATTR_REGCOUNT
	.align		4
.L_119:
        /*01e0*/ 	.byte	0x04, 0x2f
        /*01e2*/ 	.short	(.L_121 - .L_120)
	.align		4
.L_120:
        /*01e4*/ 	.word	index@(_Z35group_norm_nhwc_fwd_one_pass_kernelI11Fp16IOFp32WLi512ELi64ELi512EEv26Group_norm_nhwc_fwd_params)
        /*01e8*/ 	.word	0x00000080


	//----- nvinfo : EIATTR_FRAME_SIZE
	.align		4
.L_121:
        /*01ec*/ 	.byte	0x04, 0x11
        /*01ee*/ 	.short	(.L_123 - .L_122)
	.align		4
.L_122:
        /*01f0*/ 	.word	index@(_Z35group_norm_nhwc_fwd_one_pass_kernelI11Fp16IOFp32WLi512ELi64ELi512EEv26Group_norm_nhwc_fwd_params)
        /*01f4*/ 	.word	0x00000030


	//----- nvinfo : EIATTR_REGCOUNT
	.align		4
.L_123:
        /*01f8*/ 	.byte	0x04, 0x2f
        /*01fa*/ 	.short	(.L_125 - .L_124)
	.align		4
.L_124:
        /*01fc*/ 	.word	index@(_Z35group_norm_nhwc_fwd_one_pass_kernelI11Fp16IOFp32WLi256ELi64ELi512EEv26Group_norm_nhwc_fwd_params)
        /*0200*/ 	.word	0x00000036


	//----- nvinfo : EIATTR_FRAME_SIZE
	.align		4
.L_125:
        /*0204*/ 	.byte	0x04, 0x11
        /*0206*/ 	.short	(.L_127 - .L_126)
	.align		4
.L_126:
        /*0208*/ 	.word	index@(_Z35group_norm_nhwc_fwd_one_pass_kernelI11Fp16IOFp32WLi256ELi64ELi512EEv26Group_norm_nhwc_fwd_params)
        /*020c*/ 	.word	0x00000000


	//----- nvinfo : EIATTR_REGCOUNT
	.align		4
.L_127:
        /*0210*/ 	.byte	0x04, 0x2f
        /*0212*/ 	.short	(.L_129 - .L_128)
	.align		4
.L_128:
        /*0214*/ 	.word	index@(_Z35group_norm_nhwc_fwd_one_pass_kernelI11Fp16IOFp32WLi128ELi64ELi512EEv26Group_norm_nhwc_fwd_params)
        /*0218*/ 	.word	0x00000028


	//----- nvinfo : EIATTR_FRAME_SIZE
	.align		4
.L_129:
        /*021c*/ 	.byte	0x04, 0x11
        /*021e*/ 	.short	(.L_131 - .L_130)
	.align		4
.L_130:
        /*0220*/ 	.word	index@(_Z35group_norm_nhwc_fwd_one_pass_kernelI11Fp16IOFp32WLi128ELi64ELi512EEv26Group_norm_nhwc_fwd_params)
        /*0224*/ 	.word	0x00000000


	//----- nvinfo : EIATTR_REGCOUNT
	.align		4
.L_131:
        /*0228*/ 	.byte	0x04, 0x2f
        /*022a*/ 	.short	(.L_133 - .L_132)
	.align		4
.L_132:
        /*022c*/ 	.word	index@(_Z35group_norm_nhwc_fwd_one_pass_kernelI11Fp16IOFp32WLi64ELi64ELi512EEv26Group_norm_nhwc_fwd_params)
        /*0230*/ 	.word	0x00000020


	//----- nvinfo : EIATTR_FRAME_SIZE
	.align		4
.L_133:
        /*0234*/ 	.byte	0x04, 0x11
        /*0236*/ 	.short	(.L_135 - .L_134)
	.align		4
.L_134:
        /*0238*/ 	.word	index@(_Z35group_norm_nhwc_fwd_one_pass_kernelI11Fp16IOFp32WLi64ELi64ELi512EEv26Group_norm_nhwc_fwd_params)
        /*023c*/ 	.word	0x00000000


	//----- nvinfo : EIATTR_REGCOUNT
	.align		4
.L_135:
        /*0240*/ 	.byte	0x04, 0x2f
        /*0242*/ 	.short	(.L_137 - .L_136)
	.align		4
.L_136:
        /*0244*/ 	.word	index@(_Z35group_norm_nhwc_fwd_one_pass_kernelI11Bf16IOFp16WLi512ELi64ELi512EEv26Group_norm_nhwc_fwd_params)
        /*0248*/ 	.word	0x00000080


	//----- nvinfo : EIATTR_FRAME_SIZE
	.align		4
.L_137:
        /*024c*/ 	.byte	0x04, 0x11
        /*024e*/ 	.short	(.L_139 - .L_138)
	.align		4
.L_138:
        /*0250*/ 	.word	index@(_Z35group_norm_nhwc_fwd_one_pass_kernelI11Bf16IOFp16WLi512ELi64ELi512EEv26Group_norm_nhwc_fwd_params)
        /*0254*/ 	.word	0x00000048


	//----- nvinfo : EIATTR_REGCOUNT
	.align		4
.L_139:
        /*0258*/ 	.byte	0x04, 0x2f
        /*025a*/ 	.short	(.L_141 - .L_140)
	.align		4
.L_140:
        /*025c*/ 	.word	index@(_Z35group_norm_nhwc_fwd_one_pass_kernelI11Bf16IOFp16WLi256ELi64ELi512EEv26Group_norm_nhwc_fwd_params)
        /*0260*/ 	.word	0x0000005e


	//----- nvinfo : EIATTR_FRAME_SIZE
	.align		4
.L_141:
        /*0264*/ 	.byte	0x04, 0x11
        /*0266*/ 	.short	(.L_143 - .L_142)
	.align		4
.L_142:
        /*0268*/ 	.word	index@(_Z35group_norm_nhwc_fwd_one_pass_kernelI11Bf16IOFp16WLi256ELi64ELi512EEv26Group_norm_nhwc_fwd_params)
        /*026c*/ 	.word	0x00000000


	//----- nvinfo : EIATTR_REGCOUNT
	.align		4
.L_143:
        /*0270*/ 	.byte	0x04, 0x2f
        /*0272*/ 	.short	(.L_145 - .L_144)
	.align		4
.L_144:
        /*0274*/ 	.word	index@(_Z35group_norm_nhwc_fwd_one_pass_kernelI11Bf16IOFp16WLi128ELi64ELi512EEv26Group_norm_nhwc_fwd_params)
        /*0278*/ 	.word	0x00000040


	//----- nvinfo : EIATTR_FRAME_SIZE
	.align		4
.L_145:
        /*027c*/ 	.byte	0x04, 0x11
        /*027e*/ 	.short	(.L_147 - .L_146)
	.align		4
.L_146:
        /*0280*/ 	.word	index@(_Z35group_norm_nhwc_fwd_one_pass_kernelI11Bf16IOFp16WLi128ELi64ELi512EEv26Group_norm_nhwc_fwd_params)
        /*0284*/ 	.word	0x00000000


	//----- nvinfo : EIATTR_REGCOUNT
	.align		4
.L_147:
        /*0288*/ 	.byte	0x04, 0x2f
        /*028a*/ 	.short	(.L_149 - .L_148)
	.align		4
.L_148:
        /*028c*/ 	.word	index@(_Z35group_norm_nhwc_fwd_one_pass_kernelI11Bf16IOFp16WLi64ELi64ELi512EEv26Group_norm_nhwc_fwd_params)
        /*0290*/ 	.word	0x00000022


	//----- nvinfo : EIATTR_FRAME_SIZE
	.align		4
.L_149:
        /*0294*/ 	.byte	0x04, 0x11
        /*0296*/ 	.short	(.L_151 - .L_150)
	.align		4
.L_150:
        /*0298*/ 	.word	index@(_Z35group_norm_nhwc_fwd_one_pass_kernelI11Bf16IOFp16WLi64ELi64ELi512EEv26Group_norm_nhwc_fwd_params)
        /*029c*/ 	.word	0x00000000


	//----- nvinfo : EIATTR_REGCOUNT
	.align		4
.L_151:
        /*02a0*/ 	.byte	0x04, 0x2f
        /*02a2*/ 	.short	(.L_153 - .L_152)
	.align		4
.L_152:
        /*02a4*/ 	.word	index@(_Z35group_norm_nhwc_fwd_one_pass_kernelI11Bf16IOBf16WLi512ELi64ELi512EEv26Group_norm_nhwc_fwd_params)
        /*02a8*/ 	.word	0x00000080


	//----- nvinfo : EIATTR_FRAME_SIZE
	.align		4
.L_153:
        /*02ac*/ 	.byte	0x04, 0x11
        /*02ae*/ 	.short	(.L_155 - .L_154)
	.align		4
.L_154:
        /*02b0*/ 	.word	index@(_Z35group_norm_nhwc_fwd_one_pass_kernelI11Bf16IOBf16WLi512ELi64ELi512EEv26Group_norm_nhwc_fwd_params)
        /*02b4*/ 	.word	0x00000048


	//----- nvinfo : EIATTR_REGCOUNT
	.align		4
.L_155:
        /*02b8*/ 	.byte	0x04, 0x2f
        /*02ba*/ 	.short	(.L_157 - .L_156)
	.align		4
.L_156:
        /*02bc*/ 	.word	index@(_Z35group_norm_nhwc_fwd_one_pass_kernelI11Bf16IOBf16WLi256ELi64ELi512EEv26Group_norm_nhwc_fwd_params)
        /*02c0*/ 	.word	0x0000005e


	//----- nvinfo : EIATTR_FRAME_SIZE
	.align		4
.L_157:
        /*02c4*/ 	.byte	0x04, 0x11
        /*02c6*/ 	.short	(.L_159 - .L_158)
	.align		4
.L_158:
        /*02c8*/ 	.word	index@(_Z35group_norm_nhwc_fwd_one_pass_kernelI11Bf16IOBf16WLi256ELi64ELi512EEv26Group_norm_nhwc_fwd_params)
        /*02cc*/ 	.word	0x00000000


	//----- nvinfo : EIATTR_REGCOUNT
	.align		4
.L_159:
        /*02d0*/ 	.byte	0x04, 0x2f
        /*02d2*/ 	.short	(.L_161 - .L_160)
	.align		4
.L_160:
        /*02d4*/ 	.word	index@(_Z35group_norm_nhwc_fwd_one_pass_kernelI11Bf16IOBf16WLi128ELi64ELi512EEv26Group_norm_nhwc_fwd_params)
        /*02d8*/ 	.word	0x00000040


	//----- nvinfo : EIATTR_FRAME_SIZE
	.align		4
.L_161:
        /*02dc*/ 	.byte	0x04, 0x11
        /*02de*/ 	.short	(.L_163 - .L_162)
	.align		4
.L_162:
        /*02e0*/ 	.word	index@(_Z35group_norm_nhwc_fwd_one_pass_kernelI11Bf16IOBf16WLi128ELi64ELi512EEv26Group_norm_nhwc_fwd_params)
        /*02e4*/ 	.word	0x00000000


	//----- nvinfo : EIATTR_REGCOUNT
	.align		4
.L_163:
        /*02e8*/ 	.byte	0x04, 0x2f
        /*02ea*/ 	.short	(.L_165 - .L_164)
	.align		4
.L_164:
        /*02ec*/ 	.word	index@(_Z35group_norm_nhwc_fwd_one_pass_kernelI11Bf16IOBf16WLi64ELi64ELi512EEv26Group_norm_nhwc_fwd_params)
        /*02f0*/ 	.word	0x00000022


	//----- nvinfo : EIATTR_FRAME_SIZE
	.align		4
.L_165:
        /*02f4*/ 	.byte	0x04, 0x11
        /*02f6*/ 	.short	(.L_167 - .L_166)
	.align		4
.L_166:
        /*02f8*/ 	.word	index@(_Z35group_norm_nhwc_fwd_one_pass_kernelI11Bf16IOBf16WLi64ELi64ELi512EEv26Group_norm_nhwc_fwd_params)
        /*02fc*/ 	.word	0x00000000


	//----- nvinfo : EIATTR_REGCOUNT
	.align		4
.L_167:
        /*0300*/ 	.byte	0x04, 0x2f
        /*0302*/ 	.short	(.L_169 - .L_168)
	.align		4
.L_168:
        /*0304*/ 	.word	index@(_Z35group_norm_nhwc_fwd_one_pass_kernelI11Bf16IOFp32WLi512ELi64ELi512EEv26Group_norm_nhwc_fwd_params)
        /*0308*/ 	.word	0x00000080


	//----- nvinfo : EIATTR_FRAME_SIZE
	.align		4
.L_169:
        /*030c*/ 	.byte	0x04, 0x11
        /*030e*/ 	.short	(.L_171 - .L_170)
	.align		4
.L_170:
        /*0310*/ 	.word	index@(_Z35group_norm_nhwc_fwd_one_pass_kernelI11Bf16IOFp32WLi512ELi64ELi512EEv26Group_norm_nhwc_fwd_params)
        /*0314*/ 	.word	0x00000048


	//----- nvinfo : EIATTR_REGCOUNT
	.align		4
.L_171:
        /*0318*/ 	.byte	0x04, 0x2f
        /*031a*/ 	.short	(.L_173 - .L_172)
	.align		4
.L_172:
        /*031c*/ 	.word	index@(_Z35group_norm_nhwc_fwd_one_pass_kernelI11Bf16IOFp32WLi256ELi64ELi512EEv26Group_norm_nhwc_fwd_params)
        /*0320*/ 	.word	0x0000005e


	//----- nvinfo : EIATTR_FRAME_SIZE
	.align		4
.L_173:
        /*0324*/ 	.byte	0x04, 0x11
        /*0326*/ 	.short	(.L_175 - .L_174)
	.align		4
.L_174:
        /*0328*/ 	.word	index@(_Z35group_norm_nhwc_fwd_one_pass_kernelI11Bf16IOFp32WLi256ELi64ELi512EEv26Group_norm_nhwc_fwd_params)
        /*032c*/ 	.word	0x00000000


	//----- nvinfo : EIATTR_REGCOUNT
	.align		4
.L_175:
        /*0330*/ 	.byte	0x04, 0x2f
        /*0332*/ 	.short	(.L_177 - .L_176)
	.align		4
.L_176:
        /*0334*/ 	.word	index@(_Z35group_norm_nhwc_fwd_one_pass_kernelI11Bf16IOFp32WLi128ELi64ELi512EEv26Group_norm_nhwc_fwd_params)
        /*0338*/ 	.word	0x0000003f


	//----- nvinfo : EIATTR_FRAME_SIZE
	.align		4
.L_177:
        /*033c*/ 	.byte	0x04, 0x11
        /*033e*/ 	.short	(.L_179 - .L_178)
	.align		4
.L_178:
        /*0340*/ 	.word	index@(_Z35group_norm_nhwc_fwd_one_pass_kernelI11Bf16IOFp32WLi128ELi64ELi512EEv26Group_norm_nhwc_fwd_params)
        /*0344*/ 	.word	0x00000000


	//----- nvinfo : EIATTR_REGCOUNT
	.align		4
.L_179:
        /*0348*/ 	.byte	0x04, 0x2f
        /*034a*/ 	.short	(.L_181 - .L_180)
	.align		4
.L_180:
        /*034c*/ 	.word	index@(_Z35group_norm_nhwc_fwd_one_pass_kernelI11Bf16IOFp32WLi64ELi64ELi512EEv26Group_norm_nhwc_fwd_params)
        /*0350*/ 	.word	0x00000020


	//----- nvinfo : EIATTR_FRAME_SIZE
	.align		4
.L_181:
        /*0354*/ 	.byte	0x04, 0x11
        /*0356*/ 	.short	(.L_183 - .L_182)
	.align		4
.L_182:
        /*0358*/ 	.word	index@(_Z35group_norm_nhwc_fwd_one_pass_kernelI11Bf16IOFp32WLi64ELi64ELi512EEv26Group_norm_nhwc_fwd_params)
        /*035c*/ 	.word	0x00000000


	//----- nvinfo : EIATTR_REGCOUNT
	.align		4
.L_183:
        /*0360*/ 	.byte	0x04, 0x2f
        /*0362*/ 	.short	(.L_185 - .L_184)
	.align		4
.L_184:
        /*0364*/ 	.word	index@(_Z35group_norm_nhwc_bwd_one_pass_kernelI11Fp32IOFp16WLi512ELi64ELi512EEv26Group_norm_nhwc_bwd_params)
        /*0368*/ 	.word	0x00000020


	//----- nvinfo : EIATTR_FRAME_SIZE
	.align		4
.L_185:
        /*036c*/ 	.byte	0x04, 0x11
        /*036e*/ 	.short	(.L_187 - .L_186)
	.align		4
.L_186:
        /*0370*/ 	.word	index@(_Z35group_norm_nhwc_bwd_one_pass_kernelI11Fp32IOFp16WLi512ELi64ELi512EEv26Group_norm_nhwc_bwd_params)
        /*0374*/ 	.word	0x00000400


	//----- nvinfo : EIATTR_REGCOUNT
	.align		4
.L_187:
        /*0378*/ 	.byte	0x04, 0x2f
        /*037a*/ 	.short	(.L_189 - .L_188)
	.align		4
.L_188:
        /*037c*/ 	.word	index@(_Z35group_norm_nhwc_bwd_one_pass_kernelI11Fp32IOFp16WLi256ELi64ELi512EEv26Group_norm_nhwc_bwd_params)
        /*0380*/ 	.word	0x00000080


	//----- nvinfo : EIATTR_FRAME_SIZE
	.align		4
.L_189:
        /*0384*/ 	.byte	0x04, 0x11
        /*0386*/ 	.short	(.L_191 - .L_190)
	.align		4
.L_190:
        /*0388*/ 	.word	index@(_Z35group_norm_nhwc_bwd_one_pass_kernelI11Fp32IOFp16WLi256ELi64ELi512EEv26Group_norm_nhwc_bwd_params)
        /*038c*/ 	.word	0x00000000


	//----- nvinfo : EIATTR_REGCOUNT
	.align		4
.L_191:
        /*0390*/ 	.byte	0x04, 0x2f
        /*0392*/ 	.short	(.L_193 - .L_192)
	.align		4
.L_192:
        /*0394*/ 	.word	index@(_Z35group_norm_nhwc_bwd_one_pass_kernelI11Fp32IOFp16WLi128ELi64ELi512EEv26Group_norm_nhwc_bwd_params)
        /*0398*/ 	.word	0x00000078


	//----- nvinfo : EIATTR_FRAME_SIZE
	.align		4
.L_193:
        /*039c*/ 	.byte	0x04, 0x11
        /*039e*/ 	.short	(.L_195 - .L_194)
	.align		4
.L_194:
        /*03a0*/ 	.word	index@(_Z35group_norm_nhwc_bwd_one_pass_kernelI11Fp32IOFp16WLi128ELi64ELi512EEv26Group_norm_nhwc_bwd_params)
        /*03a4*/ 	.word	0x00000000


	//----- nvinfo : EIATTR_REGCOUNT
	.align		4
.L_195:
        /*03a8*/ 	.byte	0x04, 0x2f
        /*03aa*/ 	.short	(.L_197 - .L_196)
	.align		4
.L_196:
        /*03ac*/ 	.word	index@(_Z35group_norm_nhwc_bwd_one_pass_kernelI11Fp32IOFp16WLi64ELi64ELi512EEv26Group_norm_nhwc_bwd_params)
        /*03b0*/ 	.word	0x00000040


	//----- nvinfo : EIATTR_FRAME_SIZE
	.align		4
.L_197:
        /*03b4*/ 	.byte	0x04, 0x11
        /*03b6*/ 	.short	(.L_199 - .L_198)
	.align		4
.L_198:
        /*03b8*/ 	.word	index@(_Z35group_norm_nhwc_bwd_one_pass_kernelI11Fp32IOFp16WLi64ELi64ELi512EEv26Group_norm_nhwc_bwd_params)
        /*03bc*/ 	.word	0x00000000


	//----- nvinfo : EIATTR_REGCOUNT
	.align		4
.L_199:
        /*03c0*/ 	.byte	0x04, 0x2f
        /*03c2*/ 	.short	(.L_201 - .L_200)
	.align		4
.L_200:
        /*03c4*/ 	.word	index@(_Z35group_norm_nhwc_bwd_one_pass_kernelI11Fp32IOBf16WLi512ELi64ELi512EEv26Group_norm_nhwc_bwd_params)
        /*03c8*/ 	.word	0x00000020


	//----- nvinfo : EIATTR_FRAME_SIZE
	.align		4
.L_201:
        /*03cc*/ 	.byte	0x04, 0x11
        /*03ce*/ 	.short	(.L_203 - .L_202)
	.align		4
.L_202:
        /*03d0*/ 	.word	index@(_Z35group_norm_nhwc_bwd_one_pass_kernelI11Fp32IOBf16WLi512ELi64ELi512EEv26Group_norm_nhwc_bwd_params)
        /*03d4*/ 	.word	0x00000400


	//----- nvinfo : EIATTR_REGCOUNT
	.align		4
.L_203:
        /*03d8*/ 	.byte	0x04, 0x2f
        /*03da*/ 	.short	(.L_205 - .L_204)
	.align		4
.L_204:
        /*03dc*/ 	.word	index@(_Z35group_norm_nhwc_bwd_one_pass_kernelI11Fp32IOBf16WLi256ELi64ELi512EEv26Group_norm_nhwc_bwd_params)
        /*03e0*/ 	.word	0x00000080


	//----- nvinfo : EIATTR_FRAME_SIZE
	.align		4
.L_205:
        /*03e4*/ 	.byte	0x04, 0x11
        /*03e6*/ 	.short	(.L_207 - .L_206)
	.align		4
.L_206:
        /*03e8*/ 	.word	index@(_Z35group_norm_nhwc_bwd_one_pass_kernelI11Fp32IOBf16WLi256ELi64ELi512EEv26Group_norm_nhwc_bwd_params)
        /*03ec*/ 	.word	0x00000000


	//----- nvinfo : EIATTR_REGCOUNT
	.align		4
.L_207:
        /*03f0*/ 	.byte	0x04, 0x2f
        /*03f2*/ 	.short	(.L_209 - .L_208)
	.align		4
.L_208:
        /*03f4*/ 	.word	index@(_Z35group_norm_nhwc_bwd_one_pass_kernelI11Fp32IOBf16WLi128ELi64ELi512EEv26Group_norm_nhwc_bwd_params)
        /*03f8*/ 	.word	0x00000078


	//----- nvinfo : EIATTR_FRAME_SIZE
	.align		4
.L_209:
        /*03fc*/ 	.byte	0x04, 0x11
        /*03fe*/ 	.short	(.L_211 - .L_210)
	.align		4
.L_210:
        /*0400*/ 	.word	index@(_Z35group_norm_nhwc_bwd_one_pass_kernelI11Fp32IOBf16WLi128ELi64ELi512EEv26Group_norm_nhwc_bwd_params)
        /*0404*/ 	.word	0x00000000


	//----- nvinfo : EIATTR_REGCOUNT
	.align		4
.L_211:
        /*0408*/ 	.byte	0x04, 0x2f
        /*040a*/ 	.short	(.L_213 - .L_212)
	.align		4
.L_212:
        /*040c*/ 	.word	index@(_Z35group_norm_nhwc_bwd_one_pass_kernelI11Fp32IOBf16WLi64ELi64ELi512EEv26Group_norm_nhwc_bwd_params)
        /*0410*/ 	.word	0x00000040


	//----- nvinfo : EIATTR_FRAME_SIZE
	.align		4
.L_213:
        /*0414*/ 	.byte	0x04, 0x11
        /*0416*/ 	.short	(.L_215 - .L_214)
	.align		4
.L_214:
        /*0418*/ 	.word	index@(_Z35group_norm_nhwc_bwd_one_pass_kernelI11Fp32IOBf16WLi64ELi64ELi512EEv26Group_norm_nhwc_bwd_params)
        /*041c*/ 	.word	0x00000000


	//----- nvinfo : EIATTR_REGCOUNT
	.align		4
.L_215:
        /*0420*/ 	.byte	0x04, 0x2f
        /*0422*/ 	.short	(.L_217 - .L_216)
	.align		4
.L_216:
        /*0424*/ 	.word	index@(_Z35group_norm_nhwc_bwd_one_pass_kernelI11Fp32IOFp32WLi512ELi64ELi512EEv26Group_norm_nhwc_bwd_params)
        /*0428*/ 	.word	0x00000040


	//----- nvinfo : EIATTR_FRAME_SIZE
	.align		4
.L_217:
        /*042c*/ 	.byte	0x04, 0x11
        /*042e*/ 	.short	(.L_219 - .L_218)
	.align		4
.L_218:
        /*0430*/ 	.word	index@(_Z35group_norm_nhwc_bwd_one_pass_kernelI11Fp32IOFp32WLi512ELi64ELi512EEv26Group_norm_nhwc_bwd_params)
        /*0434*/ 	.word	0x00000368


	//----- nvinfo : EIATTR_REGCOUNT
	.align		4
.L_219:
        /*0438*/ 	.byte	0x04, 0x2f
        /*043a*/ 	.short	(.L_221 - .L_220)
	.align		4
.L_220:
        /*043c*/ 	.word	index@(_Z35group_norm_nhwc_bwd_one_pass_kernelI11Fp32IOFp32WLi256ELi64ELi512EEv26Group_norm_nhwc_bwd_params)
        /*0440*/ 	.word	0x00000080


	//----- nvinfo : EIATTR_FRAME_SIZE
	.align		4
.L_221:
        /*0444*/ 	.byte	0x04, 0x11
        /*0446*/ 	.short	(.L_223 - .L_222)
	.align		4
.L_222:
        /*0448*/ 	.word	index@(_Z35group_norm_nhwc_bwd_one_pass_kernelI11Fp32IOFp32WLi256ELi64ELi512EEv26Group_norm_nhwc_bwd_params)
        /*044c*/ 	.word	0x00000000


	//----- nvinfo : EIATTR_REGCOUNT
	.align		4
.L_223:
        /*0450*/ 	.byte	0x04, 0x2f
        /*0452*/ 	.short	(.L_225 - .L_224)
	.align		4
.L_224:
        /*0454*/ 	.word	index@(_Z35group_norm_nhwc_bwd_one_pass_kernelI11Fp32IOFp32WLi128ELi64ELi512EEv26Group_norm_nhwc_bwd_params)
        /*0458*/ 	.word	0x00000078


	//----- nvinfo : EIATTR_FRAME_SIZE
	.align		4
.L_225:
        /*045c*/ 	.byte	0x04, 0x11
        /*045e*/ 	.short	(.L_227 - .L_226)
	.align		4
.L_226:
        /*0460*/ 	.word	index@(_Z35group_norm_nhwc_bwd_one_pass_kernelI11Fp32IOFp32WLi128ELi64ELi512EEv26Group_norm_nhwc_bwd_params)
        /*0464*/ 	.word	0x00000000


	//----- nvinfo : EIATTR_REGCOUNT
	.align		4
.L_227:
        /*0468*/ 	.byte	0x04, 0x2f
        /*046a*/ 	.short	(.L_229 - .L_228)
	.align		4
.L_228:
        /*046c*/ 	.word	index@(_Z35group_norm_nhwc_bwd_one_pass_kernelI11Fp32IOFp32WLi64ELi64ELi512EEv26Group_norm_nhwc_bwd_params)
        /*0470*/ 	.word	0x00000040


	//----- nvinfo : EIATTR_FRAME_SIZE
	.align		4
.L_229:
        /*0474*/ 	.byte	0x04, 0x11
        /*0476*/ 	.short	(.L_231 - .L_230)
	.align		4
.L_230:
        /*0478*/ 	.word	index@(_Z35group_norm_nhwc_bwd_one_pass_kernelI11Fp32IOFp32WLi64ELi64ELi512EEv26Group_norm_nhwc_bwd_params)
        /*047c*/ 	.word	0x00000000


	//----- nvinfo : EIATTR_REGCOUNT
	.align		4
.L_231:
        /*0480*/ 	.byte	0x04, 0x2f
        /*0482*/ 	.short	(.L_233 - .L_232)
	.align		4
.L_232:
        /*0484*/ 	.word	index@(_Z35group_norm_nhwc_bwd_one_pass_kernelI11Fp16IOFp16WLi512ELi64ELi512EEv26Group_norm_nhwc_bwd_params)
        /*0488*/ 	.word	0x00000080


	//----- nvinfo : EIATTR_FRAME_SIZE
	.align		4
.L_233:
        /*048c*/ 	.byte	0x04, 0x11
        /*048e*/ 	.short	(.L_235 - .L_234)
	.align		4
.L_234:
        /*0490*/ 	.word	index@(_Z35group_norm_nhwc_bwd_one_pass_kernelI11Fp16IOFp16WLi512ELi64ELi512EEv26Group_norm_nhwc_bwd_params)
        /*0494*/ 	.word	0x00000050


	//----- nvinfo : EIATTR_REGCOUNT
	.align		4
.L_235:
        /*0498*/ 	.byte	0x04, 0x2f
        /*049a*/ 	.short	(.L_237 - .L_236)
	.align		4
.L_236:
        /*049c*/ 	.word	index@(_Z35group_norm_nhwc_bwd_one_pass_kernelI11Fp16IOFp16WLi256ELi64ELi512EEv26Group_norm_nhwc_bwd_params)
        /*04a0*/ 	.word	0x00000080


	//----- nvinfo : EIATTR_FRAME_SIZE
	.align		4
.L_237:
        /*04a4*/ 	.byte	0x04, 0x11
        /*04a6*/ 	.short	(.L_239 - .L_238)
	.align		4
.L_238:
        /*04a8*/ 	.word	index@(_Z35group_norm_nhwc_bwd_one_pass_kernelI11Fp16IOFp16WLi256ELi64ELi512EEv26Group_norm_nhwc_bwd_params)
        /*04ac*/ 	.word	0x00000000


	//----- nvinfo : EIATTR_REGCOUNT
	.align		4
.L_239:
        /*04b0*/ 	.byte	0x04, 0x2f
        /*04b2*/ 	.short	(.L_241 - .L_240)
	.align		4
.L_240:
        /*04b4*/ 	.word	index@(_Z35group_norm_nhwc_bwd_one_pass_kernelI11Fp16IOFp16WLi128ELi64ELi512EEv26Group_norm_nhwc_bwd_params)
        /*04b8*/ 	.word	0x00000040


	//----- nvinfo : EIATTR_FRAME_SIZE
	.align		4
.L_241:
        /*04bc*/ 	.byte	0x04, 0x11
        /*04be*/ 	.short	(.L_243 - .L_242)
	.align		4
.L_242:
        /*04c0*/ 	.word	index@(_Z35group_norm_nhwc_bwd_one_pass_kernelI11Fp16IOFp16WLi128ELi64ELi512EEv26Group_norm_nhwc_bwd_params)
        /*04c4*/ 	.word	0x00000000


	//----- nvinfo : EIATTR_REGCOUNT
	.align		4
.L_243:
        /*04c8*/ 	.byte	0x04, 0x2f
        /*04ca*/ 	.short	(.L_245 - .L_244)
	.align		4
.L_244:
        /*04cc*/ 	.word	index@(_Z35group_norm_nhwc_bwd_one_pass_kernelI11Fp16IOFp16WLi64ELi64ELi512EEv26Group_norm_nhwc_bwd_params)
        /*04d0*/ 	.word	0x00000033


	//----- nvinfo : EIATTR_FRAME_SIZE
	.align		4
.L_245:
        /*04d4*/ 	.byte	0x04, 0x11
        /*04d6*/ 	.short	(.L_247 - .L_246)
	.align		4
.L_246:
        /*04d8*/ 	.word	index@(_Z35group_norm_nhwc_bwd_one_pass_kernelI11Fp16IOFp16WLi64ELi64ELi512EEv26Group_norm_nhwc_bwd_params)
        /*04dc*/ 	.word	0x00000000


	//----- nvinfo : EIATTR_REGCOUNT
	.align		4
.L_247:
        /*04e0*/ 	.byte	0x04, 0x2f
        /*04e2*/ 	.short	(.L_249 - .L_248)
	.align		4
.L_248:
        /*04e4*/ 	.word	index@(_Z35group_norm_nhwc_bwd_one_pass_kernelI11Fp16IOBf16WLi512ELi64ELi512EEv26Group_norm_nhwc_bwd_params)
        /*04e8*/ 	.word	0x00000080


	//----- nvinfo : EIATTR_FRAME_SIZE
	.align		4
.L_249:
        /*04ec*/ 	.byte	0x04, 0x11
        /*04ee*/ 	.short	(.L_251 - .L_250)
	.align		4
.L_250:
        /*04f0*/ 	.word	index@(_Z35group_norm_nhwc_bwd_one_pass_kernelI11Fp16IOBf16WLi512ELi64ELi512EEv26Group_norm_nhwc_bwd_params)
        /*04f4*/ 	.word	0x00000050


	//----- nvinfo : EIATTR_REGCOUNT
	.align		4
.L_251:
        /*04f8*/ 	.byte	0x04, 0x2f
        /*04fa*/ 	.short	(.L_253 - .L_252)
	.align		4
.L_252:
        /*04fc*/ 	.word	index@(_Z35group_norm_nhwc_bwd_one_pass_kernelI11Fp16IOBf16WLi256ELi64ELi512EEv26Group_norm_nhwc_bwd_params)
        /*0500*/ 	.word	0x00000080


	//----- nvinfo : EIATTR_FRAME_SIZE
	.align		4
.L_253:
        /*0504*/ 	.byte	0x04, 0x11
        /*0506*/ 	.short	(.L_255 - .L_254)
	.align		4
.L_254:
        /*0508*/ 	.word	index@(_Z35group_norm_nhwc_bwd_one_pass_kernelI11Fp16IOBf16WLi256ELi64ELi512EEv26Group_norm_nhwc_bwd_params)
        /*050c*/ 	.word	0x00000000


	//----- nvinfo : EIATTR_REGCOUNT
	.align		4
.L_255:
        /*0510*/ 	.byte	0x04, 0x2f
        /*0512*/ 	.short	(.L_257 - .L_256)
	.align		4
.L_256:
        /*0514*/ 	.word	index@(_Z35group_norm_nhwc_bwd_one_pass_kernelI11Fp16IOBf16WLi128ELi64ELi512EEv26Group_norm_nhwc_bwd_params)
        /*0518*/ 	.word	0x00000040


	//----- nvinfo : EIATTR_FRAME_SIZE
	.align		4
.L_257:
        /*051c*/ 	.byte	0x04, 0x11
        /*051e*/ 	.short	(.L_259 - .L_258)
	.align		4
.L_258:
        /*0520*/ 	.word	index@(_Z35group_norm_nhwc_bwd_one_pass_kernelI11Fp16IOBf16WLi128ELi64ELi512EEv26Group_norm_nhwc_bwd_params)
        /*0524*/ 	.word	0x00000000


	//----- nvinfo : EIATTR_REGCOUNT
	.align		4
.L_259:
        /*0528*/ 	.byte	0x04, 0x2f
        /*052a*/ 	.short	(.L_261 - .L_260)
	.align		4
.L_260:
        /*052c*/ 	.word	index@(_Z35group_norm_nhwc_bwd_one_pass_kernelI11Fp16IOBf16WLi64ELi64ELi512EEv26Group_norm_nhwc_bwd_params)
        /*0530*/ 	.word	0x00000033


	//----- nvinfo : EIATTR_FRAME_SIZE
	.align		4
.L_261:
        /*0534*/ 	.byte	0x04, 0x11
        /*0536*/ 	.short	(.L_263 - .L_262)
	.align		4
.L_262:
        /*0538*/ 	.word	index@(_Z35group_norm_nhwc_bwd_one_pass_kernelI11Fp16IOBf16WLi64ELi64ELi512EEv26Group_norm_nhwc_bwd_params)
        /*053c*/ 	.word	0x00000000


	//----- nvinfo : EIATTR_REGCOUNT
	.align		4
.L_263:
        /*0540*/ 	.byte	0x04, 0x2f
        /*0542*/ 	.short	(.L_265 - .L_264)
	.align		4
.L_264:
        /*0544*/ 	.word	index@(_Z35group_norm_nhwc_bwd_one_pass_kernelI11Fp16IOFp32WLi512ELi64ELi512EEv26Group_norm_nhwc_bwd_params)
        /*0548*/ 	.word	0x00000080


	//----- nvinfo : EIATTR_FRAME_SIZE
	.align		4
.L_265:
        /*054c*/ 	.byte	0x04, 0x11
        /*054e*/ 	.short	(.L_267 - .L_266)
	.align		4
.L_266:
        /*0550*/ 	.word	index@(_Z35group_norm_nhwc_bwd_one_pass_kernelI11Fp16IOFp32WLi512ELi64ELi512EEv26Group_norm_nhwc_bwd_params)
        /*0554*/ 	.word	0x00000048


	//----- nvinfo : EIATTR_REGCOUNT
	.align		4
.L_267:
        /*0558*/ 	.byte	0x04, 0x2f
        /*055a*/ 	.short	(.L_269 - .L_268)
	.align		4
.L_268:
        /*055c*/ 	.word	index@(_Z35group_norm_nhwc_bwd_one_pass_kernelI11Fp16IOFp32WLi256ELi64ELi512EEv26Group_norm_nhwc_bwd_params)
        /*0560*/ 	.word	0x00000080


	//----- nvinfo : EIATTR_FRAME_SIZE
	.align		4
.L_269:
        /*0564*/ 	.byte	0x04, 0x11
        /*0566*/ 	.short	(.L_271 - .L_270)
	.align		4
.L_270:
        /*0568*/ 	.word	index@(_Z35group_norm_nhwc_bwd_one_pass_kernelI11Fp16IOFp32WLi256ELi64ELi512EEv26Group_norm_nhwc_bwd_params)
        /*056c*/ 	.word	0x00000000


	//----- nvinfo : EIATTR_REGCOUNT
	.align		4
.L_271:
        /*0570*/ 	.byte	0x04, 0x2f
        /*0572*/ 	.short	(.L_273 - .L_272)
	.align		4
.L_272:
        /*0574*/ 	.word	index@(_Z35group_norm_nhwc_bwd_one_pass_kernelI11Fp16IOFp32WLi128ELi64ELi512EEv26Group_norm_nhwc_bwd_params)
        /*0578*/ 	.word	0x00000040


	//----- nvinfo : EIATTR_FRAME_SIZE
	.align		4
.L_273:
        /*057c*/ 	.byte	0x04, 0x11
        /*057e*/ 	.short	(.L_275 - .L_274)
	.align		4
.L_274:
        /*0580*/ 	.word	index@(_Z35group_norm_nhwc_bwd_one_pass_kernelI11Fp16IOFp32WLi128ELi64ELi512EEv26Group_norm_nhwc_bwd_params)
        /*0584*/ 	.word	0x00000000


	//----- nvinfo : EIATTR_REGCOUNT
	.align		4
.L_275:
        /*0588*/ 	.byte	0x04, 0x2f
        /*058a*/ 	.short	(.L_277 - .L_276)
	.align		4
.L_276:
        /*058c*/ 	.word	index@(_Z35group_norm_nhwc_bwd_one_pass_kernelI11Fp16IOFp32WLi64ELi64ELi512EEv26Group_norm_nhwc_bwd_params)
        /*0590*/ 	.word	0x00000033


	//----- nvinfo : EIATTR_FRAME_SIZE
	.align		4
.L_277:
        /*0594*/ 	.byte	0x04, 0x11
        /*0596*/ 	.short	(.L_279 - .L_278)
	.align		4
.L_278:
        /*0598*/ 	.word	index@(_Z35group_norm_nhwc_bwd_one_pass_kernelI11Fp16IOFp32WLi64ELi64ELi512EEv26Group_norm_nhwc_bwd_params)
        /*059c*/ 	.word	0x00000000


	//----- nvinfo : EIATTR_REGCOUNT
	.align		4
.L_279:
        /*05a0*/ 	.byte	0x04, 0x2f
        /*05a2*/ 	.short	(.L_281 - .L_280)
	.align		4
.L_280:
        /*05a4*/ 	.word	index@(_Z35group_norm_nhwc_bwd_one_pass_kernelI11Bf16IOFp16WLi512ELi64ELi512EEv26Group_norm_nhwc_bwd_params)
        /*05a8*/ 	.word	0x00000080


	//----- nvinfo : EIATTR_FRAME_SIZE
	.align		4
.L_281:
        /*05ac*/ 	.byte	0x04, 0x11
        /*05ae*/ 	.short	(.L_283 - .L_282)
	.align		4
.L_282:
        /*05b0*/ 	.word	index@(_Z35group_norm_nhwc_bwd_one_pass_kernelI11Bf16IOFp16WLi512ELi64ELi512EEv26Group_norm_nhwc_bwd_params)
        /*05b4*/ 	.word	0x00000088


	//----- nvinfo : EIATTR_REGCOUNT
	.align		4
.L_283:
        /*05b8*/ 	.byte	0x04, 0x2f
        /*05ba*/ 	.short	(.L_285 - .L_284)
	.align		4
.L_284:
        /*05bc*/ 	.word	index@(_Z35group_norm_nhwc_bwd_one_pass_kernelI11Bf16IOFp16WLi256ELi64ELi512EEv26Group_norm_nhwc_bwd_params)
        /*05c0*/ 	.word	0x00000080


	//----- nvinfo : EIATTR_FRAME_SIZE
	.align		4
.L_285:
        /*05c4*/ 	.byte	0x04, 0x11
        /*05c6*/ 	.short	(.L_287 - .L_286)
	.align		4
.L_286:
        /*05c8*/ 	.word	index@(_Z35group_norm_nhwc_bwd_one_pass_kernelI11Bf16IOFp16WLi256ELi64ELi512EEv26Group_norm_nhwc_bwd_params)
        /*05cc*/ 	.word	0x00000000


	//----- nvinfo : EIATTR_REGCOUNT
	.align		4
.L_287:
        /*05d0*/ 	.byte	0x04, 0x2f
        /*05d2*/ 	.short	(.L_289 - .L_288)
	.align		4
.L_288:
        /*05d4*/ 	.word	index@(_Z35group_norm_nhwc_bwd_one_pass_kernelI11Bf16IOFp16WLi128ELi64ELi512EEv26Group_norm_nhwc_bwd_params)
        /*05d8*/ 	.word	0x00000040


	//----- nvinfo : EIATTR_FRAME_SIZE
	.align		4
.L_289:
        /*05dc*/ 	.byte	0x04, 0x11
        /*05de*/ 	.short	(.L_291 - .L_290)
	.align		4
.L_290:
        /*05e0*/ 	.word	index@(_Z35group_norm_nhwc_bwd_one_pass_kernelI11Bf16IOFp16WLi128ELi64ELi512EEv26Group_norm_nhwc_bwd_params)
        /*05e4*/ 	.word	0x00000000


	//----- nvinfo : EIATTR_REGCOUNT
	.align		4
.L_291:
        /*05e8*/ 	.byte	0x04, 0x2f
        /*05ea*/ 	.short	(.L_293 - .L_292)
	.align		4
.L_292:
        /*05ec*/ 	.word	index@(_Z35group_norm_nhwc_bwd_one_pass_kernelI11Bf16IOFp16WLi64ELi64ELi512EEv26Group_norm_nhwc_bwd_params)
        /*05f0*/ 	.word	0x0000003f


	//----- nvinfo : EIATTR_FRAME_SIZE
	.align		4
.L_293:
        /*05f4*/ 	.byte	0x04, 0x11
        /*05f6*/ 	.short	(.L_295 - .L_294)
	.align		4
.L_294:
        /*05f8*/ 	.word	index@(_Z35group_norm_nhwc_bwd_one_pass_kernelI11Bf16IOFp16WLi64ELi64ELi512EEv26Group_norm_nhwc_bwd_params)
        /*05fc*/ 	.word	0x00000000


	//----- nvinfo : EIATTR_REGCOUNT
	.align		4
.L_295:
        /*0600*/ 	.byte	0x04, 0x2f
        /*0602*/ 	.short	(.L_297 - .L_296)
	.align		4
.L_296:
        /*0604*/ 	.word	index@(_Z35group_norm_nhwc_bwd_one_pass_kernelI11Bf16IOBf16WLi512ELi64ELi512EEv26Group_norm_nhwc_bwd_params)
        /*0608*/ 	.word	0x00000080


	//----- nvinfo : EIATTR_FRAME_SIZE
	.align		4
.L_297:
        /*060c*/ 	.byte	0x04, 0x11
        /*060e*/ 	.short	(.L_299 - .L_298)
	.align		4
.L_298:
        /*0610*/ 	.word	index@(_Z35group_norm_nhwc_bwd_one_pass_kernelI11Bf16IOBf16WLi512ELi64ELi512EEv26Group_norm_nhwc_bwd_params)
        /*0614*/ 	.word	0x00000088


	//----- nvinfo : EIATTR_REGCOUNT
	.align		4
.L_299:
        /*0618*/ 	.byte	0x04, 0x2f
        /*061a*/ 	.short	(.L_301 - .L_300)
	.align		4
.L_300:
        /*061c*/ 	.word	index@(_Z35group_norm_nhwc_bwd_one_pass_kernelI11Bf16IOBf16WLi256ELi64ELi512EEv26Group_norm_nhwc_bwd_params)
        /*0620*/ 	.word	0x00000080


	//----- nvinfo : EIATTR_FRAME_SIZE
	.align		4
.L_301:
        /*0624*/ 	.byte	0x04, 0x11
        /*0626*/ 	.short	(.L_303 - .L_302)
	.align		4
.L_302:
        /*0628*/ 	.word	index@(_Z35group_norm_nhwc_bwd_one_pass_kernelI11Bf16IOBf16WLi256ELi64ELi512EEv26Group_norm_nhwc_bwd_params)
        /*062c*/ 	.word	0x00000000


	//----- nvinfo : EIATTR_REGCOUNT
	.align		4
.L_303:
        /*0630*/ 	.byte	0x04, 0x2f
        /*0632*/ 	.short	(.L_305 - .L_304)
	.align		4
.L_304:
        /*0634*/ 	.word	index@(_Z35group_norm_nhwc_bwd_one_pass_kernelI11Bf16IOBf16WLi128ELi64ELi512EEv26Group_norm_nhwc_bwd_params)
        /*0638*/ 	.word	0x00000040


	//----- nvinfo : EIATTR_FRAME_SIZE
	.align		4
.L_305:
        /*063c*/ 	.byte	0x04, 0x11
        /*063e*/ 	.short	(.L_307 - .L_306)
	.align		4
.L_306:
        /*0640*/ 	.word	index@(_Z35group_norm_nhwc_bwd_one_pass_kernelI11Bf16IOBf16WLi128ELi64ELi512EEv26Group_norm_nhwc_bwd_params)
        /*0644*/ 	.word	0x00000000


	//----- nvinfo : EIATTR_REGCOUNT
	.align		4
.L_307:
        /*0648*/ 	.byte	0x04, 0x2f
        /*064a*/ 	.short	(.L_309 - .L_308)
	.align		4
.L_308:
        /*064c*/ 	.word	index@(_Z35group_norm_nhwc_bwd_one_pass_kernelI11Bf16IOBf16WLi64ELi64ELi512EEv26Group_norm_nhwc_bwd_params)
        /*0650*/ 	.word	0x0000003f


	//----- nvinfo : EIATTR_FRAME_SIZE
	.align		4
.L_309:
        /*0654*/ 	.byte	0x04, 0x11
        /*0656*/ 	.short	(.L_311 - .L_310)
	.align		4
.L_310:
        /*0658*/ 	.word	index@(_Z35group_norm_nhwc_bwd_one_pass_kernelI11Bf16IOBf16WLi64ELi64ELi512EEv26Group_norm_nhwc_bwd_params)
        /*065c*/ 	.word	0x00000000


	//----- nvinfo : EIATTR_REGCOUNT
	.align		4
.L_311:
        /*0660*/ 	.byte	0x04, 0x2f
        /*0662*/ 	.short	(.L_313 - .L_312)
	.align		4
.L_312:
        /*0664*/ 	.word	index@(_Z35group_norm_nhwc_bwd_one_pass_kernelI11Bf16IOFp32WLi512ELi64ELi512EEv26Group_norm_nhwc_bwd_params)
        /*0668*/ 	.word	0x00000080


	//----- nvinfo : EIATTR_FRAME_SIZE
	.align		4
.L_313:
        /*066c*/ 	.byte	0x04, 0x11
        /*066e*/ 	.short	(.L_315 - .L_314)
	.align		4
.L_314:
        /*0670*/ 	.word	index@(_Z35group_norm_nhwc_bwd_one_pass_kernelI11Bf16IOFp32WLi512ELi64ELi512EEv26Group_norm_nhwc_bwd_params)
        /*0674*/ 	.word	0x00000088


	//----- nvinfo : EIATTR_REGCOUNT
	.align		4
.L_315:
        /*0678*/ 	.byte	0x04, 0x2f
        /*067a*/ 	.short	(.L_317 - .L_316)
	.align		4
.L_316:
        /*067c*/ 	.word	index@(_Z35group_norm_nhwc_bwd_one_pass_kernelI11Bf16IOFp32WLi256ELi64ELi512EEv26Group_norm_nhwc_bwd_params)
        /*0680*/ 	.word	0x00000080


	//----- nvinfo : EIATTR_FRAME_SIZE
	.align		4
.L_317:
        /*0684*/ 	.byte	0x04, 0x11
        /*0686*/ 	.short	(.L_319 - .L_318)
	.align		4
.L_318:
        /*0688*/ 	.word	index@(_Z35group_norm_nhwc_bwd_one_pass_kernelI11Bf16IOFp32WLi256ELi64ELi512EEv26Group_norm_nhwc_bwd_params)
        /*068c*/ 	.word	0x00000000


	//----- nvinfo : EIATTR_REGCOUNT
	.align		4
.L_319:
        /*0690*/ 	.byte	0x04, 0x2f
        /*0692*/ 	.short	(.L_321 - .L_320)
	.align		4
.L_320:
        /*0694*/ 	.word	index@(_Z35group_norm_nhwc_bwd_one_pass_kernelI11Bf16IOFp32WLi128ELi64ELi512EEv26Group_norm_nhwc_bwd_params)
        /*0698*/ 	.word	0x00000040


	//----- nvinfo : EIATTR_FRAME_SIZE
	.align		4
.L_321:
        /*069c*/ 	.byte	0x04, 0x11
        /*069e*/ 	.short	(.L_323 - .L_322)
	.align		4
.L_322:
        /*06a0*/ 	.word	index@(_Z35group_norm_nhwc_bwd_one_pass_kernelI11Bf16IOFp32WLi128ELi64ELi512EEv26Group_norm_nhwc_bwd_params)
        /*06a4*/ 	.word	0x00000000


	//----- nvinfo : EIATTR_REGCOUNT
	.align		4
.L_323:
        /*06a8*/ 	.byte	0x04, 0x2f
        /*06aa*/ 	.short	(.L_325 - .L_324)
	.align		4
.L_324:
        /*06ac*/ 	.word	index@(_Z35group_norm_nhwc_bwd_one_pass_kernelI11Bf16IOFp32WLi64ELi64ELi512EEv26Group_norm_nhwc_bwd_params)
        /*06b0*/ 	.word	0x00000040


	//----- nvinfo : EIATTR_FRAME_SIZE
	.align		4
.L_325:
        /*06b4*/ 	.byte	0x04, 0x11
        /*06b6*/ 	.short	(.L_327 - .L_326)
	.align		4
.L_326:
        /*06b8*/ 	.word	index@(_Z35group_norm_nhwc_bwd_one_pass_kernelI11Bf16IOFp32WLi64ELi64ELi512EEv26Group_norm_nhwc_bwd_params)
        /*06bc*/ 	.word	0x00000000


	//----- nvinfo : EIATTR_REGCOUNT
	.align		4
.L_327:
        /*06c0*/ 	.byte	0x04, 0x2f
        /*06c2*/ 	.short	(.L_329 - .L_328)
	.align		4
.L_328:
        /*06c4*/ 	.word	index@(_ZN3cub17CUB_300001_SM_9006detail11EmptyKernelIvEEvv)
        /*06c8*/ 	.word	0x00000004


	//----- nvinfo : EIATTR_FRAME_SIZE
	.align		4
.L_329:
        /*06cc*/ 	.byte	0x04, 0x11
        /*06ce*/ 	.short	(.L_331 - .L_330)
	.align		4
.L_330:
        /*06d0*/ 	.word	index@(_ZN3cub17CUB_300001_SM_9006detail11EmptyKernelIvEEvv)
        /*06d4*/ 	.word	0x00000000


	//----- nvinfo : EIATTR_MIN_STACK_SIZE
	.align		4
.L_331:
        /*06d8*/ 	.byte	0x04, 0x12
        /*06da*/ 	.short	(.L_333 - .L_332)
	.align		4
.L_332:
        /*06dc*/ 	.word	index@(_ZN3cub17CUB_300001_SM_9006detail11EmptyKernelIvEEvv)
        /*06e0*/ 	.word	0x00000000


	//----- nvinfo : EIATTR_MIN_STACK_SIZE
	.align		4
.L_333:
        /*06e4*/ 	.byte	0x04, 0x12
        /*06e6*/ 	.short	(.L_335 - .L_334)
	.align		4
.L_334:
        /*06e8*/ 	.word	index@(_Z35group_norm_nhwc_bwd_one_pass_kernelI11Bf16IOFp32WLi64ELi64ELi512EEv26Group_norm_nhwc_bwd_params)
        /*06ec*/ 	.word	0x00000000


	//----- nvinfo : EIATTR_MIN_STACK_SIZE
	.align		4
.L_335:
        /*06f0*/ 	.byte	0x04, 0x12
        /*06f2*/ 	.short	(.L_337 - .L_336)
	.align		4
.L_336:
        /*06f4*/ 	.word	index@(_Z35group_norm_nhwc_bwd_one_pass_kernelI11Bf16IOFp32WLi128ELi64ELi512EEv26Group_norm_nhwc_bwd_params)
        /*06f8*/ 	.word	0x00000000


	//----- nvinfo : EIATTR_MIN_STACK_SIZE
	.align		4
.L_337:
        /*06fc*/ 	.byte	0x04, 0x12
        /*06fe*/ 	.short	(.L_339 - .L_338)
	.align		4
.L_338:
        /*0700*/ 	.word	index@(_Z35group_norm_nhwc_bwd_one_pass_kernelI11Bf16IOFp32WLi256ELi64ELi512EEv26Group_norm_nhwc_bwd_params)
        /*0704*/ 	.word	0x00000000


	//----- nvinfo : EIATTR_MIN_STACK_SIZE
	.align		4
.L_339:
        /*0708*/ 	.byte	0x04, 0x12
        /*070a*/ 	.short	(.L_341 - .L_340)
	.align		4
.L_340:
        /*070c*/ 	.word	index@(_Z35group_norm_nhwc_bwd_one_pass_kernelI11Bf16IOFp32WLi512ELi64ELi512EEv26Group_norm_nhwc_bwd_params)
        /*0710*/ 	.word	0x00000088


	//----- nvinfo : EIATTR_MIN_STACK_SIZE
	.align		4
.L_341:
        /*0714*/ 	.byte	0x04, 0x12
        /*0716*/ 	.short	(.L_343 - .L_342)
	.align		4
.L_342:
        /*0718*/ 	.word	index@(_Z35group_norm_nhwc_bwd_one_pass_kernelI11Bf16IOBf16WLi64ELi64ELi512EEv26Group_norm_nhwc_bwd_params)
        /*071c*/ 	.word	0x00000000


	//----- nvinfo : EIATTR_MIN_STACK_SIZE
	.align		4
.L_343:
        /*0720*/ 	.byte	0x04, 0x12
        /*0722*/ 	.short	(.L_345 - .L_344)
	.align		4
.L_344:
        /*0724*/ 	.word	index@(_Z35group_norm_nhwc_bwd_one_pass_kernelI11Bf16IOBf16WLi128ELi64ELi512EEv26Group_norm_nhwc_bwd_params)
        /*0728*/ 	.word	0x00000000


	//----- nvinfo : EIATTR_MIN_STACK_SIZE
	.align		4
.L_345:
        /*072c*/ 	.byte	0x04, 0x12
        /*072e*/ 	.short	(.L_347 - .L_346)
	.align		4
.L_346:
        /*0730*/ 	.word	index@(_Z35group_norm_nhwc_bwd_one_pass_kernelI11Bf16IOBf16WLi256ELi64ELi512EEv26Group_norm_nhwc_bwd_params)
        /*0734*/ 	.word	0x00000000


	//----- nvinfo : EIATTR_MIN_STACK_SIZE
	.align		4
.L_347:
        /*0738*/ 	.byte	0x04, 0x12
        /*073a*/ 	.short	(.L_349 - .L_348)
	.align		4
.L_348:
        /*073c*/ 	.word	index@(_Z35group_norm_nhwc_bwd_one_pass_kernelI11Bf16IOBf16WLi512ELi64ELi512EEv26Group_norm_nhwc_bwd_params)
        /*0740*/ 	.word	0x00000088


	//----- nvinfo : EIATTR_MIN_STACK_SIZE
	.align		4
.L_349:
        /*0744*/ 	.byte	0x04, 0x12
        /*0746*/ 	.short	(.L_351 - .L_350)
	.align		4
.L_350:
        /*0748*/ 	.word	index@(_Z35group_norm_nhwc_bwd_one_pass_kernelI11Bf16IOFp16WLi64ELi64ELi512EEv26Group_norm_nhwc_bwd_params)
        /*074c*/ 	.word	0x00000000


	//----- nvinfo : EIATTR_MIN_STACK_SIZE
	.align		4
.L_351:
        /*0750*/ 	.byte	0x04, 0x12
        /*0752*/ 	.short	(.L_353 - .L_352)
	.align		4
.L_352:
        /*0754*/ 	.word	index@(_Z35group_norm_nhwc_bwd_one_pass_kernelI11Bf16IOFp16WLi128ELi64ELi512EEv26Group_norm_nhwc_bwd_params)
        /*0758*/ 	.word	0x00000000


	//----- nvinfo : EIATTR_MIN_STACK_SIZE
	.align		4
.L_353:
        /*075c*/ 	.byte	0x04, 0x12
        /*075e*/ 	.short	(.L_355 - .L_354)
	.align		4
.L_354:
        /*0760*/ 	.word	index@(_Z35group_norm_nhwc_bwd_one_pass_kernelI11Bf16IOFp16WLi256ELi64ELi512EEv26Group_norm_nhwc_bwd_params)
        /*0764*/ 	.word	0x00000000


	//----- nvinfo : EIATTR_MIN_STACK_SIZE
	.align		4
.L_355:
        /*0768*/ 	.byte	0x04, 0x12
        /*076a*/ 	.short	(.L_357 - .L_356)
	.align		4
.L_356:
        /*076c*/ 	.word	index@(_Z35group_norm_nhwc_bwd_one_pass_kernelI11Bf16IOFp16WLi512ELi64ELi512EEv26Group_norm_nhwc_bwd_params)
        /*0770*/ 	.word	0x00000088


	//----- nvinfo : EIATTR_MIN_STACK_SIZE
	.align		4
.L_357:
        /*0774*/ 	.byte	0x04, 0x12
        /*0776*/ 	.short	(.L_359 - .L_358)
	.align		4
.L_358:
        /*0778*/ 	.word	index@(_Z35group_norm_nhwc_bwd_one_pass_kernelI11Fp16IOFp32WLi64ELi64ELi512EEv26Group_norm_nhwc_bwd_params)
        /*077c*/ 	.word	0x00000000


	//----- nvinfo : EIATTR_MIN_STACK_SIZE
	.align		4
.L_359:
        /*0780*/ 	.byte	0x04, 0x12
        /*0782*/ 	.short	(.L_361 - .L_360)
	.align		4
.L_360:
        /*0784*/ 	.word	index@(_Z35group_norm_nhwc_bwd_one_pass_kernelI11Fp16IOFp32WLi128ELi64ELi512EEv26Group_norm_nhwc_bwd_params)
        /*0788*/ 	.word	0x00000000


	//----- nvinfo : EIATTR_MIN_STACK_SIZE
	.align		4
.L_361:
        /*078c*/ 	.byte	0x04, 0x12
        /*078e*/ 	.short	(.L_363 - .L_362)
	.align		4
.L_362:
        /*0790*/ 	.word	index@(_Z35group_norm_nhwc_bwd_one_pass_kernelI11Fp16IOFp32WLi256ELi64ELi512EEv26Group_norm_nhwc_bwd_params)
        /*0794*/ 	.word	0x00000000


	//----- nvinfo : EIATTR_MIN_STACK_SIZE
	.align		4
.L_363:
        /*0798*/ 	.byte	0x04, 0x12
        /*079a*/ 	.short	(.L_365 - .L_364)
	.align		4
.L_364:
        /*079c*/ 	.word	index@(_Z35group_norm_nhwc_bwd_one_pass_kernelI11Fp16IOFp32WLi512ELi64ELi512EEv26Group_norm_nhwc_bwd_params)
        /*07a0*/ 	.word	0x00000048


	//----- nvinfo : EIATTR_MIN_STACK_SIZE
	.align		4
.L_365:
        /*07a4*/ 	.byte	0x04, 0x12
        /*07a6*/ 	.short	(.L_367 - .L_366)
	.align		4
.L_366:
        /*07a8*/ 	.word	index@(_Z35group_norm_nhwc_bwd_one_pass_kernelI11Fp16IOBf16WLi64ELi64ELi512EEv26Group_norm_nhwc_bwd_params)
        /*07ac*/ 	.word	0x00000000


	//----- nvinfo : EIATTR_MIN_STACK_SIZE
	.align		4
.L_367:
        /*07b0*/ 	.byte	0x04, 0x12
        /*07b2*/ 	.short	(.L_369 - .L_368)
	.align		4
.L_368:
        /*07b4*/ 	.word	index@(_Z35group_norm_nhwc_bwd_one_pass_kernelI11Fp16IOBf16WLi128ELi64ELi512EEv26Group_norm_nhwc_bwd_params)
        /*07b8*/ 	.word	0x00000000


	//----- nvinfo : EIATTR_MIN_STACK_SIZE
	.align		4
.L_369:
        /*07bc*/ 	.byte	0x04, 0x12
        /*07be*/ 	.short	(.L_371 - .L_370)
	.align		4
.L_370:
        /*07c0*/ 	.word	index@(_Z35group_norm_nhwc_bwd_one_pass_kernelI11Fp16IOBf16WLi256ELi64ELi512EEv26Group_norm_nhwc_bwd_params)
        /*07c4*/ 	.word	0x00000000


	//----- nvinfo : EIATTR_MIN_STACK_SIZE
	.align		4
.L_371:
        /*07c8*/ 	.byte	0x04, 0x12
        /*07ca*/ 	.short	(.L_373 - .L_372)
	.align		4
.L_372:
        /*07cc*/ 	.word	index@(_Z35group_norm_nhwc_bwd_one_pass_kernelI11Fp16IOBf16WLi512ELi64ELi512EEv26Group_norm_nhwc_bwd_params)
        /*07d0*/ 	.word	0x00000050


	//----- nvinfo : EIATTR_MIN_STACK_SIZE
	.align		4
.L_373:
        /*07d4*/ 	.byte	0x04, 0x12
        /*07d6*/ 	.short	(.L_375 - .L_374)
	.align		4
.L_374:
        /*07d8*/ 	.word	index@(_Z35group_norm_nhwc_bwd_one_pass_kernelI11Fp16IOFp16WLi64ELi64ELi512EEv26Group_norm_nhwc_bwd_params)
        /*07dc*/ 	.word	0x00000000


	//----- nvinfo : EIATTR_MIN_STACK_SIZE
	.align		4
.L_375:
        /*07e0*/ 	.byte	0x04, 0x12
        /*07e2*/ 	.short	(.L_377 - .L_376)
	.align		4
.L_376:
        /*07e4*/ 	.word	index@(_Z35group_norm_nhwc_bwd_one_pass_kernelI11Fp16IOFp16WLi128ELi64ELi512EEv26Group_norm_nhwc_bwd_params)
        /*07e8*/ 	.word	0x00000000


	//----- nvinfo : EIATTR_MIN_STACK_SIZE
	.align		4
.L_377:
        /*07ec*/ 	.byte	0x04, 0x12
        /*07ee*/ 	.short	(.L_379 - .L_378)
	.align		4
.L_378:
        /*07f0*/ 	.word	index@(_Z35group_norm_nhwc_bwd_one_pass_kernelI11Fp16IOFp16WLi256ELi64ELi512EEv26Group_norm_nhwc_bwd_params)
        /*07f4*/ 	.word	0x00000000


	//----- nvinfo : EIATTR_MIN_STACK_SIZE
	.align		4
.L_379:
        /*07f8*/ 	.byte	0x04, 0x12
        /*07fa*/ 	.short	(.L_381 - .L_380)
	.align		4
.L_380:
        /*07fc*/ 	.word	index@(_Z35group_norm_nhwc_bwd_one_pass_kernelI11Fp16IOFp16WLi512ELi64ELi512EEv26Group_norm_nhwc_bwd_params)
        /*0800*/ 	.word	0x00000050


	//----- nvinfo : EIATTR_MIN_STACK_SIZE
	.align		4
.L_381:
        /*0804*/ 	.byte	0x04, 0x12
        /*0806*/ 	.short	(.L_383 - .L_382)
	.align		4
.L_382:
        /*0808*/ 	.word	index@(_Z35group_norm_nhwc_bwd_one_pass_kernelI11Fp32IOFp32WLi64ELi64ELi512EEv26Group_norm_nhwc_bwd_params)
        /*080c*/ 	.word	0x00000000


	//----- nvinfo : EIATTR_MIN_STACK_SIZE
	.align		4
.L_383:
        /*0810*/ 	.byte	0x04, 0x12
        /*0812*/ 	.short	(.L_385 - .L_384)
	.align		4
.L_384:
        /*0814*/ 	.word	index@(_Z35group_norm_nhwc_bwd_one_pass_kernelI11Fp32IOFp32WLi128ELi64ELi512EEv26Group_norm_nhwc_bwd_params)
        /*0818*/ 	.word	0x00000000


	//----- nvinfo : EIATTR_MIN_STACK_SIZE
	.align		4
.L_385:
        /*081c*/ 	.byte	0x04, 0x12
        /*081e*/ 	.short	(.L_387 - .L_386)
	.align		4
.L_386:
        /*0820*/ 	.word	index@(_Z35group_norm_nhwc_bwd_one_pass_kernelI11Fp32IOFp32WLi256ELi64ELi512EEv26Group_norm_nhwc_bwd_params)
        /*0824*/ 	.word	0x00000000


	//----- nvinfo : EIATTR_MIN_STACK_SIZE
	.align		4
.L_387:
        /*0828*/ 	.byte	0x04, 0x12
        /*082a*/ 	.short	(.L_389 - .L_388)
	.align		4
.L_388:
        /*082c*/ 	.word	index@(_Z35group_norm_nhwc_bwd_one_pass_kernelI11Fp32IOFp32WLi512ELi64ELi512EEv26Group_norm_nhwc_bwd_params)
        /*0830*/ 	.word	0x00000368


	//----- nvinfo : EIATTR_MIN_STACK_SIZE
	.align		4
.L_389:
        /*0834*/ 	.byte	0x04, 0x12
        /*0836*/ 	.short	(.L_391 - .L_390)
	.align		4
.L_390:
        /*0838*/ 	.word	index@(_Z35group_norm_nhwc_bwd_one_pass_kernelI11Fp32IOBf16WLi64ELi64ELi512EEv26Group_norm_nhwc_bwd_params)
        /*083c*/ 	.word	0x00000000


	//----- nvinfo : EIATTR_MIN_STACK_SIZE
	.align		4
.L_391:
        /*0840*/ 	.byte	0x04, 0x12
        /*0842*/ 	.short	(.L_393 - .L_392)
	.align		4
.L_392:
        /*0844*/ 	.word	index@(_Z35group_norm_nhwc_bwd_one_pass_kernelI11Fp32IOBf16WLi128ELi64ELi512EEv26Group_norm_nhwc_bwd_params)
        /*0848*/ 	.word	0x00000000


	//----- nvinfo : EIATTR_MIN_STACK_SIZE
	.align		4
.L_393:
        /*084c*/ 	.byte	0x04, 0x12
        /*084e*/ 	.short	(.L_395 - .L_394)
	.align		4
.L_394:
        /*0850*/ 	.word	index@(_Z35group_norm_nhwc_bwd_one_pass_kernelI11Fp32IOBf16WLi256ELi64ELi512EEv26Group_norm_nhwc_bwd_params)
        /*0854*/ 	.word	0x00000000


	//----- nvinfo : EIATTR_MIN_STACK_SIZE
	.align		4
.L_395:
        /*0858*/ 	.byte	0x04, 0x12
        /*085a*/ 	.short	(.L_397 - .L_396)
	.align		4
.L_396:
        /*085c*/ 	.word	index@(_Z35group_norm_nhwc_bwd_one_pass_kernelI11Fp32IOBf16WLi512ELi64ELi512EEv26Group_norm_nhwc_bwd_params)
        /*0860*/ 	.word	0x00000400


	//----- nvinfo : EIATTR_MIN_STACK_SIZE
	.align		4
.L_397:
        /*0864*/ 	.byte	0x04, 0x12
        /*0866*/ 	.short	(.L_399 - .L_398)
	.align		4
.L_398:
        /*0868*/ 	.word	index@(_Z35group_norm_nhwc_bwd_one_pass_kernelI11Fp32IOFp16WLi64ELi64ELi512EEv26Group_norm_nhwc_bwd_params)
        /*086c*/ 	.word	0x00000000


	//----- nvinfo : EIATTR_MIN_STACK_SIZE
	.align		4
.L_399:
        /*0870*/ 	.byte	0x04, 0x12
        /*0872*/ 	.short	(.L_401 - .L_400)
	.align		4
.L_400:
        /*0874*/ 	.word	index@(_Z35group_norm_nhwc_bwd_one_pass_kernelI11Fp32IOFp16WLi128ELi64ELi512EEv26Group_norm_nhwc_bwd_params)
        /*0878*/ 	.word	0x00000000


	//----- nvinfo : EIATTR_MIN_STACK_SIZE
	.align		4
.L_401:
        /*087c*/ 	.byte	0x04, 0x12
        /*087e*/ 	.short	(.L_403 - .L_402)
	.align		4
.L_402:
        /*0880*/ 	.word	index@(_Z35group_norm_nhwc_bwd_one_pass_kernelI11Fp32IOFp16WLi256ELi64ELi512EEv26Group_norm_nhwc_bwd_params)
        /*0884*/ 	.word	0x00000000


	//----- nvinfo : EIATTR_MIN_STACK_SIZE
	.align		4
.L_403:
        /*0888*/ 	.byte	0x04, 0x12
        /*088a*/ 	.short	(.L_405 - .L_404)
	.align		4
.L_404:
        /*088c*/ 	.word	index@(_Z35group_norm_nhwc_bwd_one_pass_kernelI11Fp32IOFp16WLi512ELi64ELi512EEv26Group_norm_nhwc_bwd_params)
        /*0890*/ 	.word	0x00000400


	//----- nvinfo : EIATTR_MIN_STACK_SIZE
	.align		4
.L_405:
        /*0894*/ 	.byte	0x04, 0x12
        /*0896*/ 	.short	(.L_407 - .L_406)
	.align		4
.L_406:
        /*0898*/ 	.word	index@(_Z35group_norm_nhwc_fwd_one_pass_kernelI11Bf16IOFp32WLi64ELi64ELi512EEv26Group_norm_nhwc_fwd_params)
        /*089c*/ 	.word	0x00000000


	//----- nvinfo : EIATTR_MIN_STACK_SIZE
	.align		4
.L_407:
        /*08a0*/ 	.byte	0x04, 0x12
        /*08a2*/ 	.short	(.L_409 - .L_408)
	.align		4
.L_408:
        /*08a4*/ 	.word	index@(_Z35group_norm_nhwc_fwd_one_pass_kernelI11Bf16IOFp32WLi128ELi64ELi512EEv26Group_norm_nhwc_fwd_params)
        /*08a8*/ 	.word	0x00000000


	//----- nvinfo : EIATTR_MIN_STACK_SIZE
	.align		4
.L_409:
        /*08ac*/ 	.byte	0x04, 0x12
        /*08ae*/ 	.short	(.L_411 - .L_410)
	.align		4
.L_410:
        /*08b0*/ 	.word	index@(_Z35group_norm_nhwc_fwd_one_pass_kernelI11Bf16IOFp32WLi256ELi64ELi512EEv26Group_norm_nhwc_fwd_params)
        /*08b4*/ 	.word	0x00000000


	//----- nvinfo : EIATTR_MIN_STACK_SIZE
	.align		4
.L_411:
        /*08b8*/ 	.byte	0x04, 0x12
        /*08ba*/ 	.short	(.L_413 - .L_412)
	.align		4
.L_412:
        /*08bc*/ 	.word	index@(_Z35group_norm_nhwc_fwd_one_pass_kernelI11Bf16IOFp32WLi512ELi64ELi512EEv26Group_norm_nhwc_fwd_params)
        /*08c0*/ 	.word	0x00000048


	//----- nvinfo : EIATTR_MIN_STACK_SIZE
	.align		4
.L_413:
        /*08c4*/ 	.byte	0x04, 0x12
        /*08c6*/ 	.short	(.L_415 - .L_414)
	.align		4
.L_414:
        /*08c8*/ 	.word	index@(_Z35group_norm_nhwc_fwd_one_pass_kernelI11Bf16IOBf16WLi64ELi64ELi512EEv26Group_norm_nhwc_fwd_params)
        /*08cc*/ 	.word	0x00000000


	//----- nvinfo : EIATTR_MIN_STACK_SIZE
	.align		4
.L_415:
        /*08d0*/ 	.byte	0x04, 0x12
        /*08d2*/ 	.short	(.L_417 - .L_416)
	.align		4
.L_416:
        /*08d4*/ 	.word	index@(_Z35group_norm_nhwc_fwd_one_pass_kernelI11Bf16IOBf16WLi128ELi64ELi512EEv26Group_norm_nhwc_fwd_params)
        /*08d8*/ 	.word	0x00000000


	//----- nvinfo : EIATTR_MIN_STACK_SIZE
	.align		4
.L_417:
        /*08dc*/ 	.byte	0x04, 0x12
        /*08de*/ 	.short	(.L_419 - .L_418)
	.align		4
.L_418:
        /*08e0*/ 	.word	index@(_Z35group_norm_nhwc_fwd_one_pass_kernelI11Bf16IOBf16WLi256ELi64ELi512EEv26Group_norm_nhwc_fwd_params)
        /*08e4*/ 	.word	0x00000000


	//----- nvinfo : EIATTR_MIN_STACK_SIZE
	.align		4
.L_419:
        /*08e8*/ 	.byte	0x04, 0x12
        /*08ea*/ 	.short	(.L_421 - .L_420)
	.align		4
.L_420:
        /*08ec*/ 	.word	index@(_Z35group_norm_nhwc_fwd_one_pass_kernelI11Bf16IOBf16WLi512ELi64ELi512EEv26Group_norm_nhwc_fwd_params)
        /*08f0*/ 	.word	0x00000048


	//----- nvinfo : EIATTR_MIN_STACK_SIZE
	.align		4
.L_421:
        /*08f4*/ 	.byte	0x04, 0x12
        /*08f6*/ 	.short	(.L_423 - .L_422)
	.align		4
.L_422:
        /*08f8*/ 	.word	index@(_Z35group_norm_nhwc_fwd_one_pass_kernelI11Bf16IOFp16WLi64ELi64ELi512EEv26Group_norm_nhwc_fwd_params)
        /*08fc*/ 	.word	0x00000000


	//----- nvinfo : EIATTR_MIN_STACK_SIZE
	.align		4
.L_423:
        /*0900*/ 	.byte	0x04, 0x12
        /*0902*/ 	.short	(.L_425 - .L_424)
	.align		4
.L_424:
        /*0904*/ 	.word	index@(_Z35group_norm_nhwc_fwd_one_pass_kernelI11Bf16IOFp16WLi128ELi64ELi512EEv26Group_norm_nhwc_fwd_params)
        /*0908*/ 	.word	0x00000000


	//----- nvinfo : EIATTR_MIN_STACK_SIZE
	.align		4
.L_425:
        /*090c*/ 	.byte	0x04, 0x12
        /*090e*/ 	.short	(.L_427 - .L_426)
	.align		4
.L_426:
        /*0910*/ 	.word	index@(_Z35group_norm_nhwc_fwd_one_pass_kernelI11Bf16IOFp16WLi256ELi64ELi512EEv26Group_norm_nhwc_fwd_params)
        /*0914*/ 	.word	0x00000000


	//----- nvinfo : EIATTR_MIN_STACK_SIZE
	.align		4
.L_427:
        /*0918*/ 	.byte	0x04, 0x12
        /*091a*/ 	.short	(.L_429 - .L_428)
	.align		4
.L_428:
        /*091c*/ 	.word	index@(_Z35group_norm_nhwc_fwd_one_pass_kernelI11Bf16IOFp16WLi512ELi64ELi512EEv26Group_norm_nhwc_fwd_params)
        /*0920*/ 	.word	0x00000048


	//----- nvinfo : EIATTR_MIN_STACK_SIZE
	.align		4
.L_429:
        /*0924*/ 	.byte	0x04, 0x12
        /*0926*/ 	.short	(.L_431 - .L_430)
	.align		4
.L_430:
        /*0928*/ 	.word	index@(_Z35group_norm_nhwc_fwd_one_pass_kernelI11Fp16IOFp32WLi64ELi64ELi512EEv26Group_norm_nhwc_fwd_params)
        /*092c*/ 	.word	0x00000000


	//----- nvinfo : EIATTR_MIN_STACK_SIZE
	.align		4
.L_431:
        /*0930*/ 	.byte	0x04, 0x12
        /*0932*/ 	.short	(.L_433 - .L_432)
	.align		4
.L_432:
        /*0934*/ 	.word	index@(_Z35group_norm_nhwc_fwd_one_pass_kernelI11Fp16IOFp32WLi128ELi64ELi512EEv26Group_norm_nhwc_fwd_params)
        /*0938*/ 	.word	0x00000000


	//----- nvinfo : EIATTR_MIN_STACK_SIZE
	.align		4
.L_433:
        /*093c*/ 	.byte	0x04, 0x12
        /*093e*/ 	.short	(.L_435 - .L_434)
	.align		4
.L_434:
        /*0940*/ 	.word	index@(_Z35group_norm_nhwc_fwd_one_pass_kernelI11Fp16IOFp32WLi256ELi64ELi512EEv26Group_norm_nhwc_fwd_params)
        /*0944*/ 	.word	0x00000000


	//----- nvinfo : EIATTR_MIN_STACK_SIZE
	.align		4
.L_435:
        /*0948*/ 	.byte	0x04, 0x12
        /*094a*/ 	.short	(.L_437 - .L_436)
	.align		4
.L_436:
        /*094c*/ 	.word	index@(_Z35group_norm_nhwc_fwd_one_pass_kernelI11Fp16IOFp32WLi512ELi64ELi512EEv26Group_norm_nhwc_fwd_params)
        /*0950*/ 	.word	0x00000030


	//----- nvinfo : EIATTR_MIN_STACK_SIZE
	.align		4
.L_437:
        /*0954*/ 	.byte	0x04, 0x12
        /*0956*/ 	.short	(.L_439 - .L_438)
	.align		4
.L_438:
        /*0958*/ 	.word	index@(_Z35group_norm_nhwc_fwd_one_pass_kernelI11Fp16IOBf16WLi64ELi64ELi512EEv26Group_norm_nhwc_fwd_params)
        /*095c*/ 	.word	0x00000000


	//----- nvinfo : EIATTR_MIN_STACK_SIZE
	.align		4
.L_439:
        /*0960*/ 	.byte	0x04, 0x12
        /*0962*/ 	.short	(.L_441 - .L_440)
	.align		4
.L_440:
        /*0964*/ 	.word	index@(_Z35group_norm_nhwc_fwd_one_pass_kernelI11Fp16IOBf16WLi128ELi64ELi512EEv26Group_norm_nhwc_fwd_params)
        /*0968*/ 	.word	0x00000000


	//----- nvinfo : EIATTR_MIN_STACK_SIZE
	.align		4
.L_441:
        /*096c*/ 	.byte	0x04, 0x12
        /*096e*/ 	.short	(.L_443 - .L_442)
	.align		4
.L_442:
        /*0970*/ 	.word	index@(_Z35group_norm_nhwc_fwd_one_pass_kernelI11Fp16IOBf16WLi256ELi64ELi512EEv26Group_norm_nhwc_fwd_params)
        /*0974*/ 	.word	0x00000000


	//----- nvinfo : EIATTR_MIN_STACK_SIZE
	.align		4
.L_443:
        /*0978*/ 	.byte	0x04, 0x12
        /*097a*/ 	.short	(.L_445 - .L_444)
	.align		4
.L_444:
        /*097c*/ 	.word	index@(_Z35group_norm_nhwc_fwd_one_pass_kernelI11Fp16IOBf16WLi512ELi64ELi512EEv26Group_norm_nhwc_fwd_params)
        /*0980*/ 	.word	0x00000028


	//----- nvinfo : EIATTR_MIN_STACK_SIZE
	.align		4
.L_445:
        /*0984*/ 	.byte	0x04, 0x12
        /*0986*/ 	.short	(.L_447 - .L_446)
	.align		4
.L_446:
        /*0988*/ 	.word	index@(_Z35group_norm_nhwc_fwd_one_pass_kernelI11Fp16IOFp16WLi64ELi64ELi512EEv26Group_norm_nhwc_fwd_params)
        /*098c*/ 	.word	0x00000000


	//----- nvinfo : EIATTR_MIN_STACK_SIZE
	.align		4
.L_447:
        /*0990*/ 	.byte	0x04, 0x12
        /*0992*/ 	.short	(.L_449 - .L_448)
	.align		4
.L_448:
        /*0994*/ 	.word	index@(_Z35group_norm_nhwc_fwd_one_pass_kernelI11Fp16IOFp16WLi128ELi64ELi512EEv26Group_norm_nhwc_fwd_params)
        /*0998*/ 	.word	0x00000000


	//----- nvinfo : EIATTR_MIN_STACK_SIZE
	.align		4
.L_449:
        /*099c*/ 	.byte	0x04, 0x12
        /*099e*/ 	.short	(.L_451 - .L_450)
	.align		4
.L_450:
        /*09a0*/ 	.word	index@(_Z35group_norm_nhwc_fwd_one_pass_kernelI11Fp16IOFp16WLi256ELi64ELi512EEv26Group_norm_nhwc_fwd_params)
        /*09a4*/ 	.word	0x00000000


	//----- nvinfo : EIATTR_MIN_STACK_SIZE
	.align		4
.L_451:
        /*09a8*/ 	.byte	0x04, 0x12
        /*09aa*/ 	.short	(.L_453 - .L_452)
	.align		4
.L_452:
        /*09ac*/ 	.word	index@(_Z35group_norm_nhwc_fwd_one_pass_kernelI11Fp16IOFp16WLi512ELi64ELi512EEv26Group_norm_nhwc_fwd_params)
        /*09b0*/ 	.word	0x00000028


	//----- nvinfo : EIATTR_MIN_STACK_SIZE
	.align		4
.L_453:
        /*09b4*/ 	.byte	0x04, 0x12
        /*09b6*/ 	.short	(.L_455 - .L_454)
	.align		4
.L_454:
        /*09b8*/ 	.word	index@(_Z35group_norm_nhwc_fwd_one_pass_kernelI11Fp32IOFp32WLi64ELi64ELi512EEv26Group_norm_nhwc_fwd_params)
        /*09bc*/ 	.word	0x00000000


	//----- nvinfo : EIATTR_MIN_STACK_SIZE
	.align		4
.L_455:
        /*09c0*/ 	.byte	0x04, 0x12
        /*09c2*/ 	.short	(.L_457 - .L_456)
	.align		4
.L_456:
        /*09c4*/ 	.word	index@(_Z35group_norm_nhwc_fwd_one_pass_kernelI11Fp32IOFp32WLi128ELi64ELi512EEv26Group_norm_nhwc_fwd_params)
        /*09c8*/ 	.word	0x00000000


	//----- nvinfo : EIATTR_MIN_STACK_SIZE
	.align		4
.L_457:
        /*09cc*/ 	.byte	0x04, 0x12
        /*09ce*/ 	.short	(.L_459 - .L_458)
	.align		4
.L_458:
        /*09d0*/ 	.word	index@(_Z35group_norm_nhwc_fwd_one_pass_kernelI11Fp32IOFp32WLi256ELi64ELi512EEv26Group_norm_nhwc_fwd_params)
        /*09d4*/ 	.word	0x00000000


	//----- nvinfo : EIATTR_MIN_STACK_SIZE
	.align		4
.L_459:
        /*09d8*/ 	.byte	0x04, 0x12
        /*09da*/ 	.short	(.L_461 - .L_460)
	.align		4
.L_460:
        /*09dc*/ 	.word	index@(_Z35group_norm_nhwc_fwd_one_pass_kernelI11Fp32IOFp32WLi512ELi64ELi512EEv26Group_norm_nhwc_fwd_params)
        /*09e0*/ 	.word	0x00000000


	//----- nvinfo : EIATTR_MIN_STACK_SIZE
	.align		4
.L_461:
        /*09e4*/ 	.byte	0x04, 0x12
        /*09e6*/ 	.short	(.L_463 - .L_462)
	.align		4
.L_462:
        /*09e8*/ 	.word	index@(_Z35group_norm_nhwc_fwd_one_pass_kernelI11Fp32IOBf16WLi64ELi64ELi512EEv26Group_norm_nhwc_fwd_params)
        /*09ec*/ 	.word	0x00000000


	//----- nvinfo : EIATTR_MIN_STACK_SIZE
	.align		4
.L_463:
        /*09f0*/ 	.byte	0x04, 0x12
        /*09f2*/ 	.short	(.L_465 - .L_464)
	.align		4
.L_464:
        /*09f4*/ 	.word	index@(_Z35group_norm_nhwc_fwd_one_pass_kernelI11Fp32IOBf16WLi128ELi64ELi512EEv26Group_norm_nhwc_fwd_params)
        /*09f8*/ 	.word	0x00000000


	//----- nvinfo : EIATTR_MIN_STACK_SIZE
	.align		4
.L_465:
        /*09fc*/ 	.byte	0x04, 0x12
        /*09fe*/ 	.short	(.L_467 - .L_466)
	.align		4
.L_466:
        /*0a00*/ 	.word	index@(_Z35group_norm_nhwc_fwd_one_pass_kernelI11Fp32IOBf16WLi256ELi64ELi512EEv26Group_norm_nhwc_fwd_params)
        /*0a04*/ 	.word	0x00000000


	//----- nvinfo : EIATTR_MIN_STACK_SIZE
	.align		4
.L_467:
        /*0a08*/ 	.byte	0x04, 0x12
        /*0a0a*/ 	.short	(.L_469 - .L_468)
	.align		4
.L_468:
        /*0a0c*/ 	.word	index@(_Z35group_norm_nhwc_fwd_one_pass_kernelI11Fp32IOBf16WLi512ELi64ELi512EEv26Group_norm_nhwc_fwd_params)
        /*0a10*/ 	.word	0x00000000


	//----- nvinfo : EIATTR_MIN_STACK_SIZE
	.align		4
.L_469:
        /*0a14*/ 	.byte	0x04, 0x12
        /*0a16*/ 	.short	(.L_471 - .L_470)
	.align		4
.L_470:
        /*0a18*/ 	.word	index@(_Z35group_norm_nhwc_fwd_one_pass_kernelI11Fp32IOFp16WLi64ELi64ELi512EEv26Group_norm_nhwc_fwd_params)
        /*0a1c*/ 	.word	0x00000000


	//----- nvinfo : EIATTR_MIN_STACK_SIZE
	.align		4
.L_471:
        /*0a20*/ 	.byte	0x04, 0x12
        /*0a22*/ 	.short	(.L_473 - .L_472)
	.align		4
.L_472:
        /*0a24*/ 	.word	index@(_Z35group_norm_nhwc_fwd_one_pass_kernelI11Fp32IOFp16WLi128ELi64ELi512EEv26Group_norm_nhwc_fwd_params)
        /*0a28*/ 	.word	0x00000000


	//----- nvinfo : EIATTR_MIN_STACK_SIZE
	.align		4
.L_473:
        /*0a2c*/ 	.byte	0x04, 0x12
        /*0a2e*/ 	.short	(.L_475 - .L_474)
	.align		4
.L_474:
        /*0a30*/ 	.word	index@(_Z35group_norm_nhwc_fwd_one_pass_kernelI11Fp32IOFp16WLi256ELi64ELi512EEv26Group_norm_nhwc_fwd_params)
        /*0a34*/ 	.word	0x00000000


	//----- nvinfo : EIATTR_MIN_STACK_SIZE
	.align		4
.L_475:
        /*0a38*/ 	.byte	0x04, 0x12
        /*0a3a*/ 	.short	(.L_477 - .L_476)
	.align		4
.L_476:
        /*0a3c*/ 	.word	index@(_Z35group_norm_nhwc_fwd_one_pass_kernelI11Fp32IOFp16WLi512ELi64ELi512EEv26Group_norm_nhwc_fwd_params)
        /*0a40*/ 	.word	0x00000000
.L_477:


//--------------------- .nv.compat                --------------------------
	.section	.nv.compat,"",@"SHT_CUDA_COMPAT_INFO"
	.align	4
        /*0000*/ 	.byte	0x02, 0x09, 0x00, 0x00, 0x02, 0x02, 0x01, 0x00, 0x02, 0x05, 0x05, 0x00, 0x03, 0x07, 0x01, 0x01
        /*0010*/ 	.byte	0x02, 0x03, 0x00, 0x00, 0x02, 0x06, 0x01, 0x00, 0x04, 0x0b, 0x08, 0x00, 0x00, 0x00, 0x00, 0x00
        /*0020*/ 	.byte	0x00, 0x00, 0x00, 0x00


//--------------------- .nv.info._ZN3cub17CUB_300001_SM_9006detail11EmptyKernelIvEEvv --------------------------
	.section	.nv.info._ZN3cub17CUB_300001_SM_9006detail11EmptyKernelIvEEvv,"",@"SHT_CUDA_INFO"
	.sectionflags	@""
	.align	4


	//----- nvinfo : EIATTR_CUDA_API_VERSION
	.align		4
        /*0000*/ 	.byte	0x04, 0x37
        /*0002*/ 	.short	(.L_479 - .L_478)
.L_478:
        /*0004*/ 	.word	0x00000082


	//----- nvinfo : EIATTR_SPARSE_MMA_MASK
	.align		4
.L_479:
        /*0008*/ 	.byte	0x03, 0x50
        /*000a*/ 	.short	0x0000


	//----- nvinfo : EIATTR_MAXREG_COUNT
	.align		4
        /*000c*/ 	.byte	0x03, 0x1b
        /*000e*/ 	.short	0x00ff


	//----- nvinfo : EIATTR_MERCURY_ISA_VERSION
	.align		4
        /*0010*/ 	.byte	0x03, 0x5f
        /*0012*/ 	.short	0x0101


	//----- nvinfo : EIATTR_EXIT_INSTR_OFFSETS
	.align		4
        /*0014*/ 	.byte	0x04, 0x1c
        /*0016*/ 	.short	(.L_481 - .L_480)


	//   ....[0]....
.L_480:
        /*0018*/ 	.word	0x00000010


	//----- nvinfo : EIATTR_SW_WAR
	.align		4
.L_481:
        /*001c*/ 	.byte	0x04, 0x36
        /*001e*/ 	.short	(.L_483 - .L_482)
.L_482:
        /*0020*/ 	.word	0x00000008
.L_483:


//--------------------- .nv.info._Z35group_norm_nhwc_bwd_one_pass_kernelI11Bf16IOFp32WLi64ELi64ELi512EEv26Group_norm_nhwc_bwd_params --------------------------
	.section	.nv.info._Z35group_norm_nhwc_bwd_one_pass_kernelI11Bf16IOFp32WLi64ELi64ELi512EEv26Group_norm_nhwc_bwd_params,"",@"SHT_CUDA_INFO"
	.sectionflags	@""
	.align	4


	//----- nvinfo : EIATTR_CUDA_API_VERSION
	.align		4
        /*0000*/ 	.byte	0x04, 0x37
        /*0002*/ 	.short	(.L_485 - .L_484)
.L_484:
        /*0004*/ 	.word	0x00000082


	//----- nvinfo : EIATTR_KPARAM_INFO
	.align		4
.L_485:
        /*0008*/ 	.byte	0x04, 0x17
        /*000a*/ 	.short	(.L_487 - .L_486)
.L_486:
        /*000c*/ 	.word	0x00000000
        /*0010*/ 	.short	0x0000
        /*0012*/ 	.short	0x0000
        /*0014*/ 	.byte	0x00, 0xf0, 0xe1, 0x02


	//----- nvinfo : EIATTR_SPARSE_MMA_MASK
	.align		4
.L_487:
        /*0018*/ 	.byte	0x03, 0x50
        /*001a*/ 	.short	0x0000


	//----- nvinfo : EIATTR_MAXREG_COUNT
	.align		4
        /*001c*/ 	.byte	0x03, 0x1b
        /*001e*/ 	.short	0x0080


	//----- nvinfo : EIATTR_NUM_BARRIERS
	.align		4
        /*0020*/ 	.byte	0x02, 0x4c
        /*0022*/ 	.byte	0x01
	.zero		1


	//----- nvinfo : EIATTR_MERCURY_ISA_VERSION
	.align		4
        /*0024*/ 	.byte	0x03, 0x5f
        /*0026*/ 	.short	0x0101


	//----- nvinfo : EIATTR_INT_WARP_WIDE_INSTR_OFFSETS
	.align		4
        /*0028*/ 	.byte	0x04, 0x31
        /*002a*/ 	.short	(.L_489 - .L_488)


	//   ....[0]....
.L_488:
        /*002c*/ 	.word	0x000023a0


	//   ....[1]....
        /*0030*/ 	.word	0x00004400


	//----- nvinfo : EIATTR_COOP_GROUP_MASK_REGIDS
	.align		4
.L_489:
        /*0034*/ 	.byte	0x04, 0x29
        /*0036*/ 	.short	(.L_491 - .L_490)


	//   ....[0]....
.L_490:
        /*0038*/ 	.word	0xffffffff


	//   ....[1]....
        /*003c*/ 	.word	0xffffffff


	//   ....[2]....
        /*0040*/ 	.word	0xffffffff


	//   ....[3]....
        /*0044*/ 	.word	0xffffffff


	//   ....[4]....
        /*0048*/ 	.word	0xffffffff


	//   ....[5]....
        /*004c*/ 	.word	0xffffffff


	//   ....[6]....
        /*0050*/ 	.word	0xffffffff


	//   ....[7]....
        /*0054*/ 	.word	0xffffffff


	//   ....[8]....
        /*0058*/ 	.word	0xffffffff


	//   ....[9]....
        /*005c*/ 	.word	0xffffffff


	//----- nvinfo : EIATTR_COOP_GROUP_INSTR_OFFSETS
	.align		4
.L_491:
        /*0060*/ 	.byte	0x04, 0x28
        /*0062*/ 	.short	(.L_493 - .L_492)


	//   ....[0]....
.L_492:
        /*0064*/ 	.word	0x000016a0


	//   ....[1]....
        /*0068*/ 	.word	0x000016e0


	//   ....[2]....
        /*006c*/ 	.word	0x00001800


	//   ....[3]....
        /*0070*/ 	.word	0x00001820


	//   ....[4]....
        /*0074*/ 	.word	0x00001850


	//   ....[5]....
        /*0078*/ 	.word	0x00001870


	//   ....[6]....
        /*007c*/ 	.word	0x000018a0


	//   ....[7]....
        /*0080*/ 	.word	0x000018c0


	//   ....[8]....
        /*0084*/ 	.word	0x000018f0


	//   ....[9]....
        /*0088*/ 	.word	0x00001910


	//----- nvinfo : EIATTR_EXIT_INSTR_OFFSETS
	.align		4
.L_493:
        /*008c*/ 	.byte	0x04, 0x1c
        /*008e*/ 	.short	(.L_495 - .L_494)


	//   ....[0]....
.L_494:
        /*0090*/ 	.word	0x00004490


	//   ....[1]....
        /*0094*/ 	.word	0x000045d0


	//   ....[2]....
        /*0098*/ 	.word	0x00004810


	//----- nvinfo : EIATTR_MAX_THREADS
	.align		4
.L_495:
        /*009c*/ 	.byte	0x04, 0x05
        /*009e*/ 	.short	(.L_497 - .L_496)
.L_496:
        /*00a0*/ 	.word	0x00000200
        /*00a4*/ 	.word	0x00000001
        /*00a8*/ 	.word	0x00000001


	//----- nvinfo : EIATTR_CRS_STACK_SIZE
	.align		4
.L_497:
        /*00ac*/ 	.byte	0x04, 0x1e
        /*00ae*/ 	.short	(.L_499 - .L_498)
.L_498:
        /*00b0*/ 	.word	0x00000000


	//----- nvinfo : EIATTR_CBANK_PARAM_SIZE
	.align		4
.L_499:
        /*00b4*/ 	.byte	0x03, 0x19
        /*00b6*/ 	.short	0x00b8


	//----- nvinfo : EIATTR_PARAM_CBANK
	.align		4
        /*00b8*/ 	.byte	0x04, 0x0a
        /*00ba*/ 	.short	(.L_501 - .L_500)
	.align		4
.L_500:
        /*00bc*/ 	.word	index@(.nv.constant0._Z35group_norm_nhwc_bwd_one_pass_kernelI11Bf16IOFp32WLi64ELi64ELi512EEv26Group_norm_nhwc_bwd_params)
        /*00c0*/ 	.short	0x0210
        /*00c2*/ 	.short	0x00b8


	//----- nvinfo : EIATTR_SW_WAR
	.align		4
.L_501:
        /*00c4*/ 	.byte	0x04, 0x36
        /*00c6*/ 	.short	(.L_503 - .L_502)
.L_502:
        /*00c8*/ 	.word	0x00000008
.L_503:


//--------------------- .nv.info._Z35group_norm_nhwc_bwd_one_pass_kernelI11Bf16IOFp32WLi128ELi64ELi512EEv26Group_norm_nhwc_bwd_params --------------------------
	.section	.nv.info._Z35group_norm_nhwc_bwd_one_pass_kernelI11Bf16IOFp32WLi128ELi64ELi512EEv26Group_norm_nhwc_bwd_params,"",@"SHT_CUDA_INFO"
	.sectionflags	@""
	.align	4


	//----- nvinfo : EIATTR_CUDA_API_VERSION
	.align		4
        /*0000*/ 	.byte	0x04, 0x37
        /*0002*/ 	.short	(.L_505 - .L_504)
.L_504:
        /*0004*/ 	.word	0x00000082


	//----- nvinfo : EIATTR_KPARAM_INFO
	.align		4
.L_505:
        /*0008*/ 	.byte	0x04, 0x17
        /*000a*/ 	.short	(.L_507 - .L_506)
.L_506:
        /*000c*/ 	.word	0x00000000
        /*0010*/ 	.short	0x0000
        /*0012*/ 	.short	0x0000
        /*0014*/ 	.byte	0x00, 0xf0, 0xe1, 0x02


	//----- nvinfo : EIATTR_SPARSE_MMA_MASK
	.align		4
.L_507:
        /*0018*/ 	.byte	0x03, 0x50
        /*001a*/ 	.short	0x0000


	//----- nvinfo : EIATTR_MAXREG_COUNT
	.align		4
        /*001c*/ 	.byte	0x03, 0x1b
        /*001e*/ 	.short	0x0080


	//----- nvinfo : EIATTR_NUM_BARRIERS
	.align		4
        /*0020*/ 	.byte	0x02, 0x4c
        /*0022*/ 	.byte	0x01
	.zero		1


	//----- nvinfo : EIATTR_MERCURY_ISA_VERSION
	.align		4
        /*0024*/ 	.byte	0x03, 0x5f
        /*0026*/ 	.short	0x0101


	//----- nvinfo : EIATTR_INT_WARP_WIDE_INSTR_OFFSETS
	.align		4
        /*0028*/ 	.byte	0x04, 0x31
        /*002a*/ 	.short	(.L_509 - .L_508)


	//   ....[0]....
.L_508:
        /*002c*/ 	.word	0x000033f0


	//   ....[1]....
        /*0030*/ 	.word	0x000060c0


	//----- nvinfo : EIATTR_COOP_GROUP_MASK_REGIDS
	.align		4
.L_509:
        /*0034*/ 	.byte	0x04, 0x29
        /*0036*/ 	.short	(.L_511 - .L_510)


	//   ....[0]....
.L_510:
        /*0038*/ 	.word	0xffffffff


	//   ....[1]....
        /*003c*/ 	.word	0xffffffff


	//   ....[2]....
        /*0040*/ 	.word	0xffffffff


	//   ....[3]....
        /*0044*/ 	.word	0xffffffff


	//   ....[4]....
        /*0048*/ 	.word	0xffffffff


	//   ....[5]....
        /*004c*/ 	.word	0xffffffff


	//   ....[6]....
        /*0050*/ 	.word	0xffffffff


	//   ....[7]....
        /*0054*/ 	.word	0xffffffff


	//   ....[8]....
        /*0058*/ 	.word	0xffffffff


	//   ....[9]....
        /*005c*/ 	.word	0xffffffff


	//----- nvinfo : EIATTR_COOP_GROUP_INSTR_OFFSETS
	.align		4
.L_511:
        /*0060*/ 	.byte	0x04, 0x28
        /*0062*/ 	.short	(.L_513 - .L_512)


	//   ....[0]....
.L_512:
        /*0064*/ 	.word	0x00002660


	//   ....[1]....
        /*0068*/ 	.word	0x000026a0


	//   ....[2]....
        /*006c*/ 	.word	0x00002780


	//   ....[3]....
        /*0070*/ 	.word	0x000027a0


	//   ....[4]....
        /*0074*/ 	.word	0x000027d0


	//   ....[5]....
        /*0078*/ 	.word	0x000027f0


	//   ....[6]....
        /*007c*/ 	.word	0x00002820


	//   ....[7]....
        /*0080*/ 	.word	0x00002840


	//   ....[8]....
        /*0084*/ 	.word	0x00002870


	//   ....[9]....
        /*0088*/ 	.word	0x00002890


	//----- nvinfo : EIATTR_EXIT_INSTR_OFFSETS
	.align		4
.L_513:
        /*008c*/ 	.byte	0x04, 0x1c
        /*008e*/ 	.short	(.L_515 - .L_514)


	//   ....[0]....
.L_514:
        /*0090*/ 	.word	0x00006150


	//   ....[1]....
        /*0094*/ 	.word	0x00006290


	//   ....[2]....
        /*0098*/ 	.word	0x000064d0


	//----- nvinfo : EIATTR_MAX_THREADS
	.align		4
.L_515:
        /*009c*/ 	.byte	0x04, 0x05
        /*009e*/ 	.short	(.L_517 - .L_516)
.L_516:
        /*00a0*/ 	.word	0x00000200
        /*00a4*/ 	.word	0x00000001
        /*00a8*/ 	.word	0x00000001


	//----- nvinfo : EIATTR_CRS_STACK_SIZE
	.align		4
.L_517:
        /*00ac*/ 	.byte	0x04, 0x1e
        /*00ae*/ 	.short	(.L_519 - .L_518)
.L_518:
        /*00b0*/ 	.word	0x00000000


	//----- nvinfo : EIATTR_CBANK_PARAM_SIZE
	.align		4
.L_519:
        /*00b4*/ 	.byte	0x03, 0x19
        /*00b6*/ 	.short	0x00b8


	//----- nvinfo : EIATTR_PARAM_CBANK
	.align		4
        /*00b8*/ 	.byte	0x04, 0x0a
        /*00ba*/ 	.short	(.L_521 - .L_520)
	.align		4
.L_520:
        /*00bc*/ 	.word	index@(.nv.constant0._Z35group_norm_nhwc_bwd_one_pass_kernelI11Bf16IOFp32WLi128ELi64ELi512EEv26Group_norm_nhwc_bwd_params)
        /*00c0*/ 	.short	0x0210
        /*00c2*/ 	.short	0x00b8


	//----- nvinfo : EIATTR_SW_WAR
	.align		4
.L_521:
        /*00c4*/ 	.byte	0x04, 0x36
        /*00c6*/ 	.short	(.L_523 - .L_522)
.L_522:
        /*00c8*/ 	.word	0x00000008
.L_523:


//--------------------- .nv.info._Z35group_norm_nhwc_bwd_one_pass_kernelI11Bf16IOFp32WLi256ELi64ELi512EEv26Group_norm_nhwc_bwd_params --------------------------
	.section	.nv.info._Z35group_norm_nhwc_bwd_one_pass_kernelI11Bf16IOFp32WLi256ELi64ELi512EEv26Group_norm_nhwc_bwd_params,"",@"SHT_CUDA_INFO"
	.sectionflags	@""
	.align	4


	//----- nvinfo : EIATTR_CUDA_API_VERSION
	.align		4
        /*0000*/ 	.byte	0x04, 0x37
        /*0002*/ 	.short	(.L_525 - .L_524)
.L_524:
        /*0004*/ 	.word	0x00000082


	//----- nvinfo : EIATTR_KPARAM_INFO
	.align		4
.L_525:
        /*0008*/ 	.byte	0x04, 0x17
        /*000a*/ 	.short	(.L_527 - .L_526)
.L_526:
        /*000c*/ 	.word	0x00000000
        /*0010*/ 	.short	0x0000
        /*0012*/ 	.short	0x0000
        /*0014*/ 	.byte	0x00, 0xf0, 0xe1, 0x02


	//----- nvinfo : EIATTR_SPARSE_MMA_MASK
	.align		4
.L_527:
        /*0018*/ 	.byte	0x03, 0x50
        /*001a*/ 	.short	0x0000


	//----- nvinfo : EIATTR_MAXREG_COUNT
	.align		4
        /*001c*/ 	.byte	0x03, 0x1b
        /*001e*/ 	.short	0x0080


	//----- nvinfo : EIATTR_NUM_BARRIERS
	.align		4
        /*0020*/ 	.byte	0x02, 0x4c
        /*0022*/ 	.byte	0x01
	.zero		1


	//----- nvinfo : EIATTR_MERCURY_ISA_VERSION
	.align		4
        /*0024*/ 	.byte	0x03, 0x5f
        /*0026*/ 	.short	0x0101


	//----- nvinfo : EIATTR_INT_WARP_WIDE_INSTR_OFFSETS
	.align		4
        /*0028*/ 	.byte	0x04, 0x31
        /*002a*/ 	.short	(.L_529 - .L_528)


	//   ....[0]....
.L_528:
        /*002c*/ 	.word	0x00005670


	//   ....[1]....
        /*0030*/ 	.word	0x00009df0


	//----- nvinfo : EIATTR_COOP_GROUP_MASK_REGIDS
	.align		4
.L_529:
        /*0034*/ 	.byte	0x04, 0x29
        /*0036*/ 	.short	(.L_531 - .L_530)


	//   ....[0]....
.L_530:
        /*0038*/ 	.word	0xffffffff


	//   ....[1]....
        /*003c*/ 	.word	0xffffffff


	//   ....[2]....
        /*0040*/ 	.word	0xffffffff


	//   ....[3]....
        /*0044*/ 	.word	0xffffffff


	//   ....[4]....
        /*0048*/ 	.word	0xffffffff


	//   ....[5]....
        /*004c*/ 	.word	0xffffffff


	//   ....[6]....
        /*0050*/ 	.word	0xffffffff


	//   ....[7]....
        /*0054*/ 	.word	0xffffffff


	//   ....[8]....
        /*0058*/ 	.word	0xffffffff


	//   ....[9]....
        /*005c*/ 	.word	0xffffffff


	//----- nvinfo : EIATTR_COOP_GROUP_INSTR_OFFSETS
	.align		4
.L_531:
        /*0060*/ 	.byte	0x04, 0x28
        /*0062*/ 	.short	(.L_533 - .L_532)


	//   ....[0]....
.L_532:
        /*0064*/ 	.word	0x000045f0


	//   ....[1]....
        /*0068*/ 	.word	0x00004630


	//   ....[2]....
        /*006c*/ 	.word	0x000047c0


	//   ....[3]....
        /*0070*/ 	.word	0x00004800


	//   ....[4]....
        /*0074*/ 	.word	0x00004990


	//   ....[5]....
        /*0078*/ 	.word	0x000049c0


	//   ....[6]....
        /*007c*/ 	.word	0x00004a00


	//   ....[7]....
        /*0080*/ 	.word	0x00004a20


	//   ....[8]....
        /*0084*/ 	.word	0x00004a50


	//   ....[9]....
        /*0088*/ 	.word	0x00004a70


	//----- nvinfo : EIATTR_EXIT_INSTR_OFFSETS
	.align		4
.L_533:
        /*008c*/ 	.byte	0x04, 0x1c
        /*008e*/ 	.short	(.L_535 - .L_534)


	//   ....[0]....
.L_534:
        /*0090*/ 	.word	0x00009e80


	//   ....[1]....
        /*0094*/ 	.word	0x00009fc0


	//   ....[2]....
        /*0098*/ 	.word	0x0000a200


	//----- nvinfo : EIATTR_MAX_THREADS
	.align		4
.L_535:
        /*009c*/ 	.byte	0x04, 0x05
        /*009e*/ 	.short	(.L_537 - .L_536)
.L_536:
        /*00a0*/ 	.word	0x00000200
        /*00a4*/ 	.word	0x00000001
        /*00a8*/ 	.word	0x00000001


	//----- nvinfo : EIATTR_CRS_STACK_SIZE
	.align		4
.L_537:
        /*00ac*/ 	.byte	0x04, 0x1e
        /*00ae*/ 	.short	(.L_539 - .L_538)
.L_538:
        /*00b0*/ 	.word	0x00000000


	//----- nvinfo : EIATTR_CBANK_PARAM_SIZE
	.align		4
.L_539:
        /*00b4*/ 	.byte	0x03, 0x19
        /*00b6*/ 	.short	0x00b8


	//----- nvinfo : EIATTR_PARAM_CBANK
	.align		4
        /*00b8*/ 	.byte	0x04, 0x0a
        /*00ba*/ 	.short	(.L_541 - .L_540)
	.align		4
.L_540:
        /*00bc*/ 	.word	index@(.nv.constant0._Z35group_norm_nhwc_bwd_one_pass_kernelI11Bf16IOFp32WLi256ELi64ELi512EEv26Group_norm_nhwc_bwd_params)
        /*00c0*/ 	.short	0x0210
        /*00c2*/ 	.short	0x00b8


	//----- nvinfo : EIATTR_SW_WAR
	.align		4
.L_541:
        /*00c4*/ 	.byte	0x04, 0x36
        /*00c6*/ 	.short	(.L_543 - .L_542)
.L_542:
        /*00c8*/ 	.word	0x00000008
.L_543:


//--------------------- .nv.info._Z35group_norm_nhwc_bwd_one_pass_kernelI11Bf16IOFp32WLi512ELi64ELi512EEv26Group_norm_nhwc_bwd_params --------------------------
	.section	.nv.info._Z35group_norm_nhwc_bwd_one_pass_kernelI11Bf16IOFp32WLi512ELi64ELi512EEv26Group_norm_nhwc_bwd_params,"",@"SHT_CUDA_INFO"
	.sectionflags	@""
	.align	4


	//----- nvinfo : EIATTR_CUDA_API_VERSION
	.align		4
        /*0000*/ 	.byte	0x04, 0x37
        /*0002*/ 	.short	(.L_545 - .L_544)
.L_544:
        /*0004*/ 	.word	0x00000082


	//----- nvinfo : EIATTR_KPARAM_INFO
	.align		4
.L_545:
        /*0008*/ 	.byte	0x04, 0x17
        /*000a*/ 	.short	(.L_547 - .L_546)
.L_546:
        /*000c*/ 	.word	0x00000000
        /*0010*/ 	.short	0x0000
        /*0012*/ 	.short	0x0000
        /*0014*/ 	.byte	0x00, 0xf0, 0xe1, 0x02


	//----- nvinfo : EIATTR_SPARSE_MMA_MASK
	.align		4
.L_547:
        /*0018*/ 	.byte	0x03, 0x50
        /*001a*/ 	.short	0x0000


	//----- nvinfo : EIATTR_MAXREG_COUNT
	.align		4
        /*001c*/ 	.byte	0x03, 0x1b
        /*001e*/ 	.short	0x0080


	//----- nvinfo : EIATTR_NUM_BARRIERS
	.align		4
        /*0020*/ 	.byte	0x02, 0x4c
        /*0022*/ 	.byte	0x01
	.zero		1


	//----- nvinfo : EIATTR_ANNOTATIONS
	.align		4
        /*0024*/ 	.byte	0x04, 0x55
        /*0026*/ 	.short	(.L_549 - .L_548)


	//   ....[0]....
.L_548:
        /*0028*/ 	.word	0x00000001
        /*002c*/ 	.byte	0x50, 0x04, 0x00, 0x00, 0x01, 0x00, 0x00, 0x00, 0x80, 0x04, 0x00, 0x00, 0x01, 0x00, 0x00, 0x00
        /* <DEDUP_REMOVED lines=47> */
        /*032c*/ 	.byte	0x50, 0x0b, 0x01, 0x00, 0x01, 0x00, 0x00, 0x00, 0x10, 0x0d, 0x01, 0x00


	//----- nvinfo : EIATTR_MERCURY_ISA_VERSION
	.align		4
.L_549:
        /*0338*/ 	.byte	0x03, 0x5f
        /*033a*/ 	.short	0x0101


	//----- nvinfo : EIATTR_INT_WARP_WIDE_INSTR_OFFSETS
	.align		4
        /*033c*/ 	.byte	0x04, 0x31
        /*033e*/ 	.short	(.L_551 - .L_550)


	//   ....[0]....
.L_550:
        /*0340*/ 	.word	0x00009df0


	//   ....[1]....
        /*0344*/ 	.word	0x00012410


	//----- nvinfo : EIATTR_COOP_GROUP_MASK_REGIDS
	.align		4
.L_551:
        /*0348*/ 	.byte	0x04, 0x29
        /*034a*/ 	.short	(.L_553 - .L_552)


	//   ....[0]....
.L_552:
        /*034c*/ 	.word	0xffffffff


	//   ....[1]....
        /*0350*/ 	.word	0xffffffff


	//   ....[2]....
        /*0354*/ 	.word	0xffffffff


	//   ....[3]....
        /*0358*/ 	.word	0xffffffff


	//   ....[4]....
        /*035c*/ 	.word	0xffffffff


	//   ....[5]....
        /*0360*/ 	.word	0xffffffff


	//   ....[6]....
        /*0364*/ 	.word	0xffffffff


	//   ....[7]....
        /*0368*/ 	.word	0xffffffff


	//   ....[8]....
        /*036c*/ 	.word	0xffffffff


	//   ....[9]....
        /*0370*/ 	.word	0xffffffff


	//----- nvinfo : EIATTR_COOP_GROUP_INSTR_OFFSETS
	.align		4
.L_553:
        /*0374*/ 	.byte	0x04, 0x28
        /*0376*/ 	.short	(.L_555 - .L_554)


	//   ....[0]....
.L_554:
        /*0378*/ 	.word	0x00008da0


	//   ....[1]....
        /*037c*/ 	.word	0x00008de0


	//   ....[2]....
        /*0380*/ 	.word	0x00009000


	//   ....[3]....
        /*0384*/ 	.word	0x00009040


	//   ....[4]....
        /*0388*/ 	.word	0x00009120


	//   ....[5]....
        /*038c*/ 	.word	0x00009140


	//   ....[6]....
        /*0390*/ 	.word	0x00009170


	//   ....[7]....
        /*0394*/ 	.word	0x00009190


	//   ....[8]....
        /*0398*/ 	.word	0x000091c0


	//   ....[9]....
        /*039c*/ 	.word	0x000091e0


	//----- nvinfo : EIATTR_EXIT_INSTR_OFFSETS
	.align		4
.L_555:
        /*03a0*/ 	.byte	0x04, 0x1c
        /*03a2*/ 	.short	(.L_557 - .L_556)


	//   ....[0]....
.L_556:
        /*03a4*/ 	.word	0x000124a0


	//   ....[1]....
        /*03a8*/ 	.word	0x000125e0


	//   ....[2]....
        /*03ac*/ 	.word	0x00012830


	//----- nvinfo : EIATTR_MAX_THREADS
	.align		4
.L_557:
        /*03b0*/ 	.byte	0x04, 0x05
        /*03b2*/ 	.short	(.L_559 - .L_558)
.L_558:
        /*03b4*/ 	.word	0x00000200
        /*03b8*/ 	.word	0x00000001
        /*03bc*/ 	.word	0x00000001


	//----- nvinfo : EIATTR_CRS_STACK_SIZE
	.align		4
.L_559:
        /*03c0*/ 	.byte	0x04, 0x1e
        /*03c2*/ 	.short	(.L_561 - .L_560)
.L_560:
        /*03c4*/ 	.word	0x00000000


	//----- nvinfo : EIATTR_CBANK_PARAM_SIZE
	.align		4
.L_561:
        /*03c8*/ 	.byte	0x03, 0x19
        /*03ca*/ 	.short	0x00b8


	//----- nvinfo : EIATTR_PARAM_CBANK
	.align		4
        /*03cc*/ 	.byte	0x04, 0x0a
        /*03ce*/ 	.short	(.L_563 - .L_562)
	.align		4
.L_562:
        /*03d0*/ 	.word	index@(.nv.constant0._Z35group_norm_nhwc_bwd_one_pass_kernelI11Bf16IOFp32WLi512ELi64ELi512EEv26Group_norm_nhwc_bwd_params)
        /*03d4*/ 	.short	0x0210
        /*03d6*/ 	.short	0x00b8


	//----- nvinfo : EIATTR_SW_WAR
	.align		4
.L_563:
        /*03d8*/ 	.byte	0x04, 0x36
        /*03da*/ 	.short	(.L_565 - .L_564)
.L_564:
        /*03dc*/ 	.word	0x00000008
.L_565:


//--------------------- .nv.info._Z35group_norm_nhwc_bwd_one_pass_kernelI11Bf16IOBf16WLi64ELi64ELi512EEv26Group_norm_nhwc_bwd_params --------------------------
	.section	.nv.info._Z35group_norm_nhwc_bwd_one_pass_kernelI11Bf16IOBf16WLi64ELi64ELi512EEv26Group_norm_nhwc_bwd_params,"",@"SHT_CUDA_INFO"
	.sectionflags	@""
	.align	4


	//----- nvinfo : EIATTR_CUDA_API_VERSION
	.align		4
        /*0000*/ 	.byte	0x04, 0x37
        /*0002*/ 	.short	(.L_567 - .L_566)
.L_566:
        /*0004*/ 	.word	0x00000082


	//----- nvinfo : EIATTR_KPARAM_INFO
	.align		4
.L_567:
        /*0008*/ 	.byte	0x04, 0x17
        /*000a*/ 	.short	(.L_569 - .L_568)
.L_568:
        /*000c*/ 	.word	0x00000000
        /*0010*/ 	.short	0x0000
        /*0012*/ 	.short	0x0000
        /*0014*/ 	.byte	0x00, 0xf0, 0xe1, 0x02


	//----- nvinfo : EIATTR_SPARSE_MMA_MASK
	.align		4
.L_569:
        /*0018*/ 	.byte	0x03, 0x50
        /*001a*/ 	.short	0x0000


	//----- nvinfo : EIATTR_MAXREG_COUNT
	.align		4
        /*001c*/ 	.byte	0x03, 0x1b
        /*001e*/ 	.short	0x0080


	//----- nvinfo : EIATTR_NUM_BARRIERS
	.align		4
        /*0020*/ 	.byte	0x02, 0x4c
        /*0022*/ 	.byte	0x01
	.zero		1


	//----- nvinfo : EIATTR_MERCURY_ISA_VERSION
	.align		4
        /*0024*/ 	.byte	0x03, 0x5f
        /*0026*/ 	.short	0x0101


	//----- nvinfo : EIATTR_INT_WARP_WIDE_INSTR_OFFSETS
	.align		4
        /*0028*/ 	.byte	0x04, 0x31
        /*002a*/ 	.short	(.L_571 - .L_570)


	//   ....[0]....
.L_570:
        /*002c*/ 	.word	0x00002400


	//   ....[1]....
        /*0030*/ 	.word	0x00004460


	//----- nvinfo : EIATTR_COOP_GROUP_MASK_REGIDS
	.align		4
.L_571:
        /*0034*/ 	.byte	0x04, 0x29
        /*0036*/ 	.short	(.L_573 - .L_572)


	//   ....[0]....
.L_572:
        /*0038*/ 	.word	0xffffffff


	//   ....[1]....
        /*003c*/ 	.word	0xffffffff


	//   ....[2]....
        /*0040*/ 	.word	0xffffffff


	//   ....[3]....
        /*0044*/ 	.word	0xffffffff


	//   ....[4]....
        /*0048*/ 	.word	0xffffffff


	//   ....[5]....
        /*004c*/ 	.word	0xffffffff


	//   ....[6]....
        /*0050*/ 	.word	0xffffffff


	//   ....[7]....
        /*0054*/ 	.word	0xffffffff


	//   ....[8]....
        /*0058*/ 	.word	0xffffffff


	//   ....[9]....
        /*005c*/ 	.word	0xffffffff


	//----- nvinfo : EIATTR_COOP_GROUP_INSTR_OFFSETS
	.align		4
.L_573:
        /*0060*/ 	.byte	0x04, 0x28
        /*0062*/ 	.short	(.L_575 - .L_574)


	//   ....[0]....
.L_574:
        /*0064*/ 	.word	0x00001700


	//   ....[1]....
        /*0068*/ 	.word	0x00001740


	//   ....[2]....
        /*006c*/ 	.word	0x00001830


	//   ....[3]....
        /*0070*/ 	.word	0x00001850


	//   ....[4]....
        /*0074*/ 	.word	0x00001880


	//   ....[5]....
        /*0078*/ 	.word	0x000018a0


	//   ....[6]....
        /*007c*/ 	.word	0x000018d0


	//   ....[7]....
        /*0080*/ 	.word	0x000018f0


	//   ....[8]....
        /*0084*/ 	.word	0x00001920


	//   ....[9]....
        /*0088*/ 	.word	0x00001940


	//----- nvinfo : EIATTR_EXIT_INSTR_OFFSETS
	.align		4
.L_575:
        /*008c*/ 	.byte	0x04, 0x1c
        /*008e*/ 	.short	(.L_577 - .L_576)


	//   ....[0]....
.L_576:
        /*0090*/ 	.word	0x000044f0


	//   ....[1]....
        /*0094*/ 	.word	0x00004630


	//   ....[2]....
        /*0098*/ 	.word	0x00004890


	//----- nvinfo : EIATTR_MAX_THREADS
	.align		4
.L_577:
        /*009c*/ 	.byte	0x04, 0x05
        /*009e*/ 	.short	(.L_579 - .L_578)
.L_578:
        /*00a0*/ 	.word	0x00000200
        /*00a4*/ 	.word	0x00000001
        /*00a8*/ 	.word	0x00000001


	//----- nvinfo : EIATTR_CRS_STACK_SIZE
	.align		4
.L_579:
        /*00ac*/ 	.byte	0x04, 0x1e
        /*00ae*/ 	.short	(.L_581 - .L_580)
.L_580:
        /*00b0*/ 	.word	0x00000000


	//----- nvinfo : EIATTR_CBANK_PARAM_SIZE
	.align		4
.L_581:
        /*00b4*/ 	.byte	0x03, 0x19
        /*00b6*/ 	.short	0x00b8


	//----- nvinfo : EIATTR_PARAM_CBANK
	.align		4
        /*00b8*/ 	.byte	0x04, 0x0a
        /*00ba*/ 	.short	(.L_583 - .L_582)
	.align		4
.L_582:
        /*00bc*/ 	.word	index@(.nv.constant0._Z35group_norm_nhwc_bwd_one_pass_kernelI11Bf16IOBf16WLi64ELi64ELi512EEv26Group_norm_nhwc_bwd_params)
        /*00c0*/ 	.short	0x0210
        /*00c2*/ 	.short	0x00b8


	//----- nvinfo : EIATTR_SW_WAR
	.align		4
.L_583:
        /*00c4*/ 	.byte	0x04, 0x36
        /*00c6*/ 	.short	(.L_585 - .L_584)
.L_584:
        /*00c8*/ 	.word	0x00000008
.L_585:


//--------------------- .nv.info._Z35group_norm_nhwc_bwd_one_pass_kernelI11Bf16IOBf16WLi128ELi64ELi512EEv26Group_norm_nhwc_bwd_params --------------------------
	.section	.nv.info._Z35group_norm_nhwc_bwd_one_pass_kernelI11Bf16IOBf16WLi128ELi64ELi512EEv26Group_norm_nhwc_bwd_params,"",@"SHT_CUDA_INFO"
	.sectionflags	@""
	.align	4


	//----- nvinfo : EIATTR_CUDA_API_VERSION
	.align		4
        /*0000*/ 	.byte	0x04, 0x37
        /*0002*/ 	.short	(.L_587 - .L_586)
.L_586:
        /*0004*/ 	.word	0x00000082


	//----- nvinfo : EIATTR_KPARAM_INFO
	.align		4
.L_587:
        /*0008*/ 	.byte	0x04, 0x17
        /*000a*/ 	.short	(.L_589 - .L_588)
.L_588:
        /*000c*/ 	.word	0x00000000
        /*0010*/ 	.short	0x0000
        /*0012*/ 	.short	0x0000
        /*0014*/ 	.byte	0x00, 0xf0, 0xe1, 0x02


	//----- nvinfo : EIATTR_SPARSE_MMA_MASK
	.align		4
.L_589:
        /*0018*/ 	.byte	0x03, 0x50
        /*001a*/ 	.short	0x0000


	//----- nvinfo : EIATTR_MAXREG_COUNT
	.align		4
        /*001c*/ 	.byte	0x03, 0x1b
        /*001e*/ 	.short	0x0080


	//----- nvinfo : EIATTR_NUM_BARRIERS
	.align		4
        /*0020*/ 	.byte	0x02, 0x4c
        /*0022*/ 	.byte	0x01
	.zero		1


	//----- nvinfo : EIATTR_MERCURY_ISA_VERSION
	.align		4
        /*0024*/ 	.byte	0x03, 0x5f
        /*0026*/ 	.short	0x0101


	//----- nvinfo : EIATTR_INT_WARP_WIDE_INSTR_OFFSETS
	.align		4
        /*0028*/ 	.byte	0x04, 0x31
        /*002a*/ 	.short	(.L_591 - .L_590)


	//   ....[0]....
.L_590:
        /*002c*/ 	.word	0x00003470


	//   ....[1]....
        /*0030*/ 	.word	0x00006140


	//----- nvinfo : EIATTR_COOP_GROUP_MASK_REGIDS
	.align		4
.L_591:
        /*0034*/ 	.byte	0x04, 0x29
        /*0036*/ 	.short	(.L_593 - .L_592)


	//   ....[0]....
.L_592:
        /*0038*/ 	.word	0xffffffff


	//   ....[1]....
        /*003c*/ 	.word	0xffffffff


	//   ....[2]....
        /*0040*/ 	.word	0xffffffff


	//   ....[3]....
        /*0044*/ 	.word	0xffffffff


	//   ....[4]....
        /*0048*/ 	.word	0xffffffff


	//   ....[5]....
        /*004c*/ 	.word	0xffffffff


	//   ....[6]....
        /*0050*/ 	.word	0xffffffff


	//   ....[7]....
        /*0054*/ 	.word	0xffffffff


	//   ....[8]....
        /*0058*/ 	.word	0xffffffff


	//   ....[9]....
        /*005c*/ 	.word	0xffffffff


	//----- nvinfo : EIATTR_COOP_GROUP_INSTR_OFFSETS
	.align		4
.L_593:
        /*0060*/ 	.byte	0x04, 0x28
        /*0062*/ 	.short	(.L_595 - .L_594)


	//   ....[0]....
.L_594:
        /*0064*/ 	.word	0x000026e0


	//   ....[1]....
        /*0068*/ 	.word	0x00002720


	//   ....[2]....
        /*006c*/ 	.word	0x00002820


	//   ....[3]....
        /*0070*/ 	.word	0x00002840


	//   ....[4]....
        /*0074*/ 	.word	0x00002870


	//   ....[5]....
        /*0078*/ 	.word	0x00002890


	//   ....[6]....
        /*007c*/ 	.word	0x000028c0


	//   ....[7]....
        /*0080*/ 	.word	0x000028e0


	//   ....[8]....
        /*0084*/ 	.word	0x00002910


	//   ....[9]....
        /*0088*/ 	.word	0x00002930


	//----- nvinfo : EIATTR_EXIT_INSTR_OFFSETS
	.align		4
.L_595:
        /*008c*/ 	.byte	0x04, 0x1c
        /*008e*/ 	.short	(.L_597 - .L_596)


	//   ....[0]....
.L_596:
        /*0090*/ 	.word	0x000061d0


	//   ....[1]....
        /*0094*/ 	.word	0x00006310


	//   ....[2]....
        /*0098*/ 	.word	0x00006570


	//----- nvinfo : EIATTR_MAX_THREADS
	.align		4
.L_597:
        /*009c*/ 	.byte	0x04, 0x05
        /*009e*/ 	.short	(.L_599 - .L_598)
.L_598:
        /*00a0*/ 	.word	0x00000200
        /*00a4*/ 	.word	0x00000001
        /*00a8*/ 	.word	0x00000001


	//----- nvinfo : EIATTR_CRS_STACK_SIZE
	.align		4
.L_599:
        /*00ac*/ 	.byte	0x04, 0x1e
        /*00ae*/ 	.short	(.L_601 - .L_600)
.L_600:
        /*00b0*/ 	.word	0x00000000


	//----- nvinfo : EIATTR_CBANK_PARAM_SIZE
	.align		4
.L_601:
        /*00b4*/ 	.byte	0x03, 0x19
        /*00b6*/ 	.short	0x00b8


	//----- nvinfo : EIATTR_PARAM_CBANK
	.align		4
        /*00b8*/ 	.byte	0x04, 0x0a
        /*00ba*/ 	.short	(.L_603 - .L_602)
	.align		4
.L_602:
        /*00bc*/ 	.word	index@(.nv.constant0._Z35group_norm_nhwc_bwd_one_pass_kernelI11Bf16IOBf16WLi128ELi64ELi512EEv26Group_norm_nhwc_bwd_params)
        /*00c0*/ 	.short	0x0210
        /*00c2*/ 	.short	0x00b8


	//----- nvinfo : EIATTR_SW_WAR
	.align		4
.L_603:
        /*00c4*/ 	.byte	0x04, 0x36
        /*00c6*/ 	.short	(.L_605 - .L_604)
.L_604:
        /*00c8*/ 	.word	0x00000008
.L_605:


//--------------------- .nv.info._Z35group_norm_nhwc_bwd_one_pass_kernelI11Bf16IOBf16WLi256ELi64ELi512EEv26Group_norm_nhwc_bwd_params --------------------------
	.section	.nv.info._Z35group_norm_nhwc_bwd_one_pass_kernelI11Bf16IOBf16WLi256ELi64ELi512EEv26Group_norm_nhwc_bwd_params,"",@"SHT_CUDA_INFO"
	.sectionflags	@""
	.align	4


	//----- nvinfo : EIATTR_CUDA_API_VERSION
	.align		4
        /*0000*/ 	.byte	0x04, 0x37
        /*0002*/ 	.short	(.L_607 - .L_606)
.L_606:
        /*0004*/ 	.word	0x00000082


	//----- nvinfo : EIATTR_KPARAM_INFO
	.align		4
.L_607:
        /*0008*/ 	.byte	0x04, 0x17
        /*000a*/ 	.short	(.L_609 - .L_608)
.L_608:
        /*000c*/ 	.word	0x00000000
        /*0010*/ 	.short	0x0000
        /*0012*/ 	.short	0x0000
        /*0014*/ 	.byte	0x00, 0xf0, 0xe1, 0x02


	//----- nvinfo : EIATTR_SPARSE_MMA_MASK
	.align		4
.L_609:
        /*0018*/ 	.byte	0x03, 0x50
        /*001a*/ 	.short	0x0000


	//----- nvinfo : EIATTR_MAXREG_COUNT
	.align		4
        /*001c*/ 	.byte	0x03, 0x1b
        /*001e*/ 	.short	0x0080


	//----- nvinfo : EIATTR_NUM_BARRIERS
	.align		4
        /*0020*/ 	.byte	0x02, 0x4c
        /*0022*/ 	.byte	0x01
	.zero		1


	//----- nvinfo : EIATTR_MERCURY_ISA_VERSION
	.align		4
        /*0024*/ 	.byte	0x03, 0x5f
        /*0026*/ 	.short	0x0101


	//----- nvinfo : EIATTR_INT_WARP_WIDE_INSTR_OFFSETS
	.align		4
        /*0028*/ 	.byte	0x04, 0x31
        /*002a*/ 	.short	(.L_611 - .L_610)


	//   ....[0]....
.L_610:
        /*002c*/ 	.word	0x000056e0


	//   ....[1]....
        /*0030*/ 	.word	0x00009e60


	//----- nvinfo : EIATTR_COOP_GROUP_MASK_REGIDS
	.align		4
.L_611:
        /*0034*/ 	.byte	0x04, 0x29
        /*0036*/ 	.short	(.L_613 - .L_612)


	//   ....[0]....
.L_612:
        /*0038*/ 	.word	0xffffffff


	//   ....[1]....
        /*003c*/ 	.word	0xffffffff


	//   ....[2]....
        /*0040*/ 	.word	0xffffffff


	//   ....[3]....
        /*0044*/ 	.word	0xffffffff


	//   ....[4]....
        /*0048*/ 	.word	0xffffffff


	//   ....[5]....
        /*004c*/ 	.word	0xffffffff


	//   ....[6]....
        /*0050*/ 	.word	0xffffffff


	//   ....[7]....
        /*0054*/ 	.word	0xffffffff


	//   ....[8]....
        /*0058*/ 	.word	0xffffffff


	//   ....[9]....
        /*005c*/ 	.word	0xffffffff


	//----- nvinfo : EIATTR_COOP_GROUP_INSTR_OFFSETS
	.align		4
.L_613:
        /*0060*/ 	.byte	0x04, 0x28
        /*0062*/ 	.short	(.L_615 - .L_614)


	//   ....[0]....
.L_614:
        /*0064*/ 	.word	0x00004650


	//   ....[1]....
        /*0068*/ 	.word	0x00004690


	//   ....[2]....
        /*006c*/ 	.word	0x00004820


	//   ....[3]....
        /*0070*/ 	.word	0x00004860


	//   ....[4]....
        /*0074*/ 	.word	0x000049f0


	//   ....[5]....
        /*0078*/ 	.word	0x00004a30


	//   ....[6]....
        /*007c*/ 	.word	0x00004a70


	//   ....[7]....
        /*0080*/ 	.word	0x00004a90


	//   ....[8]....
        /*0084*/ 	.word	0x00004ac0


	//   ....[9]....
        /*0088*/ 	.word	0x00004ae0


	//----- nvinfo : EIATTR_EXIT_INSTR_OFFSETS
	.align		4
.L_615:
        /*008c*/ 	.byte	0x04, 0x1c
        /*008e*/ 	.short	(.L_617 - .L_616)


	//   ....[0]....
.L_616:
        /*0090*/ 	.word	0x00009ef0


	//   ....[1]....
        /*0094*/ 	.word	0x0000a030


	//   ....[2]....
        /*0098*/ 	.word	0x0000a290


	//----- nvinfo : EIATTR_MAX_THREADS
	.align		4
.L_617:
        /*009c*/ 	.byte	0x04, 0x05
        /*009e*/ 	.short	(.L_619 - .L_618)
.L_618:
        /*00a0*/ 	.word	0x00000200
        /*00a4*/ 	.word	0x00000001
        /*00a8*/ 	.word	0x00000001


	//----- nvinfo : EIATTR_CRS_STACK_SIZE
	.align		4
.L_619:
        /*00ac*/ 	.byte	0x04, 0x1e
        /*00ae*/ 	.short	(.L_621 - .L_620)
.L_620:
        /*00b0*/ 	.word	0x00000000


	//----- nvinfo : EIATTR_CBANK_PARAM_SIZE
	.align		4
.L_621:
        /*00b4*/ 	.byte	0x03, 0x19
        /*00b6*/ 	.short	0x00b8


	//----- nvinfo : EIATTR_PARAM_CBANK
	.align		4
        /*00b8*/ 	.byte	0x04, 0x0a
        /*00ba*/ 	.short	(.L_623 - .L_622)
	.align		4
.L_622:
        /*00bc*/ 	.word	index@(.nv.constant0._Z35group_norm_nhwc_bwd_one_pass_kernelI11Bf16IOBf16WLi256ELi64ELi512EEv26Group_norm_nhwc_bwd_params)
        /*00c0*/ 	.short	0x0210
        /*00c2*/ 	.short	0x00b8


	//----- nvinfo : EIATTR_SW_WAR
	.align		4
.L_623:
        /*00c4*/ 	.byte	0x04, 0x36
        /*00c6*/ 	.short	(.L_625 - .L_624)
.L_624:
        /*00c8*/ 	.word	0x00000008
.L_625:


//--------------------- .nv.info._Z35group_norm_nhwc_bwd_one_pass_kernelI11Bf16IOBf16WLi512ELi64ELi512EEv26Group_norm_nhwc_bwd_params --------------------------
	.section	.nv.info._Z35group_norm_nhwc_bwd_one_pass_kernelI11Bf16IOBf16WLi512ELi64ELi512EEv26Group_norm_nhwc_bwd_params,"",@"SHT_CUDA_INFO"
	.sectionflags	@""
	.align	4


	//----- nvinfo : EIATTR_CUDA_API_VERSION
	.align		4
        /*0000*/ 	.byte	0x04, 0x37
        /*0002*/ 	.short	(.L_627 - .L_626)
.L_626:
        /*0004*/ 	.word	0x00000082


	//----- nvinfo : EIATTR_KPARAM_INFO
	.align		4
.L_627:
        /*0008*/ 	.byte	0x04, 0x17
        /*000a*/ 	.short	(.L_629 - .L_628)
.L_628:
        /*000c*/ 	.word	0x00000000
        /*0010*/ 	.short	0x0000
        /*0012*/ 	.short	0x0000
        /*0014*/ 	.byte	0x00, 0xf0, 0xe1, 0x02


	//----- nvinfo : EIATTR_SPARSE_MMA_MASK
	.align		4
.L_629:
        /*0018*/ 	.byte	0x03, 0x50
        /*001a*/ 	.short	0x0000


	//----- nvinfo : EIATTR_MAXREG_COUNT
	.align		4
        /*001c*/ 	.byte	0x03, 0x1b
        /*001e*/ 	.short	0x0080


	//----- nvinfo : EIATTR_NUM_BARRIERS
	.align		4
        /*0020*/ 	.byte	0x02, 0x4c
        /*0022*/ 	.byte	0x01
	.zero		1


	//----- nvinfo : EIATTR_ANNOTATIONS
	.align		4
        /*0024*/ 	.byte	0x04, 0x55
        /*0026*/ 	.short	(.L_631 - .L_630)


	//   ....[0]....
.L_630:
        /* <DEDUP_REMOVED lines=50> */


	//----- nvinfo : EIATTR_MERCURY_ISA_VERSION
	.align		4
.L_631:
        /*0338*/ 	.byte	0x03, 0x5f
        /*033a*/ 	.short	0x0101


	//----- nvinfo : EIATTR_INT_WARP_WIDE_INSTR_OFFSETS
	.align		4
        /*033c*/ 	.byte	0x04, 0x31
        /*033e*/ 	.short	(.L_633 - .L_632)


	//   ....[0]....
.L_632:
        /*0340*/ 	.word	0x00009e60


	//   ....[1]....
        /*0344*/ 	.word	0x00012480


	//----- nvinfo : EIATTR_COOP_GROUP_MASK_REGIDS
	.align		4
.L_633:
        /*0348*/ 	.byte	0x04, 0x29
        /*034a*/ 	.short	(.L_635 - .L_634)


	//   ....[0]....
.L_634:
        /*034c*/ 	.word	0xffffffff


	//   ....[1]....
        /*0350*/ 	.word	0xffffffff


	//   ....[2]....
        /*0354*/ 	.word	0xffffffff


	//   ....[3]....
        /*0358*/ 	.word	0xffffffff


	//   ....[4]....
        /*035c*/ 	.word	0xffffffff


	//   ....[5]....
        /*0360*/ 	.word	0xffffffff


	//   ....[6]....
        /*0364*/ 	.word	0xffffffff


	//   ....[7]....
        /*0368*/ 	.word	0xffffffff


	//   ....[8]....
        /*036c*/ 	.word	0xffffffff


	//   ....[9]....
        /*0370*/ 	.word	0xffffffff


	//----- nvinfo : EIATTR_COOP_GROUP_INSTR_OFFSETS
	.align		4
.L_635:
        /*0374*/ 	.byte	0x04, 0x28
        /*0376*/ 	.short	(.L_637 - .L_636)


	//   ....[0]....
.L_636:
        /*0378*/ 	.word	0x00008e10


	//   ....[1]....
        /*037c*/ 	.word	0x00008e50


	//   ....[2]....
        /*0380*/ 	.word	0x00009070


	//   ....[3]....
        /*0384*/ 	.word	0x000090b0


	//   ....[4]....
        /*0388*/ 	.word	0x00009190


	//   ....[5]....
        /*038c*/ 	.word	0x000091b0


	//   ....[6]....
        /*0390*/ 	.word	0x000091e0


	//   ....[7]....
        /*0394*/ 	.word	0x00009200


	//   ....[8]....
        /*0398*/ 	.word	0x00009230


	//   ....[9]....
        /*039c*/ 	.word	0x00009250


	//----- nvinfo : EIATTR_EXIT_INSTR_OFFSETS
	.align		4
.L_637:
        /*03a0*/ 	.byte	0x04, 0x1c
        /*03a2*/ 	.short	(.L_639 - .L_638)


	//   ....[0]....
.L_638:
        /*03a4*/ 	.word	0x00012510


	//   ....[1]....
        /*03a8*/ 	.word	0x00012650


	//   ....[2]....
        /*03ac*/ 	.word	0x000128b0


	//----- nvinfo : EIATTR_MAX_THREADS
	.align		4
.L_639:
        /*03b0*/ 	.byte	0x04, 0x05
        /*03b2*/ 	.short	(.L_641 - .L_640)
.L_640:
        /*03b4*/ 	.word	0x00000200
        /*03b8*/ 	.word	0x00000001
        /*03bc*/ 	.word	0x00000001


	//----- nvinfo : EIATTR_CRS_STACK_SIZE
	.align		4
.L_641:
        /*03c0*/ 	.byte	0x04, 0x1e
        /*03c2*/ 	.short	(.L_643 - .L_642)
.L_642:
        /*03c4*/ 	.word	0x00000000


	//----- nvinfo : EIATTR_CBANK_PARAM_SIZE
	.align		4
.L_643:
        /*03c8*/ 	.byte	0x03, 0x19
        /*03ca*/ 	.short	0x00b8


	//----- nvinfo : EIATTR_PARAM_CBANK
	.align		4
        /*03cc*/ 	.byte	0x04, 0x0a
        /*03ce*/ 	.short	(.L_645 - .L_644)
	.align		4
.L_644:
        /*03d0*/ 	.word	index@(.nv.constant0._Z35group_norm_nhwc_bwd_one_pass_kernelI11Bf16IOBf16WLi512ELi64ELi512EEv26Group_norm_nhwc_bwd_params)
        /*03d4*/ 	.short	0x0210
        /*03d6*/ 	.short	0x00b8


	//----- nvinfo : EIATTR_SW_WAR
	.align		4
.L_645:
        /*03d8*/ 	.byte	0x04, 0x36
        /*03da*/ 	.short	(.L_647 - .L_646)
.L_646:
        /*03dc*/ 	.word	0x00000008
.L_647:


//--------------------- .nv.info._Z35group_norm_nhwc_bwd_one_pass_kernelI11Bf16IOFp16WLi64ELi64ELi512EEv26Group_norm_nhwc_bwd_params --------------------------
	.section	.nv.info._Z35group_norm_nhwc_bwd_one_pass_kernelI11Bf16IOFp16WLi64ELi64ELi512EEv26Group_norm_nhwc_bwd_params,"",@"SHT_CUDA_INFO"
	.sectionflags	@""
	.align	4


	//----- nvinfo : EIATTR_CUDA_API_VERSION
	.align		4
        /*0000*/ 	.byte	0x04, 0x37
        /*0002*/ 	.short	(.L_649 - .L_648)
.L_648:
        /*0004*/ 	.word	0x00000082


	//----- nvinfo : EIATTR_KPARAM_INFO
	.align		4
.L_649:
        /*0008*/ 	.byte	0x04, 0x17
        /*000a*/ 	.short	(.L_651 - .L_650)
.L_650:
        /*000c*/ 	.word	0x00000000
        /*0010*/ 	.short	0x0000
        /*0012*/ 	.short	0x0000
        /*0014*/ 	.byte	0x00, 0xf0, 0xe1, 0x02


	//----- nvinfo : EIATTR_SPARSE_MMA_MASK
	.align		4
.L_651:
        /*0018*/ 	.byte	0x03, 0x50
        /*001a*/ 	.short	0x0000


	//----- nvinfo : EIATTR_MAXREG_COUNT
	.align		4
        /*001c*/ 	.byte	0x03, 0x1b
        /*001e*/ 	.short	0x0080


	//----- nvinfo : EIATTR_NUM_BARRIERS
	.align		4
        /*0020*/ 	.byte	0x02, 0x4c
        /*0022*/ 	.byte	0x01
	.zero		1


	//----- nvinfo : EIATTR_MERCURY_ISA_VERSION
	.align		4
        /*0024*/ 	.byte	0x03, 0x5f
        /*0026*/ 	.short	0x0101


	//----- nvinfo : EIATTR_INT_WARP_WIDE_INSTR_OFFSETS
	.align		4
        /*0028*/ 	.byte	0x04, 0x31
        /*002a*/ 	.short	(.L_653 - .L_652)


	//   ....[0]....
.L_652:
        /*002c*/ 	.word	0x00002400


	//   ....[1]....
        /*0030*/ 	.word	0x00004460


	//----- nvinfo : EIATTR_COOP_GROUP_MASK_REGIDS
	.align		4
.L_653:
        /*0034*/ 	.byte	0x04, 0x29
        /*0036*/ 	.short	(.L_655 - .L_654)


	//   ....[0]....
.L_654:
        /*0038*/ 	.word	0xffffffff


	//   ....[1]....
        /*003c*/ 	.word	0xffffffff


	//   ....[2]....
        /*0040*/ 	.word	0xffffffff


	//   ....[3]....
        /*0044*/ 	.word	0xffffffff


	//   ....[4]....
        /*0048*/ 	.word	0xffffffff


	//   ....[5]....
        /*004c*/ 	.word	0xffffffff


	//   ....[6]....
        /*0050*/ 	.word	0xffffffff


	//   ....[7]....
        /*0054*/ 	.word	0xffffffff


	//   ....[8]....
        /*0058*/ 	.word	0xffffffff


	//   ....[9]....
        /*005c*/ 	.word	0xffffffff


	//----- nvinfo : EIATTR_COOP_GROUP_INSTR_OFFSETS
	.align		4
.L_655:
        /*0060*/ 	.byte	0x04, 0x28
        /*0062*/ 	.short	(.L_657 - .L_656)


	//   ....[0]....
.L_656:
        /*0064*/ 	.word	0x00001700


	//   ....[1]....
        /*0068*/ 	.word	0x00001740


	//   ....[2]....
        /*006c*/ 	.word	0x00001830


	//   ....[3]....
        /*0070*/ 	.word	0x00001850


	//   ....[4]....
        /*0074*/ 	.word	0x00001880


	//   ....[5]....
        /*0078*/ 	.word	0x000018a0


	//   ....[6]....
        /*007c*/ 	.word	0x000018d0


	//   ....[7]....
        /*0080*/ 	.word	0x000018f0


	//   ....[8]....
        /*0084*/ 	.word	0x00001920


	//   ....[9]....
        /*0088*/ 	.word	0x00001940


	//----- nvinfo : EIATTR_EXIT_INSTR_OFFSETS
	.align		4
.L_657:
        /*008c*/ 	.byte	0x04, 0x1c
        /*008e*/ 	.short	(.L_659 - .L_658)


	//   ....[0]....
.L_658:
        /*0090*/ 	.word	0x000044f0


	//   ....[1]....
        /*0094*/ 	.word	0x00004630


	//   ....[2]....
        /*0098*/ 	.word	0x00004890


	//----- nvinfo : EIATTR_MAX_THREADS
	.align		4
.L_659:
        /*009c*/ 	.byte	0x04, 0x05
        /*009e*/ 	.short	(.L_661 - .L_660)
.L_660:
        /*00a0*/ 	.word	0x00000200
        /*00a4*/ 	.word	0x00000001
        /*00a8*/ 	.word	0x00000001


	//----- nvinfo : EIATTR_CRS_STACK_SIZE
	.align		4
.L_661:
        /*00ac*/ 	.byte	0x04, 0x1e
        /*00ae*/ 	.short	(.L_663 - .L_662)
.L_662:
        /*00b0*/ 	.word	0x00000000


	//----- nvinfo : EIATTR_CBANK_PARAM_SIZE
	.align		4
.L_663:
        /*00b4*/ 	.byte	0x03, 0x19
        /*00b6*/ 	.short	0x00b8


	//----- nvinfo : EIATTR_PARAM_CBANK
	.align		4
        /*00b8*/ 	.byte	0x04, 0x0a
        /*00ba*/ 	.short	(.L_665 - .L_664)
	.align		4
.L_664:
        /*00bc*/ 	.word	index@(.nv.constant0._Z35group_norm_nhwc_bwd_one_pass_kernelI11Bf16IOFp16WLi64ELi64ELi512EEv26Group_norm_nhwc_bwd_params)
        /*00c0*/ 	.short	0x0210
        /*00c2*/ 	.short	0x00b8


	//----- nvinfo : EIATTR_SW_WAR
	.align		4
.L_665:
        /*00c4*/ 	.byte	0x04, 0x36
        /*00c6*/ 	.short	(.L_667 - .L_666)
.L_666:
        /*00c8*/ 	.word	0x00000008
.L_667:


//--------------------- .nv.info._Z35group_norm_nhwc_bwd_one_pass_kernelI11Bf16IOFp16WLi128ELi64ELi512EEv26Group_norm_nhwc_bwd_params --------------------------
	.section	.nv.info._Z35group_norm_nhwc_bwd_one_pass_kernelI11Bf16IOFp16WLi128ELi64ELi512EEv26Group_norm_nhwc_bwd_params,"",@"SHT_CUDA_INFO"
	.sectionflags	@""
	.align	4


	//----- nvinfo : EIATTR_CUDA_API_VERSION
	.align		4
        /*0000*/ 	.byte	0x04, 0x37
        /*0002*/ 	.short	(.L_669 - .L_668)
.L_668:
        /*0004*/ 	.word	0x00000082


	//----- nvinfo : EIATTR_KPARAM_INFO
	.align		4
.L_669:
        /*0008*/ 	.byte	0x04, 0x17
        /*000a*/ 	.short	(.L_671 - .L_670)
.L_670:
        /*000c*/ 	.word	0x00000000
        /*0010*/ 	.short	0x0000
        /*0012*/ 	.short	0x0000
        /*0014*/ 	.byte	0x00, 0xf0, 0xe1, 0x02


	//----- nvinfo : EIATTR_SPARSE_MMA_MASK
	.align		4
.L_671:
        /*0018*/ 	.byte	0x03, 0x50
        /*001a*/ 	.short	0x0000


	//----- nvinfo : EIATTR_MAXREG_COUNT
	.align		4
        /*001c*/ 	.byte	0x03, 0x1b
        /*001e*/ 	.short	0x0080


	//----- nvinfo : EIATTR_NUM_BARRIERS
	.align		4
        /*0020*/ 	.byte	0x02, 0x4c
        /*0022*/ 	.byte	0x01
	.zero		1


	//----- nvinfo : EIATTR_MERCURY_ISA_VERSION
	.align		4
        /*0024*/ 	.byte	0x03, 0x5f
        /*0026*/ 	.short	0x0101


	//----- nvinfo : EIATTR_INT_WARP_WIDE_INSTR_OFFSETS
	.align		4
        /*0028*/ 	.byte	0x04, 0x31
        /*002a*/ 	.short	(.L_673 - .L_672)


	//   ....[0]....
.L_672:
        /*002c*/ 	.word	0x00003470


	//   ....[1]....
        /*0030*/ 	.word	0x00006140


	//----- nvinfo : EIATTR_COOP_GROUP_MASK_REGIDS
	.align		4
.L_673:
        /*0034*/ 	.byte	0x04, 0x29
        /*0036*/ 	.short	(.L_675 - .L_674)


	//   ....[0]....
.L_674:
        /*0038*/ 	.word	0xffffffff


	//   ....[1]....
        /*003c*/ 	.word	0xffffffff


	//   ....[2]....
        /*0040*/ 	.word	0xffffffff


	//   ....[3]....
        /*0044*/ 	.word	0xffffffff


	//   ....[4]....
        /*0048*/ 	.word	0xffffffff


	//   ....[5]....
        /*004c*/ 	.word	0xffffffff


	//   ....[6]....
        /*0050*/ 	.word	0xffffffff


	//   ....[7]....
        /*0054*/ 	.word	0xffffffff


	//   ....[8]....
        /*0058*/ 	.word	0xffffffff


	//   ....[9]....
        /*005c*/ 	.word	0xffffffff


	//----- nvinfo : EIATTR_COOP_GROUP_INSTR_OFFSETS
	.align		4
.L_675:
        /*0060*/ 	.byte	0x04, 0x28
        /*0062*/ 	.short	(.L_677 - .L_676)


	//   ....[0]....
.L_676:
        /*0064*/ 	.word	0x000026e0


	//   ....[1]....
        /*0068*/ 	.word	0x00002720


	//   ....[2]....
        /*006c*/ 	.word	0x00002820


	//   ....[3]....
        /*0070*/ 	.word	0x00002840


	//   ....[4]....
        /*0074*/ 	.word	0x00002870


	//   ....[5]....
        /*0078*/ 	.word	0x00002890


	//   ....[6]....
        /*007c*/ 	.word	0x000028c0


	//   ....[7]....
        /*0080*/ 	.word	0x000028e0


	//   ....[8]....
        /*0084*/ 	.word	0x00002910


	//   ....[9]....
        /*0088*/ 	.word	0x00002930


	//----- nvinfo : EIATTR_EXIT_INSTR_OFFSETS
	.align		4
.L_677:
        /*008c*/ 	.byte	0x04, 0x1c
        /*008e*/ 	.short	(.L_679 - .L_678)


	//   ....[0]....
.L_678:
        /*0090*/ 	.word	0x000061d0


	//   ....[1]....
        /*0094*/ 	.word	0x00006310


	//   ....[2]....
        /*0098*/ 	.word	0x00006570


	//----- nvinfo : EIATTR_MAX_THREADS
	.align		4
.L_679:
        /*009c*/ 	.byte	0x04, 0x05
        /*009e*/ 	.short	(.L_681 - .L_680)
.L_680:
        /*00a0*/ 	.word	0x00000200
        /*00a4*/ 	.word	0x00000001
        /*00a8*/ 	.word	0x00000001


	//----- nvinfo : EIATTR_CRS_STACK_SIZE
	.align		4
.L_681:
        /*00ac*/ 	.byte	0x04, 0x1e
        /*00ae*/ 	.short	(.L_683 - .L_682)
.L_682:
        /*00b0*/ 	.word	0x00000000


	//----- nvinfo : EIATTR_CBANK_PARAM_SIZE
	.align		4
.L_683:
        /*00b4*/ 	.byte	0x03, 0x19
        /*00b6*/ 	.short	0x00b8


	//----- nvinfo : EIATTR_PARAM_CBANK
	.align		4
        /*00b8*/ 	.byte	0x04, 0x0a
        /*00ba*/ 	.short	(.L_685 - .L_684)
	.align		4
.L_684:
        /*00bc*/ 	.word	index@(.nv.constant0._Z35group_norm_nhwc_bwd_one_pass_kernelI11Bf16IOFp16WLi128ELi64ELi512EEv26Group_norm_nhwc_bwd_params)
        /*00c0*/ 	.short	0x0210
        /*00c2*/ 	.short	0x00b8


	//----- nvinfo : EIATTR_SW_WAR
	.align		4
.L_685:
        /*00c4*/ 	.byte	0x04, 0x36
        /*00c6*/ 	.short	(.L_687 - .L_686)
.L_686:
        /*00c8*/ 	.word	0x00000008
.L_687:


//--------------------- .nv.info._Z35group_norm_nhwc_bwd_one_pass_kernelI11Bf16IOFp16WLi256ELi64ELi512EEv26Group_norm_nhwc_bwd_params --------------------------
	.section	.nv.info._Z35group_norm_nhwc_bwd_one_pass_kernelI11Bf16IOFp16WLi256ELi64ELi512EEv26Group_norm_nhwc_bwd_params,"",@"SHT_CUDA_INFO"
	.sectionflags	@""
	.align	4


	//----- nvinfo : EIATTR_CUDA_API_VERSION
	.align		4
        /*0000*/ 	.byte	0x04, 0x37
        /*0002*/ 	.short	(.L_689 - .L_688)
.L_688:
        /*0004*/ 	.word	0x00000082


	//----- nvinfo : EIATTR_KPARAM_INFO
	.align		4
.L_689:
        /*0008*/ 	.byte	0x04, 0x17
        /*000a*/ 	.short	(.L_691 - .L_690)
.L_690:
        /*000c*/ 	.word	0x00000000
        /*0010*/ 	.short	0x0000
        /*0012*/ 	.short	0x0000
        /*0014*/ 	.byte	0x00, 0xf0, 0xe1, 0x02


	//----- nvinfo : EIATTR_SPARSE_MMA_MASK
	.align		4
.L_691:
        /*0018*/ 	.byte	0x03, 0x50
        /*001a*/ 	.short	0x0000


	//----- nvinfo : EIATTR_MAXREG_COUNT
	.align		4
        /*001c*/ 	.byte	0x03, 0x1b
        /*001e*/ 	.short	0x0080


	//----- nvinfo : EIATTR_NUM_BARRIERS
	.align		4
        /*0020*/ 	.byte	0x02, 0x4c
        /*0022*/ 	.byte	0x01
	.zero		1


	//----- nvinfo : EIATTR_MERCURY_ISA_VERSION
	.align		4
        /*0024*/ 	.byte	0x03, 0x5f
        /*0026*/ 	.short	0x0101


	//----- nvinfo : EIATTR_INT_WARP_WIDE_INSTR_OFFSETS
	.align		4
        /*0028*/ 	.byte	0x04, 0x31
        /*002a*/ 	.short	(.L_693 - .L_692)


	//   ....[0]....
.L_692:
        /*002c*/ 	.word	0x000056e0


	//   ....[1]....
        /*0030*/ 	.word	0x00009e60


	//----- nvinfo : EIATTR_COOP_GROUP_MASK_REGIDS
	.align		4
.L_693:
        /*0034*/ 	.byte	0x04, 0x29
        /*0036*/ 	.short	(.L_695 - .L_694)


	//   ....[0]....
.L_694:
        /*0038*/ 	.word	0xffffffff


	//   ....[1]....
        /*003c*/ 	.word	0xffffffff


	//   ....[2]....
        /*0040*/ 	.word	0xffffffff


	//   ....[3]....
        /*0044*/ 	.word	0xffffffff


	//   ....[4]....
        /*0048*/ 	.word	0xffffffff


	//   ....[5]....
        /*004c*/ 	.word	0xffffffff


	//   ....[6]....
        /*0050*/ 	.word	0xffffffff


	//   ....[7]....
        /*0054*/ 	.word	0xffffffff


	//   ....[8]....
        /*0058*/ 	.word	0xffffffff


	//   ....[9]....
        /*005c*/ 	.word	0xffffffff


	//----- nvinfo : EIATTR_COOP_GROUP_INSTR_OFFSETS
	.align		4
.L_695:
        /*0060*/ 	.byte	0x04, 0x28
        /*0062*/ 	.short	(.L_697 - .L_696)


	//   ....[0]....
.L_696:
        /*0064*/ 	.word	0x00004650


	//   ....[1]....
        /*0068*/ 	.word	0x00004690


	//   ....[2]....
        /*006c*/ 	.word	0x00004820


	//   ....[3]....
        /*0070*/ 	.word	0x00004860


	//   ....[4]....
        /*0074*/ 	.word	0x000049f0


	//   ....[5]....
        /*0078*/ 	.word	0x00004a30


	//   ....[6]....
        /*007c*/ 	.word	0x00004a70


	//   ....[7]....
        /*0080*/ 	.word	0x00004a90


	//   ....[8]....
        /*0084*/ 	.word	0x00004ac0


	//   ....[9]....
        /*0088*/ 	.word	0x00004ae0


	//----- nvinfo : EIATTR_EXIT_INSTR_OFFSETS
	.align		4
.L_697:
        /*008c*/ 	.byte	0x04, 0x1c
        /*008e*/ 	.short	(.L_699 - .L_698)


	//   ....[0]....
.L_698:
        /*0090*/ 	.word	0x00009ef0


	//   ....[1]....
        /*0094*/ 	.word	0x0000a030


	//   ....[2]....
        /*0098*/ 	.word	0x0000a290


	//----- nvinfo : EIATTR_MAX_THREADS
	.align		4
.L_699:
        /*009c*/ 	.byte	0x04, 0x05
        /*009e*/ 	.short	(.L_701 - .L_700)
.L_700:
        /*00a0*/ 	.word	0x00000200
        /*00a4*/ 	.word	0x00000001
        /*00a8*/ 	.word	0x00000001


	//----- nvinfo : EIATTR_CRS_STACK_SIZE
	.align		4
.L_701:
        /*00ac*/ 	.byte	0x04, 0x1e
        /*00ae*/ 	.short	(.L_703 - .L_702)
.L_702:
        /*00b0*/ 	.word	0x00000000


	//----- nvinfo : EIATTR_CBANK_PARAM_SIZE
	.align		4
.L_703:
        /*00b4*/ 	.byte	0x03, 0x19
        /*00b6*/ 	.short	0x00b8


	//----- nvinfo : EIATTR_PARAM_CBANK
	.align		4
        /*00b8*/ 	.byte	0x04, 0x0a
        /*00ba*/ 	.short	(.L_705 - .L_704)
	.align		4
.L_704:
        /*00bc*/ 	.word	index@(.nv.constant0._Z35group_norm_nhwc_bwd_one_pass_kernelI11Bf16IOFp16WLi256ELi64ELi512EEv26Group_norm_nhwc_bwd_params)
        /*00c0*/ 	.short	0x0210
        /*00c2*/ 	.short	0x00b8


	//----- nvinfo : EIATTR_SW_WAR
	.align		4
.L_705:
        /*00c4*/ 	.byte	0x04, 0x36
        /*00c6*/ 	.short	(.L_707 - .L_706)
.L_706:
        /*00c8*/ 	.word	0x00000008
.L_707:


//--------------------- .nv.info._Z35group_norm_nhwc_bwd_one_pass_kernelI11Bf16IOFp16WLi512ELi64ELi512EEv26Group_norm_nhwc_bwd_params --------------------------
	.section	.nv.info._Z35group_norm_nhwc_bwd_one_pass_kernelI11Bf16IOFp16WLi512ELi64ELi512EEv26Group_norm_nhwc_bwd_params,"",@"SHT_CUDA_INFO"
	.sectionflags	@""
	.align	4


	//----- nvinfo : EIATTR_CUDA_API_VERSION
	.align		4
        /*0000*/ 	.byte	0x04, 0x37
        /*0002*/ 	.short	(.L_709 - .L_708)
.L_708:
        /*0004*/ 	.word	0x00000082


	//----- nvinfo : EIATTR_KPARAM_INFO
	.align		4
.L_709:
        /*0008*/ 	.byte	0x04, 0x17
        /*000a*/ 	.short	(.L_711 - .L_710)
.L_710:
        /*000c*/ 	.word	0x00000000
        /*0010*/ 	.short	0x0000
        /*0012*/ 	.short	0x0000
        /*0014*/ 	.byte	0x00, 0xf0, 0xe1, 0x02


	//----- nvinfo : EIATTR_SPARSE_MMA_MASK
	.align		4
.L_711:
        /*0018*/ 	.byte	0x03, 0x50
        /*001a*/ 	.short	0x0000


	//----- nvinfo : EIATTR_MAXREG_COUNT
	.align		4
        /*001c*/ 	.byte	0x03, 0x1b
        /*001e*/ 	.short	0x0080


	//----- nvinfo : EIATTR_NUM_BARRIERS
	.align		4
        /*0020*/ 	.byte	0x02, 0x4c
        /*0022*/ 	.byte	0x01
	.zero		1


	//----- nvinfo : EIATTR_ANNOTATIONS
	.align		4
        /*0024*/ 	.byte	0x04, 0x55
        /*0026*/ 	.short	(.L_713 - .L_712)


	//   ....[0]....
.L_712:
        /* <DEDUP_REMOVED lines=50> */


	//----- nvinfo : EIATTR_MERCURY_ISA_VERSION
	.align		4
.L_713:
        /*0338*/ 	.byte	0x03, 0x5f
        /*033a*/ 	.short	0x0101


	//----- nvinfo : EIATTR_INT_WARP_WIDE_INSTR_OFFSETS
	.align		4
        /*033c*/ 	.byte	0x04, 0x31
        /*033e*/ 	.short	(.L_715 - .L_714)


	//   ....[0]....
.L_714:
        /*0340*/ 	.word	0x00009e60


	//   ....[1]....
        /*0344*/ 	.word	0x00012480


	//----- nvinfo : EIATTR_COOP_GROUP_MASK_REGIDS
	.align		4
.L_715:
        /*0348*/ 	.byte	0x04, 0x29
        /*034a*/ 	.short	(.L_717 - .L_716)


	//   ....[0]....
.L_716:
        /*034c*/ 	.word	0xffffffff


	//   ....[1]....
        /*0350*/ 	.word	0xffffffff


	//   ....[2]....
        /*0354*/ 	.word	0xffffffff


	//   ....[3]....
        /*0358*/ 	.word	0xffffffff


	//   ....[4]....
        /*035c*/ 	.word	0xffffffff


	//   ....[5]....
        /*0360*/ 	.word	0xffffffff


	//   ....[6]....
        /*0364*/ 	.word	0xffffffff


	//   ....[7]....
        /*0368*/ 	.word	0xffffffff


	//   ....[8]....
        /*036c*/ 	.word	0xffffffff


	//   ....[9]....
        /*0370*/ 	.word	0xffffffff


	//----- nvinfo : EIATTR_COOP_GROUP_INSTR_OFFSETS
	.align		4
.L_717:
        /*0374*/ 	.byte	0x04, 0x28
        /*0376*/ 	.short	(.L_719 - .L_718)


	//   ....[0]....
.L_718:
        /*0378*/ 	.word	0x00008e10


	//   ....[1]....
        /*037c*/ 	.word	0x00008e50


	//   ....[2]....
        /*0380*/ 	.word	0x00009070


	//   ....[3]....
        /*0384*/ 	.word	0x000090b0


	//   ....[4]....
        /*0388*/ 	.word	0x00009190


	//   ....[5]....
        /*038c*/ 	.word	0x000091b0


	//   ....[6]....
        /*0390*/ 	.word	0x000091e0


	//   ....[7]....
        /*0394*/ 	.word	0x00009200


	//   ....[8]....
        /*0398*/ 	.word	0x00009230


	//   ....[9]....
        /*039c*/ 	.word	0x00009250


	//----- nvinfo : EIATTR_EXIT_INSTR_OFFSETS
	.align		4
.L_719:
        /*03a0*/ 	.byte	0x04, 0x1c
        /*03a2*/ 	.short	(.L_721 - .L_720)


	//   ....[0]....
.L_720:
        /*03a4*/ 	.word	0x00012510


	//   ....[1]....
        /*03a8*/ 	.word	0x00012650


	//   ....[2]....
        /*03ac*/ 	.word	0x000128b0


	//----- nvinfo : EIATTR_MAX_THREADS
	.align		4
.L_721:
        /*03b0*/ 	.byte	0x04, 0x05
        /*03b2*/ 	.short	(.L_723 - .L_722)
.L_722:
        /*03b4*/ 	.word	0x00000200
        /*03b8*/ 	.word	0x00000001
        /*03bc*/ 	.word	0x00000001


	//----- nvinfo : EIATTR_CRS_STACK_SIZE
	.align		4
.L_723:
        /*03c0*/ 	.byte	0x04, 0x1e
        /*03c2*/ 	.short	(.L_725 - .L_724)
.L_724:
        /*03c4*/ 	.word	0x00000000


	//----- nvinfo : EIATTR_CBANK_PARAM_SIZE
	.align		4
.L_725:
        /*03c8*/ 	.byte	0x03, 0x19
        /*03ca*/ 	.short	0x00b8


	//----- nvinfo : EIATTR_PARAM_CBANK
	.align		4
        /*03cc*/ 	.byte	0x04, 0x0a
        /*03ce*/ 	.short	(.L_727 - .L_726)
	.align		4
.L_726:
        /*03d0*/ 	.word	index@(.nv.constant0._Z35group_norm_nhwc_bwd_one_pass_kernelI11Bf16IOFp16WLi512ELi64ELi512EEv26Group_norm_nhwc_bwd_params)
        /*03d4*/ 	.short	0x0210
        /*03d6*/ 	.short	0x00b8


	//----- nvinfo : EIATTR_SW_WAR
	.align		4
.L_727:
        /*03d8*/ 	.byte	0x04, 0x36
        /*03da*/ 	.short	(.L_729 - .L_728)
.L_728:
        /*03dc*/ 	.word	0x00000008
.L_729:


//--------------------- .nv.info._Z35group_norm_nhwc_bwd_one_pass_kernelI11Fp16IOFp32WLi64ELi64ELi512EEv26Group_norm_nhwc_bwd_params --------------------------
	.section	.nv.info._Z35group_norm_nhwc_bwd_one_pass_kernelI11Fp16IOFp32WLi64ELi64ELi512EEv26Group_norm_nhwc_bwd_params,"",@"SHT_CUDA_INFO"
	.sectionflags	@""
	.align	4


	//----- nvinfo : EIATTR_CUDA_API_VERSION
	.align		4
        /*0000*/ 	.byte	0x04, 0x37
        /*0002*/ 	.short	(.L_731 - .L_730)
.L_730:
        /*0004*/ 	.word	0x00000082


	//----- nvinfo : EIATTR_KPARAM_INFO
	.align		4
.L_731:
        /*0008*/ 	.byte	0x04, 0x17
        /*000a*/ 	.short	(.L_733 - .L_732)
.L_732:
        /*000c*/ 	.word	0x00000000
        /*0010*/ 	.short	0x0000
        /*0012*/ 	.short	0x0000
        /*0014*/ 	.byte	0x00, 0xf0, 0xe1, 0x02


	//----- nvinfo : EIATTR_SPARSE_MMA_MASK
	.align		4
.L_733:
        /*0018*/ 	.byte	0x03, 0x50
        /*001a*/ 	.short	0x0000


	//----- nvinfo : EIATTR_MAXREG_COUNT
	.align		4
        /*001c*/ 	.byte	0x03, 0x1b
        /*001e*/ 	.short	0x0080


	//----- nvinfo : EIATTR_NUM_BARRIERS
	.align		4
        /*0020*/ 	.byte	0x02, 0x4c
        /*0022*/ 	.byte	0x01
	.zero		1


	//----- nvinfo : EIATTR_MERCURY_ISA_VERSION
	.align		4
        /*0024*/ 	.byte	0x03, 0x5f
        /*0026*/ 	.short	0x0101


	//----- nvinfo : EIATTR_INT_WARP_WIDE_INSTR_OFFSETS
	.align		4
        /*0028*/ 	.byte	0x04, 0x31
        /*002a*/ 	.short	(.L_735 - .L_734)


	//   ....[0]....
.L_734:
        /*002c*/ 	.word	0x000022e0


	//   ....[1]....
        /*0030*/ 	.word	0x00004310


	//----- nvinfo : EIATTR_COOP_GROUP_MASK_REGIDS
	.align		4
.L_735:
        /*0034*/ 	.byte	0x04, 0x29
        /*0036*/ 	.short	(.L_737 - .L_736)


	//   ....[0]....
.L_736:
        /*0038*/ 	.word	0xffffffff


	//   ....[1]....
        /*003c*/ 	.word	0xffffffff


	//   ....[2]....
        /*0040*/ 	.word	0xffffffff


	//   ....[3]....
        /*0044*/ 	.word	0xffffffff


	//   ....[4]....
        /*0048*/ 	.word	0xffffffff


	//   ....[5]....
        /*004c*/ 	.word	0xffffffff


	//   ....[6]....
        /*0050*/ 	.word	0xffffffff


	//   ....[7]....
        /*0054*/ 	.word	0xffffffff


	//   ....[8]....
        /*0058*/ 	.word	0xffffffff


	//   ....[9]....
        /*005c*/ 	.word	0xffffffff


	//----- nvinfo : EIATTR_COOP_GROUP_INSTR_OFFSETS
	.align		4
.L_737:
        /*0060*/ 	.byte	0x04, 0x28
        /*0062*/ 	.short	(.L_739 - .L_738)


	//   ....[0]....
.L_738:
        /*0064*/ 	.word	0x000016f0


	//   ....[1]....
        /*0068*/ 	.word	0x00001730


	//   ....[2]....
        /*006c*/ 	.word	0x000017b0


	//   ....[3]....
        /*0070*/ 	.word	0x000017d0


	//   ....[4]....
        /*0074*/ 	.word	0x00001800


	//   ....[5]....
        /*0078*/ 	.word	0x00001820


	//   ....[6]....
        /*007c*/ 	.word	0x00001850


	//   ....[7]....
        /*0080*/ 	.word	0x00001870


	//   ....[8]....
        /*0084*/ 	.word	0x000018a0


	//   ....[9]....
        /*0088*/ 	.word	0x000018c0


	//----- nvinfo : EIATTR_EXIT_INSTR_OFFSETS
	.align		4
.L_739:
        /*008c*/ 	.byte	0x04, 0x1c
        /*008e*/ 	.short	(.L_741 - .L_740)


	//   ....[0]....
.L_740:
        /*0090*/ 	.word	0x000043a0


	//   ....[1]....
        /*0094*/ 	.word	0x000044e0


	//   ....[2]....
        /*0098*/ 	.word	0x00004720


	//----- nvinfo : EIATTR_MAX_THREADS
	.align		4
.L_741:
        /*009c*/ 	.byte	0x04, 0x05
        /*009e*/ 	.short	(.L_743 - .L_742)
.L_742:
        /*00a0*/ 	.word	0x00000200
        /*00a4*/ 	.word	0x00000001
        /*00a8*/ 	.word	0x00000001


	//----- nvinfo : EIATTR_CRS_STACK_SIZE
	.align		4
.L_743:
        /*00ac*/ 	.byte	0x04, 0x1e
        /*00ae*/ 	.short	(.L_745 - .L_744)
.L_744:
        /*00b0*/ 	.word	0x00000000


	//----- nvinfo : EIATTR_CBANK_PARAM_SIZE
	.align		4
.L_745:
        /*00b4*/ 	.byte	0x03, 0x19
        /*00b6*/ 	.short	0x00b8


	//----- nvinfo : EIATTR_PARAM_CBANK
	.align		4
        /*00b8*/ 	.byte	0x04, 0x0a
        /*00ba*/ 	.short	(.L_747 - .L_746)
	.align		4
.L_746:
        /*00bc*/ 	.word	index@(.nv.constant0._Z35group_norm_nhwc_bwd_one_pass_kernelI11Fp16IOFp32WLi64ELi64ELi512EEv26Group_norm_nhwc_bwd_params)
        /*00c0*/ 	.short	0x0210
        /*00c2*/ 	.short	0x00b8


	//----- nvinfo : EIATTR_SW_WAR
	.align		4
.L_747:
        /*00c4*/ 	.byte	0x04, 0x36
        /*00c6*/ 	.short	(.L_749 - .L_748)
.L_748:
        /*00c8*/ 	.word	0x00000008
.L_749:


//--------------------- .nv.info._Z35group_norm_nhwc_bwd_one_pass_kernelI11Fp16IOFp32WLi128ELi64ELi512EEv26Group_norm_nhwc_bwd_params --------------------------
	.section	.nv.info._Z35group_norm_nhwc_bwd_one_pass_kernelI11Fp16IOFp32WLi128ELi64ELi512EEv26Group_norm_nhwc_bwd_params,"",@"SHT_CUDA_INFO"
	.sectionflags	@""
	.align	4


	//----- nvinfo : EIATTR_CUDA_API_VERSION
	.align		4
        /*0000*/ 	.byte	0x04, 0x37
        /*0002*/ 	.short	(.L_751 - .L_750)
.L_750:
        /*0004*/ 	.word	0x00000082


	//----- nvinfo : EIATTR_KPARAM_INFO
	.align		4
.L_751:
        /*0008*/ 	.byte	0x04, 0x17
        /*000a*/ 	.short	(.L_753 - .L_752)
.L_752:
        /*000c*/ 	.word	0x00000000
        /*0010*/ 	.short	0x0000
        /*0012*/ 	.short	0x0000
        /*0014*/ 	.byte	0x00, 0xf0, 0xe1, 0x02


	//----- nvinfo : EIATTR_SPARSE_MMA_MASK
	.align		4
.L_753:
        /*0018*/ 	.byte	0x03, 0x50
        /*001a*/ 	.short	0x0000


	//----- nvinfo : EIATTR_MAXREG_COUNT
	.align		4
        /*001c*/ 	.byte	0x03, 0x1b
        /*001e*/ 	.short	0x0080


	//----- nvinfo : EIATTR_NUM_BARRIERS
	.align		4
        /*0020*/ 	.byte	0x02, 0x4c
        /*0022*/ 	.byte	0x01
	.zero		1


	//----- nvinfo : EIATTR_MERCURY_ISA_VERSION
	.align		4
        /*0024*/ 	.byte	0x03, 0x5f
        /*0026*/ 	.short	0x0101


	//----- nvinfo : EIATTR_INT_WARP_WIDE_INSTR_OFFSETS
	.align		4
        /*0028*/ 	.byte	0x04, 0x31
        /*002a*/ 	.short	(.L_755 - .L_754)


	//   ....[0]....
.L_754:
        /*002c*/ 	.word	0x000031f0


	//   ....[1]....
        /*0030*/ 	.word	0x00005ec0


	//----- nvinfo : EIATTR_COOP_GROUP_MASK_REGIDS
	.align		4
.L_755:
        /*0034*/ 	.byte	0x04, 0x29
        /*0036*/ 	.short	(.L_757 - .L_756)


	//   ....[0]....
.L_756:
        /*0038*/ 	.word	0xffffffff


	//   ....[1]....
        /*003c*/ 	.word	0xffffffff


	//   ....[2]....
        /*0040*/ 	.word	0xffffffff


	//   ....[3]....
        /*0044*/ 	.word	0xffffffff


	//   ....[4]....
        /*0048*/ 	.word	0xffffffff


	//   ....[5]....
        /*004c*/ 	.word	0xffffffff


	//   ....[6]....
        /*0050*/ 	.word	0xffffffff


	//   ....[7]....
        /*0054*/ 	.word	0xffffffff


	//   ....[8]....
        /*0058*/ 	.word	0xffffffff


	//   ....[9]....
        /*005c*/ 	.word	0xffffffff


	//----- nvinfo : EIATTR_COOP_GROUP_INSTR_OFFSETS
	.align		4
.L_757:
        /*0060*/ 	.byte	0x04, 0x28
        /*0062*/ 	.short	(.L_759 - .L_758)


	//   ....[0]....
.L_758:
        /*0064*/ 	.word	0x00002540


	//   ....[1]....
        /*0068*/ 	.word	0x00002580


	//   ....[2]....
        /*006c*/ 	.word	0x00002640


	//   ....[3]....
        /*0070*/ 	.word	0x00002660


	//   ....[4]....
        /*0074*/ 	.word	0x00002690


	//   ....[5]....
        /*0078*/ 	.word	0x000026b0


	//   ....[6]....
        /*007c*/ 	.word	0x000026e0


	//   ....[7]....
        /*0080*/ 	.word	0x00002700


	//   ....[8]....
        /*0084*/ 	.word	0x00002730


	//   ....[9]....
        /*0088*/ 	.word	0x00002750


	//----- nvinfo : EIATTR_EXIT_INSTR_OFFSETS
	.align		4
.L_759:
        /*008c*/ 	.byte	0x04, 0x1c
        /*008e*/ 	.short	(.L_761 - .L_760)


	//   ....[0]....
.L_760:
        /*0090*/ 	.word	0x00005f50


	//   ....[1]....
        /*0094*/ 	.word	0x00006090


	//   ....[2]....
        /*0098*/ 	.word	0x000062d0


	//----- nvinfo : EIATTR_MAX_THREADS
	.align		4
.L_761:
        /*009c*/ 	.byte	0x04, 0x05
        /*009e*/ 	.short	(.L_763 - .L_762)
.L_762:
        /*00a0*/ 	.word	0x00000200
        /*00a4*/ 	.word	0x00000001
        /*00a8*/ 	.word	0x00000001


	//----- nvinfo : EIATTR_CRS_STACK_SIZE
	.align		4
.L_763:
        /*00ac*/ 	.byte	0x04, 0x1e
        /*00ae*/ 	.short	(.L_765 - .L_764)
.L_764:
        /*00b0*/ 	.word	0x00000000


	//----- nvinfo : EIATTR_CBANK_PARAM_SIZE
	.align		4
.L_765:
        /*00b4*/ 	.byte	0x03, 0x19
        /*00b6*/ 	.short	0x00b8


	//----- nvinfo : EIATTR_PARAM_CBANK
	.align		4
        /*00b8*/ 	.byte	0x04, 0x0a
        /*00ba*/ 	.short	(.L_767 - .L_766)
	.align		4
.L_766:
        /*00bc*/ 	.word	index@(.nv.constant0._Z35group_norm_nhwc_bwd_one_pass_kernelI11Fp16IOFp32WLi128ELi64ELi512EEv26Group_norm_nhwc_bwd_params)
        /*00c0*/ 	.short	0x0210
        /*00c2*/ 	.short	0x00b8


	//----- nvinfo : EIATTR_SW_WAR
	.align		4
.L_767:
        /*00c4*/ 	.byte	0x04, 0x36
        /*00c6*/ 	.short	(.L_769 - .L_768)
.L_768:
        /*00c8*/ 	.word	0x00000008
.L_769:


//--------------------- .nv.info._Z35group_norm_nhwc_bwd_one_pass_kernelI11Fp16IOFp32WLi256ELi64ELi512EEv26Group_norm_nhwc_bwd_params --------------------------
	.section	.nv.info._Z35group_norm_nhwc_bwd_one_pass_kernelI11Fp16IOFp32WLi256ELi64ELi512EEv26Group_norm_nhwc_bwd_params,"",@"SHT_CUDA_INFO"
	.sectionflags	@""
	.align	4


	//----- nvinfo : EIATTR_CUDA_API_VERSION
	.align		4
        /*0000*/ 	.byte	0x04, 0x37
        /*0002*/ 	.short	(.L_771 - .L_770)
.L_770:
        /*0004*/ 	.word	0x00000082


	//----- nvinfo : EIATTR_KPARAM_INFO
	.align		4
.L_771:
        /*0008*/ 	.byte	0x04, 0x17
        /*000a*/ 	.short	(.L_773 - .L_772)
.L_772:
        /*000c*/ 	.word	0x00000000
        /*0010*/ 	.short	0x0000
        /*0012*/ 	.short	0x0000
        /*0014*/ 	.byte	0x00, 0xf0, 0xe1, 0x02


	//----- nvinfo : EIATTR_SPARSE_MMA_MASK
	.align		4
.L_773:
        /*0018*/ 	.byte	0x03, 0x50
        /*001a*/ 	.short	0x0000


	//----- nvinfo : EIATTR_MAXREG_COUNT
	.align		4
        /*001c*/ 	.byte	0x03, 0x1b
        /*001e*/ 	.short	0x0080


	//----- nvinfo : EIATTR_NUM_BARRIERS
	.align		4
        /*0020*/ 	.byte	0x02, 0x4c
        /*0022*/ 	.byte	0x01
	.zero		1


	//----- nvinfo : EIATTR_MERCURY_ISA_VERSION
	.align		4
        /*0024*/ 	.byte	0x03, 0x5f
        /*0026*/ 	.short	0x0101


	//----- nvinfo : EIATTR_INT_WARP_WIDE_INSTR_OFFSETS
	.align		4
        /*0028*/ 	.byte	0x04, 0x31
        /*002a*/ 	.short	(.L_775 - .L_774)


	//   ....[0]....
.L_774:
        /*002c*/ 	.word	0x00005200


	//   ....[1]....
        /*0030*/ 	.word	0x000097f0


	//----- nvinfo : EIATTR_COOP_GROUP_MASK_REGIDS
	.align		4
.L_775:
        /*0034*/ 	.byte	0x04, 0x29
        /*0036*/ 	.short	(.L_777 - .L_776)


	//   ....[0]....
.L_776:
        /*0038*/ 	.word	0xffffffff


	//   ....[1]....
        /*003c*/ 	.word	0xffffffff


	//   ....[2]....
        /*0040*/ 	.word	0xffffffff


	//   ....[3]....
        /*0044*/ 	.word	0xffffffff


	//   ....[4]....
        /*0048*/ 	.word	0xffffffff


	//   ....[5]....
        /*004c*/ 	.word	0xffffffff


	//   ....[6]....
        /*0050*/ 	.word	0xffffffff


	//   ....[7]....
        /*0054*/ 	.word	0xffffffff


	//   ....[8]....
        /*0058*/ 	.word	0xffffffff


	//   ....[9]....
        /*005c*/ 	.word	0xffffffff


	//----- nvinfo : EIATTR_COOP_GROUP_INSTR_OFFSETS
	.align		4
.L_777:
        /*0060*/ 	.byte	0x04, 0x28
        /*0062*/ 	.short	(.L_779 - .L_778)


	//   ....[0]....
.L_778:
        /*0064*/ 	.word	0x000044e0


	//   ....[1]....
        /*0068*/ 	.word	0x00004520


	//   ....[2]....
        /*006c*/ 	.word	0x000046b0


	//   ....[3]....
        /*0070*/ 	.word	0x000046d0


	//   ....[4]....
        /*0074*/ 	.word	0x00004710


	//   ....[5]....
        /*0078*/ 	.word	0x00004730


	//   ....[6]....
        /*007c*/ 	.word	0x00004760


	//   ....[7]....
        /*0080*/ 	.word	0x00004780


	//   ....[8]....
        /*0084*/ 	.word	0x000047b0


	//   ....[9]....
        /*0088*/ 	.word	0x000047d0


	//----- nvinfo : EIATTR_EXIT_INSTR_OFFSETS
	.align		4
.L_779:
        /*008c*/ 	.byte	0x04, 0x1c
        /*008e*/ 	.short	(.L_781 - .L_780)


	//   ....[0]....
.L_780:
        /*0090*/ 	.word	0x00009880


	//   ....[1]....
        /*0094*/ 	.word	0x000099c0


	//   ....[2]....
        /*0098*/ 	.word	0x00009c00


	//----- nvinfo : EIATTR_MAX_THREADS
	.align		4
.L_781:
        /*009c*/ 	.byte	0x04, 0x05
        /*009e*/ 	.short	(.L_783 - .L_782)
.L_782:
        /*00a0*/ 	.word	0x00000200
        /*00a4*/ 	.word	0x00000001
        /*00a8*/ 	.word	0x00000001


	//----- nvinfo : EIATTR_CRS_STACK_SIZE
	.align		4
.L_783:
        /*00ac*/ 	.byte	0x04, 0x1e
        /*00ae*/ 	.short	(.L_785 - .L_784)
.L_784:
        /*00b0*/ 	.word	0x00000000


	//----- nvinfo : EIATTR_CBANK_PARAM_SIZE
	.align		4
.L_785:
        /*00b4*/ 	.byte	0x03, 0x19
        /*00b6*/ 	.short	0x00b8


	//----- nvinfo : EIATTR_PARAM_CBANK
	.align		4
        /*00b8*/ 	.byte	0x04, 0x0a
        /*00ba*/ 	.short	(.L_787 - .L_786)
	.align		4
.L_786:
        /*00bc*/ 	.word	index@(.nv.constant0._Z35group_norm_nhwc_bwd_one_pass_kernelI11Fp16IOFp32WLi256ELi64ELi512EEv26Group_norm_nhwc_bwd_params)
        /*00c0*/ 	.short	0x0210
        /*00c2*/ 	.short	0x00b8


	//----- nvinfo : EIATTR_SW_WAR
	.align		4
.L_787:
        /*00c4*/ 	.byte	0x04, 0x36
        /*00c6*/ 	.short	(.L_789 - .L_788)
.L_788:
        /*00c8*/ 	.word	0x00000008
.L_789:


//--------------------- .nv.info._Z35group_norm_nhwc_bwd_one_pass_kernelI11Fp16IOFp32WLi512ELi64ELi512EEv26Group_norm_nhwc_bwd_params --------------------------
	.section	.nv.info._Z35group_norm_nhwc_bwd_one_pass_kernelI11Fp16IOFp32WLi512ELi64ELi512EEv26Group_norm_nhwc_bwd_params,"",@"SHT_CUDA_INFO"
	.sectionflags	@""
	.align	4


	//----- nvinfo : EIATTR_CUDA_API_VERSION
	.align		4
        /*0000*/ 	.byte	0x04, 0x37
        /*0002*/ 	.short	(.L_791 - .L_790)
.L_790:
        /*0004*/ 	.word	0x00000082


	//----- nvinfo : EIATTR_KPARAM_INFO
	.align		4
.L_791:
        /*0008*/ 	.byte	0x04, 0x17
        /*000a*/ 	.short	(.L_793 - .L_792)
.L_792:
        /*000c*/ 	.word	0x00000000
        /*0010*/ 	.short	0x0000
        /*0012*/ 	.short	0x0000
        /*0014*/ 	.byte	0x00, 0xf0, 0xe1, 0x02


	//----- nvinfo : EIATTR_SPARSE_MMA_MASK
	.align		4
.L_793:
        /*0018*/ 	.byte	0x03, 0x50
        /*001a*/ 	.short	0x0000


	//----- nvinfo : EIATTR_MAXREG_COUNT
	.align		4
        /*001c*/ 	.byte	0x03, 0x1b
        /*001e*/ 	.short	0x0080


	//----- nvinfo : EIATTR_NUM_BARRIERS
	.align		4
        /*0020*/ 	.byte	0x02, 0x4c
        /*0022*/ 	.byte	0x01
	.zero		1


	//----- nvinfo : EIATTR_ANNOTATIONS
	.align		4
        /*0024*/ 	.byte	0x04, 0x55
        /*0026*/ 	.short	(.L_795 - .L_794)


	//   ....[0]....
.L_794:
        /* <DEDUP_REMOVED lines=27> */
        /*01cc*/ 	.byte	0x10, 0xdd, 0x00, 0x00


	//----- nvinfo : EIATTR_MERCURY_ISA_VERSION
	.align		4
.L_795:
        /*01d0*/ 	.byte	0x03, 0x5f
        /*01d2*/ 	.short	0x0101


	//----- nvinfo : EIATTR_INT_WARP_WIDE_INSTR_OFFSETS
	.align		4
        /*01d4*/ 	.byte	0x04, 0x31
        /*01d6*/ 	.short	(.L_797 - .L_796)


	//   ....[0]....
.L_796:
        /*01d8*/ 	.word	0x00009530


	//   ....[1]....
        /*01dc*/ 	.word	0x00011010


	//----- nvinfo : EIATTR_COOP_GROUP_MASK_REGIDS
	.align		4
.L_797:
        /*01e0*/ 	.byte	0x04, 0x29
        /*01e2*/ 	.short	(.L_799 - .L_798)


	//   ....[0]....
.L_798:
        /*01e4*/ 	.word	0xffffffff


	//   ....[1]....
        /*01e8*/ 	.word	0xffffffff


	//   ....[2]....
        /*01ec*/ 	.word	0xffffffff


	//   ....[3]....
        /*01f0*/ 	.word	0xffffffff


	//   ....[4]....
        /*01f4*/ 	.word	0xffffffff


	//   ....[5]....
        /*01f8*/ 	.word	0xffffffff


	//   ....[6]....
        /*01fc*/ 	.word	0xffffffff


	//   ....[7]....
        /*0200*/ 	.word	0xffffffff


	//   ....[8]....
        /*0204*/ 	.word	0xffffffff


	//   ....[9]....
        /*0208*/ 	.word	0xffffffff


	//----- nvinfo : EIATTR_COOP_GROUP_INSTR_OFFSETS
	.align		4
.L_799:
        /*020c*/ 	.byte	0x04, 0x28
        /*020e*/ 	.short	(.L_801 - .L_800)


	//   ....[0]....
.L_800:
        /*0210*/ 	.word	0x000088f0


	//   ....[1]....
        /*0214*/ 	.word	0x00008930


	//   ....[2]....
        /*0218*/ 	.word	0x000089e0


	//   ....[3]....
        /*021c*/ 	.word	0x000089f0


	//   ....[4]....
        /*0220*/ 	.word	0x00008a20


	//   ....[5]....
        /*0224*/ 	.word	0x00008a40


	//   ....[6]....
        /*0228*/ 	.word	0x00008a70


	//   ....[7]....
        /*022c*/ 	.word	0x00008a90


	//   ....[8]....
        /*0230*/ 	.word	0x00008ac0


	//   ....[9]....
        /*0234*/ 	.word	0x00008ae0


	//----- nvinfo : EIATTR_EXIT_INSTR_OFFSETS
	.align		4
.L_801:
        /*0238*/ 	.byte	0x04, 0x1c
        /*023a*/ 	.short	(.L_803 - .L_802)


	//   ....[0]....
.L_802:
        /*023c*/ 	.word	0x000110a0


	//   ....[1]....
        /*0240*/ 	.word	0x000111e0


	//   ....[2]....
        /*0244*/ 	.word	0x00011420


	//----- nvinfo : EIATTR_MAX_THREADS
	.align		4
.L_803:
        /*0248*/ 	.byte	0x04, 0x05
        /*024a*/ 	.short	(.L_805 - .L_804)
.L_804:
        /*024c*/ 	.word	0x00000200
        /*0250*/ 	.word	0x00000001
        /*0254*/ 	.word	0x00000001


	//----- nvinfo : EIATTR_CRS_STACK_SIZE
	.align		4
.L_805:
        /*0258*/ 	.byte	0x04, 0x1e
        /*025a*/ 	.short	(.L_807 - .L_806)
.L_806:
        /*025c*/ 	.word	0x00000000


	//----- nvinfo : EIATTR_CBANK_PARAM_SIZE
	.align		4
.L_807:
        /*0260*/ 	.byte	0x03, 0x19
        /*0262*/ 	.short	0x00b8


	//----- nvinfo : EIATTR_PARAM_CBANK
	.align		4
        /*0264*/ 	.byte	0x04, 0x0a
        /*0266*/ 	.short	(.L_809 - .L_808)
	.align		4
.L_808:
        /*0268*/ 	.word	index@(.nv.constant0._Z35group_norm_nhwc_bwd_one_pass_kernelI11Fp16IOFp32WLi512ELi64ELi512EEv26Group_norm_nhwc_bwd_params)
        /*026c*/ 	.short	0x0210
        /*026e*/ 	.short	0x00b8


	//----- nvinfo : EIATTR_SW_WAR
	.align		4
.L_809:
        /*0270*/ 	.byte	0x04, 0x36
        /*0272*/ 	.short	(.L_811 - .L_810)
.L_810:
        /*0274*/ 	.word	0x00000008
.L_811:


//--------------------- .nv.info._Z35group_norm_nhwc_bwd_one_pass_kernelI11Fp16IOBf16WLi64ELi64ELi512EEv26Group_norm_nhwc_bwd_params --------------------------
	.section	.nv.info._Z35group_norm_nhwc_bwd_one_pass_kernelI11Fp16IOBf16WLi64ELi64ELi512EEv26Group_norm_nhwc_bwd_params,"",@"SHT_CUDA_INFO"
	.sectionflags	@""
	.align	4


	//----- nvinfo : EIATTR_CUDA_API_VERSION
	.align		4
        /*0000*/ 	.byte	0x04, 0x37
        /*0002*/ 	.short	(.L_813 - .L_812)
.L_812:
        /*0004*/ 	.word	0x00000082


	//----- nvinfo : EIATTR_KPARAM_INFO
	.align		4
.L_813:
        /*0008*/ 	.byte	0x04, 0x17
        /*000a*/ 	.short	(.L_815 - .L_814)
.L_814:
        /*000c*/ 	.word	0x00000000
        /*0010*/ 	.short	0x0000
        /*0012*/ 	.short	0x0000
        /*0014*/ 	.byte	0x00, 0xf0, 0xe1, 0x02


	//----- nvinfo : EIATTR_SPARSE_MMA_MASK
	.align		4
.L_815:
        /*0018*/ 	.byte	0x03, 0x50
        /*001a*/ 	.short	0x0000


	//----- nvinfo : EIATTR_MAXREG_COUNT
	.align		4
        /*001c*/ 	.byte	0x03, 0x1b
        /*001e*/ 	.short	0x0080


	//----- nvinfo : EIATTR_NUM_BARRIERS
	.align		4
        /*0020*/ 	.byte	0x02, 0x4c
        /*0022*/ 	.byte	0x01
	.zero		1


	//----- nvinfo : EIATTR_MERCURY_ISA_VERSION
	.align		4
        /*0024*/ 	.byte	0x03, 0x5f
        /*0026*/ 	.short	0x0101


	//----- nvinfo : EIATTR_INT_WARP_WIDE_INSTR_OFFSETS
	.align		4
        /*0028*/ 	.byte	0x04, 0x31
        /*002a*/ 	.short	(.L_817 - .L_816)


	//   ....[0]....
.L_816:
        /*002c*/ 	.word	0x00002330


	//   ....[1]....
        /*0030*/ 	.word	0x00004360


	//----- nvinfo : EIATTR_COOP_GROUP_MASK_REGIDS
	.align		4
.L_817:
        /*0034*/ 	.byte	0x04, 0x29
        /*0036*/ 	.short	(.L_819 - .L_818)


	//   ....[0]....
.L_818:
        /*0038*/ 	.word	0xffffffff


	//   ....[1]....
        /*003c*/ 	.word	0xffffffff


	//   ....[2]....
        /*0040*/ 	.word	0xffffffff


	//   ....[3]....
        /*0044*/ 	.word	0xffffffff


	//   ....[4]....
        /*0048*/ 	.word	0xffffffff


	//   ....[5]....
        /*004c*/ 	.word	0xffffffff


	//   ....[6]....
        /*0050*/ 	.word	0xffffffff


	//   ....[7]....
        /*0054*/ 	.word	0xffffffff


	//   ....[8]....
        /*0058*/ 	.word	0xffffffff


	//   ....[9]....
        /*005c*/ 	.word	0xffffffff


	//----- nvinfo : EIATTR_COOP_GROUP_INSTR_OFFSETS
	.align		4
.L_819:
        /*0060*/ 	.byte	0x04, 0x28
        /*0062*/ 	.short	(.L_821 - .L_820)


	//   ....[0]....
.L_820:
        /*0064*/ 	.word	0x00001760


	//   ....[1]....
        /*0068*/ 	.word	0x000017a0


	//   ....[2]....
        /*006c*/ 	.word	0x00001810


	//   ....[3]....
        /*0070*/ 	.word	0x00001830


	//   ....[4]....
        /*0074*/ 	.word	0x00001860


	//   ....[5]....
        /*0078*/ 	.word	0x00001880


	//   ....[6]....
        /*007c*/ 	.word	0x000018b0


	//   ....[7]....
        /*0080*/ 	.word	0x000018d0


	//   ....[8]....
        /*0084*/ 	.word	0x00001900


	//   ....[9]....
        /*0088*/ 	.word	0x00001920


	//----- nvinfo : EIATTR_EXIT_INSTR_OFFSETS
	.align		4
.L_821:
        /*008c*/ 	.byte	0x04, 0x1c
        /*008e*/ 	.short	(.L_823 - .L_822)


	//   ....[0]....
.L_822:
        /*0090*/ 	.word	0x000043f0


	//   ....[1]....
        /*0094*/ 	.word	0x00004530


	//   ....[2]....
        /*0098*/ 	.word	0x00004790


	//----- nvinfo : EIATTR_MAX_THREADS
	.align		4
.L_823:
        /*009c*/ 	.byte	0x04, 0x05
        /*009e*/ 	.short	(.L_825 - .L_824)
.L_824:
        /*00a0*/ 	.word	0x00000200
        /*00a4*/ 	.word	0x00000001
        /*00a8*/ 	.word	0x00000001


	//----- nvinfo : EIATTR_CRS_STACK_SIZE
	.align		4
.L_825:
        /*00ac*/ 	.byte	0x04, 0x1e
        /*00ae*/ 	.short	(.L_827 - .L_826)
.L_826:
        /*00b0*/ 	.word	0x00000000


	//----- nvinfo : EIATTR_CBANK_PARAM_SIZE
	.align		4
.L_827:
        /*00b4*/ 	.byte	0x03, 0x19
        /*00b6*/ 	.short	0x00b8


	//----- nvinfo : EIATTR_PARAM_CBANK
	.align		4
        /*00b8*/ 	.byte	0x04, 0x0a
        /*00ba*/ 	.short	(.L_829 - .L_828)
	.align		4
.L_828:
        /*00bc*/ 	.word	index@(.nv.constant0._Z35group_norm_nhwc_bwd_one_pass_kernelI11Fp16IOBf16WLi64ELi64ELi512EEv26Group_norm_nhwc_bwd_params)
        /*00c0*/ 	.short	0x0210
        /*00c2*/ 	.short	0x00b8


	//----- nvinfo : EIATTR_SW_WAR
	.align		4
.L_829:
        /*00c4*/ 	.byte	0x04, 0x36
        /*00c6*/ 	.short	(.L_831 - .L_830)
.L_830:
        /*00c8*/ 	.word	0x00000008
.L_831:


//--------------------- .nv.info._Z35group_norm_nhwc_bwd_one_pass_kernelI11Fp16IOBf16WLi128ELi64ELi512EEv26Group_norm_nhwc_bwd_params --------------------------
	.section	.nv.info._Z35group_norm_nhwc_bwd_one_pass_kernelI11Fp16IOBf16WLi128ELi64ELi512EEv26Group_norm_nhwc_bwd_params,"",@"SHT_CUDA_INFO"
	.sectionflags	@""
	.align	4


	//----- nvinfo : EIATTR_CUDA_API_VERSION
	.align		4
        /*0000*/ 	.byte	0x04, 0x37
        /*0002*/ 	.short	(.L_833 - .L_832)
.L_832:
        /*0004*/ 	.word	0x00000082


	//----- nvinfo : EIATTR_KPARAM_INFO
	.align		4
.L_833:
        /*0008*/ 	.byte	0x04, 0x17
        /*000a*/ 	.short	(.L_835 - .L_834)
.L_834:
        /*000c*/ 	.word	0x00000000
        /*0010*/ 	.short	0x0000
        /*0012*/ 	.short	0x0000
        /*0014*/ 	.byte	0x00, 0xf0, 0xe1, 0x02


	//----- nvinfo : EIATTR_SPARSE_MMA_MASK
	.align		4
.L_835:
        /*0018*/ 	.byte	0x03, 0x50
        /*001a*/ 	.short	0x0000


	//----- nvinfo : EIATTR_MAXREG_COUNT
	.align		4
        /*001c*/ 	.byte	0x03, 0x1b
        /*001e*/ 	.short	0x0080


	//----- nvinfo : EIATTR_NUM_BARRIERS
	.align		4
        /*0020*/ 	.byte	0x02, 0x4c
        /*0022*/ 	.byte	0x01
	.zero		1


	//----- nvinfo : EIATTR_MERCURY_ISA_VERSION
	.align		4
        /*0024*/ 	.byte	0x03, 0x5f
        /*0026*/ 	.short	0x0101


	//----- nvinfo : EIATTR_INT_WARP_WIDE_INSTR_OFFSETS
	.align		4
        /*0028*/ 	.byte	0x04, 0x31
        /*002a*/ 	.short	(.L_837 - .L_836)


	//   ....[0]....
.L_836:
        /*002c*/ 	.word	0x00003260


	//   ....[1]....
        /*0030*/ 	.word	0x00005f30


	//----- nvinfo : EIATTR_COOP_GROUP_MASK_REGIDS
	.align		4
.L_837:
        /*0034*/ 	.byte	0x04, 0x29
        /*0036*/ 	.short	(.L_839 - .L_838)


	//   ....[0]....
.L_838:
        /*0038*/ 	.word	0xffffffff


	//   ....[1]....
        /*003c*/ 	.word	0xffffffff


	//   ....[2]....
        /*0040*/ 	.word	0xffffffff


	//   ....[3]....
        /*0044*/ 	.word	0xffffffff


	//   ....[4]....
        /*0048*/ 	.word	0xffffffff


	//   ....[5]....
        /*004c*/ 	.word	0xffffffff


	//   ....[6]....
        /*0050*/ 	.word	0xffffffff


	//   ....[7]....
        /*0054*/ 	.word	0xffffffff


	//   ....[8]....
        /*0058*/ 	.word	0xffffffff


	//   ....[9]....
        /*005c*/ 	.word	0xffffffff


	//----- nvinfo : EIATTR_COOP_GROUP_INSTR_OFFSETS
	.align		4
.L_839:
        /*0060*/ 	.byte	0x04, 0x28
        /*0062*/ 	.short	(.L_841 - .L_840)


	//   ....[0]....
.L_840:
        /*0064*/ 	.word	0x000025b0


	//   ....[1]....
        /*0068*/ 	.word	0x000025f0


	//   ....[2]....
        /*006c*/ 	.word	0x000026b0


	//   ....[3]....
        /*0070*/ 	.word	0x000026d0


	//   ....[4]....
        /*0074*/ 	.word	0x00002700


	//   ....[5]....
        /*0078*/ 	.word	0x00002720


	//   ....[6]....
        /*007c*/ 	.word	0x00002750


	//   ....[7]....
        /*0080*/ 	.word	0x00002770


	//   ....[8]....
        /*0084*/ 	.word	0x000027a0


	//   ....[9]....
        /*0088*/ 	.word	0x000027c0


	//----- nvinfo : EIATTR_EXIT_INSTR_OFFSETS
	.align		4
.L_841:
        /*008c*/ 	.byte	0x04, 0x1c
        /*008e*/ 	.short	(.L_843 - .L_842)


	//   ....[0]....
.L_842:
        /*0090*/ 	.word	0x00005fc0


	//   ....[1]....
        /*0094*/ 	.word	0x00006100


	//   ....[2]....
        /*0098*/ 	.word	0x00006360


	//----- nvinfo : EIATTR_MAX_THREADS
	.align		4
.L_843:
        /*009c*/ 	.byte	0x04, 0x05
        /*009e*/ 	.short	(.L_845 - .L_844)
.L_844:
        /*00a0*/ 	.word	0x00000200
        /*00a4*/ 	.word	0x00000001
        /*00a8*/ 	.word	0x00000001


	//----- nvinfo : EIATTR_CRS_STACK_SIZE
	.align		4
.L_845:
        /*00ac*/ 	.byte	0x04, 0x1e
        /*00ae*/ 	.short	(.L_847 - .L_846)
.L_846:
        /*00b0*/ 	.word	0x00000000


	//----- nvinfo : EIATTR_CBANK_PARAM_SIZE
	.align		4
.L_847:
        /*00b4*/ 	.byte	0x03, 0x19
        /*00b6*/ 	.short	0x00b8


	//----- nvinfo : EIATTR_PARAM_CBANK
	.align		4
        /*00b8*/ 	.byte	0x04, 0x0a
        /*00ba*/ 	.short	(.L_849 - .L_848)
	.align		4
.L_848:
        /*00bc*/ 	.word	index@(.nv.constant0._Z35group_norm_nhwc_bwd_one_pass_kernelI11Fp16IOBf16WLi128ELi64ELi512EEv26Group_norm_nhwc_bwd_params)
        /*00c0*/ 	.short	0x0210
        /*00c2*/ 	.short	0x00b8


	//----- nvinfo : EIATTR_SW_WAR
	.align		4
.L_849:
        /*00c4*/ 	.byte	0x04, 0x36
        /*00c6*/ 	.short	(.L_851 - .L_850)
.L_850:
        /*00c8*/ 	.word	0x00000008
.L_851:


//--------------------- .nv.info._Z35group_norm_nhwc_bwd_one_pass_kernelI11Fp16IOBf16WLi256ELi64ELi512EEv26Group_norm_nhwc_bwd_params --------------------------
	.section	.nv.info._Z35group_norm_nhwc_bwd_one_pass_kernelI11Fp16IOBf16WLi256ELi64ELi512EEv26Group_norm_nhwc_bwd_params,"",@"SHT_CUDA_INFO"
	.sectionflags	@""
	.align	4


	//----- nvinfo : EIATTR_CUDA_API_VERSION
	.align		4
        /*0000*/ 	.byte	0x04, 0x37
        /*0002*/ 	.short	(.L_853 - .L_852)
.L_852:
        /*0004*/ 	.word	0x00000082


	//----- nvinfo : EIATTR_KPARAM_INFO
	.align		4
.L_853:
        /*0008*/ 	.byte	0x04, 0x17
        /*000a*/ 	.short	(.L_855 - .L_854)
.L_854:
        /*000c*/ 	.word	0x00000000
        /*0010*/ 	.short	0x0000
        /*0012*/ 	.short	0x0000
        /*0014*/ 	.byte	0x00, 0xf0, 0xe1, 0x02


	//----- nvinfo : EIATTR_SPARSE_MMA_MASK
	.align		4
.L_855:
        /*0018*/ 	.byte	0x03, 0x50
        /*001a*/ 	.short	0x0000


	//----- nvinfo : EIATTR_MAXREG_COUNT
	.align		4
        /*001c*/ 	.byte	0x03, 0x1b
        /*001e*/ 	.short	0x0080


	//----- nvinfo : EIATTR_NUM_BARRIERS
	.align		4
        /*0020*/ 	.byte	0x02, 0x4c
        /*0022*/ 	.byte	0x01
	.zero		1


	//----- nvinfo : EIATTR_MERCURY_ISA_VERSION
	.align		4
        /*0024*/ 	.byte	0x03, 0x5f
        /*0026*/ 	.short	0x0101


	//----- nvinfo : EIATTR_INT_WARP_WIDE_INSTR_OFFSETS
	.align		4
        /*0028*/ 	.byte	0x04, 0x31
        /*002a*/ 	.short	(.L_857 - .L_856)


	//   ....[0]....
.L_856:
        /*002c*/ 	.word	0x00005240


	//   ....[1]....
        /*0030*/ 	.word	0x00009830


	//----- nvinfo : EIATTR_COOP_GROUP_MASK_REGIDS
	.align		4
.L_857:
        /*0034*/ 	.byte	0x04, 0x29
        /*0036*/ 	.short	(.L_859 - .L_858)


	//   ....[0]....
.L_858:
        /*0038*/ 	.word	0xffffffff


	//   ....[1]....
        /*003c*/ 	.word	0xffffffff


	//   ....[2]....
        /*0040*/ 	.word	0xffffffff


	//   ....[3]....
        /*0044*/ 	.word	0xffffffff


	//   ....[4]....
        /*0048*/ 	.word	0xffffffff


	//   ....[5]....
        /*004c*/ 	.word	0xffffffff


	//   ....[6]....
        /*0050*/ 	.word	0xffffffff


	//   ....[7]....
        /*0054*/ 	.word	0xffffffff


	//   ....[8]....
        /*0058*/ 	.word	0xffffffff


	//   ....[9]....
        /*005c*/ 	.word	0xffffffff


	//----- nvinfo : EIATTR_COOP_GROUP_INSTR_OFFSETS
	.align		4
.L_859:
        /*0060*/ 	.byte	0x04, 0x28
        /*0062*/ 	.short	(.L_861 - .L_860)


	//   ....[0]....
.L_860:
        /*0064*/ 	.word	0x00004550


	//   ....[1]....
        /*0068*/ 	.word	0x00004590


	//   ....[2]....
        /*006c*/ 	.word	0x00004700


	//   ....[3]....
        /*0070*/ 	.word	0x00004720


	//   ....[4]....
        /*0074*/ 	.word	0x00004750


	//   ....[5]....
        /*0078*/ 	.word	0x00004770


	//   ....[6]....
        /*007c*/ 	.word	0x000047a0


	//   ....[7]....
        /*0080*/ 	.word	0x000047c0


	//   ....[8]....
        /*0084*/ 	.word	0x000047f0


	//   ....[9]....
        /*0088*/ 	.word	0x00004810


	//----- nvinfo : EIATTR_EXIT_INSTR_OFFSETS
	.align		4
.L_861:
        /*008c*/ 	.byte	0x04, 0x1c
        /*008e*/ 	.short	(.L_863 - .L_862)


	//   ....[0]....
.L_862:
        /*0090*/ 	.word	0x000098c0


	//   ....[1]....
        /*0094*/ 	.word	0x00009a00


	//   ....[2]....
        /*0098*/ 	.word	0x00009c60


	//----- nvinfo : EIATTR_MAX_THREADS
	.align		4
.L_863:
        /*009c*/ 	.byte	0x04, 0x05
        /*009e*/ 	.short	(.L_865 - .L_864)
.L_864:
        /*00a0*/ 	.word	0x00000200
        /*00a4*/ 	.word	0x00000001
        /*00a8*/ 	.word	0x00000001


	//----- nvinfo : EIATTR_CRS_STACK_SIZE
	.align		4
.L_865:
        /*00ac*/ 	.byte	0x04, 0x1e
        /*00ae*/ 	.short	(.L_867 - .L_866)
.L_866:
        /*00b0*/ 	.word	0x00000000


	//----- nvinfo : EIATTR_CBANK_PARAM_SIZE
	.align		4
.L_867:
        /*00b4*/ 	.byte	0x03, 0x19
        /*00b6*/ 	.short	0x00b8


	//----- nvinfo : EIATTR_PARAM_CBANK
	.align		4
        /*00b8*/ 	.byte	0x04, 0x0a
        /*00ba*/ 	.short	(.L_869 - .L_868)
	.align		4
.L_868:
        /*00bc*/ 	.word	index@(.nv.constant0._Z35group_norm_nhwc_bwd_one_pass_kernelI11Fp16IOBf16WLi256ELi64ELi512EEv26Group_norm_nhwc_bwd_params)
        /*00c0*/ 	.short	0x0210
        /*00c2*/ 	.short	0x00b8


	//----- nvinfo : EIATTR_SW_WAR
	.align		4
.L_869:
        /*00c4*/ 	.byte	0x04, 0x36
        /*00c6*/ 	.short	(.L_871 - .L_870)
.L_870:
        /*00c8*/ 	.word	0x00000008
.L_871:


//--------------------- .nv.info._Z35group_norm_nhwc_bwd_one_pass_kernelI11Fp16IOBf16WLi512ELi64ELi512EEv26Group_norm_nhwc_bwd_params --------------------------
	.section	.nv.info._Z35group_norm_nhwc_bwd_one_pass_kernelI11Fp16IOBf16WLi512ELi64ELi512EEv26Group_norm_nhwc_bwd_params,"",@"SHT_CUDA_INFO"
	.sectionflags	@""
	.align	4


	//----- nvinfo : EIATTR_CUDA_API_VERSION
	.align		4
        /*0000*/ 	.byte	0x04, 0x37
        /*0002*/ 	.short	(.L_873 - .L_872)
.L_872:
        /*0004*/ 	.word	0x00000082


	//----- nvinfo : EIATTR_KPARAM_INFO
	.align		4
.L_873:
        /*0008*/ 	.byte	0x04, 0x17
        /*000a*/ 	.short	(.L_875 - .L_874)
.L_874:
        /*000c*/ 	.word	0x00000000
        /*0010*/ 	.short	0x0000
        /*0012*/ 	.short	0x0000
        /*0014*/ 	.byte	0x00, 0xf0, 0xe1, 0x02


	//----- nvinfo : EIATTR_SPARSE_MMA_MASK
	.align		4
.L_875:
        /*0018*/ 	.byte	0x03, 0x50
        /*001a*/ 	.short	0x0000


	//----- nvinfo : EIATTR_MAXREG_COUNT
	.align		4
        /*001c*/ 	.byte	0x03, 0x1b
        /*001e*/ 	.short	0x0080


	//----- nvinfo : EIATTR_NUM_BARRIERS
	.align		4
        /*0020*/ 	.byte	0x02, 0x4c
        /*0022*/ 	.byte	0x01
	.zero		1


	//----- nvinfo : EIATTR_ANNOTATIONS
	.align		4
        /*0024*/ 	.byte	0x04, 0x55
        /*0026*/ 	.short	(.L_877 - .L_876)


	//   ....[0]....
.L_876:
        /* <DEDUP_REMOVED lines=31> */


	//----- nvinfo : EIATTR_MERCURY_ISA_VERSION
	.align		4
.L_877:
        /*0200*/ 	.byte	0x03, 0x5f
        /*0202*/ 	.short	0x0101


	//----- nvinfo : EIATTR_INT_WARP_WIDE_INSTR_OFFSETS
	.align		4
        /*0204*/ 	.byte	0x04, 0x31
        /*0206*/ 	.short	(.L_879 - .L_878)


	//   ....[0]....
.L_878:
        /*0208*/ 	.word	0x000095d0


	//   ....[1]....
        /*020c*/ 	.word	0x000110d0


	//----- nvinfo : EIATTR_COOP_GROUP_MASK_REGIDS
	.align		4
.L_879:
        /*0210*/ 	.byte	0x04, 0x29
        /*0212*/ 	.short	(.L_881 - .L_880)


	//   ....[0]....
.L_880:
        /*0214*/ 	.word	0xffffffff


	//   ....[1]....
        /*0218*/ 	.word	0xffffffff


	//   ....[2]....
        /*021c*/ 	.word	0xffffffff


	//   ....[3]....
        /*0220*/ 	.word	0xffffffff


	//   ....[4]....
        /*0224*/ 	.word	0xffffffff


	//   ....[5]....
        /*0228*/ 	.word	0xffffffff


	//   ....[6]....
        /*022c*/ 	.word	0xffffffff


	//   ....[7]....
        /*0230*/ 	.word	0xffffffff


	//   ....[8]....
        /*0234*/ 	.word	0xffffffff


	//   ....[9]....
        /*0238*/ 	.word	0xffffffff


	//----- nvinfo : EIATTR_COOP_GROUP_INSTR_OFFSETS
	.align		4
.L_881:
        /*023c*/ 	.byte	0x04, 0x28
        /*023e*/ 	.short	(.L_883 - .L_882)


	//   ....[0]....
.L_882:
        /*0240*/ 	.word	0x00008990


	//   ....[1]....
        /*0244*/ 	.word	0x000089d0


	//   ....[2]....
        /*0248*/ 	.word	0x00008a80


	//   ....[3]....
        /*024c*/ 	.word	0x00008a90


	//   ....[4]....
        /*0250*/ 	.word	0x00008ac0


	//   ....[5]....
        /*0254*/ 	.word	0x00008ae0


	//   ....[6]....
        /*0258*/ 	.word	0x00008b10


	//   ....[7]....
        /*025c*/ 	.word	0x00008b30


	//   ....[8]....
        /*0260*/ 	.word	0x00008b60


	//   ....[9]....
        /*0264*/ 	.word	0x00008b80


	//----- nvinfo : EIATTR_EXIT_INSTR_OFFSETS
	.align		4
.L_883:
        /*0268*/ 	.byte	0x04, 0x1c
        /*026a*/ 	.short	(.L_885 - .L_884)


	//   ....[0]....
.L_884:
        /*026c*/ 	.word	0x00011160


	//   ....[1]....
        /*0270*/ 	.word	0x000112a0


	//   ....[2]....
        /*0274*/ 	.word	0x00011500


	//----- nvinfo : EIATTR_MAX_THREADS
	.align		4
.L_885:
        /*0278*/ 	.byte	0x04, 0x05
        /*027a*/ 	.short	(.L_887 - .L_886)
.L_886:
        /*027c*/ 	.word	0x00000200
        /*0280*/ 	.word	0x00000001
        /*0284*/ 	.word	0x00000001


	//----- nvinfo : EIATTR_CRS_STACK_SIZE
	.align		4
.L_887:
        /*0288*/ 	.byte	0x04, 0x1e
        /*028a*/ 	.short	(.L_889 - .L_888)
.L_888:
        /*028c*/ 	.word	0x00000000


	//----- nvinfo : EIATTR_CBANK_PARAM_SIZE
	.align		4
.L_889:
        /*0290*/ 	.byte	0x03, 0x19
        /*0292*/ 	.short	0x00b8


	//----- nvinfo : EIATTR_PARAM_CBANK
	.align		4
        /*0294*/ 	.byte	0x04, 0x0a
        /*0296*/ 	.short	(.L_891 - .L_890)
	.align		4
.L_890:
        /*0298*/ 	.word	index@(.nv.constant0._Z35group_norm_nhwc_bwd_one_pass_kernelI11Fp16IOBf16WLi512ELi64ELi512EEv26Group_norm_nhwc_bwd_params)
        /*029c*/ 	.short	0x0210
        /*029e*/ 	.short	0x00b8


	//----- nvinfo : EIATTR_SW_WAR
	.align		4
.L_891:
        /*02a0*/ 	.byte	0x04, 0x36
        /*02a2*/ 	.short	(.L_893 - .L_892)
.L_892:
        /*02a4*/ 	.word	0x00000008
.L_893:


//--------------------- .nv.info._Z35group_norm_nhwc_bwd_one_pass_kernelI11Fp16IOFp16WLi64ELi64ELi512EEv26Group_norm_nhwc_bwd_params --------------------------
	.section	.nv.info._Z35group_norm_nhwc_bwd_one_pass_kernelI11Fp16IOFp16WLi64ELi64ELi512EEv26Group_norm_nhwc_bwd_params,"",@"SHT_CUDA_INFO"
	.sectionflags	@""
	.align	4


	//----- nvinfo : EIATTR_CUDA_API_VERSION
	.align		4
        /*0000*/ 	.byte	0x04, 0x37
        /*0002*/ 	.short	(.L_895 - .L_894)
.L_894:
        /*0004*/ 	.word	0x00000082


	//----- nvinfo : EIATTR_KPARAM_INFO
	.align		4
.L_895:
        /*0008*/ 	.byte	0x04, 0x17
        /*000a*/ 	.short	(.L_897 - .L_896)
.L_896:
        /*000c*/ 	.word	0x00000000
        /*0010*/ 	.short	0x0000
        /*0012*/ 	.short	0x0000
        /*0014*/ 	.byte	0x00, 0xf0, 0xe1, 0x02


	//----- nvinfo : EIATTR_SPARSE_MMA_MASK
	.align		4
.L_897:
        /*0018*/ 	.byte	0x03, 0x50
        /*001a*/ 	.short	0x0000


	//----- nvinfo : EIATTR_MAXREG_COUNT
	.align		4
        /*001c*/ 	.byte	0x03, 0x1b
        /*001e*/ 	.short	0x0080


	//----- nvinfo : EIATTR_NUM_BARRIERS
	.align		4
        /*0020*/ 	.byte	0x02, 0x4c
        /*0022*/ 	.byte	0x01
	.zero		1


	//----- nvinfo : EIATTR_MERCURY_ISA_VERSION
	.align		4
        /*0024*/ 	.byte	0x03, 0x5f
        /*0026*/ 	.short	0x0101


	//----- nvinfo : EIATTR_INT_WARP_WIDE_INSTR_OFFSETS
	.align		4
        /*0028*/ 	.byte	0x04, 0x31
        /*002a*/ 	.short	(.L_899 - .L_898)


	//   ....[0]....
.L_898:
        /*002c*/ 	.word	0x00002330


	//   ....[1]....
        /*0030*/ 	.word	0x00004360


	//----- nvinfo : EIATTR_COOP_GROUP_MASK_REGIDS
	.align		4
.L_899:
        /*0034*/ 	.byte	0x04, 0x29
        /*0036*/ 	.short	(.L_901 - .L_900)


	//   ....[0]....
.L_900:
        /*0038*/ 	.word	0xffffffff


	//   ....[1]....
        /*003c*/ 	.word	0xffffffff


	//   ....[2]....
        /*0040*/ 	.word	0xffffffff


	//   ....[3]....
        /*0044*/ 	.word	0xffffffff


	//   ....[4]....
        /*0048*/ 	.word	0xffffffff


	//   ....[5]....
        /*004c*/ 	.word	0xffffffff


	//   ....[6]....
        /*0050*/ 	.word	0xffffffff


	//   ....[7]....
        /*0054*/ 	.word	0xffffffff


	//   ....[8]....
        /*0058*/ 	.word	0xffffffff


	//   ....[9]....
        /*005c*/ 	.word	0xffffffff


	//----- nvinfo : EIATTR_COOP_GROUP_INSTR_OFFSETS
	.align		4
.L_901:
        /*0060*/ 	.byte	0x04, 0x28
        /*0062*/ 	.short	(.L_903 - .L_902)


	//   ....[0]....
.L_902:
        /*0064*/ 	.word	0x00001760


	//   ....[1]....
        /*0068*/ 	.word	0x000017a0


	//   ....[2]....
        /*006c*/ 	.word	0x00001810


	//   ....[3]....
        /*0070*/ 	.word	0x00001830


	//   ....[4]....
        /*0074*/ 	.word	0x00001860


	//   ....[5]....
        /*0078*/ 	.word	0x00001880


	//   ....[6]....
        /*007c*/ 	.word	0x000018b0


	//   ....[7]....
        /*0080*/ 	.word	0x000018d0


	//   ....[8]....
        /*0084*/ 	.word	0x00001900


	//   ....[9]....
        /*0088*/ 	.word	0x00001920


	//----- nvinfo : EIATTR_EXIT_INSTR_OFFSETS
	.align		4
.L_903:
        /*008c*/ 	.byte	0x04, 0x1c
        /*008e*/ 	.short	(.L_905 - .L_904)


	//   ....[0]....
.L_904:
        /*0090*/ 	.word	0x000043f0


	//   ....[1]....
        /*0094*/ 	.word	0x00004530


	//   ....[2]....
        /*0098*/ 	.word	0x00004790


	//----- nvinfo : EIATTR_MAX_THREADS
	.align		4
.L_905:
        /*009c*/ 	.byte	0x04, 0x05
        /*009e*/ 	.short	(.L_907 - .L_906)
.L_906:
        /*00a0*/ 	.word	0x00000200
        /*00a4*/ 	.word	0x00000001
        /*00a8*/ 	.word	0x00000001


	//----- nvinfo : EIATTR_CRS_STACK_SIZE
	.align		4
.L_907:
        /*00ac*/ 	.byte	0x04, 0x1e
        /*00ae*/ 	.short	(.L_909 - .L_908)
.L_908:
        /*00b0*/ 	.word	0x00000000


	//----- nvinfo : EIATTR_CBANK_PARAM_SIZE
	.align		4
.L_909:
        /*00b4*/ 	.byte	0x03, 0x19
        /*00b6*/ 	.short	0x00b8


	//----- nvinfo : EIATTR_PARAM_CBANK
	.align		4
        /*00b8*/ 	.byte	0x04, 0x0a
        /*00ba*/ 	.short	(.L_911 - .L_910)
	.align		4
.L_910:
        /*00bc*/ 	.word	index@(.nv.constant0._Z35group_norm_nhwc_bwd_one_pass_kernelI11Fp16IOFp16WLi64ELi64ELi512EEv26Group_norm_nhwc_bwd_params)
        /*00c0*/ 	.short	0x0210
        /*00c2*/ 	.short	0x00b8


	//----- nvinfo : EIATTR_SW_WAR
	.align		4
.L_911:
        /*00c4*/ 	.byte	0x04, 0x36
        /*00c6*/ 	.short	(.L_913 - .L_912)
.L_912:
        /*00c8*/ 	.word	0x00000008
.L_913:


//--------------------- .nv.info._Z35group_norm_nhwc_bwd_one_pass_kernelI11Fp16IOFp16WLi128ELi64ELi512EEv26Group_norm_nhwc_bwd_params --------------------------
	.section	.nv.info._Z35group_norm_nhwc_bwd_one_pass_kernelI11Fp16IOFp16WLi128ELi64ELi512EEv26Group_norm_nhwc_bwd_params,"",@"SHT_CUDA_INFO"
	.sectionflags	@""
	.align	4


	//----- nvinfo : EIATTR_CUDA_API_VERSION
	.align		4
        /*0000*/ 	.byte	0x04, 0x37
        /*0002*/ 	.short	(.L_915 - .L_914)
.L_914:
        /*0004*/ 	.word	0x00000082


	//----- nvinfo : EIATTR_KPARAM_INFO
	.align		4
.L_915:
        /*0008*/ 	.byte	0x04, 0x17
        /*000a*/ 	.short	(.L_917 - .L_916)
.L_916:
        /*000c*/ 	.word	0x00000000
        /*0010*/ 	.short	0x0000
        /*0012*/ 	.short	0x0000
        /*0014*/ 	.byte	0x00, 0xf0, 0xe1, 0x02


	//----- nvinfo : EIATTR_SPARSE_MMA_MASK
	.align		4
.L_917:
        /*0018*/ 	.byte	0x03, 0x50
        /*001a*/ 	.short	0x0000


	//----- nvinfo : EIATTR_MAXREG_COUNT
	.align		4
        /*001c*/ 	.byte	0x03, 0x1b
        /*001e*/ 	.short	0x0080


	//----- nvinfo : EIATTR_NUM_BARRIERS
	.align		4
        /*0020*/ 	.byte	0x02, 0x4c
        /*0022*/ 	.byte	0x01
	.zero		1


	//----- nvinfo : EIATTR_MERCURY_ISA_VERSION
	.align		4
        /*0024*/ 	.byte	0x03, 0x5f
        /*0026*/ 	.short	0x0101


	//----- nvinfo : EIATTR_INT_WARP_WIDE_INSTR_OFFSETS
	.align		4
        /*0028*/ 	.byte	0x04, 0x31
        /*002a*/ 	.short	(.L_919 - .L_918)


	//   ....[0]....
.L_918:
        /*002c*/ 	.word	0x00003260


	//   ....[1]....
        /*0030*/ 	.word	0x00005f30


	//----- nvinfo : EIATTR_COOP_GROUP_MASK_REGIDS
	.align		4
.L_919:
        /*0034*/ 	.byte	0x04, 0x29
        /*0036*/ 	.short	(.L_921 - .L_920)


	//   ....[0]....
.L_920:
        /*0038*/ 	.word	0xffffffff


	//   ....[1]....
        /*003c*/ 	.word	0xffffffff


	//   ....[2]....
        /*0040*/ 	.word	0xffffffff


	//   ....[3]....
        /*0044*/ 	.word	0xffffffff


	//   ....[4]....
        /*0048*/ 	.word	0xffffffff


	//   ....[5]....
        /*004c*/ 	.word	0xffffffff


	//   ....[6]....
        /*0050*/ 	.word	0xffffffff


	//   ....[7]....
        /*0054*/ 	.word	0xffffffff


	//   ....[8]....
        /*0058*/ 	.word	0xffffffff


	//   ....[9]....
        /*005c*/ 	.word	0xffffffff


	//----- nvinfo : EIATTR_COOP_GROUP_INSTR_OFFSETS
	.align		4
.L_921:
        /*0060*/ 	.byte	0x04, 0x28
        /*0062*/ 	.short	(.L_923 - .L_922)


	//   ....[0]....
.L_922:
        /*0064*/ 	.word	0x000025b0


	//   ....[1]....
        /*0068*/ 	.word	0x000025f0


	//   ....[2]....
        /*006c*/ 	.word	0x000026b0


	//   ....[3]....
        /*0070*/ 	.word	0x000026d0


	//   ....[4]....
        /*0074*/ 	.word	0x00002700


	//   ....[5]....
        /*0078*/ 	.word	0x00002720


	//   ....[6]....
        /*007c*/ 	.word	0x00002750


	//   ....[7]....
        /*0080*/ 	.word	0x00002770


	//   ....[8]....
        /*0084*/ 	.word	0x000027a0


	//   ....[9]....
        /*0088*/ 	.word	0x000027c0


	//----- nvinfo : EIATTR_EXIT_INSTR_OFFSETS
	.align		4
.L_923:
        /*008c*/ 	.byte	0x04, 0x1c
        /*008e*/ 	.short	(.L_925 - .L_924)


	//   ....[0]....
.L_924:
        /*0090*/ 	.word	0x00005fc0


	//   ....[1]....
        /*0094*/ 	.word	0x00006100


	//   ....[2]....
        /*0098*/ 	.word	0x00006360


	//----- nvinfo : EIATTR_MAX_THREADS
	.align		4
.L_925:
        /*009c*/ 	.byte	0x04, 0x05
        /*009e*/ 	.short	(.L_927 - .L_926)
.L_926:
        /*00a0*/ 	.word	0x00000200
        /*00a4*/ 	.word	0x00000001
        /*00a8*/ 	.word	0x00000001


	//----- nvinfo : EIATTR_CRS_STACK_SIZE
	.align		4
.L_927:
        /*00ac*/ 	.byte	0x04, 0x1e
        /*00ae*/ 	.short	(.L_929 - .L_928)
.L_928:
        /*00b0*/ 	.word	0x00000000


	//----- nvinfo : EIATTR_CBANK_PARAM_SIZE
	.align		4
.L_929:
        /*00b4*/ 	.byte	0x03, 0x19
        /*00b6*/ 	.short	0x00b8


	//----- nvinfo : EIATTR_PARAM_CBANK
	.align		4
        /*00b8*/ 	.byte	0x04, 0x0a
        /*00ba*/ 	.short	(.L_931 - .L_930)
	.align		4
.L_930:
        /*00bc*/ 	.word	index@(.nv.constant0._Z35group_norm_nhwc_bwd_one_pass_kernelI11Fp16IOFp16WLi128ELi64ELi512EEv26Group_norm_nhwc_bwd_params)
        /*00c0*/ 	.short	0x0210
        /*00c2*/ 	.short	0x00b8


	//----- nvinfo : EIATTR_SW_WAR
	.align		4
.L_931:
        /*00c4*/ 	.byte	0x04, 0x36
        /*00c6*/ 	.short	(.L_933 - .L_932)
.L_932:
        /*00c8*/ 	.word	0x00000008
.L_933:


//--------------------- .nv.info._Z35group_norm_nhwc_bwd_one_pass_kernelI11Fp16IOFp16WLi256ELi64ELi512EEv26Group_norm_nhwc_bwd_params --------------------------
	.section	.nv.info._Z35group_norm_nhwc_bwd_one_pass_kernelI11Fp16IOFp16WLi256ELi64ELi512EEv26Group_norm_nhwc_bwd_params,"",@"SHT_CUDA_INFO"
	.sectionflags	@""
	.align	4


	//----- nvinfo : EIATTR_CUDA_API_VERSION
	.align		4
        /*0000*/ 	.byte	0x04, 0x37
        /*0002*/ 	.short	(.L_935 - .L_934)
.L_934:
        /*0004*/ 	.word	0x00000082


	//----- nvinfo : EIATTR_KPARAM_INFO
	.align		4
.L_935:
        /*0008*/ 	.byte	0x04, 0x17
        /*000a*/ 	.short	(.L_937 - .L_936)
.L_936:
        /*000c*/ 	.word	0x00000000
        /*0010*/ 	.short	0x0000
        /*0012*/ 	.short	0x0000
        /*0014*/ 	.byte	0x00, 0xf0, 0xe1, 0x02


	//----- nvinfo : EIATTR_SPARSE_MMA_MASK
	.align		4
.L_937:
        /*0018*/ 	.byte	0x03, 0x50
        /*001a*/ 	.short	0x0000


	//----- nvinfo : EIATTR_MAXREG_COUNT
	.align		4
        /*001c*/ 	.byte	0x03, 0x1b
        /*001e*/ 	.short	0x0080


	//----- nvinfo : EIATTR_NUM_BARRIERS
	.align		4
        /*0020*/ 	.byte	0x02, 0x4c
        /*0022*/ 	.byte	0x01
	.zero		1


	//----- nvinfo : EIATTR_MERCURY_ISA_VERSION
	.align		4
        /*0024*/ 	.byte	0x03, 0x5f
        /*0026*/ 	.short	0x0101


	//----- nvinfo : EIATTR_INT_WARP_WIDE_INSTR_OFFSETS
	.align		4
        /*0028*/ 	.byte	0x04, 0x31
        /*002a*/ 	.short	(.L_939 - .L_938)


	//   ....[0]....
.L_938:
        /*002c*/ 	.word	0x00005240


	//   ....[1]....
        /*0030*/ 	.word	0x00009830


	//----- nvinfo : EIATTR_COOP_GROUP_MASK_REGIDS
	.align		4
.L_939:
        /*0034*/ 	.byte	0x04, 0x29
        /*0036*/ 	.short	(.L_941 - .L_940)


	//   ....[0]....
.L_940:
        /*0038*/ 	.word	0xffffffff


	//   ....[1]....
        /*003c*/ 	.word	0xffffffff


	//   ....[2]....
        /*0040*/ 	.word	0xffffffff


	//   ....[3]....
        /*0044*/ 	.word	0xffffffff


	//   ....[4]....
        /*0048*/ 	.word	0xffffffff


	//   ....[5]....
        /*004c*/ 	.word	0xffffffff


	//   ....[6]....
        /*0050*/ 	.word	0xffffffff


	//   ....[7]....
        /*0054*/ 	.word	0xffffffff


	//   ....[8]....
        /*0058*/ 	.word	0xffffffff


	//   ....[9]....
        /*005c*/ 	.word	0xffffffff


	//----- nvinfo : EIATTR_COOP_GROUP_INSTR_OFFSETS
	.align		4
.L_941:
        /*0060*/ 	.byte	0x04, 0x28
        /*0062*/ 	.short	(.L_943 - .L_942)


	//   ....[0]....
.L_942:
        /*0064*/ 	.word	0x00004550


	//   ....[1]....
        /*0068*/ 	.word	0x00004590


	//   ....[2]....
        /*006c*/ 	.word	0x00004700


	//   ....[3]....
        /*0070*/ 	.word	0x00004720


	//   ....[4]....
        /*0074*/ 	.word	0x00004750


	//   ....[5]....
        /*0078*/ 	.word	0x00004770


	//   ....[6]....
        /*007c*/ 	.word	0x000047a0


	//   ....[7]....
        /*0080*/ 	.word	0x000047c0


	//   ....[8]....
        /*0084*/ 	.word	0x000047f0


	//   ....[9]....
        /*0088*/ 	.word	0x00004810


	//----- nvinfo : EIATTR_EXIT_INSTR_OFFSETS
	.align		4
.L_943:
        /*008c*/ 	.byte	0x04, 0x1c
        /*008e*/ 	.short	(.L_945 - .L_944)


	//   ....[0]....
.L_944:
        /*0090*/ 	.word	0x000098c0


	//   ....[1]....
        /*0094*/ 	.word	0x00009a00


	//   ....[2]....
        /*0098*/ 	.word	0x00009c60


	//----- nvinfo : EIATTR_MAX_THREADS
	.align		4
.L_945:
        /*009c*/ 	.byte	0x04, 0x05
        /*009e*/ 	.short	(.L_947 - .L_946)
.L_946:
        /*00a0*/ 	.word	0x00000200
        /*00a4*/ 	.word	0x00000001
        /*00a8*/ 	.word	0x00000001


	//----- nvinfo : EIATTR_CRS_STACK_SIZE
	.align		4
.L_947:
        /*00ac*/ 	.byte	0x04, 0x1e
        /*00ae*/ 	.short	(.L_949 - .L_948)
.L_948:
        /*00b0*/ 	.word	0x00000000


	//----- nvinfo : EIATTR_CBANK_PARAM_SIZE
	.align		4
.L_949:
        /*00b4*/ 	.byte	0x03, 0x19
        /*00b6*/ 	.short	0x00b8


	//----- nvinfo : EIATTR_PARAM_CBANK
	.align		4
        /*00b8*/ 	.byte	0x04, 0x0a
        /*00ba*/ 	.short	(.L_951 - .L_950)
	.align		4
.L_950:
        /*00bc*/ 	.word	index@(.nv.constant0._Z35group_norm_nhwc_bwd_one_pass_kernelI11Fp16IOFp16WLi256ELi64ELi512EEv26Group_norm_nhwc_bwd_params)
        /*00c0*/ 	.short	0x0210
        /*00c2*/ 	.short	0x00b8


	//----- nvinfo : EIATTR_SW_WAR
	.align		4
.L_951:
        /*00c4*/ 	.byte	0x04, 0x36
        /*00c6*/ 	.short	(.L_953 - .L_952)
.L_952:
        /*00c8*/ 	.word	0x00000008
.L_953:


//--------------------- .nv.info._Z35group_norm_nhwc_bwd_one_pass_kernelI11Fp16IOFp16WLi512ELi64ELi512EEv26Group_norm_nhwc_bwd_params --------------------------
	.section	.nv.info._Z35group_norm_nhwc_bwd_one_pass_kernelI11Fp16IOFp16WLi512ELi64ELi512EEv26Group_norm_nhwc_bwd_params,"",@"SHT_CUDA_INFO"
	.sectionflags	@""
	.align	4


	//----- nvinfo : EIATTR_CUDA_API_VERSION
	.align		4
        /*0000*/ 	.byte	0x04, 0x37
        /*0002*/ 	.short	(.L_955 - .L_954)
.L_954:
        /*0004*/ 	.word	0x00000082


	//----- nvinfo : EIATTR_KPARAM_INFO
	.align		4
.L_955:
        /*0008*/ 	.byte	0x04, 0x17
        /*000a*/ 	.short	(.L_957 - .L_956)
.L_956:
        /*000c*/ 	.word	0x00000000
        /*0010*/ 	.short	0x0000
        /*0012*/ 	.short	0x0000
        /*0014*/ 	.byte	0x00, 0xf0, 0xe1, 0x02


	//----- nvinfo : EIATTR_SPARSE_MMA_MASK
	.align		4
.L_957:
        /*0018*/ 	.byte	0x03, 0x50
        /*001a*/ 	.short	0x0000


	//----- nvinfo : EIATTR_MAXREG_COUNT
	.align		4
        /*001c*/ 	.byte	0x03, 0x1b
        /*001e*/ 	.short	0x0080


	//----- nvinfo : EIATTR_NUM_BARRIERS
	.align		4
        /*0020*/ 	.byte	0x02, 0x4c
        /*0022*/ 	.byte	0x01
	.zero		1


	//----- nvinfo : EIATTR_ANNOTATIONS
	.align		4
        /*0024*/ 	.byte	0x04, 0x55
        /*0026*/ 	.short	(.L_959 - .L_958)


	//   ....[0]....
.L_958:
        /* <DEDUP_REMOVED lines=31> */


	//----- nvinfo : EIATTR_MERCURY_ISA_VERSION
	.align		4
.L_959:
        /*0200*/ 	.byte	0x03, 0x5f
        /*0202*/ 	.short	0x0101


	//----- nvinfo : EIATTR_INT_WARP_WIDE_INSTR_OFFSETS
	.align		4
        /*0204*/ 	.byte	0x04, 0x31
        /*0206*/ 	.short	(.L_961 - .L_960)


	//   ....[0]....
.L_960:
        /*0208*/ 	.word	0x000095d0


	//   ....[1]....
        /*020c*/ 	.word	0x000110d0


	//----- nvinfo : EIATTR_COOP_GROUP_MASK_REGIDS
	.align		4
.L_961:
        /*0210*/ 	.byte	0x04, 0x29
        /*0212*/ 	.short	(.L_963 - .L_962)


	//   ....[0]....
.L_962:
        /*0214*/ 	.word	0xffffffff


	//   ....[1]....
        /*0218*/ 	.word	0xffffffff


	//   ....[2]....
        /*021c*/ 	.word	0xffffffff


	//   ....[3]....
        /*0220*/ 	.word	0xffffffff


	//   ....[4]....
        /*0224*/ 	.word	0xffffffff


	//   ....[5]....
        /*0228*/ 	.word	0xffffffff


	//   ....[6]....
        /*022c*/ 	.word	0xffffffff


	//   ....[7]....
        /*0230*/ 	.word	0xffffffff


	//   ....[8]....
        /*0234*/ 	.word	0xffffffff


	//   ....[9]....
        /*0238*/ 	.word	0xffffffff


	//----- nvinfo : EIATTR_COOP_GROUP_INSTR_OFFSETS
	.align		4
.L_963:
        /*023c*/ 	.byte	0x04, 0x28
        /*023e*/ 	.short	(.L_965 - .L_964)


	//   ....[0]....
.L_964:
        /*0240*/ 	.word	0x00008990


	//   ....[1]....
        /*0244*/ 	.word	0x000089d0


	//   ....[2]....
        /*0248*/ 	.word	0x00008a80


	//   ....[3]....
        /*024c*/ 	.word	0x00008a90


	//   ....[4]....
        /*0250*/ 	.word	0x00008ac0


	//   ....[5]....
        /*0254*/ 	.word	0x00008ae0


	//   ....[6]....
        /*0258*/ 	.word	0x00008b10


	//   ....[7]....
        /*025c*/ 	.word	0x00008b30


	//   ....[8]....
        /*0260*/ 	.word	0x00008b60


	//   ....[9]....
        /*0264*/ 	.word	0x00008b80


	//----- nvinfo : EIATTR_EXIT_INSTR_OFFSETS
	.align		4
.L_965:
        /*0268*/ 	.byte	0x04, 0x1c
        /*026a*/ 	.short	(.L_967 - .L_966)


	//   ....[0]....
.L_966:
        /*026c*/ 	.word	0x00011160


	//   ....[1]....
        /*0270*/ 	.word	0x000112a0


	//   ....[2]....
        /*0274*/ 	.word	0x00011500


	//----- nvinfo : EIATTR_MAX_THREADS
	.align		4
.L_967:
        /*0278*/ 	.byte	0x04, 0x05
        /*027a*/ 	.short	(.L_969 - .L_968)
.L_968:
        /*027c*/ 	.word	0x00000200
        /*0280*/ 	.word	0x00000001
        /*0284*/ 	.word	0x00000001


	//----- nvinfo : EIATTR_CRS_STACK_SIZE
	.align		4
.L_969:
        /*0288*/ 	.byte	0x04, 0x1e
        /*028a*/ 	.short	(.L_971 - .L_970)
.L_970:
        /*028c*/ 	.word	0x00000000


	//----- nvinfo : EIATTR_CBANK_PARAM_SIZE
	.align		4
.L_971:
        /*0290*/ 	.byte	0x03, 0x19
        /*0292*/ 	.short	0x00b8


	//----- nvinfo : EIATTR_PARAM_CBANK
	.align		4
        /*0294*/ 	.byte	0x04, 0x0a
        /*0296*/ 	.short	(.L_973 - .L_972)
	.align		4
.L_972:
        /*0298*/ 	.word	index@(.nv.constant0._Z35group_norm_nhwc_bwd_one_pass_kernelI11Fp16IOFp16WLi512ELi64ELi512EEv26Group_norm_nhwc_bwd_params)
        /*029c*/ 	.short	0x0210
        /*029e*/ 	.short	0x00b8


	//----- nvinfo : EIATTR_SW_WAR
	.align		4
.L_973:
        /*02a0*/ 	.byte	0x04, 0x36
        /*02a2*/ 	.short	(.L_975 - .L_974)
.L_974:
        /*02a4*/ 	.word	0x00000008
.L_975:


//--------------------- .nv.info._Z35group_norm_nhwc_bwd_one_pass_kernelI11Fp32IOFp32WLi64ELi64ELi512EEv26Group_norm_nhwc_bwd_params --------------------------
	.section	.nv.info._Z35group_norm_nhwc_bwd_one_pass_kernelI11Fp32IOFp32WLi64ELi64ELi512EEv26Group_norm_nhwc_bwd_params,"",@"SHT_CUDA_INFO"
	.sectionflags	@""
	.align	4


	//----- nvinfo : EIATTR_CUDA_API_VERSION
	.align		4
        /*0000*/ 	.byte	0x04, 0x37
        /*0002*/ 	.short	(.L_977 - .L_976)
.L_976:
        /*0004*/ 	.word	0x00000082


	//----- nvinfo : EIATTR_KPARAM_INFO
	.align		4
.L_977:
        /*0008*/ 	.byte	0x04, 0x17
        /*000a*/ 	.short	(.L_979 - .L_978)
.L_978:
        /*000c*/ 	.word	0x00000000
        /*0010*/ 	.short	0x0000
        /*0012*/ 	.short	0x0000
        /*0014*/ 	.byte	0x00, 0xf0, 0xe1, 0x02


	//----- nvinfo : EIATTR_SPARSE_MMA_MASK
	.align		4
.L_979:
        /*0018*/ 	.byte	0x03, 0x50
        /*001a*/ 	.short	0x0000


	//----- nvinfo : EIATTR_MAXREG_COUNT
	.align		4
        /*001c*/ 	.byte	0x03, 0x1b
        /*001e*/ 	.short	0x0080


	//----- nvinfo : EIATTR_NUM_BARRIERS
	.align		4
        /*0020*/ 	.byte	0x02, 0x4c
        /*0022*/ 	.byte	0x01
	.zero		1


	//----- nvinfo : EIATTR_MERCURY_ISA_VERSION
	.align		4
        /*0024*/ 	.byte	0x03, 0x5f
        /*0026*/ 	.short	0x0101


	//----- nvinfo : EIATTR_INT_WARP_WIDE_INSTR_OFFSETS
	.align		4
        /*0028*/ 	.byte	0x04, 0x31
        /*002a*/ 	.short	(.L_981 - .L_980)


	//   ....[0]....
.L_980:
        /*002c*/ 	.word	0x00002190


	//   ....[1]....
        /*0030*/ 	.word	0x00003ee0


	//----- nvinfo : EIATTR_COOP_GROUP_MASK_REGIDS
	.align		4
.L_981:
        /*0034*/ 	.byte	0x04, 0x29
        /*0036*/ 	.short	(.L_983 - .L_982)


	//   ....[0]....
.L_982:
        /*0038*/ 	.word	0xffffffff


	//   ....[1]....
        /*003c*/ 	.word	0xffffffff


	//   ....[2]....
        /*0040*/ 	.word	0xffffffff


	//   ....[3]....
        /*0044*/ 	.word	0xffffffff


	//   ....[4]....
        /*0048*/ 	.word	0xffffffff


	//   ....[5]....
        /*004c*/ 	.word	0xffffffff


	//   ....[6]....
        /*0050*/ 	.word	0xffffffff


	//   ....[7]....
        /*0054*/ 	.word	0xffffffff


	//   ....[8]....
        /*0058*/ 	.word	0xffffffff


	//   ....[9]....
        /*005c*/ 	.word	0xffffffff


	//----- nvinfo : EIATTR_COOP_GROUP_INSTR_OFFSETS
	.align		4
.L_983:
        /*0060*/ 	.byte	0x04, 0x28
        /*0062*/ 	.short	(.L_985 - .L_984)


	//   ....[0]....
.L_984:
        /*0064*/ 	.word	0x00001500


	//   ....[1]....
        /*0068*/ 	.word	0x00001540


	//   ....[2]....
        /*006c*/ 	.word	0x00001670


	//   ....[3]....
        /*0070*/ 	.word	0x00001690


	//   ....[4]....
        /*0074*/ 	.word	0x000016d0


	//   ....[5]....
        /*0078*/ 	.word	0x000016f0


	//   ....[6]....
        /*007c*/ 	.word	0x00001720


	//   ....[7]....
        /*0080*/ 	.word	0x00001740


	//   ....[8]....
        /*0084*/ 	.word	0x00001770


	//   ....[9]....
        /*0088*/ 	.word	0x00001790


	//----- nvinfo : EIATTR_EXIT_INSTR_OFFSETS
	.align		4
.L_985:
        /*008c*/ 	.byte	0x04, 0x1c
        /*008e*/ 	.short	(.L_987 - .L_986)


	//   ....[0]....
.L_986:
        /*0090*/ 	.word	0x00003f70


	//   ....[1]....
        /*0094*/ 	.word	0x000040b0


	//   ....[2]....
        /*0098*/ 	.word	0x000042f0


	//----- nvinfo : EIATTR_MAX_THREADS
	.align		4
.L_987:
        /*009c*/ 	.byte	0x04, 0x05
        /*009e*/ 	.short	(.L_989 - .L_988)
.L_988:
        /*00a0*/ 	.word	0x00000200
        /*00a4*/ 	.word	0x00000001
        /*00a8*/ 	.word	0x00000001


	//----- nvinfo : EIATTR_CRS_STACK_SIZE
	.align		4
.L_989:
        /*00ac*/ 	.byte	0x04, 0x1e
        /*00ae*/ 	.short	(.L_991 - .L_990)
.L_990:
        /*00b0*/ 	.word	0x00000000


	//----- nvinfo : EIATTR_CBANK_PARAM_SIZE
	.align		4
.L_991:
        /*00b4*/ 	.byte	0x03, 0x19
        /*00b6*/ 	.short	0x00b8


	//----- nvinfo : EIATTR_PARAM_CBANK
	.align		4
        /*00b8*/ 	.byte	0x04, 0x0a
        /*00ba*/ 	.short	(.L_993 - .L_992)
	.align		4
.L_992:
        /*00bc*/ 	.word	index@(.nv.constant0._Z35group_norm_nhwc_bwd_one_pass_kernelI11Fp32IOFp32WLi64ELi64ELi512EEv26Group_norm_nhwc_bwd_params)
        /*00c0*/ 	.short	0x0210
        /*00c2*/ 	.short	0x00b8


	//----- nvinfo : EIATTR_SW_WAR
	.align		4
.L_993:
        /*00c4*/ 	.byte	0x04, 0x36
        /*00c6*/ 	.short	(.L_995 - .L_994)
.L_994:
        /*00c8*/ 	.word	0x00000008
.L_995:


//--------------------- .nv.info._Z35group_norm_nhwc_bwd_one_pass_kernelI11Fp32IOFp32WLi128ELi64ELi512EEv26Group_norm_nhwc_bwd_params --------------------------
	.section	.nv.info._Z35group_norm_nhwc_bwd_one_pass_kernelI11Fp32IOFp32WLi128ELi64ELi512EEv26Group_norm_nhwc_bwd_params,"",@"SHT_CUDA_INFO"
	.sectionflags	@""
	.align	4


	//----- nvinfo : EIATTR_CUDA_API_VERSION
	.align		4
        /*0000*/ 	.byte	0x04, 0x37
        /*0002*/ 	.short	(.L_997 - .L_996)
.L_996:
        /*0004*/ 	.word	0x00000082


	//----- nvinfo : EIATTR_KPARAM_INFO
	.align		4
.L_997:
        /*0008*/ 	.byte	0x04, 0x17
        /*000a*/ 	.short	(.L_999 - .L_998)
.L_998:
        /*000c*/ 	.word	0x00000000
        /*0010*/ 	.short	0x0000
        /*0012*/ 	.short	0x0000
        /*0014*/ 	.byte	0x00, 0xf0, 0xe1, 0x02


	//----- nvinfo : EIATTR_SPARSE_MMA_MASK
	.align		4
.L_999:
        /*0018*/ 	.byte	0x03, 0x50
        /*001a*/ 	.short	0x0000


	//----- nvinfo : EIATTR_MAXREG_COUNT
	.align		4
        /*001c*/ 	.byte	0x03, 0x1b
        /*001e*/ 	.short	0x0080


	//----- nvinfo : EIATTR_NUM_BARRIERS
	.align		4
        /*0020*/ 	.byte	0x02, 0x4c
        /*0022*/ 	.byte	0x01
	.zero		1


	//----- nvinfo : EIATTR_MERCURY_ISA_VERSION
	.align		4
        /*0024*/ 	.byte	0x03, 0x5f
        /*0026*/ 	.short	0x0101


	//----- nvinfo : EIATTR_INT_WARP_WIDE_INSTR_OFFSETS
	.align		4
        /*0028*/ 	.byte	0x04, 0x31
        /*002a*/ 	.short	(.L_1001 - .L_1000)


	//   ....[0]....
.L_1000:
        /*002c*/ 	.word	0x00003060


	//   ....[1]....
        /*0030*/ 	.word	0x000058b0


	//----- nvinfo : EIATTR_COOP_GROUP_MASK_REGIDS
	.align		4
.L_1001:
        /*0034*/ 	.byte	0x04, 0x29
        /*0036*/ 	.short	(.L_1003 - .L_1002)


	//   ....[0]....
.L_1002:
        /*0038*/ 	.word	0xffffffff


	//   ....[1]....
        /*003c*/ 	.word	0xffffffff


	//   ....[2]....
        /*0040*/ 	.word	0xffffffff


	//   ....[3]....
        /*0044*/ 	.word	0xffffffff


	//   ....[4]....
        /*0048*/ 	.word	0xffffffff


	//   ....[5]....
        /*004c*/ 	.word	0xffffffff


	//   ....[6]....
        /*0050*/ 	.word	0xffffffff


	//   ....[7]....
        /*0054*/ 	.word	0xffffffff


	//   ....[8]....
        /*0058*/ 	.word	0xffffffff


	//   ....[9]....
        /*005c*/ 	.word	0xffffffff


	//----- nvinfo : EIATTR_COOP_GROUP_INSTR_OFFSETS
	.align		4
.L_1003:
        /*0060*/ 	.byte	0x04, 0x28
        /*0062*/ 	.short	(.L_1005 - .L_1004)


	//   ....[0]....
.L_1004:
        /*0064*/ 	.word	0x000022b0


	//   ....[1]....
        /*0068*/ 	.word	0x000022e0


	//   ....[2]....
        /*006c*/ 	.word	0x000023a0


	//   ....[3]....
        /*0070*/ 	.word	0x000023b0


	//   ....[4]....
        /*0074*/ 	.word	0x000023f0


	//   ....[5]....
        /*0078*/ 	.word	0x00002400


	//   ....[6]....
        /*007c*/ 	.word	0x00002440


	//   ....[7]....
        /*0080*/ 	.word	0x00002450


	//   ....[8]....
        /*0084*/ 	.word	0x00002490


	//   ....[9]....
        /*0088*/ 	.word	0x000024a0


	//----- nvinfo : EIATTR_EXIT_INSTR_OFFSETS
	.align		4
.L_1005:
        /*008c*/ 	.byte	0x04, 0x1c
        /*008e*/ 	.short	(.L_1007 - .L_1006)


	//   ....[0]....
.L_1006:
        /*0090*/ 	.word	0x000059a0


	//   ....[1]....
        /*0094*/ 	.word	0x00005ae0


	//   ....[2]....
        /*0098*/ 	.word	0x00005d20


	//----- nvinfo : EIATTR_MAX_THREADS
	.align		4
.L_1007:
        /*009c*/ 	.byte	0x04, 0x05
        /*009e*/ 	.short	(.L_1009 - .L_1008)
.L_1008:
        /*00a0*/ 	.word	0x00000200
        /*00a4*/ 	.word	0x00000001
        /*00a8*/ 	.word	0x00000001


	//----- nvinfo : EIATTR_CRS_STACK_SIZE
	.align		4
.L_1009:
        /*00ac*/ 	.byte	0x04, 0x1e
        /*00ae*/ 	.short	(.L_1011 - .L_1010)
.L_1010:
        /*00b0*/ 	.word	0x00000000


	//----- nvinfo : EIATTR_CBANK_PARAM_SIZE
	.align		4
.L_1011:
        /*00b4*/ 	.byte	0x03, 0x19
        /*00b6*/ 	.short	0x00b8


	//----- nvinfo : EIATTR_PARAM_CBANK
	.align		4
        /*00b8*/ 	.byte	0x04, 0x0a
        /*00ba*/ 	.short	(.L_1013 - .L_1012)
	.align		4
.L_1012:
        /*00bc*/ 	.word	index@(.nv.constant0._Z35group_norm_nhwc_bwd_one_pass_kernelI11Fp32IOFp32WLi128ELi64ELi512EEv26Group_norm_nhwc_bwd_params)
        /*00c0*/ 	.short	0x0210
        /*00c2*/ 	.short	0x00b8


	//----- nvinfo : EIATTR_SW_WAR
	.align		4
.L_1013:
        /*00c4*/ 	.byte	0x04, 0x36
        /*00c6*/ 	.short	(.L_1015 - .L_1014)
.L_1014:
        /*00c8*/ 	.word	0x00000008
.L_1015:


//--------------------- .nv.info._Z35group_norm_nhwc_bwd_one_pass_kernelI11Fp32IOFp32WLi256ELi64ELi512EEv26Group_norm_nhwc_bwd_params --------------------------
	.section	.nv.info._Z35group_norm_nhwc_bwd_one_pass_kernelI11Fp32IOFp32WLi256ELi64ELi512EEv26Group_norm_nhwc_bwd_params,"",@"SHT_CUDA_INFO"
	.sectionflags	@""
	.align	4


	//----- nvinfo : EIATTR_CUDA_API_VERSION
	.align		4
        /*0000*/ 	.byte	0x04, 0x37
        /*0002*/ 	.short	(.L_1017 - .L_1016)
.L_1016:
        /*0004*/ 	.word	0x00000082


	//----- nvinfo : EIATTR_KPARAM_INFO
	.align		4
.L_1017:
        /*0008*/ 	.byte	0x04, 0x17
        /*000a*/ 	.short	(.L_1019 - .L_1018)
.L_1018:
        /*000c*/ 	.word	0x00000000
        /*0010*/ 	.short	0x0000
        /*0012*/ 	.short	0x0000
        /*0014*/ 	.byte	0x00, 0xf0, 0xe1, 0x02


	//----- nvinfo : EIATTR_SPARSE_MMA_MASK
	.align		4
.L_1019:
        /*0018*/ 	.byte	0x03, 0x50
        /*001a*/ 	.short	0x0000


	//----- nvinfo : EIATTR_MAXREG_COUNT
	.align		4
        /*001c*/ 	.byte	0x03, 0x1b
        /*001e*/ 	.short	0x0080


	//----- nvinfo : EIATTR_NUM_BARRIERS
	.align		4
        /*0020*/ 	.byte	0x02, 0x4c
        /*0022*/ 	.byte	0x01
	.zero		1


	//----- nvinfo : EIATTR_MERCURY_ISA_VERSION
	.align		4
        /*0024*/ 	.byte	0x03, 0x5f
        /*0026*/ 	.short	0x0101


	//----- nvinfo : EIATTR_INT_WARP_WIDE_INSTR_OFFSETS
	.align		4
        /*0028*/ 	.byte	0x04, 0x31
        /*002a*/ 	.short	(.L_1021 - .L_1020)


	//   ....[0]....
.L_1020:
        /*002c*/ 	.word	0x00005180


	//   ....[1]....
        /*0030*/ 	.word	0x00008ff0


	//----- nvinfo : EIATTR_COOP_GROUP_MASK_REGIDS
	.align		4
.L_1021:
        /*0034*/ 	.byte	0x04, 0x29
        /*0036*/ 	.short	(.L_1023 - .L_1022)


	//   ....[0]....
.L_1022:
        /*0038*/ 	.word	0xffffffff


	//   ....[1]....
        /*003c*/ 	.word	0xffffffff


	//   ....[2]....
        /*0040*/ 	.word	0xffffffff


	//   ....[3]....
        /*0044*/ 	.word	0xffffffff


	//   ....[4]....
        /*0048*/ 	.word	0xffffffff


	//   ....[5]....
        /*004c*/ 	.word	0xffffffff


	//   ....[6]....
        /*0050*/ 	.word	0xffffffff


	//   ....[7]....
        /*0054*/ 	.word	0xffffffff


	//   ....[8]....
        /*0058*/ 	.word	0xffffffff


	//   ....[9]....
        /*005c*/ 	.word	0xffffffff


	//----- nvinfo : EIATTR_COOP_GROUP_INSTR_OFFSETS
	.align		4
.L_1023:
        /*0060*/ 	.byte	0x04, 0x28
        /*0062*/ 	.short	(.L_1025 - .L_1024)


	//   ....[0]....
.L_1024:
        /*0064*/ 	.word	0x00004440


	//   ....[1]....
        /*0068*/ 	.word	0x00004480


	//   ....[2]....
        /*006c*/ 	.word	0x00004610


	//   ....[3]....
        /*0070*/ 	.word	0x00004640


	//   ....[4]....
        /*0074*/ 	.word	0x00004680


	//   ....[5]....
        /*0078*/ 	.word	0x000046a0


	//   ....[6]....
        /*007c*/ 	.word	0x000046d0


	//   ....[7]....
        /*0080*/ 	.word	0x000046f0


	//   ....[8]....
        /*0084*/ 	.word	0x00004720


	//   ....[9]....
        /*0088*/ 	.word	0x00004740


	//----- nvinfo : EIATTR_EXIT_INSTR_OFFSETS
	.align		4
.L_1025:
        /*008c*/ 	.byte	0x04, 0x1c
        /*008e*/ 	.short	(.L_1027 - .L_1026)


	//   ....[0]....
.L_1026:
        /*0090*/ 	.word	0x00009080


	//   ....[1]....
        /*0094*/ 	.word	0x000091c0


	//   ....[2]....
        /*0098*/ 	.word	0x00009400


	//----- nvinfo : EIATTR_MAX_THREADS
	.align		4
.L_1027:
        /*009c*/ 	.byte	0x04, 0x05
        /*009e*/ 	.short	(.L_1029 - .L_1028)
.L_1028:
        /*00a0*/ 	.word	0x00000200
        /*00a4*/ 	.word	0x00000001
        /*00a8*/ 	.word	0x00000001


	//----- nvinfo : EIATTR_CRS_STACK_SIZE
	.align		4
.L_1029:
        /*00ac*/ 	.byte	0x04, 0x1e
        /*00ae*/ 	.short	(.L_1031 - .L_1030)
.L_1030:
        /*00b0*/ 	.word	0x00000000


	//----- nvinfo : EIATTR_CBANK_PARAM_SIZE
	.align		4
.L_1031:
        /*00b4*/ 	.byte	0x03, 0x19
        /*00b6*/ 	.short	0x00b8


	//----- nvinfo : EIATTR_PARAM_CBANK
	.align		4
        /*00b8*/ 	.byte	0x04, 0x0a
        /*00ba*/ 	.short	(.L_1033 - .L_1032)
	.align		4
.L_1032:
        /*00bc*/ 	.word	index@(.nv.constant0._Z35group_norm_nhwc_bwd_one_pass_kernelI11Fp32IOFp32WLi256ELi64ELi512EEv26Group_norm_nhwc_bwd_params)
        /*00c0*/ 	.short	0x0210
        /*00c2*/ 	.short	0x00b8


	//----- nvinfo : EIATTR_SW_WAR
	.align		4
.L_1033:
        /*00c4*/ 	.byte	0x04, 0x36
        /*00c6*/ 	.short	(.L_1035 - .L_1034)
.L_1034:
        /*00c8*/ 	.word	0x00000008
.L_1035:


//--------------------- .nv.info._Z35group_norm_nhwc_bwd_one_pass_kernelI11Fp32IOFp32WLi512ELi64ELi512EEv26Group_norm_nhwc_bwd_params --------------------------
	.section	.nv.info._Z35group_norm_nhwc_bwd_one_pass_kernelI11Fp32IOFp32WLi512ELi64ELi512EEv26Group_norm_nhwc_bwd_params,"",@"SHT_CUDA_INFO"
	.sectionflags	@""
	.align	4


	//----- nvinfo : EIATTR_CUDA_API_VERSION
	.align		4
        /*0000*/ 	.byte	0x04, 0x37
        /*0002*/ 	.short	(.L_1037 - .L_1036)
.L_1036:
        /*0004*/ 	.word	0x00000082


	//----- nvinfo : EIATTR_KPARAM_INFO
	.align		4
.L_1037:
        /*0008*/ 	.byte	0x04, 0x17
        /*000a*/ 	.short	(.L_1039 - .L_1038)
.L_1038:
        /*000c*/ 	.word	0x00000000
        /*0010*/ 	.short	0x0000
        /*0012*/ 	.short	0x0000
        /*0014*/ 	.byte	0x00, 0xf0, 0xe1, 0x02


	//----- nvinfo : EIATTR_SPARSE_MMA_MASK
	.align		4
.L_1039:
        /*0018*/ 	.byte	0x03, 0x50
        /*001a*/ 	.short	0x0000


	//----- nvinfo : EIATTR_MAXREG_COUNT
	.align		4
        /*001c*/ 	.byte	0x03, 0x1b
        /*001e*/ 	.short	0x0080


	//----- nvinfo : EIATTR_NUM_BARRIERS
	.align		4
        /*0020*/ 	.byte	0x02, 0x4c
        /*0022*/ 	.byte	0x01
	.zero		1


	//----- nvinfo : EIATTR_ANNOTATIONS
	.align		4
        /*0024*/ 	.byte	0x04, 0x55
        /*0026*/ 	.short	(.L_1041 - .L_1040)


	//   ....[0]....
.L_1040:
        /* <DEDUP_REMOVED lines=324> */


	//----- nvinfo : EIATTR_MERCURY_ISA_VERSION
	.align		4
.L_1041:
        /*1458*/ 	.byte	0x03, 0x5f
        /*145a*/ 	.short	0x0101


	//----- nvinfo : EIATTR_INT_WARP_WIDE_INSTR_OFFSETS
	.align		4
        /*145c*/ 	.byte	0x04, 0x31
        /*145e*/ 	.short	(.L_1043 - .L_1042)


	//   ....[0]....
.L_1042:
        /*1460*/ 	.word	0x0000b020


	//   ....[1]....
        /*1464*/ 	.word	0x0000b3d0


	//   ....[2]....
        /*1468*/ 	.word	0x0000b490


	//   ....[3]....
        /*146c*/ 	.word	0x0000b530


	//   ....[4]....
        /*1470*/ 	.word	0x0000b5d0


	//   ....[5]....
        /*1474*/ 	.word	0x0000b670


	//   ....[6]....
        /*1478*/ 	.word	0x0000b710


	//   ....[7]....
        /*147c*/ 	.word	0x0000b7b0


	//   ....[8]....
        /*1480*/ 	.word	0x0000b850


	//   ....[9]....
        /*1484*/ 	.word	0x0000b8f0


	//   ....[10]....
        /*1488*/ 	.word	0x0000b990


	//   ....[11]....
        /*148c*/ 	.word	0x0000ba30


	//   ....[12]....
        /*1490*/ 	.word	0x0000bad0


	//   ....[13]....
        /*1494*/ 	.word	0x0000bb70


	//   ....[14]....
        /*1498*/ 	.word	0x0000bc10


	//   ....[15]....
        /*149c*/ 	.word	0x0000bcb0


	//   ....[16]....
        /*14a0*/ 	.word	0x0000bd50


	//   ....[17]....
        /*14a4*/ 	.word	0x0000be70


	//   ....[18]....
        /*14a8*/ 	.word	0x0000bf10


	//   ....[19]....
        /*14ac*/ 	.word	0x0000bfb0


	//   ....[20]....
        /*14b0*/ 	.word	0x0000c050


	//   ....[21]....
        /*14b4*/ 	.word	0x0000c0f0


	//   ....[22]....
        /*14b8*/ 	.word	0x0000c190


	//   ....[23]....
        /*14bc*/ 	.word	0x0000c230


	//   ....[24]....
        /*14c0*/ 	.word	0x0000c2d0


	//   ....[25]....
        /*14c4*/ 	.word	0x0000c420


	//   ....[26]....
        /*14c8*/ 	.word	0x0000c4e0


	//   ....[27]....
        /*14cc*/ 	.word	0x0000c580


	//   ....[28]....
        /*14d0*/ 	.word	0x0000c620


	//   ....[29]....
        /*14d4*/ 	.word	0x0000c840


	//   ....[30]....
        /*14d8*/ 	.word	0x0000c900


	//   ....[31]....
        /*14dc*/ 	.word	0x00013220


	//----- nvinfo : EIATTR_COOP_GROUP_MASK_REGIDS
	.align		4
.L_1043:
        /*14e0*/ 	.byte	0x04, 0x29
        /*14e2*/ 	.short	(.L_1045 - .L_1044)


	//   ....[0]....
.L_1044:
        /*14e4*/ 	.word	0xffffffff


	//   ....[1]....
        /*14e8*/ 	.word	0xffffffff


	//   ....[2]....
        /*14ec*/ 	.word	0xffffffff


	//   ....[3]....
        /*14f0*/ 	.word	0xffffffff


	//   ....[4]....
        /*14f4*/ 	.word	0xffffffff


	//   ....[5]....
        /*14f8*/ 	.word	0xffffffff


	//   ....[6]....
        /*14fc*/ 	.word	0xffffffff


	//   ....[7]....
        /*1500*/ 	.word	0xffffffff


	//   ....[8]....
        /*1504*/ 	.word	0xffffffff


	//   ....[9]....
        /*1508*/ 	.word	0xffffffff


	//----- nvinfo : EIATTR_COOP_GROUP_INSTR_OFFSETS
	.align		4
.L_1045:
        /*150c*/ 	.byte	0x04, 0x28
        /*150e*/ 	.short	(.L_1047 - .L_1046)


	//   ....[0]....
.L_1046:
        /*1510*/ 	.word	0x0000a200


	//   ....[1]....
        /*1514*/ 	.word	0x0000a220


	//   ....[2]....
        /*1518*/ 	.word	0x0000a240


	//   ....[3]....
        /*151c*/ 	.word	0x0000a270


	//   ....[4]....
        /*1520*/ 	.word	0x0000a290


	//   ....[5]....
        /*1524*/ 	.word	0x0000a2c0


	//   ....[6]....
        /*1528*/ 	.word	0x0000a2e0


	//   ....[7]....
        /*152c*/ 	.word	0x0000a310


	//   ....[8]....
        /*1530*/ 	.word	0x0000a330


	//   ....[9]....
        /*1534*/ 	.word	0x0000a390


	//----- nvinfo : EIATTR_EXIT_INSTR_OFFSETS
	.align		4
.L_1047:
        /*1538*/ 	.byte	0x04, 0x1c
        /*153a*/ 	.short	(.L_1049 - .L_1048)


	//   ....[0]....
.L_1048:
        /*153c*/ 	.word	0x00013310


	//   ....[1]....
        /*1540*/ 	.word	0x00013450


	//   ....[2]....
        /*1544*/ 	.word	0x000136a0


	//----- nvinfo : EIATTR_MAX_THREADS
	.align		4
.L_1049:
        /*1548*/ 	.byte	0x04, 0x05
        /*154a*/ 	.short	(.L_1051 - .L_1050)
.L_1050:
        /*154c*/ 	.word	0x00000200
        /*1550*/ 	.word	0x00000001
        /*1554*/ 	.word	0x00000001


	//----- nvinfo : EIATTR_CRS_STACK_SIZE
	.align		4
.L_1051:
        /*1558*/ 	.byte	0x04, 0x1e
        /*155a*/ 	.short	(.L_1053 - .L_1052)
.L_1052:
        /*155c*/ 	.word	0x00000000


	//----- nvinfo : EIATTR_CBANK_PARAM_SIZE
	.align		4
.L_1053:
        /*1560*/ 	.byte	0x03, 0x19
        /*1562*/ 	.short	0x00b8


	//----- nvinfo : EIATTR_PARAM_CBANK
	.align		4
        /*1564*/ 	.byte	0x04, 0x0a
        /*1566*/ 	.short	(.L_1055 - .L_1054)
	.align		4
.L_1054:
        /*1568*/ 	.word	index@(.nv.constant0._Z35group_norm_nhwc_bwd_one_pass_kernelI11Fp32IOFp32WLi512ELi64ELi512EEv26Group_norm_nhwc_bwd_params)
        /*156c*/ 	.short	0x0210
        /*156e*/ 	.short	0x00b8


	//----- nvinfo : EIATTR_SW_WAR
	.align		4
.L_1055:
        /*1570*/ 	.byte	0x04, 0x36
        /*1572*/ 	.short	(.L_1057 - .L_1056)
.L_1056:
        /*1574*/ 	.word	0x00000008
.L_1057:


//--------------------- .nv.info._Z35group_norm_nhwc_bwd_one_pass_kernelI11Fp32IOBf16WLi64ELi64ELi512EEv26Group_norm_nhwc_bwd_params --------------------------
	.section	.nv.info._Z35group_norm_nhwc_bwd_one_pass_kernelI11Fp32IOBf16WLi64ELi64ELi512EEv26Group_norm_nhwc_bwd_params,"",@"SHT_CUDA_INFO"
	.sectionflags	@""
	.align	4


	//----- nvinfo : EIATTR_CUDA_API_VERSION
	.align		4
        /*0000*/ 	.byte	0x04, 0x37
        /*0002*/ 	.short	(.L_1059 - .L_1058)
.L_1058:
        /*0004*/ 	.word	0x00000082


	//----- nvinfo : EIATTR_KPARAM_INFO
	.align		4
.L_1059:
        /*0008*/ 	.byte	0x04, 0x17
        /*000a*/ 	.short	(.L_1061 - .L_1060)
.L_1060:
        /*000c*/ 	.word	0x00000000
        /*0010*/ 	.short	0x0000
        /*0012*/ 	.short	0x0000
        /*0014*/ 	.byte	0x00, 0xf0, 0xe1, 0x02


	//----- nvinfo : EIATTR_SPARSE_MMA_MASK
	.align		4
.L_1061:
        /*0018*/ 	.byte	0x03, 0x50
        /*001a*/ 	.short	0x0000


	//----- nvinfo : EIATTR_MAXREG_COUNT
	.align		4
        /*001c*/ 	.byte	0x03, 0x1b
        /*001e*/ 	.short	0x0080


	//----- nvinfo : EIATTR_NUM_BARRIERS
	.align		4
        /*0020*/ 	.byte	0x02, 0x4c
        /*0022*/ 	.byte	0x01
	.zero		1


	//----- nvinfo : EIATTR_MERCURY_ISA_VERSION
	.align		4
        /*0024*/ 	.byte	0x03, 0x5f
        /*0026*/ 	.short	0x0101


	//----- nvinfo : EIATTR_INT_WARP_WIDE_INSTR_OFFSETS
	.align		4
        /*0028*/ 	.byte	0x04, 0x31
        /*002a*/ 	.short	(.L_1063 - .L_1062)


	//   ....[0]....
.L_1062:
        /*002c*/ 	.word	0x000021f0


	//   ....[1]....
        /*0030*/ 	.word	0x00003f40


	//----- nvinfo : EIATTR_COOP_GROUP_MASK_REGIDS
	.align		4
.L_1063:
        /*0034*/ 	.byte	0x04, 0x29
        /*0036*/ 	.short	(.L_1065 - .L_1064)


	//   ....[0]....
.L_1064:
        /*0038*/ 	.word	0xffffffff


	//   ....[1]....
        /*003c*/ 	.word	0xffffffff


	//   ....[2]....
        /*0040*/ 	.word	0xffffffff


	//   ....[3]....
        /*0044*/ 	.word	0xffffffff


	//   ....[4]....
        /*0048*/ 	.word	0xffffffff


	//   ....[5]....
        /*004c*/ 	.word	0xffffffff


	//   ....[6]....
        /*0050*/ 	.word	0xffffffff


	//   ....[7]....
        /*0054*/ 	.word	0xffffffff


	//   ....[8]....
        /*0058*/ 	.word	0xffffffff


	//   ....[9]....
        /*005c*/ 	.word	0xffffffff


	//----- nvinfo : EIATTR_COOP_GROUP_INSTR_OFFSETS
	.align		4
.L_1065:
        /*0060*/ 	.byte	0x04, 0x28
        /*0062*/ 	.short	(.L_1067 - .L_1066)


	//   ....[0]....
.L_1066:
        /*0064*/ 	.word	0x00001560


	//   ....[1]....
        /*0068*/ 	.word	0x000015a0


	//   ....[2]....
        /*006c*/ 	.word	0x000016a0


	//   ....[3]....
        /*0070*/ 	.word	0x000016c0


	//   ....[4]....
        /*0074*/ 	.word	0x000016f0


	//   ....[5]....
        /*0078*/ 	.word	0x00001710


	//   ....[6]....
        /*007c*/ 	.word	0x00001740


	//   ....[7]....
        /*0080*/ 	.word	0x00001760


	//   ....[8]....
        /*0084*/ 	.word	0x00001790


	//   ....[9]....
        /*0088*/ 	.word	0x000017b0


	//----- nvinfo : EIATTR_EXIT_INSTR_OFFSETS
	.align		4
.L_1067:
        /*008c*/ 	.byte	0x04, 0x1c
        /*008e*/ 	.short	(.L_1069 - .L_1068)


	//   ....[0]....
.L_1068:
        /*0090*/ 	.word	0x00003fd0


	//   ....[1]....
        /*0094*/ 	.word	0x00004110


	//   ....[2]....
        /*0098*/ 	.word	0x00004370


	//----- nvinfo : EIATTR_MAX_THREADS
	.align		4
.L_1069:
        /*009c*/ 	.byte	0x04, 0x05
        /*009e*/ 	.short	(.L_1071 - .L_1070)
.L_1070:
        /*00a0*/ 	.word	0x00000200
        /*00a4*/ 	.word	0x00000001
        /*00a8*/ 	.word	0x00000001


	//----- nvinfo : EIATTR_CRS_STACK_SIZE
	.align		4
.L_1071:
        /*00ac*/ 	.byte	0x04, 0x1e
        /*00ae*/ 	.short	(.L_1073 - .L_1072)
.L_1072:
        /*00b0*/ 	.word	0x00000000


	//----- nvinfo : EIATTR_CBANK_PARAM_SIZE
	.align		4
.L_1073:
        /*00b4*/ 	.byte	0x03, 0x19
        /*00b6*/ 	.short	0x00b8


	//----- nvinfo : EIATTR_PARAM_CBANK
	.align		4
        /*00b8*/ 	.byte	0x04, 0x0a
        /*00ba*/ 	.short	(.L_1075 - .L_1074)
	.align		4
.L_1074:
        /*00bc*/ 	.word	index@(.nv.constant0._Z35group_norm_nhwc_bwd_one_pass_kernelI11Fp32IOBf16WLi64ELi64ELi512EEv26Group_norm_nhwc_bwd_params)
        /*00c0*/ 	.short	0x0210
        /*00c2*/ 	.short	0x00b8


	//----- nvinfo : EIATTR_SW_WAR
	.align		4
.L_1075:
        /*00c4*/ 	.byte	0x04, 0x36
        /*00c6*/ 	.short	(.L_1077 - .L_1076)
.L_1076:
        /*00c8*/ 	.word	0x00000008
.L_1077:


//--------------------- .nv.info._Z35group_norm_nhwc_bwd_one_pass_kernelI11Fp32IOBf16WLi128ELi64ELi512EEv26Group_norm_nhwc_bwd_params --------------------------
	.section	.nv.info._Z35group_norm_nhwc_bwd_one_pass_kernelI11Fp32IOBf16WLi128ELi64ELi512EEv26Group_norm_nhwc_bwd_params,"",@"SHT_CUDA_INFO"
	.sectionflags	@""
	.align	4


	//----- nvinfo : EIATTR_CUDA_API_VERSION
	.align		4
        /*0000*/ 	.byte	0x04, 0x37
        /*0002*/ 	.short	(.L_1079 - .L_1078)
.L_1078:
        /*0004*/ 	.word	0x00000082


	//----- nvinfo : EIATTR_KPARAM_INFO
	.align		4
.L_1079:
        /*0008*/ 	.byte	0x04, 0x17
        /*000a*/ 	.short	(.L_1081 - .L_1080)
.L_1080:
        /*000c*/ 	.word	0x00000000
        /*0010*/ 	.short	0x0000
        /*0012*/ 	.short	0x0000
        /*0014*/ 	.byte	0x00, 0xf0, 0xe1, 0x02


	//----- nvinfo : EIATTR_SPARSE_MMA_MASK
	.align		4
.L_1081:
        /*0018*/ 	.byte	0x03, 0x50
        /*001a*/ 	.short	0x0000


	//----- nvinfo : EIATTR_MAXREG_COUNT
	.align		4
        /*001c*/ 	.byte	0x03, 0x1b
        /*001e*/ 	.short	0x0080


	//----- nvinfo : EIATTR_NUM_BARRIERS
	.align		4
        /*0020*/ 	.byte	0x02, 0x4c
        /*0022*/ 	.byte	0x01
	.zero		1


	//----- nvinfo : EIATTR_MERCURY_ISA_VERSION
	.align		4
        /*0024*/ 	.byte	0x03, 0x5f
        /*0026*/ 	.short	0x0101


	//----- nvinfo : EIATTR_INT_WARP_WIDE_INSTR_OFFSETS
	.align		4
        /*0028*/ 	.byte	0x04, 0x31
        /*002a*/ 	.short	(.L_1083 - .L_1082)


	//   ....[0]....
.L_1082:
        /*002c*/ 	.word	0x000030c0


	//   ....[1]....
        /*0030*/ 	.word	0x00005910


	//----- nvinfo : EIATTR_COOP_GROUP_MASK_REGIDS
	.align		4
.L_1083:
        /*0034*/ 	.byte	0x04, 0x29
        /*0036*/ 	.short	(.L_1085 - .L_1084)


	//   ....[0]....
.L_1084:
        /*0038*/ 	.word	0xffffffff


	//   ....[1]....
        /*003c*/ 	.word	0xffffffff


	//   ....[2]....
        /*0040*/ 	.word	0xffffffff


	//   ....[3]....
        /*0044*/ 	.word	0xffffffff


	//   ....[4]....
        /*0048*/ 	.word	0xffffffff


	//   ....[5]....
        /*004c*/ 	.word	0xffffffff


	//   ....[6]....
        /*0050*/ 	.word	0xffffffff


	//   ....[7]....
        /*0054*/ 	.word	0xffffffff


	//   ....[8]....
        /*0058*/ 	.word	0xffffffff


	//   ....[9]....
        /*005c*/ 	.word	0xffffffff


	//----- nvinfo : EIATTR_COOP_GROUP_INSTR_OFFSETS
	.align		4
.L_1085:
        /*0060*/ 	.byte	0x04, 0x28
        /*0062*/ 	.short	(.L_1087 - .L_1086)


	//   ....[0]....
.L_1086:
        /*0064*/ 	.word	0x00002300


	//   ....[1]....
        /*0068*/ 	.word	0x00002320


	//   ....[2]....
        /*006c*/ 	.word	0x00002380


	//   ....[3]....
        /*0070*/ 	.word	0x000023a0


	//   ....[4]....
        /*0074*/ 	.word	0x000023d0


	//   ....[5]....
        /*0078*/ 	.word	0x000023f0


	//   ....[6]....
        /*007c*/ 	.word	0x00002420


	//   ....[7]....
        /*0080*/ 	.word	0x00002440


	//   ....[8]....
        /*0084*/ 	.word	0x00002470


	//   ....[9]....
        /*0088*/ 	.word	0x00002490


	//----- nvinfo : EIATTR_EXIT_INSTR_OFFSETS
	.align		4
.L_1087:
        /*008c*/ 	.byte	0x04, 0x1c
        /*008e*/ 	.short	(.L_1089 - .L_1088)


	//   ....[0]....
.L_1088:
        /*0090*/ 	.word	0x00005a00


	//   ....[1]....
        /*0094*/ 	.word	0x00005b40


	//   ....[2]....
        /*0098*/ 	.word	0x00005da0


	//----- nvinfo : EIATTR_MAX_THREADS
	.align		4
.L_1089:
        /*009c*/ 	.byte	0x04, 0x05
        /*009e*/ 	.short	(.L_1091 - .L_1090)
.L_1090:
        /*00a0*/ 	.word	0x00000200
        /*00a4*/ 	.word	0x00000001
        /*00a8*/ 	.word	0x00000001


	//----- nvinfo : EIATTR_CRS_STACK_SIZE
	.align		4
.L_1091:
        /*00ac*/ 	.byte	0x04, 0x1e
        /*00ae*/ 	.short	(.L_1093 - .L_1092)
.L_1092:
        /*00b0*/ 	.word	0x00000000


	//----- nvinfo : EIATTR_CBANK_PARAM_SIZE
	.align		4
.L_1093:
        /*00b4*/ 	.byte	0x03, 0x19
        /*00b6*/ 	.short	0x00b8


	//----- nvinfo : EIATTR_PARAM_CBANK
	.align		4
        /*00b8*/ 	.byte	0x04, 0x0a
        /*00ba*/ 	.short	(.L_1095 - .L_1094)
	.align		4
.L_1094:
        /*00bc*/ 	.word	index@(.nv.constant0._Z35group_norm_nhwc_bwd_one_pass_kernelI11Fp32IOBf16WLi128ELi64ELi512EEv26Group_norm_nhwc_bwd_params)
        /*00c0*/ 	.short	0x0210
        /*00c2*/ 	.short	0x00b8


	//----- nvinfo : EIATTR_SW_WAR
	.align		4
.L_1095:
        /*00c4*/ 	.byte	0x04, 0x36
        /*00c6*/ 	.short	(.L_1097 - .L_1096)
.L_1096:
        /*00c8*/ 	.word	0x00000008
.L_1097:


//--------------------- .nv.info._Z35group_norm_nhwc_bwd_one_pass_kernelI11Fp32IOBf16WLi256ELi64ELi512EEv26Group_norm_nhwc_bwd_params --------------------------
	.section	.nv.info._Z35group_norm_nhwc_bwd_one_pass_kernelI11Fp32IOBf16WLi256ELi64ELi512EEv26Group_norm_nhwc_bwd_params,"",@"SHT_CUDA_INFO"
	.sectionflags	@""
	.align	4


	//----- nvinfo : EIATTR_CUDA_API_VERSION
	.align		4
        /*0000*/ 	.byte	0x04, 0x37
        /*0002*/ 	.short	(.L_1099 - .L_1098)
.L_1098:
        /*0004*/ 	.word	0x00000082


	//----- nvinfo : EIATTR_KPARAM_INFO
	.align		4
.L_1099:
        /*0008*/ 	.byte	0x04, 0x17
        /*000a*/ 	.short	(.L_1101 - .L_1100)
.L_1100:
        /*000c*/ 	.word	0x00000000
        /*0010*/ 	.short	0x0000
        /*0012*/ 	.short	0x0000
        /*0014*/ 	.byte	0x00, 0xf0, 0xe1, 0x02


	//----- nvinfo : EIATTR_SPARSE_MMA_MASK
	.align		4
.L_1101:
        /*0018*/ 	.byte	0x03, 0x50
        /*001a*/ 	.short	0x0000


	//----- nvinfo : EIATTR_MAXREG_COUNT
	.align		4
        /*001c*/ 	.byte	0x03, 0x1b
        /*001e*/ 	.short	0x0080


	//----- nvinfo : EIATTR_NUM_BARRIERS
	.align		4
        /*0020*/ 	.byte	0x02, 0x4c
        /*0022*/ 	.byte	0x01
	.zero		1


	//----- nvinfo : EIATTR_MERCURY_ISA_VERSION
	.align		4
        /*0024*/ 	.byte	0x03, 0x5f
        /*0026*/ 	.short	0x0101


	//----- nvinfo : EIATTR_INT_WARP_WIDE_INSTR_OFFSETS
	.align		4
        /*0028*/ 	.byte	0x04, 0x31
        /*002a*/ 	.short	(.L_1103 - .L_1102)


	//   ....[0]....
.L_1102:
        /*002c*/ 	.word	0x000051f0


	//   ....[1]....
        /*0030*/ 	.word	0x00009060


	//----- nvinfo : EIATTR_COOP_GROUP_MASK_REGIDS
	.align		4
.L_1103:
        /*0034*/ 	.byte	0x04, 0x29
        /*0036*/ 	.short	(.L_1105 - .L_1104)


	//   ....[0]....
.L_1104:
        /*0038*/ 	.word	0xffffffff


	//   ....[1]....
        /*003c*/ 	.word	0xffffffff


	//   ....[2]....
        /*0040*/ 	.word	0xffffffff


	//   ....[3]....
        /*0044*/ 	.word	0xffffffff


	//   ....[4]....
        /*0048*/ 	.word	0xffffffff


	//   ....[5]....
        /*004c*/ 	.word	0xffffffff


	//   ....[6]....
        /*0050*/ 	.word	0xffffffff


	//   ....[7]....
        /*0054*/ 	.word	0xffffffff


	//   ....[8]....
        /*0058*/ 	.word	0xffffffff


	//   ....[9]....
        /*005c*/ 	.word	0xffffffff


	//----- nvinfo : EIATTR_COOP_GROUP_INSTR_OFFSETS
	.align		4
.L_1105:
        /*0060*/ 	.byte	0x04, 0x28
        /*0062*/ 	.short	(.L_1107 - .L_1106)


	//   ....[0]....
.L_1106:
        /*0064*/ 	.word	0x000044b0


	//   ....[1]....
        /*0068*/ 	.word	0x000044f0


	//   ....[2]....
        /*006c*/ 	.word	0x00004670


	//   ....[3]....
        /*0070*/ 	.word	0x00004690


	//   ....[4]....
        /*0074*/ 	.word	0x000046c0


	//   ....[5]....
        /*0078*/ 	.word	0x000046e0


	//   ....[6]....
        /*007c*/ 	.word	0x00004710


	//   ....[7]....
        /*0080*/ 	.word	0x00004730


	//   ....[8]....
        /*0084*/ 	.word	0x00004760


	//   ....[9]....
        /*0088*/ 	.word	0x00004780


	//----- nvinfo : EIATTR_EXIT_INSTR_OFFSETS
	.align		4
.L_1107:
        /*008c*/ 	.byte	0x04, 0x1c
        /*008e*/ 	.short	(.L_1109 - .L_1108)


	//   ....[0]....
.L_1108:
        /*0090*/ 	.word	0x000090f0


	//   ....[1]....
        /*0094*/ 	.word	0x00009230


	//   ....[2]....
        /*0098*/ 	.word	0x00009490


	//----- nvinfo : EIATTR_MAX_THREADS
	.align		4
.L_1109:
        /*009c*/ 	.byte	0x04, 0x05
        /*009e*/ 	.short	(.L_1111 - .L_1110)
.L_1110:
        /*00a0*/ 	.word	0x00000200
        /*00a4*/ 	.word	0x00000001
        /*00a8*/ 	.word	0x00000001


	//----- nvinfo : EIATTR_CRS_STACK_SIZE
	.align		4
.L_1111:
        /*00ac*/ 	.byte	0x04, 0x1e
        /*00ae*/ 	.short	(.L_1113 - .L_1112)
.L_1112:
        /*00b0*/ 	.word	0x00000000


	//----- nvinfo : EIATTR_CBANK_PARAM_SIZE
	.align		4
.L_1113:
        /*00b4*/ 	.byte	0x03, 0x19
        /*00b6*/ 	.short	0x00b8


	//----- nvinfo : EIATTR_PARAM_CBANK
	.align		4
        /*00b8*/ 	.byte	0x04, 0x0a
        /*00ba*/ 	.short	(.L_1115 - .L_1114)
	.align		4
.L_1114:
        /*00bc*/ 	.word	index@(.nv.constant0._Z35group_norm_nhwc_bwd_one_pass_kernelI11Fp32IOBf16WLi256ELi64ELi512EEv26Group_norm_nhwc_bwd_params)
        /*00c0*/ 	.short	0x0210
        /*00c2*/ 	.short	0x00b8


	//----- nvinfo : EIATTR_SW_WAR
	.align		4
.L_1115:
        /*00c4*/ 	.byte	0x04, 0x36
        /*00c6*/ 	.short	(.L_1117 - .L_1116)
.L_1116:
        /*00c8*/ 	.word	0x00000008
.L_1117:


//--------------------- .nv.info._Z35group_norm_nhwc_bwd_one_pass_kernelI11Fp32IOBf16WLi512ELi64ELi512EEv26Group_norm_nhwc_bwd_params --------------------------
	.section	.nv.info._Z35group_norm_nhwc_bwd_one_pass_kernelI11Fp32IOBf16WLi512ELi64ELi512EEv26Group_norm_nhwc_bwd_params,"",@"SHT_CUDA_INFO"
	.sectionflags	@""
	.align	4


	//----- nvinfo : EIATTR_CUDA_API_VERSION
	.align		4
        /*0000*/ 	.byte	0x04, 0x37
        /*0002*/ 	.short	(.L_1119 - .L_1118)
.L_1118:
        /*0004*/ 	.word	0x00000082


	//----- nvinfo : EIATTR_KPARAM_INFO
	.align		4
.L_1119:
        /*0008*/ 	.byte	0x04, 0x17
        /*000a*/ 	.short	(.L_1121 - .L_1120)
.L_1120:
        /*000c*/ 	.word	0x00000000
        /*0010*/ 	.short	0x0000
        /*0012*/ 	.short	0x0000
        /*0014*/ 	.byte	0x00, 0xf0, 0xe1, 0x02


	//----- nvinfo : EIATTR_SPARSE_MMA_MASK
	.align		4
.L_1121:
        /*0018*/ 	.byte	0x03, 0x50
        /*001a*/ 	.short	0x0000


	//----- nvinfo : EIATTR_MAXREG_COUNT
	.align		4
        /*001c*/ 	.byte	0x03, 0x1b
        /*001e*/ 	.short	0x0080


	//----- nvinfo : EIATTR_NUM_BARRIERS
	.align		4
        /*0020*/ 	.byte	0x02, 0x4c
        /*0022*/ 	.byte	0x01
	.zero		1


	//----- nvinfo : EIATTR_ANNOTATIONS
	.align		4
        /*0024*/ 	.byte	0x04, 0x55
        /*0026*/ 	.short	(.L_1123 - .L_1122)


	//   ....[0]....
.L_1122:
        /* <DEDUP_REMOVED lines=395> */


	//----- nvinfo : EIATTR_MERCURY_ISA_VERSION
	.align		4
.L_1123:
        /*18c8*/ 	.byte	0x03, 0x5f
        /*18ca*/ 	.short	0x0101


	//----- nvinfo : EIATTR_INT_WARP_WIDE_INSTR_OFFSETS
	.align		4
        /*18cc*/ 	.byte	0x04, 0x31
        /*18ce*/ 	.short	(.L_1125 - .L_1124)


	//   ....[0]....
.L_1124:
        /*18d0*/ 	.word	0x0000b150


	//   ....[1]....
        /*18d4*/ 	.word	0x0000b500


	//   ....[2]....
        /*18d8*/ 	.word	0x0000b5c0


	//   ....[3]....
        /*18dc*/ 	.word	0x0000b660


	//   ....[4]....
        /*18e0*/ 	.word	0x0000b700


	//   ....[5]....
        /*18e4*/ 	.word	0x0000b7a0


	//   ....[6]....
        /*18e8*/ 	.word	0x0000b840


	//   ....[7]....
        /*18ec*/ 	.word	0x0000b8e0


	//   ....[8]....
        /*18f0*/ 	.word	0x0000b980


	//   ....[9]....
        /*18f4*/ 	.word	0x0000ba20


	//   ....[10]....
        /*18f8*/ 	.word	0x0000bac0


	//   ....[11]....
        /*18fc*/ 	.word	0x0000bb60


	//   ....[12]....
        /*1900*/ 	.word	0x0000bc00


	//   ....[13]....
        /*1904*/ 	.word	0x0000bca0


	//   ....[14]....
        /*1908*/ 	.word	0x0000bd40


	//   ....[15]....
        /*190c*/ 	.word	0x0000bde0


	//   ....[16]....
        /*1910*/ 	.word	0x0000be80


	//   ....[17]....
        /*1914*/ 	.word	0x0000bfa0


	//   ....[18]....
        /*1918*/ 	.word	0x0000c040


	//   ....[19]....
        /*191c*/ 	.word	0x0000c0e0


	//   ....[20]....
        /*1920*/ 	.word	0x0000c180


	//   ....[21]....
        /*1924*/ 	.word	0x0000c220


	//   ....[22]....
        /*1928*/ 	.word	0x0000c2c0


	//   ....[23]....
        /*192c*/ 	.word	0x0000c360


	//   ....[24]....
        /*1930*/ 	.word	0x0000c400


	//   ....[25]....
        /*1934*/ 	.word	0x0000c550


	//   ....[26]....
        /*1938*/ 	.word	0x0000c610


	//   ....[27]....
        /*193c*/ 	.word	0x0000c6b0


	//   ....[28]....
        /*1940*/ 	.word	0x0000c750


	//   ....[29]....
        /*1944*/ 	.word	0x0000c970


	//   ....[30]....
        /*1948*/ 	.word	0x0000ca30


	//   ....[31]....
        /*194c*/ 	.word	0x00013880


	//----- nvinfo : EIATTR_COOP_GROUP_MASK_REGIDS
	.align		4
.L_1125:
        /*1950*/ 	.byte	0x04, 0x29
        /*1952*/ 	.short	(.L_1127 - .L_1126)


	//   ....[0]....
.L_1126:
        /*1954*/ 	.word	0xffffffff


	//   ....[1]....
        /*1958*/ 	.word	0xffffffff


	//   ....[2]....
        /*195c*/ 	.word	0xffffffff


	//   ....[3]....
        /*1960*/ 	.word	0xffffffff


	//   ....[4]....
        /*1964*/ 	.word	0xffffffff


	//   ....[5]....
        /*1968*/ 	.word	0xffffffff


	//   ....[6]....
        /*196c*/ 	.word	0xffffffff


	//   ....[7]....
        /*1970*/ 	.word	0xffffffff


	//   ....[8]....
        /*1974*/ 	.word	0xffffffff


	//   ....[9]....
        /*1978*/ 	.word	0xffffffff


	//----- nvinfo : EIATTR_COOP_GROUP_INSTR_OFFSETS
	.align		4
.L_1127:
        /*197c*/ 	.byte	0x04, 0x28
        /*197e*/ 	.short	(.L_1129 - .L_1128)


	//   ....[0]....
.L_1128:
        /*1980*/ 	.word	0x0000a360


	//   ....[1]....
        /*1984*/ 	.word	0x0000a380


	//   ....[2]....
        /*1988*/ 	.word	0x0000a3a0


	//   ....[3]....
        /*198c*/ 	.word	0x0000a3c0


	//   ....[4]....
        /*1990*/ 	.word	0x0000a400


	//   ....[5]....
        /*1994*/ 	.word	0x0000a420


	//   ....[6]....
        /*1998*/ 	.word	0x0000a440


	//   ....[7]....
        /*199c*/ 	.word	0x0000a470


	//   ....[8]....
        /*19a0*/ 	.word	0x0000a490


	//   ....[9]....
        /*19a4*/ 	.word	0x0000a4d0


	//----- nvinfo : EIATTR_EXIT_INSTR_OFFSETS
	.align		4
.L_1129:
        /*19a8*/ 	.byte	0x04, 0x1c
        /*19aa*/ 	.short	(.L_1131 - .L_1130)


	//   ....[0]....
.L_1130:
        /*19ac*/ 	.word	0x00013970


	//   ....[1]....
        /*19b0*/ 	.word	0x00013ab0


	//   ....[2]....
        /*19b4*/ 	.word	0x00013d10


	//----- nvinfo : EIATTR_MAX_THREADS
	.align		4
.L_1131:
        /*19b8*/ 	.byte	0x04, 0x05
        /*19ba*/ 	.short	(.L_1133 - .L_1132)
.L_1132:
        /*19bc*/ 	.word	0x00000200
        /*19c0*/ 	.word	0x00000001
        /*19c4*/ 	.word	0x00000001


	//----- nvinfo : EIATTR_CRS_STACK_SIZE
	.align		4
.L_1133:
        /*19c8*/ 	.byte	0x04, 0x1e
        /*19ca*/ 	.short	(.L_1135 - .L_1134)
.L_1134:
        /*19cc*/ 	.word	0x00000000


	//----- nvinfo : EIATTR_CBANK_PARAM_SIZE
	.align		4
.L_1135:
        /*19d0*/ 	.byte	0x03, 0x19
        /*19d2*/ 	.short	0x00b8


	//----- nvinfo : EIATTR_PARAM_CBANK
	.align		4
        /*19d4*/ 	.byte	0x04, 0x0a
        /*19d6*/ 	.short	(.L_1137 - .L_1136)
	.align		4
.L_1136:
        /*19d8*/ 	.word	index@(.nv.constant0._Z35group_norm_nhwc_bwd_one_pass_kernelI11Fp32IOBf16WLi512ELi64ELi512EEv26Group_norm_nhwc_bwd_params)
        /*19dc*/ 	.short	0x0210
        /*19de*/ 	.short	0x00b8


	//----- nvinfo : EIATTR_SW_WAR
	.align		4
.L_1137:
        /*19e0*/ 	.byte	0x04, 0x36
        /*19e2*/ 	.short	(.L_1139 - .L_1138)
.L_1138:
        /*19e4*/ 	.word	0x00000008
.L_1139:


//--------------------- .nv.info._Z35group_norm_nhwc_bwd_one_pass_kernelI11Fp32IOFp16WLi64ELi64ELi512EEv26Group_norm_nhwc_bwd_params --------------------------
	.section	.nv.info._Z35group_norm_nhwc_bwd_one_pass_kernelI11Fp32IOFp16WLi64ELi64ELi512EEv26Group_norm_nhwc_bwd_params,"",@"SHT_CUDA_INFO"
	.sectionflags	@""
	.align	4


	//----- nvinfo : EIATTR_CUDA_API_VERSION
	.align		4
        /*0000*/ 	.byte	0x04, 0x37
        /*0002*/ 	.short	(.L_1141 - .L_1140)
.L_1140:
        /*0004*/ 	.word	0x00000082


	//----- nvinfo : EIATTR_KPARAM_INFO
	.align		4
.L_1141:
        /*0008*/ 	.byte	0x04, 0x17
        /*000a*/ 	.short	(.L_1143 - .L_1142)
.L_1142:
        /*000c*/ 	.word	0x00000000
        /*0010*/ 	.short	0x0000
        /*0012*/ 	.short	0x0000
        /*0014*/ 	.byte	0x00, 0xf0, 0xe1, 0x02


	//----- nvinfo : EIATTR_SPARSE_MMA_MASK
	.align		4
.L_1143:
        /*0018*/ 	.byte	0x03, 0x50
        /*001a*/ 	.short	0x0000


	//----- nvinfo : EIATTR_MAXREG_COUNT
	.align		4
        /*001c*/ 	.byte	0x03, 0x1b
        /*001e*/ 	.short	0x0080


	//----- nvinfo : EIATTR_NUM_BARRIERS
	.align		4
        /*0020*/ 	.byte	0x02, 0x4c
        /*0022*/ 	.byte	0x01
	.zero		1


	//----- nvinfo : EIATTR_MERCURY_ISA_VERSION
	.align		4
        /*0024*/ 	.byte	0x03, 0x5f
        /*0026*/ 	.short	0x0101


	//----- nvinfo : EIATTR_INT_WARP_WIDE_INSTR_OFFSETS
	.align		4
        /*0028*/ 	.byte	0x04, 0x31
        /*002a*/ 	.short	(.L_1145 - .L_1144)


	//   ....[0]....
.L_1144:
        /*002c*/ 	.word	0x000021f0


	//   ....[1]....
        /*0030*/ 	.word	0x00003f40


	//----- nvinfo : EIATTR_COOP_GROUP_MASK_REGIDS
	.align		4
.L_1145:
        /*0034*/ 	.byte	0x04, 0x29
        /*0036*/ 	.short	(.L_1147 - .L_1146)


	//   ....[0]....
.L_1146:
        /*0038*/ 	.word	0xffffffff


	//   ....[1]....
        /*003c*/ 	.word	0xffffffff


	//   ....[2]....
        /*0040*/ 	.word	0xffffffff


	//   ....[3]....
        /*0044*/ 	.word	0xffffffff


	//   ....[4]....
        /*0048*/ 	.word	0xffffffff


	//   ....[5]....
        /*004c*/ 	.word	0xffffffff


	//   ....[6]....
        /*0050*/ 	.word	0xffffffff


	//   ....[7]....
        /*0054*/ 	.word	0xffffffff


	//   ....[8]....
        /*0058*/ 	.word	0xffffffff


	//   ....[9]....
        /*005c*/ 	.word	0xffffffff


	//----- nvinfo : EIATTR_COOP_GROUP_INSTR_OFFSETS
	.align		4
.L_1147:
        /*0060*/ 	.byte	0x04, 0x28
        /*0062*/ 	.short	(.L_1149 - .L_1148)


	//   ....[0]....
.L_1148:
        /*0064*/ 	.word	0x00001560


	//   ....[1]....
        /*0068*/ 	.word	0x000015a0


	//   ....[2]....
        /*006c*/ 	.word	0x000016a0


	//   ....[3]....
        /*0070*/ 	.word	0x000016c0


	//   ....[4]....
        /*0074*/ 	.word	0x000016f0


	//   ....[5]....
        /*0078*/ 	.word	0x00001710


	//   ....[6]....
        /*007c*/ 	.word	0x00001740


	//   ....[7]....
        /*0080*/ 	.word	0x00001760


	//   ....[8]....
        /*0084*/ 	.word	0x00001790


	//   ....[9]....
        /*0088*/ 	.word	0x000017b0


	//----- nvinfo : EIATTR_EXIT_INSTR_OFFSETS
	.align		4
.L_1149:
        /*008c*/ 	.byte	0x04, 0x1c
        /*008e*/ 	.short	(.L_1151 - .L_1150)


	//   ....[0]....
.L_1150:
        /*0090*/ 	.word	0x00003fd0


	//   ....[1]....
        /*0094*/ 	.word	0x00004110


	//   ....[2]....
        /*0098*/ 	.word	0x00004370


	//----- nvinfo : EIATTR_MAX_THREADS
	.align		4
.L_1151:
        /*009c*/ 	.byte	0x04, 0x05
        /*009e*/ 	.short	(.L_1153 - .L_1152)
.L_1152:
        /*00a0*/ 	.word	0x00000200
        /*00a4*/ 	.word	0x00000001
        /*00a8*/ 	.word	0x00000001


	//----- nvinfo : EIATTR_CRS_STACK_SIZE
	.align		4
.L_1153:
        /*00ac*/ 	.byte	0x04, 0x1e
        /*00ae*/ 	.short	(.L_1155 - .L_1154)
.L_1154:
        /*00b0*/ 	.word	0x00000000


	//----- nvinfo : EIATTR_CBANK_PARAM_SIZE
	.align		4
.L_1155:
        /*00b4*/ 	.byte	0x03, 0x19
        /*00b6*/ 	.short	0x00b8


	//----- nvinfo : EIATTR_PARAM_CBANK
	.align		4
        /*00b8*/ 	.byte	0x04, 0x0a
        /*00ba*/ 	.short	(.L_1157 - .L_1156)
	.align		4
.L_1156:
        /*00bc*/ 	.word	index@(.nv.constant0._Z35group_norm_nhwc_bwd_one_pass_kernelI11Fp32IOFp16WLi64ELi64ELi512EEv26Group_norm_nhwc_bwd_params)
        /*00c0*/ 	.short	0x0210
        /*00c2*/ 	.short	0x00b8


	//----- nvinfo : EIATTR_SW_WAR
	.align		4
.L_1157:
        /*00c4*/ 	.byte	0x04, 0x36
        /*00c6*/ 	.short	(.L_1159 - .L_1158)
.L_1158:
        /*00c8*/ 	.word	0x00000008
.L_1159:


//--------------------- .nv.info._Z35group_norm_nhwc_bwd_one_pass_kernelI11Fp32IOFp16WLi128ELi64ELi512EEv26Group_norm_nhwc_bwd_params --------------------------
	.section	.nv.info._Z35group_norm_nhwc_bwd_one_pass_kernelI11Fp32IOFp16WLi128ELi64ELi512EEv26Group_norm_nhwc_bwd_params,"",@"SHT_CUDA_INFO"
	.sectionflags	@""
	.align	4


	//----- nvinfo : EIATTR_CUDA_API_VERSION
	.align		4
        /*0000*/ 	.byte	0x04, 0x37
        /*0002*/ 	.short	(.L_1161 - .L_1160)
.L_1160:
        /*0004*/ 	.word	0x00000082


	//----- nvinfo : EIATTR_KPARAM_INFO
	.align		4
.L_1161:
        /*0008*/ 	.byte	0x04, 0x17
        /*000a*/ 	.short	(.L_1163 - .L_1162)
.L_1162:
        /*000c*/ 	.word	0x00000000
        /*0010*/ 	.short	0x0000
        /*0012*/ 	.short	0x0000
        /*0014*/ 	.byte	0x00, 0xf0, 0xe1, 0x02


	//----- nvinfo : EIATTR_SPARSE_MMA_MASK
	.align		4
.L_1163:
        /*0018*/ 	.byte	0x03, 0x50
        /*001a*/ 	.short	0x0000


	//----- nvinfo : EIATTR_MAXREG_COUNT
	.align		4
        /*001c*/ 	.byte	0x03, 0x1b
        /*001e*/ 	.short	0x0080


	//----- nvinfo : EIATTR_NUM_BARRIERS
	.align		4
        /*0020*/ 	.byte	0x02, 0x4c
        /*0022*/ 	.byte	0x01
	.zero		1


	//----- nvinfo : EIATTR_MERCURY_ISA_VERSION
	.align		4
        /*0024*/ 	.byte	0x03, 0x5f
        /*0026*/ 	.short	0x0101


	//----- nvinfo : EIATTR_INT_WARP_WIDE_INSTR_OFFSETS
	.align		4
        /*0028*/ 	.byte	0x04, 0x31
        /*002a*/ 	.short	(.L_1165 - .L_1164)


	//   ....[0]....
.L_1164:
        /*002c*/ 	.word	0x000030c0


	//   ....[1]....
        /*0030*/ 	.word	0x00005910


	//----- nvinfo : EIATTR_COOP_GROUP_MASK_REGIDS
	.align		4
.L_1165:
        /*0034*/ 	.byte	0x04, 0x29
        /*0036*/ 	.short	(.L_1167 - .L_1166)


	//   ....[0]....
.L_1166:
        /*0038*/ 	.word	0xffffffff


	//   ....[1]....
        /*003c*/ 	.word	0xffffffff


	//   ....[2]....
        /*0040*/ 	.word	0xffffffff


	//   ....[3]....
        /*0044*/ 	.word	0xffffffff


	//   ....[4]....
        /*0048*/ 	.word	0xffffffff


	//   ....[5]....
        /*004c*/ 	.word	0xffffffff


	//   ....[6]....
        /*0050*/ 	.word	0xffffffff


	//   ....[7]....
        /*0054*/ 	.word	0xffffffff


	//   ....[8]....
        /*0058*/ 	.word	0xffffffff


	//   ....[9]....
        /*005c*/ 	.word	0xffffffff


	//----- nvinfo : EIATTR_COOP_GROUP_INSTR_OFFSETS
	.align		4
.L_1167:
        /*0060*/ 	.byte	0x04, 0x28
        /*0062*/ 	.short	(.L_1169 - .L_1168)


	//   ....[0]....
.L_1168:
        /*0064*/ 	.word	0x00002300


	//   ....[1]....
        /*0068*/ 	.word	0x00002320


	//   ....[2]....
        /*006c*/ 	.word	0x00002380


	//   ....[3]....
        /*0070*/ 	.word	0x000023a0


	//   ....[4]....
        /*0074*/ 	.word	0x000023d0


	//   ....[5]....
        /*0078*/ 	.word	0x000023f0


	//   ....[6]....
        /*007c*/ 	.word	0x00002420


	//   ....[7]....
        /*0080*/ 	.word	0x00002440


	//   ....[8]....
        /*0084*/ 	.word	0x00002470


	//   ....[9]....
        /*0088*/ 	.word	0x00002490


	//----- nvinfo : EIATTR_EXIT_INSTR_OFFSETS
	.align		4
.L_1169:
        /*008c*/ 	.byte	0x04, 0x1c
        /*008e*/ 	.short	(.L_1171 - .L_1170)


	//   ....[0]....
.L_1170:
        /*0090*/ 	.word	0x00005a00


	//   ....[1]....
        /*0094*/ 	.word	0x00005b40


	//   ....[2]....
        /*0098*/ 	.word	0x00005da0


	//----- nvinfo : EIATTR_MAX_THREADS
	.align		4
.L_1171:
        /*009c*/ 	.byte	0x04, 0x05
        /*009e*/ 	.short	(.L_1173 - .L_1172)
.L_1172:
        /*00a0*/ 	.word	0x00000200
        /*00a4*/ 	.word	0x00000001
        /*00a8*/ 	.word	0x00000001


	//----- nvinfo : EIATTR_CRS_STACK_SIZE
	.align		4
.L_1173:
        /*00ac*/ 	.byte	0x04, 0x1e
        /*00ae*/ 	.short	(.L_1175 - .L_1174)
.L_1174:
        /*00b0*/ 	.word	0x00000000


	//----- nvinfo : EIATTR_CBANK_PARAM_SIZE
	.align		4
.L_1175:
        /*00b4*/ 	.byte	0x03, 0x19
        /*00b6*/ 	.short	0x00b8


	//----- nvinfo : EIATTR_PARAM_CBANK
	.align		4
        /*00b8*/ 	.byte	0x04, 0x0a
        /*00ba*/ 	.short	(.L_1177 - .L_1176)
	.align		4
.L_1176:
        /*00bc*/ 	.word	index@(.nv.constant0._Z35group_norm_nhwc_bwd_one_pass_kernelI11Fp32IOFp16WLi128ELi64ELi512EEv26Group_norm_nhwc_bwd_params)
        /*00c0*/ 	.short	0x0210
        /*00c2*/ 	.short	0x00b8


	//----- nvinfo : EIATTR_SW_WAR
	.align		4
.L_1177:
        /*00c4*/ 	.byte	0x04, 0x36
        /*00c6*/ 	.short	(.L_1179 - .L_1178)
.L_1178:
        /*00c8*/ 	.word	0x00000008
.L_1179:


//--------------------- .nv.info._Z35group_norm_nhwc_bwd_one_pass_kernelI11Fp32IOFp16WLi256ELi64ELi512EEv26Group_norm_nhwc_bwd_params --------------------------
	.section	.nv.info._Z35group_norm_nhwc_bwd_one_pass_kernelI11Fp32IOFp16WLi256ELi64ELi512EEv26Group_norm_nhwc_bwd_params,"",@"SHT_CUDA_INFO"
	.sectionflags	@""
	.align	4


	//----- nvinfo : EIATTR_CUDA_API_VERSION
	.align		4
        /*0000*/ 	.byte	0x04, 0x37
        /*0002*/ 	.short	(.L_1181 - .L_1180)
.L_1180:
        /*0004*/ 	.word	0x00000082


	//----- nvinfo : EIATTR_KPARAM_INFO
	.align		4
.L_1181:
        /*0008*/ 	.byte	0x04, 0x17
        /*000a*/ 	.short	(.L_1183 - .L_1182)
.L_1182:
        /*000c*/ 	.word	0x00000000
        /*0010*/ 	.short	0x0000
        /*0012*/ 	.short	0x0000
        /*0014*/ 	.byte	0x00, 0xf0, 0xe1, 0x02


	//----- nvinfo : EIATTR_SPARSE_MMA_MASK
	.align		4
.L_1183:
        /*0018*/ 	.byte	0x03, 0x50
        /*001a*/ 	.short	0x0000


	//----- nvinfo : EIATTR_MAXREG_COUNT
	.align		4
        /*001c*/ 	.byte	0x03, 0x1b
        /*001e*/ 	.short	0x0080


	//----- nvinfo : EIATTR_NUM_BARRIERS
	.align		4
        /*0020*/ 	.byte	0x02, 0x4c
        /*0022*/ 	.byte	0x01
	.zero		1


	//----- nvinfo : EIATTR_MERCURY_ISA_VERSION
	.align		4
        /*0024*/ 	.byte	0x03, 0x5f
        /*0026*/ 	.short	0x0101


	//----- nvinfo : EIATTR_INT_WARP_WIDE_INSTR_OFFSETS
	.align		4
        /*0028*/ 	.byte	0x04, 0x31
        /*002a*/ 	.short	(.L_1185 - .L_1184)


	//   ....[0]....
.L_1184:
        /*002c*/ 	.word	0x000051f0


	//   ....[1]....
        /*0030*/ 	.word	0x00009060


	//----- nvinfo : EIATTR_COOP_GROUP_MASK_REGIDS
	.align		4
.L_1185:
        /*0034*/ 	.byte	0x04, 0x29
        /*0036*/ 	.short	(.L_1187 - .L_1186)


	//   ....[0]....
.L_1186:
        /*0038*/ 	.word	0xffffffff


	//   ....[1]....
        /*003c*/ 	.word	0xffffffff


	//   ....[2]....
        /*0040*/ 	.word	0xffffffff


	//   ....[3]....
        /*0044*/ 	.word	0xffffffff


	//   ....[4]....
        /*0048*/ 	.word	0xffffffff


	//   ....[5]....
        /*004c*/ 	.word	0xffffffff


	//   ....[6]....
        /*0050*/ 	.word	0xffffffff


	//   ....[7]....
        /*0054*/ 	.word	0xffffffff


	//   ....[8]....
        /*0058*/ 	.word	0xffffffff


	//   ....[9]....
        /*005c*/ 	.word	0xffffffff


	//----- nvinfo : EIATTR_COOP_GROUP_INSTR_OFFSETS
	.align		4
.L_1187:
        /*0060*/ 	.byte	0x04, 0x28
        /*0062*/ 	.short	(.L_1189 - .L_1188)


	//   ....[0]....
.L_1188:
        /*0064*/ 	.word	0x000044b0


	//   ....[1]....
        /*0068*/ 	.word	0x000044f0


	//   ....[2]....
        /*006c*/ 	.word	0x00004670


	//   ....[3]....
        /*0070*/ 	.word	0x00004690


	//   ....[4]....
        /*0074*/ 	.word	0x000046c0


	//   ....[5]....
        /*0078*/ 	.word	0x000046e0


	//   ....[6]....
        /*007c*/ 	.word	0x00004710


	//   ....[7]....
        /*0080*/ 	.word	0x00004730


	//   ....[8]....
        /*0084*/ 	.word	0x00004760


	//   ....[9]....
        /*0088*/ 	.word	0x00004780


	//----- nvinfo : EIATTR_EXIT_INSTR_OFFSETS
	.align		4
.L_1189:
        /*008c*/ 	.byte	0x04, 0x1c
        /*008e*/ 	.short	(.L_1191 - .L_1190)


	//   ....[0]....
.L_1190:
        /*0090*/ 	.word	0x000090f0


	//   ....[1]....
        /*0094*/ 	.word	0x00009230


	//   ....[2]....
        /*0098*/ 	.word	0x00009490


	//----- nvinfo : EIATTR_MAX_THREADS
	.align		4
.L_1191:
        /*009c*/ 	.byte	0x04, 0x05
        /*009e*/ 	.short	(.L_1193 - .L_1192)
.L_1192:
        /*00a0*/ 	.word	0x00000200
        /*00a4*/ 	.word	0x00000001
        /*00a8*/ 	.word	0x00000001


	//----- nvinfo : EIATTR_CRS_STACK_SIZE
	.align		4
.L_1193:
        /*00ac*/ 	.byte	0x04, 0x1e
        /*00ae*/ 	.short	(.L_1195 - .L_1194)
.L_1194:
        /*00b0*/ 	.word	0x00000000


	//----- nvinfo : EIATTR_CBANK_PARAM_SIZE
	.align		4
.L_1195:
        /*00b4*/ 	.byte	0x03, 0x19
        /*00b6*/ 	.short	0x00b8


	//----- nvinfo : EIATTR_PARAM_CBANK
	.align		4
        /*00b8*/ 	.byte	0x04, 0x0a
        /*00ba*/ 	.short	(.L_1197 - .L_1196)
	.align		4
.L_1196:
        /*00bc*/ 	.word	index@(.nv.constant0._Z35group_norm_nhwc_bwd_one_pass_kernelI11Fp32IOFp16WLi256ELi64ELi512EEv26Group_norm_nhwc_bwd_params)
        /*00c0*/ 	.short	0x0210
        /*00c2*/ 	.short	0x00b8


	//----- nvinfo : EIATTR_SW_WAR
	.align		4
.L_1197:
        /*00c4*/ 	.byte	0x04, 0x36
        /*00c6*/ 	.short	(.L_1199 - .L_1198)
.L_1198:
        /*00c8*/ 	.word	0x00000008
.L_1199:


//--------------------- .nv.info._Z35group_norm_nhwc_bwd_one_pass_kernelI11Fp32IOFp16WLi512ELi64ELi512EEv26Group_norm_nhwc_bwd_params --------------------------
	.section	.nv.info._Z35group_norm_nhwc_bwd_one_pass_kernelI11Fp32IOFp16WLi512ELi64ELi512EEv26Group_norm_nhwc_bwd_params,"",@"SHT_CUDA_INFO"
	.sectionflags	@""
	.align	4


	//----- nvinfo : EIATTR_CUDA_API_VERSION
	.align		4
        /*0000*/ 	.byte	0x04, 0x37
        /*0002*/ 	.short	(.L_1201 - .L_1200)
.L_1200:
        /*0004*/ 	.word	0x00000082


	//----- nvinfo : EIATTR_KPARAM_INFO
	.align		4
.L_1201:
        /*0008*/ 	.byte	0x04, 0x17
        /*000a*/ 	.short	(.L_1203 - .L_1202)
.L_1202:
        /*000c*/ 	.word	0x00000000
        /*0010*/ 	.short	0x0000
        /*0012*/ 	.short	0x0000
        /*0014*/ 	.byte	0x00, 0xf0, 0xe1, 0x02


	//----- nvinfo : EIATTR_SPARSE_MMA_MASK
	.align		4
.L_1203:
        /*0018*/ 	.byte	0x03, 0x50
        /*001a*/ 	.short	0x0000


	//----- nvinfo : EIATTR_MAXREG_COUNT
	.align		4
        /*001c*/ 	.byte	0x03, 0x1b
        /*001e*/ 	.short	0x0080


	//----- nvinfo : EIATTR_NUM_BARRIERS
	.align		4
        /*0020*/ 	.byte	0x02, 0x4c
        /*0022*/ 	.byte	0x01
	.zero		1


	//----- nvinfo : EIATTR_ANNOTATIONS
	.align		4
        /*0024*/ 	.byte	0x04, 0x55
        /*0026*/ 	.short	(.L_1205 - .L_1204)


	//   ....[0]....
.L_1204:
        /* <DEDUP_REMOVED lines=395> */


	//----- nvinfo : EIATTR_MERCURY_ISA_VERSION
	.align		4
.L_1205:
        /*18c8*/ 	.byte	0x03, 0x5f
        /*18ca*/ 	.short	0x0101


	//----- nvinfo : EIATTR_INT_WARP_WIDE_INSTR_OFFSETS
	.align		4
        /*18cc*/ 	.byte	0x04, 0x31
        /*18ce*/ 	.short	(.L_1207 - .L_1206)


	//   ....[0]....
.L_1206:
        /*18d0*/ 	.word	0x0000b150


	//   ....[1]....
        /*18d4*/ 	.word	0x0000b500


	//   ....[2]....
        /*18d8*/ 	.word	0x0000b5c0


	//   ....[3]....
        /*18dc*/ 	.word	0x0000b660


	//   ....[4]....
        /*18e0*/ 	.word	0x0000b700


	//   ....[5]....
        /*18e4*/ 	.word	0x0000b7a0


	//   ....[6]....
        /*18e8*/ 	.word	0x0000b840


	//   ....[7]....
        /*18ec*/ 	.word	0x0000b8e0


	//   ....[8]....
        /*18f0*/ 	.word	0x0000b980


	//   ....[9]....
        /*18f4*/ 	.word	0x0000ba20


	//   ....[10]....
        /*18f8*/ 	.word	0x0000bac0


	//   ....[11]....
        /*18fc*/ 	.word	0x0000bb60


	//   ....[12]....
        /*1900*/ 	.word	0x0000bc00


	//   ....[13]....
        /*1904*/ 	.word	0x0000bca0


	//   ....[14]....
        /*1908*/ 	.word	0x0000bd40


	//   ....[15]....
        /*190c*/ 	.word	0x0000bde0


	//   ....[16]....
        /*1910*/ 	.word	0x0000be80


	//   ....[17]....
        /*1914*/ 	.word	0x0000bfa0


	//   ....[18]....
        /*1918*/ 	.word	0x0000c040


	//   ....[19]....
        /*191c*/ 	.word	0x0000c0e0


	//   ....[20]....
        /*1920*/ 	.word	0x0000c180


	//   ....[21]....
        /*1924*/ 	.word	0x0000c220


	//   ....[22]....
        /*1928*/ 	.word	0x0000c2c0


	//   ....[23]....
        /*192c*/ 	.word	0x0000c360


	//   ....[24]....
        /*1930*/ 	.word	0x0000c400


	//   ....[25]....
        /*1934*/ 	.word	0x0000c550


	//   ....[26]....
        /*1938*/ 	.word	0x0000c610


	//   ....[27]....
        /*193c*/ 	.word	0x0000c6b0


	//   ....[28]....
        /*1940*/ 	.word	0x0000c750


	//   ....[29]....
        /*1944*/ 	.word	0x0000c970


	//   ....[30]....
        /*1948*/ 	.word	0x0000ca30


	//   ....[31]....
        /*194c*/ 	.word	0x00013880


	//----- nvinfo : EIATTR_COOP_GROUP_MASK_REGIDS
	.align		4
.L_1207:
        /*1950*/ 	.byte	0x04, 0x29
        /*1952*/ 	.short	(.L_1209 - .L_1208)


	//   ....[0]....
.L_1208:
        /*1954*/ 	.word	0xffffffff


	//   ....[1]....
        /*1958*/ 	.word	0xffffffff


	//   ....[2]....
        /*195c*/ 	.word	0xffffffff


	//   ....[3]....
        /*1960*/ 	.word	0xffffffff


	//   ....[4]....
        /*1964*/ 	.word	0xffffffff


	//   ....[5]....
        /*1968*/ 	.word	0xffffffff


	//   ....[6]....
        /*196c*/ 	.word	0xffffffff


	//   ....[7]....
        /*1970*/ 	.word	0xffffffff


	//   ....[8]....
        /*1974*/ 	.word	0xffffffff


	//   ....[9]....
        /*1978*/ 	.word	0xffffffff


	//----- nvinfo : EIATTR_COOP_GROUP_INSTR_OFFSETS
	.align		4
.L_1209:
        /*197c*/ 	.byte	0x04, 0x28
        /*197e*/ 	.short	(.L_1211 - .L_1210)


	//   ....[0]....
.L_1210:
        /*1980*/ 	.word	0x0000a360


	//   ....[1]....
        /*1984*/ 	.word	0x0000a380


	//   ....[2]....
        /*1988*/ 	.word	0x0000a3a0


	//   ....[3]....
        /*198c*/ 	.word	0x0000a3c0


	//   ....[4]....
        /*1990*/ 	.word	0x0000a400


	//   ....[5]....
        /*1994*/ 	.word	0x0000a420


	//   ....[6]....
        /*1998*/ 	.word	0x0000a440


	//   ....[7]....
        /*199c*/ 	.word	0x0000a470


	//   ....[8]....
        /*19a0*/ 	.word	0x0000a490


	//   ....[9]....
        /*19a4*/ 	.word	0x0000a4d0


	//----- nvinfo : EIATTR_EXIT_INSTR_OFFSETS
	.align		4
.L_1211:
        /*19a8*/ 	.byte	0x04, 0x1c
        /*19aa*/ 	.short	(.L_1213 - .L_1212)


	//   ....[0]....
.L_1212:
        /*19ac*/ 	.word	0x00013970


	//   ....[1]....
        /*19b0*/ 	.word	0x00013ab0


	//   ....[2]....
        /*19b4*/ 	.word	0x00013d10


	//----- nvinfo : EIATTR_MAX_THREADS
	.align		4
.L_1213:
        /*19b8*/ 	.byte	0x04, 0x05
        /*19ba*/ 	.short	(.L_1215 - .L_1214)
.L_1214:
        /*19bc*/ 	.word	0x00000200
        /*19c0*/ 	.word	0x00000001
        /*19c4*/ 	.word	0x00000001


	//----- nvinfo : EIATTR_CRS_STACK_SIZE
	.align		4
.L_1215:
        /*19c8*/ 	.byte	0x04, 0x1e
        /*19ca*/ 	.short	(.L_1217 - .L_1216)
.L_1216:
        /*19cc*/ 	.word	0x00000000


	//----- nvinfo : EIATTR_CBANK_PARAM_SIZE
	.align		4
.L_1217:
        /*19d0*/ 	.byte	0x03, 0x19
        /*19d2*/ 	.short	0x00b8


	//----- nvinfo : EIATTR_PARAM_CBANK
	.align		4
        /*19d4*/ 	.byte	0x04, 0x0a
        /*19d6*/ 	.short	(.L_1219 - .L_1218)
	.align		4
.L_1218:
        /*19d8*/ 	.word	index@(.nv.constant0._Z35group_norm_nhwc_bwd_one_pass_kernelI11Fp32IOFp16WLi512ELi64ELi512EEv26Group_norm_nhwc_bwd_params)
        /*19dc*/ 	.short	0x0210
        /*19de*/ 	.short	0x00b8


	//----- nvinfo : EIATTR_SW_WAR
	.align		4
.L_1219:
        /*19e0*/ 	.byte	0x04, 0x36
        /*19e2*/ 	.short	(.L_1221 - .L_1220)
.L_1220:
        /*19e4*/ 	.word	0x00000008
.L_1221:


//--------------------- .nv.info._Z35group_norm_nhwc_fwd_one_pass_kernelI11Bf16IOFp32WLi64ELi64ELi512EEv26Group_norm_nhwc_fwd_params --------------------------
	.section	.nv.info._Z35group_norm_nhwc_fwd_one_pass_kernelI11Bf16IOFp32WLi64ELi64ELi512EEv26Group_norm_nhwc_fwd_params,"",@"SHT_CUDA_INFO"
	.sectionflags	@""
	.align	4


	//----- nvinfo : EIATTR_CUDA_API_VERSION
	.align		4
        /*0000*/ 	.byte	0x04, 0x37
        /*0002*/ 	.short	(.L_1223 - .L_1222)
.L_1222:
        /*0004*/ 	.word	0x00000082


	//----- nvinfo : EIATTR_KPARAM_INFO
	.align		4
.L_1223:
        /*0008*/ 	.byte	0x04, 0x17
        /*000a*/ 	.short	(.L_1225 - .L_1224)
.L_1224:
        /*000c*/ 	.word	0x00000000
        /*0010*/ 	.short	0x0000
        /*0012*/ 	.short	0x0000
        /*0014*/ 	.byte	0x00, 0xf0, 0x81, 0x02


	//----- nvinfo : EIATTR_SPARSE_MMA_MASK
	.align		4
.L_1225:
        /*0018*/ 	.byte	0x03, 0x50
        /*001a*/ 	.short	0x0000


	//----- nvinfo : EIATTR_MAXREG_COUNT
	.align		4
        /*001c*/ 	.byte	0x03, 0x1b
        /*001e*/ 	.short	0x0080


	//----- nvinfo : EIATTR_NUM_BARRIERS
	.align		4
        /*0020*/ 	.byte	0x02, 0x4c
        /*0022*/ 	.byte	0x01
	.zero		1


	//----- nvinfo : EIATTR_MERCURY_ISA_VERSION
	.align		4
        /*0024*/ 	.byte	0x03, 0x5f
        /*0026*/ 	.short	0x0101


	//----- nvinfo : EIATTR_COOP_GROUP_MASK_REGIDS
	.align		4
        /*0028*/ 	.byte	0x04, 0x29
        /*002a*/ 	.short	(.L_1227 - .L_1226)


	//   ....[0]....
.L_1226:
        /*002c*/ 	.word	0xffffffff


	//   ....[1]....
        /*0030*/ 	.word	0xffffffff


	//   ....[2]....
        /*0034*/ 	.word	0xffffffff


	//   ....[3]....
        /*0038*/ 	.word	0xffffffff


	//   ....[4]....
        /*003c*/ 	.word	0xffffffff


	//   ....[5]....
        /*0040*/ 	.word	0xffffffff


	//   ....[6]....
        /*0044*/ 	.word	0xffffffff


	//   ....[7]....
        /*0048*/ 	.word	0xffffffff


	//   ....[8]....
        /*004c*/ 	.word	0xffffffff


	//   ....[9]....
        /*0050*/ 	.word	0xffffffff


	//----- nvinfo : EIATTR_COOP_GROUP_INSTR_OFFSETS
	.align		4
.L_1227:
        /*0054*/ 	.byte	0x04, 0x28
        /*0056*/ 	.short	(.L_1229 - .L_1228)


	//   ....[0]....
.L_1228:
        /*0058*/ 	.word	0x00000a30


	//   ....[1]....
        /*005c*/ 	.word	0x00000a40


	//   ....[2]....
        /*0060*/ 	.word	0x00000a80


	//   ....[3]....
        /*0064*/ 	.word	0x00000a90


	//   ....[4]....
        /*0068*/ 	.word	0x00000ad0


	//   ....[5]....
        /*006c*/ 	.word	0x00000ae0


	//   ....[6]....
        /*0070*/ 	.word	0x00000b20


	//   ....[7]....
        /*0074*/ 	.word	0x00000b30


	//   ....[8]....
        /*0078*/ 	.word	0x00000b80


	//   ....[9]....
        /*007c*/ 	.word	0x00000b90


	//----- nvinfo : EIATTR_EXIT_INSTR_OFFSETS
	.align		4
.L_1229:
        /*0080*/ 	.byte	0x04, 0x1c
        /*0082*/ 	.short	(.L_1231 - .L_1230)


	//   ....[0]....
.L_1230:
        /*0084*/ 	.word	0x00000060


	//   ....[1]....
        /*0088*/ 	.word	0x00002d30


	//----- nvinfo : EIATTR_MAX_THREADS
	.align		4
.L_1231:
        /*008c*/ 	.byte	0x04, 0x05
        /*008e*/ 	.short	(.L_1233 - .L_1232)
.L_1232:
        /*0090*/ 	.word	0x00000200
        /*0094*/ 	.word	0x00000001
        /*0098*/ 	.word	0x00000001


	//----- nvinfo : EIATTR_CRS_STACK_SIZE
	.align		4
.L_1233:
        /*009c*/ 	.byte	0x04, 0x1e
        /*009e*/ 	.short	(.L_1235 - .L_1234)
.L_1234:
        /*00a0*/ 	.word	0x00000000


	//----- nvinfo : EIATTR_CBANK_PARAM_SIZE
	.align		4
.L_1235:
        /*00a4*/ 	.byte	0x03, 0x19
        /*00a6*/ 	.short	0x00a0


	//----- nvinfo : EIATTR_PARAM_CBANK
	.align		4
        /*00a8*/ 	.byte	0x04, 0x0a
        /*00aa*/ 	.short	(.L_1237 - .L_1236)
	.align		4
.L_1236:
        /*00ac*/ 	.word	index@(.nv.constant0._Z35group_norm_nhwc_fwd_one_pass_kernelI11Bf16IOFp32WLi64ELi64ELi512EEv26Group_norm_nhwc_fwd_params)
        /*00b0*/ 	.short	0x0210
        /*00b2*/ 	.short	0x00a0


	//----- nvinfo : EIATTR_SW_WAR
	.align		4
.L_1237:
        /*00b4*/ 	.byte	0x04, 0x36
        /*00b6*/ 	.short	(.L_1239 - .L_1238)
.L_1238:
        /*00b8*/ 	.word	0x00000008
.L_1239:


//--------------------- .nv.info._Z35group_norm_nhwc_fwd_one_pass_kernelI11Bf16IOFp32WLi128ELi64ELi512EEv26Group_norm_nhwc_fwd_params --------------------------
	.section	.nv.info._Z35group_norm_nhwc_fwd_one_pass_kernelI11Bf16IOFp32WLi128ELi64ELi512EEv26Group_norm_nhwc_fwd_params,"",@"SHT_CUDA_INFO"
	.sectionflags	@""
	.align	4


	//----- nvinfo : EIATTR_CUDA_API_VERSION
	.align		4
        /*0000*/ 	.byte	0x04, 0x37
        /*0002*/ 	.short	(.L_1241 - .L_1240)
.L_1240:
        /*0004*/ 	.word	0x00000082


	//----- nvinfo : EIATTR_KPARAM_INFO
	.align		4
.L_1241:
        /*0008*/ 	.byte	0x04, 0x17
        /*000a*/ 	.short	(.L_1243 - .L_1242)
.L_1242:
        /*000c*/ 	.word	0x00000000
        /*0010*/ 	.short	0x0000
        /*0012*/ 	.short	0x0000
        /*0014*/ 	.byte	0x00, 0xf0, 0x81, 0x02


	//----- nvinfo : EIATTR_SPARSE_MMA_MASK
	.align		4
.L_1243:
        /*0018*/ 	.byte	0x03, 0x50
        /*001a*/ 	.short	0x0000


	//----- nvinfo : EIATTR_MAXREG_COUNT
	.align		4
        /*001c*/ 	.byte	0x03, 0x1b
        /*001e*/ 	.short	0x0080


	//----- nvinfo : EIATTR_NUM_BARRIERS
	.align		4
        /*0020*/ 	.byte	0x02, 0x4c
        /*0022*/ 	.byte	0x01
	.zero		1


	//----- nvinfo : EIATTR_MERCURY_ISA_VERSION
	.align		4
        /*0024*/ 	.byte	0x03, 0x5f
        /*0026*/ 	.short	0x0101


	//----- nvinfo : EIATTR_COOP_GROUP_MASK_REGIDS
	.align		4
        /*0028*/ 	.byte	0x04, 0x29
        /*002a*/ 	.short	(.L_1245 - .L_1244)


	//   ....[0]....
.L_1244:
        /*002c*/ 	.word	0xffffffff


	//   ....[1]....
        /*0030*/ 	.word	0xffffffff


	//   ....[2]....
        /*0034*/ 	.word	0xffffffff


	//   ....[3]....
        /*0038*/ 	.word	0xffffffff


	//   ....[4]....
        /*003c*/ 	.word	0xffffffff


	//   ....[5]....
        /*0040*/ 	.word	0xffffffff


	//   ....[6]....
        /*0044*/ 	.word	0xffffffff


	//   ....[7]....
        /*0048*/ 	.word	0xffffffff


	//   ....[8]....
        /*004c*/ 	.word	0xffffffff


	//   ....[9]....
        /*0050*/ 	.word	0xffffffff


	//----- nvinfo : EIATTR_COOP_GROUP_INSTR_OFFSETS
	.align		4
.L_1245:
        /*0054*/ 	.byte	0x04, 0x28
        /*0056*/ 	.short	(.L_1247 - .L_1246)


	//   ....[0]....
.L_1246:
        /*0058*/ 	.word	0x00001080


	//   ....[1]....
        /*005c*/ 	.word	0x00001090


	//   ....[2]....
        /*0060*/ 	.word	0x000010c0


	//   ....[3]....
        /*0064*/ 	.word	0x000010d0


	//   ....[4]....
        /*0068*/ 	.word	0x00001110


	//   ....[5]....
        /*006c*/ 	.word	0x00001120


	//   ....[6]....
        /*0070*/ 	.word	0x00001160


	//   ....[7]....
        /*0074*/ 	.word	0x00001170


	//   ....[8]....
        /*0078*/ 	.word	0x000011b0


	//   ....[9]....
        /*007c*/ 	.word	0x000011c0


	//----- nvinfo : EIATTR_EXIT_INSTR_OFFSETS
	.align		4
.L_1247:
        /*0080*/ 	.byte	0x04, 0x1c
        /*0082*/ 	.short	(.L_1249 - .L_1248)


	//   ....[0]....
.L_1248:
        /*0084*/ 	.word	0x00000070


	//   ....[1]....
        /*0088*/ 	.word	0x00003b90


	//----- nvinfo : EIATTR_MAX_THREADS
	.align		4
.L_1249:
        /*008c*/ 	.byte	0x04, 0x05
        /*008e*/ 	.short	(.L_1251 - .L_1250)
.L_1250:
        /*0090*/ 	.word	0x00000200
        /*0094*/ 	.word	0x00000001
        /*0098*/ 	.word	0x00000001


	//----- nvinfo : EIATTR_CRS_STACK_SIZE
	.align		4
.L_1251:
        /*009c*/ 	.byte	0x04, 0x1e
        /*009e*/ 	.short	(.L_1253 - .L_1252)
.L_1252:
        /*00a0*/ 	.word	0x00000000


	//----- nvinfo : EIATTR_CBANK_PARAM_SIZE
	.align		4
.L_1253:
        /*00a4*/ 	.byte	0x03, 0x19
        /*00a6*/ 	.short	0x00a0


	//----- nvinfo : EIATTR_PARAM_CBANK
	.align		4
        /*00a8*/ 	.byte	0x04, 0x0a
        /*00aa*/ 	.short	(.L_1255 - .L_1254)
	.align		4
.L_1254:
        /*00ac*/ 	.word	index@(.nv.constant0._Z35group_norm_nhwc_fwd_one_pass_kernelI11Bf16IOFp32WLi128ELi64ELi512EEv26Group_norm_nhwc_fwd_params)
        /*00b0*/ 	.short	0x0210
        /*00b2*/ 	.short	0x00a0


	//----- nvinfo : EIATTR_SW_WAR
	.align		4
.L_1255:
        /*00b4*/ 	.byte	0x04, 0x36
        /*00b6*/ 	.short	(.L_1257 - .L_1256)
.L_1256:
        /*00b8*/ 	.word	0x00000008
.L_1257:


//--------------------- .nv.info._Z35group_norm_nhwc_fwd_one_pass_kernelI11Bf16IOFp32WLi256ELi64ELi512EEv26Group_norm_nhwc_fwd_params --------------------------
	.section	.nv.info._Z35group_norm_nhwc_fwd_one_pass_kernelI11Bf16IOFp32WLi256ELi64ELi512EEv26Group_norm_nhwc_fwd_params,"",@"SHT_CUDA_INFO"
	.sectionflags	@""
	.align	4


	//----- nvinfo : EIATTR_CUDA_API_VERSION
	.align		4
        /*0000*/ 	.byte	0x04, 0x37
        /*0002*/ 	.short	(.L_1259 - .L_1258)
.L_1258:
        /*0004*/ 	.word	0x00000082


	//----- nvinfo : EIATTR_KPARAM_INFO
	.align		4
.L_1259:
        /*0008*/ 	.byte	0x04, 0x17
        /*000a*/ 	.short	(.L_1261 - .L_1260)
.L_1260:
        /*000c*/ 	.word	0x00000000
        /*0010*/ 	.short	0x0000
        /*0012*/ 	.short	0x0000
        /*0014*/ 	.byte	0x00, 0xf0, 0x81, 0x02


	//----- nvinfo : EIATTR_SPARSE_MMA_MASK
	.align		4
.L_1261:
        /*0018*/ 	.byte	0x03, 0x50
        /*001a*/ 	.short	0x0000


	//----- nvinfo : EIATTR_MAXREG_COUNT
	.align		4
        /*001c*/ 	.byte	0x03, 0x1b
        /*001e*/ 	.short	0x0080


	//----- nvinfo : EIATTR_NUM_BARRIERS
	.align		4
        /*0020*/ 	.byte	0x02, 0x4c
        /*0022*/ 	.byte	0x01
	.zero		1


	//----- nvinfo : EIATTR_MERCURY_ISA_VERSION
	.align		4
        /*0024*/ 	.byte	0x03, 0x5f
        /*0026*/ 	.short	0x0101


	//----- nvinfo : EIATTR_COOP_GROUP_MASK_REGIDS
	.align		4
        /*0028*/ 	.byte	0x04, 0x29
        /*002a*/ 	.short	(.L_1263 - .L_1262)


	//   ....[0]....
.L_1262:
        /*002c*/ 	.word	0xffffffff


	//   ....[1]....
        /*0030*/ 	.word	0xffffffff


	//   ....[2]....
        /*0034*/ 	.word	0xffffffff


	//   ....[3]....
        /*0038*/ 	.word	0xffffffff


	//   ....[4]....
        /*003c*/ 	.word	0xffffffff


	//   ....[5]....
        /*0040*/ 	.word	0xffffffff


	//   ....[6]....
        /*0044*/ 	.word	0xffffffff


	//   ....[7]....
        /*0048*/ 	.word	0xffffffff


	//   ....[8]....
        /*004c*/ 	.word	0xffffffff


	//   ....[9]....
        /*0050*/ 	.word	0xffffffff


	//----- nvinfo : EIATTR_COOP_GROUP_INSTR_OFFSETS
	.align		4
.L_1263:
        /*0054*/ 	.byte	0x04, 0x28
        /*0056*/ 	.short	(.L_1265 - .L_1264)


	//   ....[0]....
.L_1264:
        /*0058*/ 	.word	0x00001de0


	//   ....[1]....
        /*005c*/ 	.word	0x00001df0


	//   ....[2]....
        /*0060*/ 	.word	0x00001e20


	//   ....[3]....
        /*0064*/ 	.word	0x00001e30


	//   ....[4]....
        /*0068*/ 	.word	0x00001e70


	//   ....[5]....
        /*006c*/ 	.word	0x00001e80


	//   ....[6]....
        /*0070*/ 	.word	0x00001ec0


	//   ....[7]....
        /*0074*/ 	.word	0x00001ed0


	//   ....[8]....
        /*0078*/ 	.word	0x00001f10


	//   ....[9]....
        /*007c*/ 	.word	0x00001f20


	//----- nvinfo : EIATTR_EXIT_INSTR_OFFSETS
	.align		4
.L_1265:
        /*0080*/ 	.byte	0x04, 0x1c
        /*0082*/ 	.short	(.L_1267 - .L_1266)


	//   ....[0]....
.L_1266:
        /*0084*/ 	.word	0x00000060


	//   ....[1]....
        /*0088*/ 	.word	0x00005c90


	//----- nvinfo : EIATTR_MAX_THREADS
	.align		4
.L_1267:
        /*008c*/ 	.byte	0x04, 0x05
        /*008e*/ 	.short	(.L_1269 - .L_1268)
.L_1268:
        /*0090*/ 	.word	0x00000200
        /*0094*/ 	.word	0x00000001
        /*0098*/ 	.word	0x00000001


	//----- nvinfo : EIATTR_CRS_STACK_SIZE
	.align		4
.L_1269:
        /*009c*/ 	.byte	0x04, 0x1e
        /*009e*/ 	.short	(.L_1271 - .L_1270)
.L_1270:
        /*00a0*/ 	.word	0x00000000


	//----- nvinfo : EIATTR_CBANK_PARAM_SIZE
	.align		4
.L_1271:
        /*00a4*/ 	.byte	0x03, 0x19
        /*00a6*/ 	.short	0x00a0


	//----- nvinfo : EIATTR_PARAM_CBANK
	.align		4
        /*00a8*/ 	.byte	0x04, 0x0a
        /*00aa*/ 	.short	(.L_1273 - .L_1272)
	.align		4
.L_1272:
        /*00ac*/ 	.word	index@(.nv.constant0._Z35group_norm_nhwc_fwd_one_pass_kernelI11Bf16IOFp32WLi256ELi64ELi512EEv26Group_norm_nhwc_fwd_params)
        /*00b0*/ 	.short	0x0210
        /*00b2*/ 	.short	0x00a0


	//----- nvinfo : EIATTR_SW_WAR
	.align		4
.L_1273:
        /*00b4*/ 	.byte	0x04, 0x36
        /*00b6*/ 	.short	(.L_1275 - .L_1274)
.L_1274:
        /*00b8*/ 	.word	0x00000008
.L_1275:


//--------------------- .nv.info._Z35group_norm_nhwc_fwd_one_pass_kernelI11Bf16IOFp32WLi512ELi64ELi512EEv26Group_norm_nhwc_fwd_params --------------------------
	.section	.nv.info._Z35group_norm_nhwc_fwd_one_pass_kernelI11Bf16IOFp32WLi512ELi64ELi512EEv26Group_norm_nhwc_fwd_params,"",@"SHT_CUDA_INFO"
	.sectionflags	@""
	.align	4


	//----- nvinfo : EIATTR_CUDA_API_VERSION
	.align		4
        /*0000*/ 	.byte	0x04, 0x37
        /*0002*/ 	.short	(.L_1277 - .L_1276)
.L_1276:
        /*0004*/ 	.word	0x00000082


	//----- nvinfo : EIATTR_KPARAM_INFO
	.align		4
.L_1277:
        /*0008*/ 	.byte	0x04, 0x17
        /*000a*/ 	.short	(.L_1279 - .L_1278)
.L_1278:
        /*000c*/ 	.word	0x00000000
        /*0010*/ 	.short	0x0000
        /*0012*/ 	.short	0x0000
        /*0014*/ 	.byte	0x00, 0xf0, 0x81, 0x02


	//----- nvinfo : EIATTR_SPARSE_MMA_MASK
	.align		4
.L_1279:
        /*0018*/ 	.byte	0x03, 0x50
        /*001a*/ 	.short	0x0000


	//----- nvinfo : EIATTR_MAXREG_COUNT
	.align		4
        /*001c*/ 	.byte	0x03, 0x1b
        /*001e*/ 	.short	0x0080


	//----- nvinfo : EIATTR_NUM_BARRIERS
	.align		4
        /*0020*/ 	.byte	0x02, 0x4c
        /*0022*/ 	.byte	0x01
	.zero		1


	//----- nvinfo : EIATTR_ANNOTATIONS
	.align		4
        /*0024*/ 	.byte	0x04, 0x55
        /*0026*/ 	.short	(.L_1281 - .L_1280)


	//   ....[0]....
.L_1280:
        /* <DEDUP_REMOVED lines=27> */


	//----- nvinfo : EIATTR_MERCURY_ISA_VERSION
	.align		4
.L_1281:
        /*01c0*/ 	.byte	0x03, 0x5f
        /*01c2*/ 	.short	0x0101


	//----- nvinfo : EIATTR_COOP_GROUP_MASK_REGIDS
	.align		4
        /*01c4*/ 	.byte	0x04, 0x29
        /*01c6*/ 	.short	(.L_1283 - .L_1282)


	//   ....[0]....
.L_1282:
        /*01c8*/ 	.word	0xffffffff


	//   ....[1]....
        /*01cc*/ 	.word	0xffffffff


	//   ....[2]....
        /*01d0*/ 	.word	0xffffffff


	//   ....[3]....
        /*01d4*/ 	.word	0xffffffff


	//   ....[4]....
        /*01d8*/ 	.word	0xffffffff


	//   ....[5]....
        /*01dc*/ 	.word	0xffffffff


	//   ....[6]....
        /*01e0*/ 	.word	0xffffffff


	//   ....[7]....
        /*01e4*/ 	.word	0xffffffff


	//   ....[8]....
        /*01e8*/ 	.word	0xffffffff


	//   ....[9]....
        /*01ec*/ 	.word	0xffffffff


	//----- nvinfo : EIATTR_COOP_GROUP_INSTR_OFFSETS
	.align		4
.L_1283:
        /*01f0*/ 	.byte	0x04, 0x28
        /*01f2*/ 	.short	(.L_1285 - .L_1284)


	//   ....[0]....
.L_1284:
        /*01f4*/ 	.word	0x00003ec0


	//   ....[1]....
        /*01f8*/ 	.word	0x00003ed0


	//   ....[2]....
        /*01fc*/ 	.word	0x00003f10


	//   ....[3]....
        /*0200*/ 	.word	0x00003f20


	//   ....[4]....
        /*0204*/ 	.word	0x00003f60


	//   ....[5]....
        /*0208*/ 	.word	0x00003f70


	//   ....[6]....
        /*020c*/ 	.word	0x00003fb0


	//   ....[7]....
        /*0210*/ 	.word	0x00003fc0


	//   ....[8]....
        /*0214*/ 	.word	0x00004010


	//   ....[9]....
        /*0218*/ 	.word	0x00004020


	//----- nvinfo : EIATTR_EXIT_INSTR_OFFSETS
	.align		4
.L_1285:
        /*021c*/ 	.byte	0x04, 0x1c
        /*021e*/ 	.short	(.L_1287 - .L_1286)


	//   ....[0]....
.L_1286:
        /*0220*/ 	.word	0x00000080


	//   ....[1]....
        /*0224*/ 	.word	0x0000a300


	//----- nvinfo : EIATTR_MAX_THREADS
	.align		4
.L_1287:
        /*0228*/ 	.byte	0x04, 0x05
        /*022a*/ 	.short	(.L_1289 - .L_1288)
.L_1288:
        /*022c*/ 	.word	0x00000200
        /*0230*/ 	.word	0x00000001
        /*0234*/ 	.word	0x00000001


	//----- nvinfo : EIATTR_CRS_STACK_SIZE
	.align		4
.L_1289:
        /*0238*/ 	.byte	0x04, 0x1e
        /*023a*/ 	.short	(.L_1291 - .L_1290)
.L_1290:
        /*023c*/ 	.word	0x00000000


	//----- nvinfo : EIATTR_CBANK_PARAM_SIZE
	.align		4
.L_1291:
        /*0240*/ 	.byte	0x03, 0x19
        /*0242*/ 	.short	0x00a0


	//----- nvinfo : EIATTR_PARAM_CBANK
	.align		4
        /*0244*/ 	.byte	0x04, 0x0a
        /*0246*/ 	.short	(.L_1293 - .L_1292)
	.align		4
.L_1292:
        /*0248*/ 	.word	index@(.nv.constant0._Z35group_norm_nhwc_fwd_one_pass_kernelI11Bf16IOFp32WLi512ELi64ELi512EEv26Group_norm_nhwc_fwd_params)
        /*024c*/ 	.short	0x0210
        /*024e*/ 	.short	0x00a0


	//----- nvinfo : EIATTR_SW_WAR
	.align		4
.L_1293:
        /*0250*/ 	.byte	0x04, 0x36
        /*0252*/ 	.short	(.L_1295 - .L_1294)
.L_1294:
        /*0254*/ 	.word	0x00000008
.L_1295:


//--------------------- .nv.info._Z35group_norm_nhwc_fwd_one_pass_kernelI11Bf16IOBf16WLi64ELi64ELi512EEv26Group_norm_nhwc_fwd_params --------------------------
	.section	.nv.info._Z35group_norm_nhwc_fwd_one_pass_kernelI11Bf16IOBf16WLi64ELi64ELi512EEv26Group_norm_nhwc_fwd_params,"",@"SHT_CUDA_INFO"
	.sectionflags	@""
	.align	4


	//----- nvinfo : EIATTR_CUDA_API_VERSION
	.align		4
        /*0000*/ 	.byte	0x04, 0x37
        /*0002*/ 	.short	(.L_1297 - .L_1296)
.L_1296:
        /*0004*/ 	.word	0x00000082


	//----- nvinfo : EIATTR_KPARAM_INFO
	.align		4
.L_1297:
        /*0008*/ 	.byte	0x04, 0x17
        /*000a*/ 	.short	(.L_1299 - .L_1298)
.L_1298:
        /*000c*/ 	.word	0x00000000
        /*0010*/ 	.short	0x0000
        /*0012*/ 	.short	0x0000
        /*0014*/ 	.byte	0x00, 0xf0, 0x81, 0x02


	//----- nvinfo : EIATTR_SPARSE_MMA_MASK
	.align		4
.L_1299:
        /*0018*/ 	.byte	0x03, 0x50
        /*001a*/ 	.short	0x0000


	//----- nvinfo : EIATTR_MAXREG_COUNT
	.align		4
        /*001c*/ 	.byte	0x03, 0x1b
        /*001e*/ 	.short	0x0080


	//----- nvinfo : EIATTR_NUM_BARRIERS
	.align		4
        /*0020*/ 	.byte	0x02, 0x4c
        /*0022*/ 	.byte	0x01
	.zero		1


	//----- nvinfo : EIATTR_MERCURY_ISA_VERSION
	.align		4
        /*0024*/ 	.byte	0x03, 0x5f
        /*0026*/ 	.short	0x0101


	//----- nvinfo : EIATTR_COOP_GROUP_MASK_REGIDS
	.align		4
        /*0028*/ 	.byte	0x04, 0x29
        /*002a*/ 	.short	(.L_1301 - .L_1300)


	//   ....[0]....
.L_1300:
        /*002c*/ 	.word	0xffffffff


	//   ....[1]....
        /*0030*/ 	.word	0xffffffff


	//   ....[2]....
        /*0034*/ 	.word	0xffffffff


	//   ....[3]....
        /*0038*/ 	.word	0xffffffff


	//   ....[4]....
        /*003c*/ 	.word	0xffffffff


	//   ....[5]....
        /*0040*/ 	.word	0xffffffff


	//   ....[6]....
        /*0044*/ 	.word	0xffffffff


	//   ....[7]....
        /*0048*/ 	.word	0xffffffff


	//   ....[8]....
        /*004c*/ 	.word	0xffffffff


	//   ....[9]....
        /*0050*/ 	.word	0xffffffff


	//----- nvinfo : EIATTR_COOP_GROUP_INSTR_OFFSETS
	.align		4
.L_1301:
        /*0054*/ 	.byte	0x04, 0x28
        /*0056*/ 	.short	(.L_1303 - .L_1302)


	//   ....[0]....
.L_1302:
        /*0058*/ 	.word	0x00000a30


	//   ....[1]....
        /*005c*/ 	.word	0x00000a40


	//   ....[2]....
        /*0060*/ 	.word	0x00000a70


	//   ....[3]....
        /*0064*/ 	.word	0x00000a80


	//   ....[4]....
        /*0068*/ 	.word	0x00000ac0


	//   ....[5]....
        /*006c*/ 	.word	0x00000ad0


	//   ....[6]....
        /*0070*/ 	.word	0x00000b10


	//   ....[7]....
        /*0074*/ 	.word	0x00000b20


	//   ....[8]....
        /*0078*/ 	.word	0x00000b70


	//   ....[9]....
        /*007c*/ 	.word	0x00000b80


	//----- nvinfo : EIATTR_EXIT_INSTR_OFFSETS
	.align		4
.L_1303:
        /*0080*/ 	.byte	0x04, 0x1c
        /*0082*/ 	.short	(.L_1305 - .L_1304)


	//   ....[0]....
.L_1304:
        /*0084*/ 	.word	0x00000060


	//   ....[1]....
        /*0088*/ 	.word	0x00002d80


	//----- nvinfo : EIATTR_MAX_THREADS
	.align		4
.L_1305:
        /*008c*/ 	.byte	0x04, 0x05
        /*008e*/ 	.short	(.L_1307 - .L_1306)
.L_1306:
        /*0090*/ 	.word	0x00000200
        /*0094*/ 	.word	0x00000001
        /*0098*/ 	.word	0x00000001


	//----- nvinfo : EIATTR_CRS_STACK_SIZE
	.align		4
.L_1307:
        /*009c*/ 	.byte	0x04, 0x1e
        /*009e*/ 	.short	(.L_1309 - .L_1308)
.L_1308:
        /*00a0*/ 	.word	0x00000000


	//----- nvinfo : EIATTR_CBANK_PARAM_SIZE
	.align		4
.L_1309:
        /*00a4*/ 	.byte	0x03, 0x19
        /*00a6*/ 	.short	0x00a0


	//----- nvinfo : EIATTR_PARAM_CBANK
	.align		4
        /*00a8*/ 	.byte	0x04, 0x0a
        /*00aa*/ 	.short	(.L_1311 - .L_1310)
	.align		4
.L_1310:
        /*00ac*/ 	.word	index@(.nv.constant0._Z35group_norm_nhwc_fwd_one_pass_kernelI11Bf16IOBf16WLi64ELi64ELi512EEv26Group_norm_nhwc_fwd_params)
        /*00b0*/ 	.short	0x0210
        /*00b2*/ 	.short	0x00a0


	//----- nvinfo : EIATTR_SW_WAR
	.align		4
.L_1311:
        /*00b4*/ 	.byte	0x04, 0x36
        /*00b6*/ 	.short	(.L_1313 - .L_1312)
.L_1312:
        /*00b8*/ 	.word	0x00000008
.L_1313:


//--------------------- .nv.info._Z35group_norm_nhwc_fwd_one_pass_kernelI11Bf16IOBf16WLi128ELi64ELi512EEv26Group_norm_nhwc_fwd_params --------------------------
	.section	.nv.info._Z35group_norm_nhwc_fwd_one_pass_kernelI11Bf16IOBf16WLi128ELi64ELi512EEv26Group_norm_nhwc_fwd_params,"",@"SHT_CUDA_INFO"
	.sectionflags	@""
	.align	4


	//----- nvinfo : EIATTR_CUDA_API_VERSION
	.align		4
        /*0000*/ 	.byte	0x04, 0x37
        /*0002*/ 	.short	(.L_1315 - .L_1314)
.L_1314:
        /*0004*/ 	.word	0x00000082


	//----- nvinfo : EIATTR_KPARAM_INFO
	.align		4
.L_1315:
        /*0008*/ 	.byte	0x04, 0x17
        /*000a*/ 	.short	(.L_1317 - .L_1316)
.L_1316:
        /*000c*/ 	.word	0x00000000
        /*0010*/ 	.short	0x0000
        /*0012*/ 	.short	0x0000
        /*0014*/ 	.byte	0x00, 0xf0, 0x81, 0x02


	//----- nvinfo : EIATTR_SPARSE_MMA_MASK
	.align		4
.L_1317:
        /*0018*/ 	.byte	0x03, 0x50
        /*001a*/ 	.short	0x0000


	//----- nvinfo : EIATTR_MAXREG_COUNT
	.align		4
        /*001c*/ 	.byte	0x03, 0x1b
        /*001e*/ 	.short	0x0080


	//----- nvinfo : EIATTR_NUM_BARRIERS
	.align		4
        /*0020*/ 	.byte	0x02, 0x4c
        /*0022*/ 	.byte	0x01
	.zero		1


	//----- nvinfo : EIATTR_MERCURY_ISA_VERSION
	.align		4
        /*0024*/ 	.byte	0x03, 0x5f
        /*0026*/ 	.short	0x0101


	//----- nvinfo : EIATTR_COOP_GROUP_MASK_REGIDS
	.align		4
        /*0028*/ 	.byte	0x04, 0x29
        /*002a*/ 	.short	(.L_1319 - .L_1318)


	//   ....[0]....
.L_1318:
        /*002c*/ 	.word	0xffffffff


	//   ....[1]....
        /*0030*/ 	.word	0xffffffff


	//   ....[2]....
        /*0034*/ 	.word	0xffffffff


	//   ....[3]....
        /*0038*/ 	.word	0xffffffff


	//   ....[4]....
        /*003c*/ 	.word	0xffffffff


	//   ....[5]....
        /*0040*/ 	.word	0xffffffff


	//   ....[6]....
        /*0044*/ 	.word	0xffffffff


	//   ....[7]....
        /*0048*/ 	.word	0xffffffff


	//   ....[8]....
        /*004c*/ 	.word	0xffffffff


	//   ....[9]....
        /*0050*/ 	.word	0xffffffff


	//----- nvinfo : EIATTR_COOP_GROUP_INSTR_OFFSETS
	.align		4
.L_1319:
        /*0054*/ 	.byte	0x04, 0x28
        /*0056*/ 	.short	(.L_1321 - .L_1320)


	//   ....[0]....
.L_1320:
        /*0058*/ 	.word	0x00001040


	//   ....[1]....
        /*005c*/ 	.word	0x00001050


	//   ....[2]....
        /*0060*/ 	.word	0x00001080


	//   ....[3]....
        /*0064*/ 	.word	0x00001090


	//   ....[4]....
        /*0068*/ 	.word	0x000010d0


	//   ....[5]....
        /*006c*/ 	.word	0x000010e0


	//   ....[6]....
        /*0070*/ 	.word	0x00001120


	//   ....[7]....
        /*0074*/ 	.word	0x00001130


	//   ....[8]....
        /*0078*/ 	.word	0x00001170


	//   ....[9]....
        /*007c*/ 	.word	0x00001180


	//----- nvinfo : EIATTR_EXIT_INSTR_OFFSETS
	.align		4
.L_1321:
        /*0080*/ 	.byte	0x04, 0x1c
        /*0082*/ 	.short	(.L_1323 - .L_1322)


	//   ....[0]....
.L_1322:
        /*0084*/ 	.word	0x00000070


	//   ....[1]....
        /*0088*/ 	.word	0x00003c50


	//----- nvinfo : EIATTR_MAX_THREADS
	.align		4
.L_1323:
        /*008c*/ 	.byte	0x04, 0x05
        /*008e*/ 	.short	(.L_1325 - .L_1324)
.L_1324:
        /*0090*/ 	.word	0x00000200
        /*0094*/ 	.word	0x00000001
        /*0098*/ 	.word	0x00000001


	//----- nvinfo : EIATTR_CRS_STACK_SIZE
	.align		4
.L_1325:
        /*009c*/ 	.byte	0x04, 0x1e
        /*009e*/ 	.short	(.L_1327 - .L_1326)
.L_1326:
        /*00a0*/ 	.word	0x00000000


	//----- nvinfo : EIATTR_CBANK_PARAM_SIZE
	.align		4
.L_1327:
        /*00a4*/ 	.byte	0x03, 0x19
        /*00a6*/ 	.short	0x00a0


	//----- nvinfo : EIATTR_PARAM_CBANK
	.align		4
        /*00a8*/ 	.byte	0x04, 0x0a
        /*00aa*/ 	.short	(.L_1329 - .L_1328)
	.align		4
.L_1328:
        /*00ac*/ 	.word	index@(.nv.constant0._Z35group_norm_nhwc_fwd_one_pass_kernelI11Bf16IOBf16WLi128ELi64ELi512EEv26Group_norm_nhwc_fwd_params)
        /*00b0*/ 	.short	0x0210
        /*00b2*/ 	.short	0x00a0


	//----- nvinfo : EIATTR_SW_WAR
	.align		4
.L_1329:
        /*00b4*/ 	.byte	0x04, 0x36
        /*00b6*/ 	.short	(.L_1331 - .L_1330)
.L_1330:
        /*00b8*/ 	.word	0x00000008
.L_1331:


//--------------------- .nv.info._Z35group_norm_nhwc_fwd_one_pass_kernelI11Bf16IOBf16WLi256ELi64ELi512EEv26Group_norm_nhwc_fwd_params --------------------------
	.section	.nv.info._Z35group_norm_nhwc_fwd_one_pass_kernelI11Bf16IOBf16WLi256ELi64ELi512EEv26Group_norm_nhwc_fwd_params,"",@"SHT_CUDA_INFO"
	.sectionflags	@""
	.align	4


	//----- nvinfo : EIATTR_CUDA_API_VERSION
	.align		4
        /*0000*/ 	.byte	0x04, 0x37
        /*0002*/ 	.short	(.L_1333 - .L_1332)
.L_1332:
        /*0004*/ 	.word	0x00000082


	//----- nvinfo : EIATTR_KPARAM_INFO
	.align		4
.L_1333:
        /*0008*/ 	.byte	0x04, 0x17
        /*000a*/ 	.short	(.L_1335 - .L_1334)
.L_1334:
        /*000c*/ 	.word	0x00000000
        /*0010*/ 	.short	0x0000
        /*0012*/ 	.short	0x0000
        /*0014*/ 	.byte	0x00, 0xf0, 0x81, 0x02


	//----- nvinfo : EIATTR_SPARSE_MMA_MASK
	.align		4
.L_1335:
        /*0018*/ 	.byte	0x03, 0x50
        /*001a*/ 	.short	0x0000


	//----- nvinfo : EIATTR_MAXREG_COUNT
	.align		4
        /*001c*/ 	.byte	0x03, 0x1b
        /*001e*/ 	.short	0x0080


	//----- nvinfo : EIATTR_NUM_BARRIERS
	.align		4
        /*0020*/ 	.byte	0x02, 0x4c
        /*0022*/ 	.byte	0x01
	.zero		1


	//----- nvinfo : EIATTR_MERCURY_ISA_VERSION
	.align		4
        /*0024*/ 	.byte	0x03, 0x5f
        /*0026*/ 	.short	0x0101


	//----- nvinfo : EIATTR_COOP_GROUP_MASK_REGIDS
	.align		4
        /*0028*/ 	.byte	0x04, 0x29
        /*002a*/ 	.short	(.L_1337 - .L_1336)


	//   ....[0]....
.L_1336:
        /*002c*/ 	.word	0xffffffff


	//   ....[1]....
        /*0030*/ 	.word	0xffffffff


	//   ....[2]....
        /*0034*/ 	.word	0xffffffff


	//   ....[3]....
        /*0038*/ 	.word	0xffffffff


	//   ....[4]....
        /*003c*/ 	.word	0xffffffff


	//   ....[5]....
        /*0040*/ 	.word	0xffffffff


	//   ....[6]....
        /*0044*/ 	.word	0xffffffff


	//   ....[7]....
        /*0048*/ 	.word	0xffffffff


	//   ....[8]....
        /*004c*/ 	.word	0xffffffff


	//   ....[9]....
        /*0050*/ 	.word	0xffffffff


	//----- nvinfo : EIATTR_COOP_GROUP_INSTR_OFFSETS
	.align		4
.L_1337:
        /*0054*/ 	.byte	0x04, 0x28
        /*0056*/ 	.short	(.L_1339 - .L_1338)


	//   ....[0]....
.L_1338:
        /*0058*/ 	.word	0x00001de0


	//   ....[1]....
        /*005c*/ 	.word	0x00001df0


	//   ....[2]....
        /*0060*/ 	.word	0x00001e20


	//   ....[3]....
        /*0064*/ 	.word	0x00001e30


	//   ....[4]....
        /*0068*/ 	.word	0x00001e70


	//   ....[5]....
        /*006c*/ 	.word	0x00001e80


	//   ....[6]....
        /*0070*/ 	.word	0x00001ec0


	//   ....[7]....
        /*0074*/ 	.word	0x00001ed0


	//   ....[8]....
        /*0078*/ 	.word	0x00001f10


	//   ....[9]....
        /*007c*/ 	.word	0x00001f20


	//----- nvinfo : EIATTR_EXIT_INSTR_OFFSETS
	.align		4
.L_1339:
        /*0080*/ 	.byte	0x04, 0x1c
        /*0082*/ 	.short	(.L_1341 - .L_1340)


	//   ....[0]....
.L_1340:
        /*0084*/ 	.word	0x00000060


	//   ....[1]....
        /*0088*/ 	.word	0x00005cf0


	//----- nvinfo : EIATTR_MAX_THREADS
	.align		4
.L_1341:
        /*008c*/ 	.byte	0x04, 0x05
        /*008e*/ 	.short	(.L_1343 - .L_1342)
.L_1342:
        /*0090*/ 	.word	0x00000200
        /*0094*/ 	.word	0x00000001
        /*0098*/ 	.word	0x00000001


	//----- nvinfo : EIATTR_CRS_STACK_SIZE
	.align		4
.L_1343:
        /*009c*/ 	.byte	0x04, 0x1e
        /*009e*/ 	.short	(.L_1345 - .L_1344)
.L_1344:
        /*00a0*/ 	.word	0x00000000


	//----- nvinfo : EIATTR_CBANK_PARAM_SIZE
	.align		4
.L_1345:
        /*00a4*/ 	.byte	0x03, 0x19
        /*00a6*/ 	.short	0x00a0


	//----- nvinfo : EIATTR_PARAM_CBANK
	.align		4
        /*00a8*/ 	.byte	0x04, 0x0a
        /*00aa*/ 	.short	(.L_1347 - .L_1346)
	.align		4
.L_1346:
        /*00ac*/ 	.word	index@(.nv.constant0._Z35group_norm_nhwc_fwd_one_pass_kernelI11Bf16IOBf16WLi256ELi64ELi512EEv26Group_norm_nhwc_fwd_params)
        /*00b0*/ 	.short	0x0210
        /*00b2*/ 	.short	0x00a0


	//----- nvinfo : EIATTR_SW_WAR
	.align		4
.L_1347:
        /*00b4*/ 	.byte	0x04, 0x36
        /*00b6*/ 	.short	(.L_1349 - .L_1348)
.L_1348:
        /*00b8*/ 	.word	0x00000008
.L_1349:


//--------------------- .nv.info._Z35group_norm_nhwc_fwd_one_pass_kernelI11Bf16IOBf16WLi512ELi64ELi512EEv26Group_norm_nhwc_fwd_params --------------------------
	.section	.nv.info._Z35group_norm_nhwc_fwd_one_pass_kernelI11Bf16IOBf16WLi512ELi64ELi512EEv26Group_norm_nhwc_fwd_params,"",@"SHT_CUDA_INFO"
	.sectionflags	@""
	.align	4


	//----- nvinfo : EIATTR_CUDA_API_VERSION
	.align		4
        /*0000*/ 	.byte	0x04, 0x37
        /*0002*/ 	.short	(.L_1351 - .L_1350)
.L_1350:
        /*0004*/ 	.word	0x00000082


	//----- nvinfo : EIATTR_KPARAM_INFO
	.align		4
.L_1351:
        /*0008*/ 	.byte	0x04, 0x17
        /*000a*/ 	.short	(.L_1353 - .L_1352)
.L_1352:
        /*000c*/ 	.word	0x00000000
        /*0010*/ 	.short	0x0000
        /*0012*/ 	.short	0x0000
        /*0014*/ 	.byte	0x00, 0xf0, 0x81, 0x02


	//----- nvinfo : EIATTR_SPARSE_MMA_MASK
	.align		4
.L_1353:
        /*0018*/ 	.byte	0x03, 0x50
        /*001a*/ 	.short	0x0000


	//----- nvinfo : EIATTR_MAXREG_COUNT
	.align		4
        /*001c*/ 	.byte	0x03, 0x1b
        /*001e*/ 	.short	0x0080


	//----- nvinfo : EIATTR_NUM_BARRIERS
	.align		4
        /*0020*/ 	.byte	0x02, 0x4c
        /*0022*/ 	.byte	0x01
	.zero		1


	//----- nvinfo : EIATTR_ANNOTATIONS
	.align		4
        /*0024*/ 	.byte	0x04, 0x55
        /*0026*/ 	.short	(.L_1355 - .L_1354)


	//   ....[0]....
.L_1354:
        /* <DEDUP_REMOVED lines=27> */


	//----- nvinfo : EIATTR_MERCURY_ISA_VERSION
	.align		4
.L_1355:
        /*01c0*/ 	.byte	0x03, 0x5f
        /*01c2*/ 	.short	0x0101


	//----- nvinfo : EIATTR_COOP_GROUP_MASK_REGIDS
	.align		4
        /*01c4*/ 	.byte	0x04, 0x29
        /*01c6*/ 	.short	(.L_1357 - .L_1356)


	//   ....[0]....
.L_1356:
        /*01c8*/ 	.word	0xffffffff


	//   ....[1]....
        /*01cc*/ 	.word	0xffffffff


	//   ....[2]....
        /*01d0*/ 	.word	0xffffffff


	//   ....[3]....
        /*01d4*/ 	.word	0xffffffff


	//   ....[4]....
        /*01d8*/ 	.word	0xffffffff


	//   ....[5]....
        /*01dc*/ 	.word	0xffffffff


	//   ....[6]....
        /*01e0*/ 	.word	0xffffffff


	//   ....[7]....
        /*01e4*/ 	.word	0xffffffff


	//   ....[8]....
        /*01e8*/ 	.word	0xffffffff


	//   ....[9]....
        /*01ec*/ 	.word	0xffffffff


	//----- nvinfo : EIATTR_COOP_GROUP_INSTR_OFFSETS
	.align		4
.L_1357:
        /*01f0*/ 	.byte	0x04, 0x28
        /*01f2*/ 	.short	(.L_1359 - .L_1358)


	//   ....[0]....
.L_1358:
        /*01f4*/ 	.word	0x00003ee0


	//   ....[1]....
        /*01f8*/ 	.word	0x00003ef0


	//   ....[2]....
        /*01fc*/ 	.word	0x00003f30


	//   ....[3]....
        /*0200*/ 	.word	0x00003f40


	//   ....[4]....
        /*0204*/ 	.word	0x00003f80


	//   ....[5]....
        /*0208*/ 	.word	0x00003f90


	//   ....[6]....
        /*020c*/ 	.word	0x00003fd0


	//   ....[7]....
        /*0210*/ 	.word	0x00003fe0


	//   ....[8]....
        /*0214*/ 	.word	0x00004030


	//   ....[9]....
        /*0218*/ 	.word	0x00004040


	//----- nvinfo : EIATTR_EXIT_INSTR_OFFSETS
	.align		4
.L_1359:
        /*021c*/ 	.byte	0x04, 0x1c
        /*021e*/ 	.short	(.L_1361 - .L_1360)


	//   ....[0]....
.L_1360:
        /*0220*/ 	.word	0x00000080


	//   ....[1]....
        /*0224*/ 	.word	0x0000a380


	//----- nvinfo : EIATTR_MAX_THREADS
	.align		4
.L_1361:
        /*0228*/ 	.byte	0x04, 0x05
        /*022a*/ 	.short	(.L_1363 - .L_1362)
.L_1362:
        /*022c*/ 	.word	0x00000200
        /*0230*/ 	.word	0x00000001
        /*0234*/ 	.word	0x00000001


	//----- nvinfo : EIATTR_CRS_STACK_SIZE
	.align		4
.L_1363:
        /*0238*/ 	.byte	0x04, 0x1e
        /*023a*/ 	.short	(.L_1365 - .L_1364)
.L_1364:
        /*023c*/ 	.word	0x00000000


	//----- nvinfo : EIATTR_CBANK_PARAM_SIZE
	.align		4
.L_1365:
        /*0240*/ 	.byte	0x03, 0x19
        /*0242*/ 	.short	0x00a0


	//----- nvinfo : EIATTR_PARAM_CBANK
	.align		4
        /*0244*/ 	.byte	0x04, 0x0a
        /*0246*/ 	.short	(.L_1367 - .L_1366)
	.align		4
.L_1366:
        /*0248*/ 	.word	index@(.nv.constant0._Z35group_norm_nhwc_fwd_one_pass_kernelI11Bf16IOBf16WLi512ELi64ELi512EEv26Group_norm_nhwc_fwd_params)
        /*024c*/ 	.short	0x0210
        /*024e*/ 	.short	0x00a0


	//----- nvinfo : EIATTR_SW_WAR
	.align		4
.L_1367:
        /*0250*/ 	.byte	0x04, 0x36
        /*0252*/ 	.short	(.L_1369 - .L_1368)
.L_1368:
        /*0254*/ 	.word	0x00000008
.L_1369:


//--------------------- .nv.info._Z35group_norm_nhwc_fwd_one_pass_kernelI11Bf16IOFp16WLi64ELi64ELi512EEv26Group_norm_nhwc_fwd_params --------------------------
	.section	.nv.info._Z35group_norm_nhwc_fwd_one_pass_kernelI11Bf16IOFp16WLi64ELi64ELi512EEv26Group_norm_nhwc_fwd_params,"",@"SHT_CUDA_INFO"
	.sectionflags	@""
	.align	4


	//----- nvinfo : EIATTR_CUDA_API_VERSION
	.align		4
        /*0000*/ 	.byte	0x04, 0x37
        /*0002*/ 	.short	(.L_1371 - .L_1370)
.L_1370:
        /*0004*/ 	.word	0x00000082


	//----- nvinfo : EIATTR_KPARAM_INFO
	.align		4
.L_1371:
        /*0008*/ 	.byte	0x04, 0x17
        /*000a*/ 	.short	(.L_1373 - .L_1372)
.L_1372:
        /*000c*/ 	.word	0x00000000
        /*0010*/ 	.short	0x0000
        /*0012*/ 	.short	0x0000
        /*0014*/ 	.byte	0x00, 0xf0, 0x81, 0x02


	//----- nvinfo : EIATTR_SPARSE_MMA_MASK
	.align		4
.L_1373:
        /*0018*/ 	.byte	0x03, 0x50
        /*001a*/ 	.short	0x0000


	//----- nvinfo : EIATTR_MAXREG_COUNT
	.align		4
        /*001c*/ 	.byte	0x03, 0x1b
        /*001e*/ 	.short	0x0080


	//----- nvinfo : EIATTR_NUM_BARRIERS
	.align		4
        /*0020*/ 	.byte	0x02, 0x4c
        /*0022*/ 	.byte	0x01
	.zero		1


	//----- nvinfo : EIATTR_MERCURY_ISA_VERSION
	.align		4
        /*0024*/ 	.byte	0x03, 0x5f
        /*0026*/ 	.short	0x0101


	//----- nvinfo : EIATTR_COOP_GROUP_MASK_REGIDS
	.align		4
        /*0028*/ 	.byte	0x04, 0x29
        /*002a*/ 	.short	(.L_1375 - .L_1374)


	//   ....[0]....
.L_1374:
        /*002c*/ 	.word	0xffffffff


	//   ....[1]....
        /*0030*/ 	.word	0xffffffff


	//   ....[2]....
        /*0034*/ 	.word	0xffffffff


	//   ....[3]....
        /*0038*/ 	.word	0xffffffff


	//   ....[4]....
        /*003c*/ 	.word	0xffffffff


	//   ....[5]....
        /*0040*/ 	.word	0xffffffff


	//   ....[6]....
        /*0044*/ 	.word	0xffffffff


	//   ....[7]....
        /*0048*/ 	.word	0xffffffff


	//   ....[8]....
        /*004c*/ 	.word	0xffffffff


	//   ....[9]....
        /*0050*/ 	.word	0xffffffff


	//----- nvinfo : EIATTR_COOP_GROUP_INSTR_OFFSETS
	.align		4
.L_1375:
        /*0054*/ 	.byte	0x04, 0x28
        /*0056*/ 	.short	(.L_1377 - .L_1376)


	//   ....[0]....
.L_1376:
        /*0058*/ 	.word	0x00000a30


	//   ....[1]....
        /*005c*/ 	.word	0x00000a40


	//   ....[2]....
        /*0060*/ 	.word	0x00000a70


	//   ....[3]....
        /*0064*/ 	.word	0x00000a80


	//   ....[4]....
        /*0068*/ 	.word	0x00000ac0


	//   ....[5]....
        /*006c*/ 	.word	0x00000ad0


	//   ....[6]....
        /*0070*/ 	.word	0x00000b10


	//   ....[7]....
        /*0074*/ 	.word	0x00000b20


	//   ....[8]....
        /*0078*/ 	.word	0x00000b70


	//   ....[9]....
        /*007c*/ 	.word	0x00000b80


	//----- nvinfo : EIATTR_EXIT_INSTR_OFFSETS
	.align		4
.L_1377:
        /*0080*/ 	.byte	0x04, 0x1c
        /*0082*/ 	.short	(.L_1379 - .L_1378)


	//   ....[0]....
.L_1378:
        /*0084*/ 	.word	0x00000060


	//   ....[1]....
        /*0088*/ 	.word	0x00002d80


	//----- nvinfo : EIATTR_MAX_THREADS
	.align		4
.L_1379:
        /*008c*/ 	.byte	0x04, 0x05
        /*008e*/ 	.short	(.L_1381 - .L_1380)
.L_1380:
        /*0090*/ 	.word	0x00000200
        /*0094*/ 	.word	0x00000001
        /*0098*/ 	.word	0x00000001


	//----- nvinfo : EIATTR_CRS_STACK_SIZE
	.align		4
.L_1381:
        /*009c*/ 	.byte	0x04, 0x1e
        /*009e*/ 	.short	(.L_1383 - .L_1382)
.L_1382:
        /*00a0*/ 	.word	0x00000000


	//----- nvinfo : EIATTR_CBANK_PARAM_SIZE
	.align		4
.L_1383:
        /*00a4*/ 	.byte	0x03, 0x19
        /*00a6*/ 	.short	0x00a0


	//----- nvinfo : EIATTR_PARAM_CBANK
	.align		4
        /*00a8*/ 	.byte	0x04, 0x0a
        /*00aa*/ 	.short	(.L_1385 - .L_1384)
	.align		4
.L_1384:
        /*00ac*/ 	.word	index@(.nv.constant0._Z35group_norm_nhwc_fwd_one_pass_kernelI11Bf16IOFp16WLi64ELi64ELi512EEv26Group_norm_nhwc_fwd_params)
        /*00b0*/ 	.short	0x0210
        /*00b2*/ 	.short	0x00a0


	//----- nvinfo : EIATTR_SW_WAR
	.align		4
.L_1385:
        /*00b4*/ 	.byte	0x04, 0x36
        /*00b6*/ 	.short	(.L_1387 - .L_1386)
.L_1386:
        /*00b8*/ 	.word	0x00000008
.L_1387:


//--------------------- .nv.info._Z35group_norm_nhwc_fwd_one_pass_kernelI11Bf16IOFp16WLi128ELi64ELi512EEv26Group_norm_nhwc_fwd_params --------------------------
	.section	.nv.info._Z35group_norm_nhwc_fwd_one_pass_kernelI11Bf16IOFp16WLi128ELi64ELi512EEv26Group_norm_nhwc_fwd_params,"",@"SHT_CUDA_INFO"
	.sectionflags	@""
	.align	4


	//----- nvinfo : EIATTR_CUDA_API_VERSION
	.align		4
        /*0000*/ 	.byte	0x04, 0x37
        /*0002*/ 	.short	(.L_1389 - .L_1388)
.L_1388:
        /*0004*/ 	.word	0x00000082


	//----- nvinfo : EIATTR_KPARAM_INFO
	.align		4
.L_1389:
        /*0008*/ 	.byte	0x04, 0x17
        /*000a*/ 	.short	(.L_1391 - .L_1390)
.L_1390:
        /*000c*/ 	.word	0x00000000
        /*0010*/ 	.short	0x0000
        /*0012*/ 	.short	0x0000
        /*0014*/ 	.byte	0x00, 0xf0, 0x81, 0x02


	//----- nvinfo : EIATTR_SPARSE_MMA_MASK
	.align		4
.L_1391:
        /*0018*/ 	.byte	0x03, 0x50
        /*001a*/ 	.short	0x0000


	//----- nvinfo : EIATTR_MAXREG_COUNT
	.align		4
        /*001c*/ 	.byte	0x03, 0x1b
        /*001e*/ 	.short	0x0080


	//----- nvinfo : EIATTR_NUM_BARRIERS
	.align		4
        /*0020*/ 	.byte	0x02, 0x4c
        /*0022*/ 	.byte	0x01
	.zero		1


	//----- nvinfo : EIATTR_MERCURY_ISA_VERSION
	.align		4
        /*0024*/ 	.byte	0x03, 0x5f
        /*0026*/ 	.short	0x0101


	//----- nvinfo : EIATTR_COOP_GROUP_MASK_REGIDS
	.align		4
        /*0028*/ 	.byte	0x04, 0x29
        /*002a*/ 	.short	(.L_1393 - .L_1392)


	//   ....[0]....
.L_1392:
        /*002c*/ 	.word	0xffffffff


	//   ....[1]....
        /*0030*/ 	.word	0xffffffff


	//   ....[2]....
        /*0034*/ 	.word	0xffffffff


	//   ....[3]....
        /*0038*/ 	.word	0xffffffff


	//   ....[4]....
        /*003c*/ 	.word	0xffffffff


	//   ....[5]....
        /*0040*/ 	.word	0xffffffff


	//   ....[6]....
        /*0044*/ 	.word	0xffffffff


	//   ....[7]....
        /*0048*/ 	.word	0xffffffff


	//   ....[8]....
        /*004c*/ 	.word	0xffffffff


	//   ....[9]....
        /*0050*/ 	.word	0xffffffff


	//----- nvinfo : EIATTR_COOP_GROUP_INSTR_OFFSETS
	.align		4
.L_1393:
        /*0054*/ 	.byte	0x04, 0x28
        /*0056*/ 	.short	(.L_1395 - .L_1394)


	//   ....[0]....
.L_1394:
        /*0058*/ 	.word	0x00001040


	//   ....[1]....
        /*005c*/ 	.word	0x00001050


	//   ....[2]....
        /*0060*/ 	.word	0x00001080


	//   ....[3]....
        /*0064*/ 	.word	0x00001090


	//   ....[4]....
        /*0068*/ 	.word	0x000010d0


	//   ....[5]....
        /*006c*/ 	.word	0x000010e0


	//   ....[6]....
        /*0070*/ 	.word	0x00001120


	//   ....[7]....
        /*0074*/ 	.word	0x00001130


	//   ....[8]....
        /*0078*/ 	.word	0x00001170


	//   ....[9]....
        /*007c*/ 	.word	0x00001180


	//----- nvinfo : EIATTR_EXIT_INSTR_OFFSETS
	.align		4
.L_1395:
        /*0080*/ 	.byte	0x04, 0x1c
        /*0082*/ 	.short	(.L_1397 - .L_1396)


	//   ....[0]....
.L_1396:
        /*0084*/ 	.word	0x00000070


	//   ....[1]....
        /*0088*/ 	.word	0x00003c50


	//----- nvinfo : EIATTR_MAX_THREADS
	.align		4
.L_1397:
        /*008c*/ 	.byte	0x04, 0x05
        /*008e*/ 	.short	(.L_1399 - .L_1398)
.L_1398:
        /*0090*/ 	.word	0x00000200
        /*0094*/ 	.word	0x00000001
        /*0098*/ 	.word	0x00000001


	//----- nvinfo : EIATTR_CRS_STACK_SIZE
	.align		4
.L_1399:
        /*009c*/ 	.byte	0x04, 0x1e
        /*009e*/ 	.short	(.L_1401 - .L_1400)
.L_1400:
        /*00a0*/ 	.word	0x00000000


	//----- nvinfo : EIATTR_CBANK_PARAM_SIZE
	.align		4
.L_1401:
        /*00a4*/ 	.byte	0x03, 0x19
        /*00a6*/ 	.short	0x00a0


	//----- nvinfo : EIATTR_PARAM_CBANK
	.align		4
        /*00a8*/ 	.byte	0x04, 0x0a
        /*00aa*/ 	.short	(.L_1403 - .L_1402)
	.align		4
.L_1402:
        /*00ac*/ 	.word	index@(.nv.constant0._Z35group_norm_nhwc_fwd_one_pass_kernelI11Bf16IOFp16WLi128ELi64ELi512EEv26Group_norm_nhwc_fwd_params)
        /*00b0*/ 	.short	0x0210
        /*00b2*/ 	.short	0x00a0


	//----- nvinfo : EIATTR_SW_WAR
	.align		4
.L_1403:
        /*00b4*/ 	.byte	0x04, 0x36
        /*00b6*/ 	.short	(.L_1405 - .L_1404)
.L_1404:
        /*00b8*/ 	.word	0x00000008
.L_1405:


//--------------------- .nv.info._Z35group_norm_nhwc_fwd_one_pass_kernelI11Bf16IOFp16WLi256ELi64ELi512EEv26Group_norm_nhwc_fwd_params --------------------------
	.section	.nv.info._Z35group_norm_nhwc_fwd_one_pass_kernelI11Bf16IOFp16WLi256ELi64ELi512EEv26Group_norm_nhwc_fwd_params,"",@"SHT_CUDA_INFO"
	.sectionflags	@""
	.align	4


	//----- nvinfo : EIATTR_CUDA_API_VERSION
	.align		4
        /*0000*/ 	.byte	0x04, 0x37
        /*0002*/ 	.short	(.L_1407 - .L_1406)
.L_1406:
        /*0004*/ 	.word	0x00000082


	//----- nvinfo : EIATTR_KPARAM_INFO
	.align		4
.L_1407:
        /*0008*/ 	.byte	0x04, 0x17
        /*000a*/ 	.short	(.L_1409 - .L_1408)
.L_1408:
        /*000c*/ 	.word	0x00000000
        /*0010*/ 	.short	0x0000
        /*0012*/ 	.short	0x0000
        /*0014*/ 	.byte	0x00, 0xf0, 0x81, 0x02


	//----- nvinfo : EIATTR_SPARSE_MMA_MASK
	.align		4
.L_1409:
        /*0018*/ 	.byte	0x03, 0x50
        /*001a*/ 	.short	0x0000


	//----- nvinfo : EIATTR_MAXREG_COUNT
	.align		4
        /*001c*/ 	.byte	0x03, 0x1b
        /*001e*/ 	.short	0x0080


	//----- nvinfo : EIATTR_NUM_BARRIERS
	.align		4
        /*0020*/ 	.byte	0x02, 0x4c
        /*0022*/ 	.byte	0x01
	.zero		1


	//----- nvinfo : EIATTR_MERCURY_ISA_VERSION
	.align		4
        /*0024*/ 	.byte	0x03, 0x5f
        /*0026*/ 	.short	0x0101


	//----- nvinfo : EIATTR_COOP_GROUP_MASK_REGIDS
	.align		4
        /*0028*/ 	.byte	0x04, 0x29
        /*002a*/ 	.short	(.L_1411 - .L_1410)


	//   ....[0]....
.L_1410:
        /*002c*/ 	.word	0xffffffff


	//   ....[1]....
        /*0030*/ 	.word	0xffffffff


	//   ....[2]....
        /*0034*/ 	.word	0xffffffff


	//   ....[3]....
        /*0038*/ 	.word	0xffffffff


	//   ....[4]....
        /*003c*/ 	.word	0xffffffff


	//   ....[5]....
        /*0040*/ 	.word	0xffffffff


	//   ....[6]....
        /*0044*/ 	.word	0xffffffff


	//   ....[7]....
        /*0048*/ 	.word	0xffffffff


	//   ....[8]....
        /*004c*/ 	.word	0xffffffff


	//   ....[9]....
        /*0050*/ 	.word	0xffffffff


	//----- nvinfo : EIATTR_COOP_GROUP_INSTR_OFFSETS
	.align		4
.L_1411:
        /*0054*/ 	.byte	0x04, 0x28
        /*0056*/ 	.short	(.L_1413 - .L_1412)


	//   ....[0]....
.L_1412:
        /*0058*/ 	.word	0x00001de0


	//   ....[1]....
        /*005c*/ 	.word	0x00001df0


	//   ....[2]....
        /*0060*/ 	.word	0x00001e20


	//   ....[3]....
        /*0064*/ 	.word	0x00001e30


	//   ....[4]....
        /*0068*/ 	.word	0x00001e70


	//   ....[5]....
        /*006c*/ 	.word	0x00001e80


	//   ....[6]....
        /*0070*/ 	.word	0x00001ec0


	//   ....[7]....
        /*0074*/ 	.word	0x00001ed0


	//   ....[8]....
        /*0078*/ 	.word	0x00001f10


	//   ....[9]....
        /*007c*/ 	.word	0x00001f20


	//----- nvinfo : EIATTR_EXIT_INSTR_OFFSETS
	.align		4
.L_1413:
        /*0080*/ 	.byte	0x04, 0x1c
        /*0082*/ 	.short	(.L_1415 - .L_1414)


	//   ....[0]....
.L_1414:
        /*0084*/ 	.word	0x00000060


	//   ....[1]....
        /*0088*/ 	.word	0x00005cf0


	//----- nvinfo : EIATTR_MAX_THREADS
	.align		4
.L_1415:
        /*008c*/ 	.byte	0x04, 0x05
        /*008e*/ 	.short	(.L_1417 - .L_1416)
.L_1416:
        /*0090*/ 	.word	0x00000200
        /*0094*/ 	.word	0x00000001
        /*0098*/ 	.word	0x00000001


	//----- nvinfo : EIATTR_CRS_STACK_SIZE
	.align		4
.L_1417:
        /*009c*/ 	.byte	0x04, 0x1e
        /*009e*/ 	.short	(.L_1419 - .L_1418)
.L_1418:
        /*00a0*/ 	.word	0x00000000


	//----- nvinfo : EIATTR_CBANK_PARAM_SIZE
	.align		4
.L_1419:
        /*00a4*/ 	.byte	0x03, 0x19
        /*00a6*/ 	.short	0x00a0


	//----- nvinfo : EIATTR_PARAM_CBANK
	.align		4
        /*00a8*/ 	.byte	0x04, 0x0a
        /*00aa*/ 	.short	(.L_1421 - .L_1420)
	.align		4
.L_1420:
        /*00ac*/ 	.word	index@(.nv.constant0._Z35group_norm_nhwc_fwd_one_pass_kernelI11Bf16IOFp16WLi256ELi64ELi512EEv26Group_norm_nhwc_fwd_params)
        /*00b0*/ 	.short	0x0210
        /*00b2*/ 	.short	0x00a0


	//----- nvinfo : EIATTR_SW_WAR
	.align		4
.L_1421:
        /*00b4*/ 	.byte	0x04, 0x36
        /*00b6*/ 	.short	(.L_1423 - .L_1422)
.L_1422:
        /*00b8*/ 	.word	0x00000008
.L_1423:


//--------------------- .nv.info._Z35group_norm_nhwc_fwd_one_pass_kernelI11Bf16IOFp16WLi512ELi64ELi512EEv26Group_norm_nhwc_fwd_params --------------------------
	.section	.nv.info._Z35group_norm_nhwc_fwd_one_pass_kernelI11Bf16IOFp16WLi512ELi64ELi512EEv26Group_norm_nhwc_fwd_params,"",@"SHT_CUDA_INFO"
	.sectionflags	@""
	.align	4


	//----- nvinfo : EIATTR_CUDA_API_VERSION
	.align		4
        /*0000*/ 	.byte	0x04, 0x37
        /*0002*/ 	.short	(.L_1425 - .L_1424)
.L_1424:
        /*0004*/ 	.word	0x00000082


	//----- nvinfo : EIATTR_KPARAM_INFO
	.align		4
.L_1425:
        /*0008*/ 	.byte	0x04, 0x17
        /*000a*/ 	.short	(.L_1427 - .L_1426)
.L_1426:
        /*000c*/ 	.word	0x00000000
        /*0010*/ 	.short	0x0000
        /*0012*/ 	.short	0x0000
        /*0014*/ 	.byte	0x00, 0xf0, 0x81, 0x02


	//----- nvinfo : EIATTR_SPARSE_MMA_MASK
	.align		4
.L_1427:
        /*0018*/ 	.byte	0x03, 0x50
        /*001a*/ 	.short	0x0000


	//----- nvinfo : EIATTR_MAXREG_COUNT
	.align		4
        /*001c*/ 	.byte	0x03, 0x1b
        /*001e*/ 	.short	0x0080


	//----- nvinfo : EIATTR_NUM_BARRIERS
	.align		4
        /*0020*/ 	.byte	0x02, 0x4c
        /*0022*/ 	.byte	0x01
	.zero		1


	//----- nvinfo : EIATTR_ANNOTATIONS
	.align		4
        /*0024*/ 	.byte	0x04, 0x55
        /*0026*/ 	.short	(.L_1429 - .L_1428)


	//   ....[0]....
.L_1428:
        /* <DEDUP_REMOVED lines=27> */


	//----- nvinfo : EIATTR_MERCURY_ISA_VERSION
	.align		4
.L_1429:
        /*01c0*/ 	.byte	0x03, 0x5f
        /*01c2*/ 	.short	0x0101


	//----- nvinfo : EIATTR_COOP_GROUP_MASK_REGIDS
	.align		4
        /*01c4*/ 	.byte	0x04, 0x29
        /*01c6*/ 	.short	(.L_1431 - .L_1430)


	//   ....[0]....
.L_1430:
        /*01c8*/ 	.word	0xffffffff


	//   ....[1]....
        /*01cc*/ 	.word	0xffffffff


	//   ....[2]....
        /*01d0*/ 	.word	0xffffffff


	//   ....[3]....
        /*01d4*/ 	.word	0xffffffff


	//   ....[4]....
        /*01d8*/ 	.word	0xffffffff


	//   ....[5]....
        /*01dc*/ 	.word	0xffffffff


	//   ....[6]....
        /*01e0*/ 	.word	0xffffffff


	//   ....[7]....
        /*01e4*/ 	.word	0xffffffff


	//   ....[8]....
        /*01e8*/ 	.word	0xffffffff


	//   ....[9]....
        /*01ec*/ 	.word	0xffffffff


	//----- nvinfo : EIATTR_COOP_GROUP_INSTR_OFFSETS
	.align		4
.L_1431:
        /*01f0*/ 	.byte	0x04, 0x28
        /*01f2*/ 	.short	(.L_1433 - .L_1432)


	//   ....[0]....
.L_1432:
        /*01f4*/ 	.word	0x00003ee0


	//   ....[1]....
        /*01f8*/ 	.word	0x00003ef0


	//   ....[2]....
        /*01fc*/ 	.word	0x00003f30


	//   ....[3]....
        /*0200*/ 	.word	0x00003f40


	//   ....[4]....
        /*0204*/ 	.word	0x00003f80


	//   ....[5]....
        /*0208*/ 	.word	0x00003f90


	//   ....[6]....
        /*020c*/ 	.word	0x00003fd0


	//   ....[7]....
        /*0210*/ 	.word	0x00003fe0


	//   ....[8]....
        /*0214*/ 	.word	0x00004030


	//   ....[9]....
        /*0218*/ 	.word	0x00004040


	//----- nvinfo : EIATTR_EXIT_INSTR_OFFSETS
	.align		4
.L_1433:
        /*021c*/ 	.byte	0x04, 0x1c
        /*021e*/ 	.short	(.L_1435 - .L_1434)


	//   ....[0]....
.L_1434:
        /*0220*/ 	.word	0x00000080


	//   ....[1]....
        /*0224*/ 	.word	0x0000a380


	//----- nvinfo : EIATTR_MAX_THREADS
	.align		4
.L_1435:
        /*0228*/ 	.byte	0x04, 0x05
        /*022a*/ 	.short	(.L_1437 - .L_1436)
.L_1436:
        /*022c*/ 	.word	0x00000200
        /*0230*/ 	.word	0x00000001
        /*0234*/ 	.word	0x00000001


	//----- nvinfo : EIATTR_CRS_STACK_SIZE
	.align		4
.L_1437:
        /*0238*/ 	.byte	0x04, 0x1e
        /*023a*/ 	.short	(.L_1439 - .L_1438)
.L_1438:
        /*023c*/ 	.word	0x00000000


	//----- nvinfo : EIATTR_CBANK_PARAM_SIZE
	.align		4
.L_1439:
        /*0240*/ 	.byte	0x03, 0x19
        /*0242*/ 	.short	0x00a0


	//----- nvinfo : EIATTR_PARAM_CBANK
	.align		4
        /*0244*/ 	.byte	0x04, 0x0a
        /*0246*/ 	.short	(.L_1441 - .L_1440)
	.align		4
.L_1440:
        /*0248*/ 	.word	index@(.nv.constant0._Z35group_norm_nhwc_fwd_one_pass_kernelI11Bf16IOFp16WLi512ELi64ELi512EEv26Group_norm_nhwc_fwd_params)
        /*024c*/ 	.short	0x0210
        /*024e*/ 	.short	0x00a0


	//----- nvinfo : EIATTR_SW_WAR
	.align		4
.L_1441:
        /*0250*/ 	.byte	0x04, 0x36
        /*0252*/ 	.short	(.L_1443 - .L_1442)
.L_1442:
        /*0254*/ 	.word	0x00000008
.L_1443:


//--------------------- .nv.info._Z35group_norm_nhwc_fwd_one_pass_kernelI11Fp16IOFp32WLi64ELi64ELi512EEv26Group_norm_nhwc_fwd_params --------------------------
	.section	.nv.info._Z35group_norm_nhwc_fwd_one_pass_kernelI11Fp16IOFp32WLi64ELi64ELi512EEv26Group_norm_nhwc_fwd_params,"",@"SHT_CUDA_INFO"
	.sectionflags	@""
	.align	4


	//----- nvinfo : EIATTR_CUDA_API_VERSION
	.align		4
        /*0000*/ 	.byte	0x04, 0x37
        /*0002*/ 	.short	(.L_1445 - .L_1444)
.L_1444:
        /*0004*/ 	.word	0x00000082


	//----- nvinfo : EIATTR_KPARAM_INFO
	.align		4
.L_1445:
        /*0008*/ 	.byte	0x04, 0x17
        /*000a*/ 	.short	(.L_1447 - .L_1446)
.L_1446:
        /*000c*/ 	.word	0x00000000
        /*0010*/ 	.short	0x0000
        /*0012*/ 	.short	0x0000
        /*0014*/ 	.byte	0x00, 0xf0, 0x81, 0x02


	//----- nvinfo : EIATTR_SPARSE_MMA_MASK
	.align		4
.L_1447:
        /*0018*/ 	.byte	0x03, 0x50
        /*001a*/ 	.short	0x0000


	//----- nvinfo : EIATTR_MAXREG_COUNT
	.align		4
        /*001c*/ 	.byte	0x03, 0x1b
        /*001e*/ 	.short	0x0080


	//----- nvinfo : EIATTR_NUM_BARRIERS
	.align		4
        /*0020*/ 	.byte	0x02, 0x4c
        /*0022*/ 	.byte	0x01
	.zero		1


	//----- nvinfo : EIATTR_MERCURY_ISA_VERSION
	.align		4
        /*0024*/ 	.byte	0x03, 0x5f
        /*0026*/ 	.short	0x0101


	//----- nvinfo : EIATTR_COOP_GROUP_MASK_REGIDS
	.align		4
        /*0028*/ 	.byte	0x04, 0x29
        /*002a*/ 	.short	(.L_1449 - .L_1448)


	//   ....[0]....
.L_1448:
        /*002c*/ 	.word	0xffffffff


	//   ....[1]....
        /*0030*/ 	.word	0xffffffff


	//   ....[2]....
        /*0034*/ 	.word	0xffffffff


	//   ....[3]....
        /*0038*/ 	.word	0xffffffff


	//   ....[4]....
        /*003c*/ 	.word	0xffffffff


	//   ....[5]....
        /*0040*/ 	.word	0xffffffff


	//   ....[6]....
        /*0044*/ 	.word	0xffffffff


	//   ....[7]....
        /*0048*/ 	.word	0xffffffff


	//   ....[8]....
        /*004c*/ 	.word	0xffffffff


	//   ....[9]....
        /*0050*/ 	.word	0xffffffff


	//----- nvinfo : EIATTR_COOP_GROUP_INSTR_OFFSETS
	.align		4
.L_1449:
        /*0054*/ 	.byte	0x04, 0x28
        /*0056*/ 	.short	(.L_1451 - .L_1450)


	//   ....[0]....
.L_1450:
        /*0058*/ 	.word	0x00000a00


	//   ....[1]....
        /*005c*/ 	.word	0x00000a10


	//   ....[2]....
        /*0060*/ 	.word	0x00000a40


	//   ....[3]....
        /*0064*/ 	.word	0x00000a50


	//   ....[4]....
        /*0068*/ 	.word	0x00000a90


	//   ....[5]....
        /*006c*/ 	.word	0x00000aa0


	//   ....[6]....
        /*0070*/ 	.word	0x00000ae0


	//   ....[7]....
        /*0074*/ 	.word	0x00000af0


	//   ....[8]....
        /*0078*/ 	.word	0x00000b40


	//   ....[9]....
        /*007c*/ 	.word	0x00000b50


	//----- nvinfo : EIATTR_EXIT_INSTR_OFFSETS
	.align		4
.L_1451:
        /*0080*/ 	.byte	0x04, 0x1c
        /*0082*/ 	.short	(.L_1453 - .L_1452)


	//   ....[0]....
.L_1452:
        /*0084*/ 	.word	0x00000060


	//   ....[1]....
        /*0088*/ 	.word	0x00002d00


	//----- nvinfo : EIATTR_MAX_THREADS
	.align		4
.L_1453:
        /*008c*/ 	.byte	0x04, 0x05
        /*008e*/ 	.short	(.L_1455 - .L_1454)
.L_1454:
        /*0090*/ 	.word	0x00000200
        /*0094*/ 	.word	0x00000001
        /*0098*/ 	.word	0x00000001


	//----- nvinfo : EIATTR_CRS_STACK_SIZE
	.align		4
.L_1455:
        /*009c*/ 	.byte	0x04, 0x1e
        /*009e*/ 	.short	(.L_1457 - .L_1456)
.L_1456:
        /*00a0*/ 	.word	0x00000000


	//----- nvinfo : EIATTR_CBANK_PARAM_SIZE
	.align		4
.L_1457:
        /*00a4*/ 	.byte	0x03, 0x19
        /*00a6*/ 	.short	0x00a0


	//----- nvinfo : EIATTR_PARAM_CBANK
	.align		4
        /*00a8*/ 	.byte	0x04, 0x0a
        /*00aa*/ 	.short	(.L_1459 - .L_1458)
	.align		4
.L_1458:
        /*00ac*/ 	.word	index@(.nv.constant0._Z35group_norm_nhwc_fwd_one_pass_kernelI11Fp16IOFp32WLi64ELi64ELi512EEv26Group_norm_nhwc_fwd_params)
        /*00b0*/ 	.short	0x0210
        /*00b2*/ 	.short	0x00a0


	//----- nvinfo : EIATTR_SW_WAR
	.align		4
.L_1459:
        /*00b4*/ 	.byte	0x04, 0x36
        /*00b6*/ 	.short	(.L_1461 - .L_1460)
.L_1460:
        /*00b8*/ 	.word	0x00000008
.L_1461:


//--------------------- .nv.info._Z35group_norm_nhwc_fwd_one_pass_kernelI11Fp16IOFp32WLi128ELi64ELi512EEv26Group_norm_nhwc_fwd_params --------------------------
	.section	.nv.info._Z35group_norm_nhwc_fwd_one_pass_kernelI11Fp16IOFp32WLi128ELi64ELi512EEv26Group_norm_nhwc_fwd_params,"",@"SHT_CUDA_INFO"
	.sectionflags	@""
	.align	4


	//----- nvinfo : EIATTR_CUDA_API_VERSION
	.align		4
        /*0000*/ 	.byte	0x04, 0x37
        /*0002*/ 	.short	(.L_1463 - .L_1462)
.L_1462:
        /*0004*/ 	.word	0x00000082


	//----- nvinfo : EIATTR_KPARAM_INFO
	.align		4
.L_1463:
        /*0008*/ 	.byte	0x04, 0x17
        /*000a*/ 	.short	(.L_1465 - .L_1464)
.L_1464:
        /*000c*/ 	.word	0x00000000
        /*0010*/ 	.short	0x0000
        /*0012*/ 	.short	0x0000
        /*0014*/ 	.byte	0x00, 0xf0, 0x81, 0x02


	//----- nvinfo : EIATTR_SPARSE_MMA_MASK
	.align		4
.L_1465:
        /*0018*/ 	.byte	0x03, 0x50
        /*001a*/ 	.short	0x0000


	//----- nvinfo : EIATTR_MAXREG_COUNT
	.align		4
        /*001c*/ 	.byte	0x03, 0x1b
        /*001e*/ 	.short	0x0080


	//----- nvinfo : EIATTR_NUM_BARRIERS
	.align		4
        /*0020*/ 	.byte	0x02, 0x4c
        /*0022*/ 	.byte	0x01
	.zero		1


	//----- nvinfo : EIATTR_MERCURY_ISA_VERSION
	.align		4
        /*0024*/ 	.byte	0x03, 0x5f
        /*0026*/ 	.short	0x0101


	//----- nvinfo : EIATTR_COOP_GROUP_MASK_REGIDS
	.align		4
        /*0028*/ 	.byte	0x04, 0x29
        /*002a*/ 	.short	(.L_1467 - .L_1466)


	//   ....[0]....
.L_1466:
        /*002c*/ 	.word	0xffffffff


	//   ....[1]....
        /*0030*/ 	.word	0xffffffff


	//   ....[2]....
        /*0034*/ 	.word	0xffffffff


	//   ....[3]....
        /*0038*/ 	.word	0xffffffff


	//   ....[4]....
        /*003c*/ 	.word	0xffffffff


	//   ....[5]....
        /*0040*/ 	.word	0xffffffff


	//   ....[6]....
        /*0044*/ 	.word	0xffffffff


	//   ....[7]....
        /*0048*/ 	.word	0xffffffff


	//   ....[8]....
        /*004c*/ 	.word	0xffffffff


	//   ....[9]....
        /*0050*/ 	.word	0xffffffff


	//----- nvinfo : EIATTR_COOP_GROUP_INSTR_OFFSETS
	.align		4
.L_1467:
        /*0054*/ 	.byte	0x04, 0x28
        /*0056*/ 	.short	(.L_1469 - .L_1468)


	//   ....[0]....
.L_1468:
        /*0058*/ 	.word	0x00001070


	//   ....[1]....
        /*005c*/ 	.word	0x00001080


	//   ....[2]....
        /*0060*/ 	.word	0x000010b0


	//   ....[3]....
        /*0064*/ 	.word	0x000010c0


	//   ....[4]....
        /*0068*/ 	.word	0x00001100


	//   ....[5]....
        /*006c*/ 	.word	0x00001110


	//   ....[6]....
        /*0070*/ 	.word	0x00001150


	//   ....[7]....
        /*0074*/ 	.word	0x00001160


	//   ....[8]....
        /*0078*/ 	.word	0x000011a0


	//   ....[9]....
        /*007c*/ 	.word	0x000011b0


	//----- nvinfo : EIATTR_EXIT_INSTR_OFFSETS
	.align		4
.L_1469:
        /*0080*/ 	.byte	0x04, 0x1c
        /*0082*/ 	.short	(.L_1471 - .L_1470)


	//   ....[0]....
.L_1470:
        /*0084*/ 	.word	0x00000070


	//   ....[1]....
        /*0088*/ 	.word	0x00003c40


	//----- nvinfo : EIATTR_MAX_THREADS
	.align		4
.L_1471:
        /*008c*/ 	.byte	0x04, 0x05
        /*008e*/ 	.short	(.L_1473 - .L_1472)
.L_1472:
        /*0090*/ 	.word	0x00000200
        /*0094*/ 	.word	0x00000001
        /*0098*/ 	.word	0x00000001


	//----- nvinfo : EIATTR_CRS_STACK_SIZE
	.align		4
.L_1473:
        /*009c*/ 	.byte	0x04, 0x1e
        /*009e*/ 	.short	(.L_1475 - .L_1474)
.L_1474:
        /*00a0*/ 	.word	0x00000000


	//----- nvinfo : EIATTR_CBANK_PARAM_SIZE
	.align		4
.L_1475:
        /*00a4*/ 	.byte	0x03, 0x19
        /*00a6*/ 	.short	0x00a0


	//----- nvinfo : EIATTR_PARAM_CBANK
	.align		4
        /*00a8*/ 	.byte	0x04, 0x0a
        /*00aa*/ 	.short	(.L_1477 - .L_1476)
	.align		4
.L_1476:
        /*00ac*/ 	.word	index@(.nv.constant0._Z35group_norm_nhwc_fwd_one_pass_kernelI11Fp16IOFp32WLi128ELi64ELi512EEv26Group_norm_nhwc_fwd_params)
        /*00b0*/ 	.short	0x0210
        /*00b2*/ 	.short	0x00a0


	//----- nvinfo : EIATTR_SW_WAR
	.align		4
.L_1477:
        /*00b4*/ 	.byte	0x04, 0x36
        /*00b6*/ 	.short	(.L_1479 - .L_1478)
.L_1478:
        /*00b8*/ 	.word	0x00000008
.L_1479:


//--------------------- .nv.info._Z35group_norm_nhwc_fwd_one_pass_kernelI11Fp16IOFp32WLi256ELi64ELi512EEv26Group_norm_nhwc_fwd_params --------------------------
	.section	.nv.info._Z35group_norm_nhwc_fwd_one_pass_kernelI11Fp16IOFp32WLi256ELi64ELi512EEv26Group_norm_nhwc_fwd_params,"",@"SHT_CUDA_INFO"
	.sectionflags	@""
	.align	4


	//----- nvinfo : EIATTR_CUDA_API_VERSION
	.align		4
        /*0000*/ 	.byte	0x04, 0x37
        /*0002*/ 	.short	(.L_1481 - .L_1480)
.L_1480:
        /*0004*/ 	.word	0x00000082


	//----- nvinfo : EIATTR_KPARAM_INFO
	.align		4
.L_1481:
        /*0008*/ 	.byte	0x04, 0x17
        /*000a*/ 	.short	(.L_1483 - .L_1482)
.L_1482:
        /*000c*/ 	.word	0x00000000
        /*0010*/ 	.short	0x0000
        /*0012*/ 	.short	0x0000
        /*0014*/ 	.byte	0x00, 0xf0, 0x81, 0x02


	//----- nvinfo : EIATTR_SPARSE_MMA_MASK
	.align		4
.L_1483:
        /*0018*/ 	.byte	0x03, 0x50
        /*001a*/ 	.short	0x0000


	//----- nvinfo : EIATTR_MAXREG_COUNT
	.align		4
        /*001c*/ 	.byte	0x03, 0x1b
        /*001e*/ 	.short	0x0080


	//----- nvinfo : EIATTR_NUM_BARRIERS
	.align		4
        /*0020*/ 	.byte	0x02, 0x4c
        /*0022*/ 	.byte	0x01
	.zero		1


	//----- nvinfo : EIATTR_MERCURY_ISA_VERSION
	.align		4
        /*0024*/ 	.byte	0x03, 0x5f
        /*0026*/ 	.short	0x0101


	//----- nvinfo : EIATTR_COOP_GROUP_MASK_REGIDS
	.align		4
        /*0028*/ 	.byte	0x04, 0x29
        /*002a*/ 	.short	(.L_1485 - .L_1484)


	//   ....[0]....
.L_1484:
        /*002c*/ 	.word	0xffffffff


	//   ....[1]....
        /*0030*/ 	.word	0xffffffff


	//   ....[2]....
        /*0034*/ 	.word	0xffffffff


	//   ....[3]....
        /*0038*/ 	.word	0xffffffff


	//   ....[4]....
        /*003c*/ 	.word	0xffffffff


	//   ....[5]....
        /*0040*/ 	.word	0xffffffff


	//   ....[6]....
        /*0044*/ 	.word	0xffffffff


	//   ....[7]....
        /*0048*/ 	.word	0xffffffff


	//   ....[8]....
        /*004c*/ 	.word	0xffffffff


	//   ....[9]....
        /*0050*/ 	.word	0xffffffff


	//----- nvinfo : EIATTR_COOP_GROUP_INSTR_OFFSETS
	.align		4
.L_1485:
        /*0054*/ 	.byte	0x04, 0x28
        /*0056*/ 	.short	(.L_1487 - .L_1486)


	//   ....[0]....
.L_1486:
        /*0058*/ 	.word	0x00001c40


	//   ....[1]....
        /*005c*/ 	.word	0x00001c50


	//   ....[2]....
        /*0060*/ 	.word	0x00001c90


	//   ....[3]....
        /*0064*/ 	.word	0x00001ca0


	//   ....[4]....
        /*0068*/ 	.word	0x00001ce0


	//   ....[5]....
        /*006c*/ 	.word	0x00001cf0


	//   ....[6]....
        /*0070*/ 	.word	0x00001d30


	//   ....[7]....
        /*0074*/ 	.word	0x00001d40


	//   ....[8]....
        /*0078*/ 	.word	0x00001d80


	//   ....[9]....
        /*007c*/ 	.word	0x00001d90


	//----- nvinfo : EIATTR_EXIT_INSTR_OFFSETS
	.align		4
.L_1487:
        /*0080*/ 	.byte	0x04, 0x1c
        /*0082*/ 	.short	(.L_1489 - .L_1488)


	//   ....[0]....
.L_1488:
        /*0084*/ 	.word	0x00000070


	//   ....[1]....
        /*0088*/ 	.word	0x00005bc0


	//----- nvinfo : EIATTR_MAX_THREADS
	.align		4
.L_1489:
        /*008c*/ 	.byte	0x04, 0x05
        /*008e*/ 	.short	(.L_1491 - .L_1490)
.L_1490:
        /*0090*/ 	.word	0x00000200
        /*0094*/ 	.word	0x00000001
        /*0098*/ 	.word	0x00000001


	//----- nvinfo : EIATTR_CRS_STACK_SIZE
	.align		4
.L_1491:
        /*009c*/ 	.byte	0x04, 0x1e
        /*009e*/ 	.short	(.L_1493 - .L_1492)
.L_1492:
        /*00a0*/ 	.word	0x00000000


	//----- nvinfo : EIATTR_CBANK_PARAM_SIZE
	.align		4
.L_1493:
        /*00a4*/ 	.byte	0x03, 0x19
        /*00a6*/ 	.short	0x00a0


	//----- nvinfo : EIATTR_PARAM_CBANK
	.align		4
        /*00a8*/ 	.byte	0x04, 0x0a
        /*00aa*/ 	.short	(.L_1495 - .L_1494)
	.align		4
.L_1494:
        /*00ac*/ 	.word	index@(.nv.constant0._Z35group_norm_nhwc_fwd_one_pass_kernelI11Fp16IOFp32WLi256ELi64ELi512EEv26Group_norm_nhwc_fwd_params)
        /*00b0*/ 	.short	0x0210
        /*00b2*/ 	.short	0x00a0


	//----- nvinfo : EIATTR_SW_WAR
	.align		4
.L_1495:
        /*00b4*/ 	.byte	0x04, 0x36
        /*00b6*/ 	.short	(.L_1497 - .L_1496)
.L_1496:
        /*00b8*/ 	.word	0x00000008
.L_1497:


//--------------------- .nv.info._Z35group_norm_nhwc_fwd_one_pass_kernelI11Fp16IOFp32WLi512ELi64ELi512EEv26Group_norm_nhwc_fwd_params --------------------------
	.section	.nv.info._Z35group_norm_nhwc_fwd_one_pass_kernelI11Fp16IOFp32WLi512ELi64ELi512EEv26Group_norm_nhwc_fwd_params,"",@"SHT_CUDA_INFO"
	.sectionflags	@""
	.align	4


	//----- nvinfo : EIATTR_CUDA_API_VERSION
	.align		4
        /*0000*/ 	.byte	0x04, 0x37
        /*0002*/ 	.short	(.L_1499 - .L_1498)
.L_1498:
        /*0004*/ 	.word	0x00000082


	//----- nvinfo : EIATTR_KPARAM_INFO
	.align		4
.L_1499:
        /*0008*/ 	.byte	0x04, 0x17
        /*000a*/ 	.short	(.L_1501 - .L_1500)
.L_1500:
        /*000c*/ 	.word	0x00000000
        /*0010*/ 	.short	0x0000
        /*0012*/ 	.short	0x0000
        /*0014*/ 	.byte	0x00, 0xf0, 0x81, 0x02


	//----- nvinfo : EIATTR_SPARSE_MMA_MASK
	.align		4
.L_1501:
        /*0018*/ 	.byte	0x03, 0x50
        /*001a*/ 	.short	0x0000


	//----- nvinfo : EIATTR_MAXREG_COUNT
	.align		4
        /*001c*/ 	.byte	0x03, 0x1b
        /*001e*/ 	.short	0x0080


	//----- nvinfo : EIATTR_NUM_BARRIERS
	.align		4
        /*0020*/ 	.byte	0x02, 0x4c
        /*0022*/ 	.byte	0x01
	.zero		1


	//----- nvinfo : EIATTR_ANNOTATIONS
	.align		4
        /*0024*/ 	.byte	0x04, 0x55
        /*0026*/ 	.short	(.L_1503 - .L_1502)


	//   ....[0]....
.L_1502:
        /* <DEDUP_REMOVED lines=19> */


	//----- nvinfo : EIATTR_MERCURY_ISA_VERSION
	.align		4
.L_1503:
        /*0148*/ 	.byte	0x03, 0x5f
        /*014a*/ 	.short	0x0101


	//----- nvinfo : EIATTR_COOP_GROUP_MASK_REGIDS
	.align		4
        /*014c*/ 	.byte	0x04, 0x29
        /*014e*/ 	.short	(.L_1505 - .L_1504)


	//   ....[0]....
.L_1504:
        /*0150*/ 	.word	0xffffffff


	//   ....[1]....
        /*0154*/ 	.word	0xffffffff


	//   ....[2]....
        /*0158*/ 	.word	0xffffffff


	//   ....[3]....
        /*015c*/ 	.word	0xffffffff


	//   ....[4]....
        /*0160*/ 	.word	0xffffffff


	//   ....[5]....
        /*0164*/ 	.word	0xffffffff


	//   ....[6]....
        /*0168*/ 	.word	0xffffffff


	//   ....[7]....
        /*016c*/ 	.word	0xffffffff


	//   ....[8]....
        /*0170*/ 	.word	0xffffffff


	//   ....[9]....
        /*0174*/ 	.word	0xffffffff


	//----- nvinfo : EIATTR_COOP_GROUP_INSTR_OFFSETS
	.align		4
.L_1505:
        /*0178*/ 	.byte	0x04, 0x28
        /*017a*/ 	.short	(.L_1507 - .L_1506)


	//   ....[0]....
.L_1506:
        /*017c*/ 	.word	0x00003da0


	//   ....[1]....
        /*0180*/ 	.word	0x00003db0


	//   ....[2]....
        /*0184*/ 	.word	0x00003df0


	//   ....[3]....
        /*0188*/ 	.word	0x00003e00


	//   ....[4]....
        /*018c*/ 	.word	0x00003e40


	//   ....[5]....
        /*0190*/ 	.word	0x00003e50


	//   ....[6]....
        /*0194*/ 	.word	0x00003e90


	//   ....[7]....
        /*0198*/ 	.word	0x00003ea0


	//   ....[8]....
        /*019c*/ 	.word	0x00003ef0


	//   ....[9]....
        /*01a0*/ 	.word	0x00003f00


	//----- nvinfo : EIATTR_EXIT_INSTR_OFFSETS
	.align		4
.L_1507:
        /*01a4*/ 	.byte	0x04, 0x1c
        /*01a6*/ 	.short	(.L_1509 - .L_1508)


	//   ....[0]....
.L_1508:
        /*01a8*/ 	.word	0x00000080


	//   ....[1]....
        /*01ac*/ 	.word	0x00009fd0


	//----- nvinfo : EIATTR_MAX_THREADS
	.align		4
.L_1509:
        /*01b0*/ 	.byte	0x04, 0x05
        /*01b2*/ 	.short	(.L_1511 - .L_1510)
.L_1510:
        /*01b4*/ 	.word	0x00000200
        /*01b8*/ 	.word	0x00000001
        /*01bc*/ 	.word	0x00000001


	//----- nvinfo : EIATTR_CRS_STACK_SIZE
	.align		4
.L_1511:
        /*01c0*/ 	.byte	0x04, 0x1e
        /*01c2*/ 	.short	(.L_1513 - .L_1512)
.L_1512:
        /*01c4*/ 	.word	0x00000000


	//----- nvinfo : EIATTR_CBANK_PARAM_SIZE
	.align		4
.L_1513:
        /*01c8*/ 	.byte	0x03, 0x19
        /*01ca*/ 	.short	0x00a0


	//----- nvinfo : EIATTR_PARAM_CBANK
	.align		4
        /*01cc*/ 	.byte	0x04, 0x0a
        /*01ce*/ 	.short	(.L_1515 - .L_1514)
	.align		4
.L_1514:
        /*01d0*/ 	.word	index@(.nv.constant0._Z35group_norm_nhwc_fwd_one_pass_kernelI11Fp16IOFp32WLi512ELi64ELi512EEv26Group_norm_nhwc_fwd_params)
        /*01d4*/ 	.short	0x0210
        /*01d6*/ 	.short	0x00a0


	//----- nvinfo : EIATTR_SW_WAR
	.align		4
.L_1515:
        /*01d8*/ 	.byte	0x04, 0x36
        /*01da*/ 	.short	(.L_1517 - .L_1516)
.L_1516:
        /*01dc*/ 	.word	0x00000008
.L_1517:


//--------------------- .nv.info._Z35group_norm_nhwc_fwd_one_pass_kernelI11Fp16IOBf16WLi64ELi64ELi512EEv26Group_norm_nhwc_fwd_params --------------------------
	.section	.nv.info._Z35group_norm_nhwc_fwd_one_pass_kernelI11Fp16IOBf16WLi64ELi64ELi512EEv26Group_norm_nhwc_fwd_params,"",@"SHT_CUDA_INFO"
	.sectionflags	@""
	.align	4


	//----- nvinfo : EIATTR_CUDA_API_VERSION
	.align		4
        /*0000*/ 	.byte	0x04, 0x37
        /*0002*/ 	.short	(.L_1519 - .L_1518)
.L_1518:
        /*0004*/ 	.word	0x00000082


	//----- nvinfo : EIATTR_KPARAM_INFO
	.align		4
.L_1519:
        /*0008*/ 	.byte	0x04, 0x17
        /*000a*/ 	.short	(.L_1521 - .L_1520)
.L_1520:
        /*000c*/ 	.word	0x00000000
        /*0010*/ 	.short	0x0000
        /*0012*/ 	.short	0x0000
        /*0014*/ 	.byte	0x00, 0xf0, 0x81, 0x02


	//----- nvinfo : EIATTR_SPARSE_MMA_MASK
	.align		4
.L_1521:
        /*0018*/ 	.byte	0x03, 0x50
        /*001a*/ 	.short	0x0000


	//----- nvinfo : EIATTR_MAXREG_COUNT
	.align		4
        /*001c*/ 	.byte	0x03, 0x1b
        /*001e*/ 	.short	0x0080


	//----- nvinfo : EIATTR_NUM_BARRIERS
	.align		4
        /*0020*/ 	.byte	0x02, 0x4c
        /*0022*/ 	.byte	0x01
	.zero		1


	//----- nvinfo : EIATTR_MERCURY_ISA_VERSION
	.align		4
        /*0024*/ 	.byte	0x03, 0x5f
        /*0026*/ 	.short	0x0101


	//----- nvinfo : EIATTR_COOP_GROUP_MASK_REGIDS
	.align		4
        /*0028*/ 	.byte	0x04, 0x29
        /*002a*/ 	.short	(.L_1523 - .L_1522)


	//   ....[0]....
.L_1522:
        /*002c*/ 	.word	0xffffffff


	//   ....[1]....
        /*0030*/ 	.word	0xffffffff


	//   ....[2]....
        /*0034*/ 	.word	0xffffffff


	//   ....[3]....
        /*0038*/ 	.word	0xffffffff


	//   ....[4]....
        /*003c*/ 	.word	0xffffffff


	//   ....[5]....
        /*0040*/ 	.word	0xffffffff


	//   ....[6]....
        /*0044*/ 	.word	0xffffffff


	//   ....[7]....
        /*0048*/ 	.word	0xffffffff


	//   ....[8]....
        /*004c*/ 	.word	0xffffffff


	//   ....[9]....
        /*0050*/ 	.word	0xffffffff


	//----- nvinfo : EIATTR_COOP_GROUP_INSTR_OFFSETS
	.align		4
.L_1523:
        /*0054*/ 	.byte	0x04, 0x28
        /*0056*/ 	.short	(.L_1525 - .L_1524)


	//   ....[0]....
.L_1524:
        /*0058*/ 	.word	0x000009f0


	//   ....[1]....
        /*005c*/ 	.word	0x00000a00


	//   ....[2]....
        /*0060*/ 	.word	0x00000a30


	//   ....[3]....
        /*0064*/ 	.word	0x00000a40


	//   ....[4]....
        /*0068*/ 	.word	0x00000a80


	//   ....[5]....
        /*006c*/ 	.word	0x00000a90


	//   ....[6]....
        /*0070*/ 	.word	0x00000ad0


	//   ....[7]....
        /*0074*/ 	.word	0x00000ae0


	//   ....[8]....
        /*0078*/ 	.word	0x00000b30


	//   ....[9]....
        /*007c*/ 	.word	0x00000b40


	//----- nvinfo : EIATTR_EXIT_INSTR_OFFSETS
	.align		4
.L_1525:
        /*0080*/ 	.byte	0x04, 0x1c
        /*0082*/ 	.short	(.L_1527 - .L_1526)


	//   ....[0]....
.L_1526:
        /*0084*/ 	.word	0x00000060


	//   ....[1]....
        /*0088*/ 	.word	0x00002d60


	//----- nvinfo : EIATTR_MAX_THREADS
	.align		4
.L_1527:
        /*008c*/ 	.byte	0x04, 0x05
        /*008e*/ 	.short	(.L_1529 - .L_1528)
.L_1528:
        /*0090*/ 	.word	0x00000200
        /*0094*/ 	.word	0x00000001
        /*0098*/ 	.word	0x00000001


	//----- nvinfo : EIATTR_CRS_STACK_SIZE
	.align		4
.L_1529:
        /*009c*/ 	.byte	0x04, 0x1e
        /*009e*/ 	.short	(.L_1531 - .L_1530)
.L_1530:
        /*00a0*/ 	.word	0x00000000


	//----- nvinfo : EIATTR_CBANK_PARAM_SIZE
	.align		4
.L_1531:
        /*00a4*/ 	.byte	0x03, 0x19
        /*00a6*/ 	.short	0x00a0


	//----- nvinfo : EIATTR_PARAM_CBANK
	.align		4
        /*00a8*/ 	.byte	0x04, 0x0a
        /*00aa*/ 	.short	(.L_1533 - .L_1532)
	.align		4
.L_1532:
        /*00ac*/ 	.word	index@(.nv.constant0._Z35group_norm_nhwc_fwd_one_pass_kernelI11Fp16IOBf16WLi64ELi64ELi512EEv26Group_norm_nhwc_fwd_params)
        /*00b0*/ 	.short	0x0210
        /*00b2*/ 	.short	0x00a0


	//----- nvinfo : EIATTR_SW_WAR
	.align		4
.L_1533:
        /*00b4*/ 	.byte	0x04, 0x36
        /*00b6*/ 	.short	(.L_1535 - .L_1534)
.L_1534:
        /*00b8*/ 	.word	0x00000008
.L_1535:


//--------------------- .nv.info._Z35group_norm_nhwc_fwd_one_pass_kernelI11Fp16IOBf16WLi128ELi64ELi512EEv26Group_norm_nhwc_fwd_params --------------------------
	.section	.nv.info._Z35group_norm_nhwc_fwd_one_pass_kernelI11Fp16IOBf16WLi128ELi64ELi512EEv26Group_norm_nhwc_fwd_params,"",@"SHT_CUDA_INFO"
	.sectionflags	@""
	.align	4


	//----- nvinfo : EIATTR_CUDA_API_VERSION
	.align		4
        /*0000*/ 	.byte	0x04, 0x37
        /*0002*/ 	.short	(.L_1537 - .L_1536)
.L_1536:
        /*0004*/ 	.word	0x00000082


	//----- nvinfo : EIATTR_KPARAM_INFO
	.align		4
.L_1537:
        /*0008*/ 	.byte	0x04, 0x17
        /*000a*/ 	.short	(.L_1539 - .L_1538)
.L_1538:
        /*000c*/ 	.word	0x00000000
        /*0010*/ 	.short	0x0000
        /*0012*/ 	.short	0x0000
        /*0014*/ 	.byte	0x00, 0xf0, 0x81, 0x02


	//----- nvinfo : EIATTR_SPARSE_MMA_MASK
	.align		4
.L_1539:
        /*0018*/ 	.byte	0x03, 0x50
        /*001a*/ 	.short	0x0000


	//----- nvinfo : EIATTR_MAXREG_COUNT
	.align		4
        /*001c*/ 	.byte	0x03, 0x1b
        /*001e*/ 	.short	0x0080


	//----- nvinfo : EIATTR_NUM_BARRIERS
	.align		4
        /*0020*/ 	.byte	0x02, 0x4c
        /*0022*/ 	.byte	0x01
	.zero		1


	//----- nvinfo : EIATTR_MERCURY_ISA_VERSION
	.align		4
        /*0024*/ 	.byte	0x03, 0x5f
        /*0026*/ 	.short	0x0101


	//----- nvinfo : EIATTR_COOP_GROUP_MASK_REGIDS
	.align		4
        /*0028*/ 	.byte	0x04, 0x29
        /*002a*/ 	.short	(.L_1541 - .L_1540)


	//   ....[0]....
.L_1540:
        /*002c*/ 	.word	0xffffffff


	//   ....[1]....
        /*0030*/ 	.word	0xffffffff


	//   ....[2]....
        /*0034*/ 	.word	0xffffffff


	//   ....[3]....
        /*0038*/ 	.word	0xffffffff


	//   ....[4]....
        /*003c*/ 	.word	0xffffffff


	//   ....[5]....
        /*0040*/ 	.word	0xffffffff


	//   ....[6]....
        /*0044*/ 	.word	0xffffffff


	//   ....[7]....
        /*0048*/ 	.word	0xffffffff


	//   ....[8]....
        /*004c*/ 	.word	0xffffffff


	//   ....[9]....
        /*0050*/ 	.word	0xffffffff


	//----- nvinfo : EIATTR_COOP_GROUP_INSTR_OFFSETS
	.align		4
.L_1541:
        /*0054*/ 	.byte	0x04, 0x28
        /*0056*/ 	.short	(.L_1543 - .L_1542)


	//   ....[0]....
.L_1542:
        /*0058*/ 	.word	0x00001070


	//   ....[1]....
        /*005c*/ 	.word	0x00001080


	//   ....[2]....
        /*0060*/ 	.word	0x000010b0


	//   ....[3]....
        /*0064*/ 	.word	0x000010c0


	//   ....[4]....
        /*0068*/ 	.word	0x00001100


	//   ....[5]....
        /*006c*/ 	.word	0x00001110


	//   ....[6]....
        /*0070*/ 	.word	0x00001150


	//   ....[7]....
        /*0074*/ 	.word	0x00001160


	//   ....[8]....
        /*0078*/ 	.word	0x000011a0


	//   ....[9]....
        /*007c*/ 	.word	0x000011b0


	//----- nvinfo : EIATTR_EXIT_INSTR_OFFSETS
	.align		4
.L_1543:
        /*0080*/ 	.byte	0x04, 0x1c
        /*0082*/ 	.short	(.L_1545 - .L_1544)


	//   ....[0]....
.L_1544:
        /*0084*/ 	.word	0x00000070


	//   ....[1]....
        /*0088*/ 	.word	0x00003d30


	//----- nvinfo : EIATTR_MAX_THREADS
	.align		4
.L_1545:
        /*008c*/ 	.byte	0x04, 0x05
        /*008e*/ 	.short	(.L_1547 - .L_1546)
.L_1546:
        /*0090*/ 	.word	0x00000200
        /*0094*/ 	.word	0x00000001
        /*0098*/ 	.word	0x00000001


	//----- nvinfo : EIATTR_CRS_STACK_SIZE
	.align		4
.L_1547:
        /*009c*/ 	.byte	0x04, 0x1e
        /*009e*/ 	.short	(.L_1549 - .L_1548)
.L_1548:
        /*00a0*/ 	.word	0x00000000


	//----- nvinfo : EIATTR_CBANK_PARAM_SIZE
	.align		4
.L_1549:
        /*00a4*/ 	.byte	0x03, 0x19
        /*00a6*/ 	.short	0x00a0


	//----- nvinfo : EIATTR_PARAM_CBANK
	.align		4
        /*00a8*/ 	.byte	0x04, 0x0a
        /*00aa*/ 	.short	(.L_1551 - .L_1550)
	.align		4
.L_1550:
        /*00ac*/ 	.word	index@(.nv.constant0._Z35group_norm_nhwc_fwd_one_pass_kernelI11Fp16IOBf16WLi128ELi64ELi512EEv26Group_norm_nhwc_fwd_params)
        /*00b0*/ 	.short	0x0210
        /*00b2*/ 	.short	0x00a0


	//----- nvinfo : EIATTR_SW_WAR
	.align		4
.L_1551:
        /*00b4*/ 	.byte	0x04, 0x36
        /*00b6*/ 	.short	(.L_1553 - .L_1552)
.L_1552:
        /*00b8*/ 	.word	0x00000008
.L_1553:


//--------------------- .nv.info._Z35group_norm_nhwc_fwd_one_pass_kernelI11Fp16IOBf16WLi256ELi64ELi512EEv26Group_norm_nhwc_fwd_params --------------------------
	.section	.nv.info._Z35group_norm_nhwc_fwd_one_pass_kernelI11Fp16IOBf16WLi256ELi64ELi512EEv26Group_norm_nhwc_fwd_params,"",@"SHT_CUDA_INFO"
	.sectionflags	@""
	.align	4


	//----- nvinfo : EIATTR_CUDA_API_VERSION
	.align		4
        /*0000*/ 	.byte	0x04, 0x37
        /*0002*/ 	.short	(.L_1555 - .L_1554)
.L_1554:
        /*0004*/ 	.word	0x00000082


	//----- nvinfo : EIATTR_KPARAM_INFO
	.align		4
.L_1555:
        /*0008*/ 	.byte	0x04, 0x17
        /*000a*/ 	.short	(.L_1557 - .L_1556)
.L_1556:
        /*000c*/ 	.word	0x00000000
        /*0010*/ 	.short	0x0000
        /*0012*/ 	.short	0x0000
        /*0014*/ 	.byte	0x00, 0xf0, 0x81, 0x02


	//----- nvinfo : EIATTR_SPARSE_MMA_MASK
	.align		4
.L_1557:
        /*0018*/ 	.byte	0x03, 0x50
        /*001a*/ 	.short	0x0000


	//----- nvinfo : EIATTR_MAXREG_COUNT
	.align		4
        /*001c*/ 	.byte	0x03, 0x1b
        /*001e*/ 	.short	0x0080


	//----- nvinfo : EIATTR_NUM_BARRIERS
	.align		4
        /*0020*/ 	.byte	0x02, 0x4c
        /*0022*/ 	.byte	0x01
	.zero		1


	//----- nvinfo : EIATTR_MERCURY_ISA_VERSION
	.align		4
        /*0024*/ 	.byte	0x03, 0x5f
        /*0026*/ 	.short	0x0101


	//----- nvinfo : EIATTR_COOP_GROUP_MASK_REGIDS
	.align		4
        /*0028*/ 	.byte	0x04, 0x29
        /*002a*/ 	.short	(.L_1559 - .L_1558)


	//   ....[0]....
.L_1558:
        /*002c*/ 	.word	0xffffffff


	//   ....[1]....
        /*0030*/ 	.word	0xffffffff


	//   ....[2]....
        /*0034*/ 	.word	0xffffffff


	//   ....[3]....
        /*0038*/ 	.word	0xffffffff


	//   ....[4]....
        /*003c*/ 	.word	0xffffffff


	//   ....[5]....
        /*0040*/ 	.word	0xffffffff


	//   ....[6]....
        /*0044*/ 	.word	0xffffffff


	//   ....[7]....
        /*0048*/ 	.word	0xffffffff


	//   ....[8]....
        /*004c*/ 	.word	0xffffffff


	//   ....[9]....
        /*0050*/ 	.word	0xffffffff


	//----- nvinfo : EIATTR_COOP_GROUP_INSTR_OFFSETS
	.align		4
.L_1559:
        /*0054*/ 	.byte	0x04, 0x28
        /*0056*/ 	.short	(.L_1561 - .L_1560)


	//   ....[0]....
.L_1560:
        /*0058*/ 	.word	0x00001c40


	//   ....[1]....
        /*005c*/ 	.word	0x00001c50


	//   ....[2]....
        /*0060*/ 	.word	0x00001c90


	//   ....[3]....
        /*0064*/ 	.word	0x00001ca0


	//   ....[4]....
        /*0068*/ 	.word	0x00001ce0


	//   ....[5]....
        /*006c*/ 	.word	0x00001cf0


	//   ....[6]....
        /*0070*/ 	.word	0x00001d30


	//   ....[7]....
        /*0074*/ 	.word	0x00001d40


	//   ....[8]....
        /*0078*/ 	.word	0x00001d80


	//   ....[9]....
        /*007c*/ 	.word	0x00001d90


	//----- nvinfo : EIATTR_EXIT_INSTR_OFFSETS
	.align		4
.L_1561:
        /*0080*/ 	.byte	0x04, 0x1c
        /*0082*/ 	.short	(.L_1563 - .L_1562)


	//   ....[0]....
.L_1562:
        /*0084*/ 	.word	0x00000070


	//   ....[1]....
        /*0088*/ 	.word	0x00005c20


	//----- nvinfo : EIATTR_MAX_THREADS
	.align		4
.L_1563:
        /*008c*/ 	.byte	0x04, 0x05
        /*008e*/ 	.short	(.L_1565 - .L_1564)
.L_1564:
        /*0090*/ 	.word	0x00000200
        /*0094*/ 	.word	0x00000001
        /*0098*/ 	.word	0x00000001


	//----- nvinfo : EIATTR_CRS_STACK_SIZE
	.align		4
.L_1565:
        /*009c*/ 	.byte	0x04, 0x1e
        /*009e*/ 	.short	(.L_1567 - .L_1566)
.L_1566:
        /*00a0*/ 	.word	0x00000000


	//----- nvinfo : EIATTR_CBANK_PARAM_SIZE
	.align		4
.L_1567:
        /*00a4*/ 	.byte	0x03, 0x19
        /*00a6*/ 	.short	0x00a0


	//----- nvinfo : EIATTR_PARAM_CBANK
	.align		4
        /*00a8*/ 	.byte	0x04, 0x0a
        /*00aa*/ 	.short	(.L_1569 - .L_1568)
	.align		4
.L_1568:
        /*00ac*/ 	.word	index@(.nv.constant0._Z35group_norm_nhwc_fwd_one_pass_kernelI11Fp16IOBf16WLi256ELi64ELi512EEv26Group_norm_nhwc_fwd_params)
        /*00b0*/ 	.short	0x0210
        /*00b2*/ 	.short	0x00a0


	//----- nvinfo : EIATTR_SW_WAR
	.align		4
.L_1569:
        /*00b4*/ 	.byte	0x04, 0x36
        /*00b6*/ 	.short	(.L_1571 - .L_1570)
.L_1570:
        /*00b8*/ 	.word	0x00000008
.L_1571:


//--------------------- .nv.info._Z35group_norm_nhwc_fwd_one_pass_kernelI11Fp16IOBf16WLi512ELi64ELi512EEv26Group_norm_nhwc_fwd_params --------------------------
	.section	.nv.info._Z35group_norm_nhwc_fwd_one_pass_kernelI11Fp16IOBf16WLi512ELi64ELi512EEv26Group_norm_nhwc_fwd_params,"",@"SHT_CUDA_INFO"
	.sectionflags	@""
	.align	4


	//----- nvinfo : EIATTR_CUDA_API_VERSION
	.align		4
        /*0000*/ 	.byte	0x04, 0x37
        /*0002*/ 	.short	(.L_1573 - .L_1572)
.L_1572:
        /*0004*/ 	.word	0x00000082


	//----- nvinfo : EIATTR_KPARAM_INFO
	.align		4
.L_1573:
        /*0008*/ 	.byte	0x04, 0x17
        /*000a*/ 	.short	(.L_1575 - .L_1574)
.L_1574:
        /*000c*/ 	.word	0x00000000
        /*0010*/ 	.short	0x0000
        /*0012*/ 	.short	0x0000
        /*0014*/ 	.byte	0x00, 0xf0, 0x81, 0x02


	//----- nvinfo : EIATTR_SPARSE_MMA_MASK
	.align		4
.L_1575:
        /*0018*/ 	.byte	0x03, 0x50
        /*001a*/ 	.short	0x0000


	//----- nvinfo : EIATTR_MAXREG_COUNT
	.align		4
        /*001c*/ 	.byte	0x03, 0x1b
        /*001e*/ 	.short	0x0080


	//----- nvinfo : EIATTR_NUM_BARRIERS
	.align		4
        /*0020*/ 	.byte	0x02, 0x4c
        /*0022*/ 	.byte	0x01
	.zero		1


	//----- nvinfo : EIATTR_ANNOTATIONS
	.align		4
        /*0024*/ 	.byte	0x04, 0x55
        /*0026*/ 	.short	(.L_1577 - .L_1576)


	//   ....[0]....
.L_1576:
        /* <DEDUP_REMOVED lines=15> */


	//----- nvinfo : EIATTR_MERCURY_ISA_VERSION
	.align		4
.L_1577:
        /*0100*/ 	.byte	0x03, 0x5f
        /*0102*/ 	.short	0x0101


	//----- nvinfo : EIATTR_COOP_GROUP_MASK_REGIDS
	.align		4
        /*0104*/ 	.byte	0x04, 0x29
        /*0106*/ 	.short	(.L_1579 - .L_1578)


	//   ....[0]....
.L_1578:
        /*0108*/ 	.word	0xffffffff


	//   ....[1]....
        /*010c*/ 	.word	0xffffffff


	//   ....[2]....
        /*0110*/ 	.word	0xffffffff


	//   ....[3]....
        /*0114*/ 	.word	0xffffffff


	//   ....[4]....
        /*0118*/ 	.word	0xffffffff


	//   ....[5]....
        /*011c*/ 	.word	0xffffffff


	//   ....[6]....
        /*0120*/ 	.word	0xffffffff


	//   ....[7]....
        /*0124*/ 	.word	0xffffffff


	//   ....[8]....
        /*0128*/ 	.word	0xffffffff


	//   ....[9]....
        /*012c*/ 	.word	0xffffffff


	//----- nvinfo : EIATTR_COOP_GROUP_INSTR_OFFSETS
	.align		4
.L_1579:
        /*0130*/ 	.byte	0x04, 0x28
        /*0132*/ 	.short	(.L_1581 - .L_1580)


	//   ....[0]....
.L_1580:
        /*0134*/ 	.word	0x00003d40


	//   ....[1]....
        /*0138*/ 	.word	0x00003d50


	//   ....[2]....
        /*013c*/ 	.word	0x00003d90


	//   ....[3]....
        /*0140*/ 	.word	0x00003da0


	//   ....[4]....
        /*0144*/ 	.word	0x00003de0


	//   ....[5]....
        /*0148*/ 	.word	0x00003df0


	//   ....[6]....
        /*014c*/ 	.word	0x00003e30


	//   ....[7]....
        /*0150*/ 	.word	0x00003e40


	//   ....[8]....
        /*0154*/ 	.word	0x00003e90


	//   ....[9]....
        /*0158*/ 	.word	0x00003ea0


	//----- nvinfo : EIATTR_EXIT_INSTR_OFFSETS
	.align		4
.L_1581:
        /*015c*/ 	.byte	0x04, 0x1c
        /*015e*/ 	.short	(.L_1583 - .L_1582)


	//   ....[0]....
.L_1582:
        /*0160*/ 	.word	0x00000080


	//   ....[1]....
        /*0164*/ 	.word	0x00009fa0


	//----- nvinfo : EIATTR_MAX_THREADS
	.align		4
.L_1583:
        /*0168*/ 	.byte	0x04, 0x05
        /*016a*/ 	.short	(.L_1585 - .L_1584)
.L_1584:
        /*016c*/ 	.word	0x00000200
        /*0170*/ 	.word	0x00000001
        /*0174*/ 	.word	0x00000001


	//----- nvinfo : EIATTR_CRS_STACK_SIZE
	.align		4
.L_1585:
        /*0178*/ 	.byte	0x04, 0x1e
        /*017a*/ 	.short	(.L_1587 - .L_1586)
.L_1586:
        /*017c*/ 	.word	0x00000000


	//----- nvinfo : EIATTR_CBANK_PARAM_SIZE
	.align		4
.L_1587:
        /*0180*/ 	.byte	0x03, 0x19
        /*0182*/ 	.short	0x00a0


	//----- nvinfo : EIATTR_PARAM_CBANK
	.align		4
        /*0184*/ 	.byte	0x04, 0x0a
        /*0186*/ 	.short	(.L_1589 - .L_1588)
	.align		4
.L_1588:
        /*0188*/ 	.word	index@(.nv.constant0._Z35group_norm_nhwc_fwd_one_pass_kernelI11Fp16IOBf16WLi512ELi64ELi512EEv26Group_norm_nhwc_fwd_params)
        /*018c*/ 	.short	0x0210
        /*018e*/ 	.short	0x00a0


	//----- nvinfo : EIATTR_SW_WAR
	.align		4
.L_1589:
        /*0190*/ 	.byte	0x04, 0x36
        /*0192*/ 	.short	(.L_1591 - .L_1590)
.L_1590:
        /*0194*/ 	.word	0x00000008
.L_1591:


//--------------------- .nv.info._Z35group_norm_nhwc_fwd_one_pass_kernelI11Fp16IOFp16WLi64ELi64ELi512EEv26Group_norm_nhwc_fwd_params --------------------------
	.section	.nv.info._Z35group_norm_nhwc_fwd_one_pass_kernelI11Fp16IOFp16WLi64ELi64ELi512EEv26Group_norm_nhwc_fwd_params,"",@"SHT_CUDA_INFO"
	.sectionflags	@""
	.align	4


	//----- nvinfo : EIATTR_CUDA_API_VERSION
	.align		4
        /*0000*/ 	.byte	0x04, 0x37
        /*0002*/ 	.short	(.L_1593 - .L_1592)
.L_1592:
        /*0004*/ 	.word	0x00000082


	//----- nvinfo : EIATTR_KPARAM_INFO
	.align		4
.L_1593:
        /*0008*/ 	.byte	0x04, 0x17
        /*000a*/ 	.short	(.L_1595 - .L_1594)
.L_1594:
        /*000c*/ 	.word	0x00000000
        /*0010*/ 	.short	0x0000
        /*0012*/ 	.short	0x0000
        /*0014*/ 	.byte	0x00, 0xf0, 0x81, 0x02


	//----- nvinfo : EIATTR_SPARSE_MMA_MASK
	.align		4
.L_1595:
        /*0018*/ 	.byte	0x03, 0x50
        /*001a*/ 	.short	0x0000


	//----- nvinfo : EIATTR_MAXREG_COUNT
	.align		4
        /*001c*/ 	.byte	0x03, 0x1b
        /*001e*/ 	.short	0x0080


	//----- nvinfo : EIATTR_NUM_BARRIERS
	.align		4
        /*0020*/ 	.byte	0x02, 0x4c
        /*0022*/ 	.byte	0x01
	.zero		1


	//----- nvinfo : EIATTR_MERCURY_ISA_VERSION
	.align		4
        /*0024*/ 	.byte	0x03, 0x5f
        /*0026*/ 	.short	0x0101


	//----- nvinfo : EIATTR_COOP_GROUP_MASK_REGIDS
	.align		4
        /*0028*/ 	.byte	0x04, 0x29
        /*002a*/ 	.short	(.L_1597 - .L_1596)


	//   ....[0]....
.L_1596:
        /*002c*/ 	.word	0xffffffff


	//   ....[1]....
        /*0030*/ 	.word	0xffffffff


	//   ....[2]....
        /*0034*/ 	.word	0xffffffff


	//   ....[3]....
        /*0038*/ 	.word	0xffffffff


	//   ....[4]....
        /*003c*/ 	.word	0xffffffff


	//   ....[5]....
        /*0040*/ 	.word	0xffffffff


	//   ....[6]....
        /*0044*/ 	.word	0xffffffff


	//   ....[7]....
        /*0048*/ 	.word	0xffffffff


	//   ....[8]....
        /*004c*/ 	.word	0xffffffff


	//   ....[9]....
        /*0050*/ 	.word	0xffffffff


	//----- nvinfo : EIATTR_COOP_GROUP_INSTR_OFFSETS
	.align		4
.L_1597:
        /*0054*/ 	.byte	0x04, 0x28
        /*0056*/ 	.short	(.L_1599 - .L_1598)


	//   ....[0]....
.L_1598:
        /*0058*/ 	.word	0x000009f0


	//   ....[1]....
        /*005c*/ 	.word	0x00000a00


	//   ....[2]....
        /*0060*/ 	.word	0x00000a30


	//   ....[3]....
        /*0064*/ 	.word	0x00000a40


	//   ....[4]....
        /*0068*/ 	.word	0x00000a80


	//   ....[5]....
        /*006c*/ 	.word	0x00000a90


	//   ....[6]....
        /*0070*/ 	.word	0x00000ad0


	//   ....[7]....
        /*0074*/ 	.word	0x00000ae0


	//   ....[8]....
        /*0078*/ 	.word	0x00000b30


	//   ....[9]....
        /*007c*/ 	.word	0x00000b40


	//----- nvinfo : EIATTR_EXIT_INSTR_OFFSETS
	.align		4
.L_1599:
        /*0080*/ 	.byte	0x04, 0x1c
        /*0082*/ 	.short	(.L_1601 - .L_1600)


	//   ....[0]....
.L_1600:
        /*0084*/ 	.word	0x00000060


	//   ....[1]....
        /*0088*/ 	.word	0x00002d60


	//----- nvinfo : EIATTR_MAX_THREADS
	.align		4
.L_1601:
        /*008c*/ 	.byte	0x04, 0x05
        /*008e*/ 	.short	(.L_1603 - .L_1602)
.L_1602:
        /*0090*/ 	.word	0x00000200
        /*0094*/ 	.word	0x00000001
        /*0098*/ 	.word	0x00000001


	//----- nvinfo : EIATTR_CRS_STACK_SIZE
	.align		4
.L_1603:
        /*009c*/ 	.byte	0x04, 0x1e
        /*009e*/ 	.short	(.L_1605 - .L_1604)
.L_1604:
        /*00a0*/ 	.word	0x00000000


	//----- nvinfo : EIATTR_CBANK_PARAM_SIZE
	.align		4
.L_1605:
        /*00a4*/ 	.byte	0x03, 0x19
        /*00a6*/ 	.short	0x00a0


	//----- nvinfo : EIATTR_PARAM_CBANK
	.align		4
        /*00a8*/ 	.byte	0x04, 0x0a
        /*00aa*/ 	.short	(.L_1607 - .L_1606)
	.align		4
.L_1606:
        /*00ac*/ 	.word	index@(.nv.constant0._Z35group_norm_nhwc_fwd_one_pass_kernelI11Fp16IOFp16WLi64ELi64ELi512EEv26Group_norm_nhwc_fwd_params)
        /*00b0*/ 	.short	0x0210
        /*00b2*/ 	.short	0x00a0


	//----- nvinfo : EIATTR_SW_WAR
	.align		4
.L_1607:
        /*00b4*/ 	.byte	0x04, 0x36
        /*00b6*/ 	.short	(.L_1609 - .L_1608)
.L_1608:
        /*00b8*/ 	.word	0x00000008
.L_1609:


//--------------------- .nv.info._Z35group_norm_nhwc_fwd_one_pass_kernelI11Fp16IOFp16WLi128ELi64ELi512EEv26Group_norm_nhwc_fwd_params --------------------------
	.section	.nv.info._Z35group_norm_nhwc_fwd_one_pass_kernelI11Fp16IOFp16WLi128ELi64ELi512EEv26Group_norm_nhwc_fwd_params,"",@"SHT_CUDA_INFO"
	.sectionflags	@""
	.align	4


	//----- nvinfo : EIATTR_CUDA_API_VERSION
	.align		4
        /*0000*/ 	.byte	0x04, 0x37
        /*0002*/ 	.short	(.L_1611 - .L_1610)
.L_1610:
        /*0004*/ 	.word	0x00000082


	//----- nvinfo : EIATTR_KPARAM_INFO
	.align		4
.L_1611:
        /*0008*/ 	.byte	0x04, 0x17
        /*000a*/ 	.short	(.L_1613 - .L_1612)
.L_1612:
        /*000c*/ 	.word	0x00000000
        /*0010*/ 	.short	0x0000
        /*0012*/ 	.short	0x0000
        /*0014*/ 	.byte	0x00, 0xf0, 0x81, 0x02


	//----- nvinfo : EIATTR_SPARSE_MMA_MASK
	.align		4
.L_1613:
        /*0018*/ 	.byte	0x03, 0x50
        /*001a*/ 	.short	0x0000


	//----- nvinfo : EIATTR_MAXREG_COUNT
	.align		4
        /*001c*/ 	.byte	0x03, 0x1b
        /*001e*/ 	.short	0x0080


	//----- nvinfo : EIATTR_NUM_BARRIERS
	.align		4
        /*0020*/ 	.byte	0x02, 0x4c
        /*0022*/ 	.byte	0x01
	.zero		1


	//----- nvinfo : EIATTR_MERCURY_ISA_VERSION
	.align		4
        /*0024*/ 	.byte	0x03, 0x5f
        /*0026*/ 	.short	0x0101


	//----- nvinfo : EIATTR_COOP_GROUP_MASK_REGIDS
	.align		4
        /*0028*/ 	.byte	0x04, 0x29
        /*002a*/ 	.short	(.L_1615 - .L_1614)


	//   ....[0]....
.L_1614:
        /*002c*/ 	.word	0xffffffff


	//   ....[1]....
        /*0030*/ 	.word	0xffffffff


	//   ....[2]....
        /*0034*/ 	.word	0xffffffff


	//   ....[3]....
        /*0038*/ 	.word	0xffffffff


	//   ....[4]....
        /*003c*/ 	.word	0xffffffff


	//   ....[5]....
        /*0040*/ 	.word	0xffffffff


	//   ....[6]....
        /*0044*/ 	.word	0xffffffff


	//   ....[7]....
        /*0048*/ 	.word	0xffffffff


	//   ....[8]....
        /*004c*/ 	.word	0xffffffff


	//   ....[9]....
        /*0050*/ 	.word	0xffffffff


	//----- nvinfo : EIATTR_COOP_GROUP_INSTR_OFFSETS
	.align		4
.L_1615:
        /*0054*/ 	.byte	0x04, 0x28
        /*0056*/ 	.short	(.L_1617 - .L_1616)


	//   ....[0]....
.L_1616:
        /*0058*/ 	.word	0x00001070


	//   ....[1]....
        /*005c*/ 	.word	0x00001080


	//   ....[2]....
        /*0060*/ 	.word	0x000010b0


	//   ....[3]....
        /*0064*/ 	.word	0x000010c0


	//   ....[4]....
        /*0068*/ 	.word	0x00001100


	//   ....[5]....
        /*006c*/ 	.word	0x00001110


	//   ....[6]....
        /*0070*/ 	.word	0x00001150


	//   ....[7]....
        /*0074*/ 	.word	0x00001160


	//   ....[8]....
        /*0078*/ 	.word	0x000011a0


	//   ....[9]....
        /*007c*/ 	.word	0x000011b0


	//----- nvinfo : EIATTR_EXIT_INSTR_OFFSETS
	.align		4
.L_1617:
        /*0080*/ 	.byte	0x04, 0x1c
        /*0082*/ 	.short	(.L_1619 - .L_1618)


	//   ....[0]....
.L_1618:
        /*0084*/ 	.word	0x00000070


	//   ....[1]....
        /*0088*/ 	.word	0x00003d30


	//----- nvinfo : EIATTR_MAX_THREADS
	.align		4
.L_1619:
        /*008c*/ 	.byte	0x04, 0x05
        /*008e*/ 	.short	(.L_1621 - .L_1620)
.L_1620:
        /*0090*/ 	.word	0x00000200
        /*0094*/ 	.word	0x00000001
        /*0098*/ 	.word	0x00000001


	//----- nvinfo : EIATTR_CRS_STACK_SIZE
	.align		4
.L_1621:
        /*009c*/ 	.byte	0x04, 0x1e
        /*009e*/ 	.short	(.L_1623 - .L_1622)
.L_1622:
        /*00a0*/ 	.word	0x00000000


	//----- nvinfo : EIATTR_CBANK_PARAM_SIZE
	.align		4
.L_1623:
        /*00a4*/ 	.byte	0x03, 0x19
        /*00a6*/ 	.short	0x00a0


	//----- nvinfo : EIATTR_PARAM_CBANK
	.align		4
        /*00a8*/ 	.byte	0x04, 0x0a
        /*00aa*/ 	.short	(.L_1625 - .L_1624)
	.align		4
.L_1624:
        /*00ac*/ 	.word	index@(.nv.constant0._Z35group_norm_nhwc_fwd_one_pass_kernelI11Fp16IOFp16WLi128ELi64ELi512EEv26Group_norm_nhwc_fwd_params)
        /*00b0*/ 	.short	0x0210
        /*00b2*/ 	.short	0x00a0


	//----- nvinfo : EIATTR_SW_WAR
	.align		4
.L_1625:
        /*00b4*/ 	.byte	0x04, 0x36
        /*00b6*/ 	.short	(.L_1627 - .L_1626)
.L_1626:
        /*00b8*/ 	.word	0x00000008
.L_1627:


//--------------------- .nv.info._Z35group_norm_nhwc_fwd_one_pass_kernelI11Fp16IOFp16WLi256ELi64ELi512EEv26Group_norm_nhwc_fwd_params --------------------------
	.section	.nv.info._Z35group_norm_nhwc_fwd_one_pass_kernelI11Fp16IOFp16WLi256ELi64ELi512EEv26Group_norm_nhwc_fwd_params,"",@"SHT_CUDA_INFO"
	.sectionflags	@""
	.align	4


	//----- nvinfo : EIATTR_CUDA_API_VERSION
	.align		4
        /*0000*/ 	.byte	0x04, 0x37
        /*0002*/ 	.short	(.L_1629 - .L_1628)
.L_1628:
        /*0004*/ 	.word	0x00000082


	//----- nvinfo : EIATTR_KPARAM_INFO
	.align		4
.L_1629:
        /*0008*/ 	.byte	0x04, 0x17
        /*000a*/ 	.short	(.L_1631 - .L_1630)
.L_1630:
        /*000c*/ 	.word	0x00000000
        /*0010*/ 	.short	0x0000
        /*0012*/ 	.short	0x0000
        /*0014*/ 	.byte	0x00, 0xf0, 0x81, 0x02


	//----- nvinfo : EIATTR_SPARSE_MMA_MASK
	.align		4
.L_1631:
        /*0018*/ 	.byte	0x03, 0x50
        /*001a*/ 	.short	0x0000


	//----- nvinfo : EIATTR_MAXREG_COUNT
	.align		4
        /*001c*/ 	.byte	0x03, 0x1b
        /*001e*/ 	.short	0x0080


	//----- nvinfo : EIATTR_NUM_BARRIERS
	.align		4
        /*0020*/ 	.byte	0x02, 0x4c
        /*0022*/ 	.byte	0x01
	.zero		1


	//----- nvinfo : EIATTR_MERCURY_ISA_VERSION
	.align		4
        /*0024*/ 	.byte	0x03, 0x5f
        /*0026*/ 	.short	0x0101


	//----- nvinfo : EIATTR_COOP_GROUP_MASK_REGIDS
	.align		4
        /*0028*/ 	.byte	0x04, 0x29
        /*002a*/ 	.short	(.L_1633 - .L_1632)


	//   ....[0]....
.L_1632:
        /*002c*/ 	.word	0xffffffff


	//   ....[1]....
        /*0030*/ 	.word	0xffffffff


	//   ....[2]....
        /*0034*/ 	.word	0xffffffff


	//   ....[3]....
        /*0038*/ 	.word	0xffffffff


	//   ....[4]....
        /*003c*/ 	.word	0xffffffff


	//   ....[5]....
        /*0040*/ 	.word	0xffffffff


	//   ....[6]....
        /*0044*/ 	.word	0xffffffff


	//   ....[7]....
        /*0048*/ 	.word	0xffffffff


	//   ....[8]....
        /*004c*/ 	.word	0xffffffff


	//   ....[9]....
        /*0050*/ 	.word	0xffffffff


	//----- nvinfo : EIATTR_COOP_GROUP_INSTR_OFFSETS
	.align		4
.L_1633:
        /*0054*/ 	.byte	0x04, 0x28
        /*0056*/ 	.short	(.L_1635 - .L_1634)


	//   ....[0]....
.L_1634:
        /*0058*/ 	.word	0x00001c40


	//   ....[1]....
        /*005c*/ 	.word	0x00001c50


	//   ....[2]....
        /*0060*/ 	.word	0x00001c90


	//   ....[3]....
        /*0064*/ 	.word	0x00001ca0


	//   ....[4]....
        /*0068*/ 	.word	0x00001ce0


	//   ....[5]....
        /*006c*/ 	.word	0x00001cf0


	//   ....[6]....
        /*0070*/ 	.word	0x00001d30


	//   ....[7]....
        /*0074*/ 	.word	0x00001d40


	//   ....[8]....
        /*0078*/ 	.word	0x00001d80


	//   ....[9]....
        /*007c*/ 	.word	0x00001d90


	//----- nvinfo : EIATTR_EXIT_INSTR_OFFSETS
	.align		4
.L_1635:
        /*0080*/ 	.byte	0x04, 0x1c
        /*0082*/ 	.short	(.L_1637 - .L_1636)


	//   ....[0]....
.L_1636:
        /*0084*/ 	.word	0x00000070


	//   ....[1]....
        /*0088*/ 	.word	0x00005c20


	//----- nvinfo : EIATTR_MAX_THREADS
	.align		4
.L_1637:
        /*008c*/ 	.byte	0x04, 0x05
        /*008e*/ 	.short	(.L_1639 - .L_1638)
.L_1638:
        /*0090*/ 	.word	0x00000200
        /*0094*/ 	.word	0x00000001
        /*0098*/ 	.word	0x00000001


	//----- nvinfo : EIATTR_CRS_STACK_SIZE
	.align		4
.L_1639:
        /*009c*/ 	.byte	0x04, 0x1e
        /*009e*/ 	.short	(.L_1641 - .L_1640)
.L_1640:
        /*00a0*/ 	.word	0x00000000


	//----- nvinfo : EIATTR_CBANK_PARAM_SIZE
	.align		4
.L_1641:
        /*00a4*/ 	.byte	0x03, 0x19
        /*00a6*/ 	.short	0x00a0


	//----- nvinfo : EIATTR_PARAM_CBANK
	.align		4
        /*00a8*/ 	.byte	0x04, 0x0a
        /*00aa*/ 	.short	(.L_1643 - .L_1642)
	.align		4
.L_1642:
        /*00ac*/ 	.word	index@(.nv.constant0._Z35group_norm_nhwc_fwd_one_pass_kernelI11Fp16IOFp16WLi256ELi64ELi512EEv26Group_norm_nhwc_fwd_params)
        /*00b0*/ 	.short	0x0210
        /*00b2*/ 	.short	0x00a0


	//----- nvinfo : EIATTR_SW_WAR
	.align		4
.L_1643:
        /*00b4*/ 	.byte	0x04, 0x36
        /*00b6*/ 	.short	(.L_1645 - .L_1644)
.L_1644:
        /*00b8*/ 	.word	0x00000008
.L_1645:


//--------------------- .nv.info._Z35group_norm_nhwc_fwd_one_pass_kernelI11Fp16IOFp16WLi512ELi64ELi512EEv26Group_norm_nhwc_fwd_params --------------------------
	.section	.nv.info._Z35group_norm_nhwc_fwd_one_pass_kernelI11Fp16IOFp16WLi512ELi64ELi512EEv26Group_norm_nhwc_fwd_params,"",@"SHT_CUDA_INFO"
	.sectionflags	@""
	.align	4


	//----- nvinfo : EIATTR_CUDA_API_VERSION
	.align		4
        /*0000*/ 	.byte	0x04, 0x37
        /*0002*/ 	.short	(.L_1647 - .L_1646)
.L_1646:
        /*0004*/ 	.word	0x00000082


	//----- nvinfo : EIATTR_KPARAM_INFO
	.align		4
.L_1647:
        /*0008*/ 	.byte	0x04, 0x17
        /*000a*/ 	.short	(.L_1649 - .L_1648)
.L_1648:
        /*000c*/ 	.word	0x00000000
        /*0010*/ 	.short	0x0000
        /*0012*/ 	.short	0x0000
        /*0014*/ 	.byte	0x00, 0xf0, 0x81, 0x02


	//----- nvinfo : EIATTR_SPARSE_MMA_MASK
	.align		4
.L_1649:
        /*0018*/ 	.byte	0x03, 0x50
        /*001a*/ 	.short	0x0000


	//----- nvinfo : EIATTR_MAXREG_COUNT
	.align		4
        /*001c*/ 	.byte	0x03, 0x1b
        /*001e*/ 	.short	0x0080


	//----- nvinfo : EIATTR_NUM_BARRIERS
	.align		4
        /*0020*/ 	.byte	0x02, 0x4c
        /*0022*/ 	.byte	0x01
	.zero		1


	//----- nvinfo : EIATTR_ANNOTATIONS
	.align		4
        /*0024*/ 	.byte	0x04, 0x55
        /*0026*/ 	.short	(.L_1651 - .L_1650)


	//   ....[0]....
.L_1650:
        /* <DEDUP_REMOVED lines=15> */


	//----- nvinfo : EIATTR_MERCURY_ISA_VERSION
	.align		4
.L_1651:
        /*0100*/ 	.byte	0x03, 0x5f
        /*0102*/ 	.short	0x0101


	//----- nvinfo : EIATTR_COOP_GROUP_MASK_REGIDS
	.align		4
        /*0104*/ 	.byte	0x04, 0x29
        /*0106*/ 	.short	(.L_1653 - .L_1652)


	//   ....[0]....
.L_1652:
        /*0108*/ 	.word	0xffffffff


	//   ....[1]....
        /*010c*/ 	.word	0xffffffff


	//   ....[2]....
        /*0110*/ 	.word	0xffffffff


	//   ....[3]....
        /*0114*/ 	.word	0xffffffff


	//   ....[4]....
        /*0118*/ 	.word	0xffffffff


	//   ....[5]....
        /*011c*/ 	.word	0xffffffff


	//   ....[6]....
        /*0120*/ 	.word	0xffffffff


	//   ....[7]....
        /*0124*/ 	.word	0xffffffff


	//   ....[8]....
        /*0128*/ 	.word	0xffffffff


	//   ....[9]....
        /*012c*/ 	.word	0xffffffff


	//----- nvinfo : EIATTR_COOP_GROUP_INSTR_OFFSETS
	.align		4
.L_1653:
        /*0130*/ 	.byte	0x04, 0x28
        /*0132*/ 	.short	(.L_1655 - .L_1654)


	//   ....[0]....
.L_1654:
        /*0134*/ 	.word	0x00003d40


	//   ....[1]....
        /*0138*/ 	.word	0x00003d50


	//   ....[2]....
        /*013c*/ 	.word	0x00003d90


	//   ....[3]....
        /*0140*/ 	.word	0x00003da0


	//   ....[4]....
        /*0144*/ 	.word	0x00003de0


	//   ....[5]....
        /*0148*/ 	.word	0x00003df0


	//   ....[6]....
        /*014c*/ 	.word	0x00003e30


	//   ....[7]....
        /*0150*/ 	.word	0x00003e40


	//   ....[8]....
        /*0154*/ 	.word	0x00003e90


	//   ....[9]....
        /*0158*/ 	.word	0x00003ea0


	//----- nvinfo : EIATTR_EXIT_INSTR_OFFSETS
	.align		4
.L_1655:
        /*015c*/ 	.byte	0x04, 0x1c
        /*015e*/ 	.short	(.L_1657 - .L_1656)


	//   ....[0]....
.L_1656:
        /*0160*/ 	.word	0x00000080


	//   ....[1]....
        /*0164*/ 	.word	0x00009fa0


	//----- nvinfo : EIATTR_MAX_THREADS
	.align		4
.L_1657:
        /*0168*/ 	.byte	0x04, 0x05
        /*016a*/ 	.short	(.L_1659 - .L_1658)
.L_1658:
        /*016c*/ 	.word	0x00000200
        /*0170*/ 	.word	0x00000001
        /*0174*/ 	.word	0x00000001


	//----- nvinfo : EIATTR_CRS_STACK_SIZE
	.align		4
.L_1659:
        /*0178*/ 	.byte	0x04, 0x1e
        /*017a*/ 	.short	(.L_1661 - .L_1660)
.L_1660:
        /*017c*/ 	.word	0x00000000


	//----- nvinfo : EIATTR_CBANK_PARAM_SIZE
	.align		4
.L_1661:
        /*0180*/ 	.byte	0x03, 0x19
        /*0182*/ 	.short	0x00a0


	//----- nvinfo : EIATTR_PARAM_CBANK
	.align		4
        /*0184*/ 	.byte	0x04, 0x0a
        /*0186*/ 	.short	(.L_1663 - .L_1662)
	.align		4
.L_1662:
        /*0188*/ 	.word	index@(.nv.constant0._Z35group_norm_nhwc_fwd_one_pass_kernelI11Fp16IOFp16WLi512ELi64ELi512EEv26Group_norm_nhwc_fwd_params)
        /*018c*/ 	.short	0x0210
        /*018e*/ 	.short	0x00a0


	//----- nvinfo : EIATTR_SW_WAR
	.align		4
.L_1663:
        /*0190*/ 	.byte	0x04, 0x36
        /*0192*/ 	.short	(.L_1665 - .L_1664)
.L_1664:
        /*0194*/ 	.word	0x00000008
.L_1665:


//--------------------- .nv.info._Z35group_norm_nhwc_fwd_one_pass_kernelI11Fp32IOFp32WLi64ELi64ELi512EEv26Group_norm_nhwc_fwd_params --------------------------
	.section	.nv.info._Z35group_norm_nhwc_fwd_one_pass_kernelI11Fp32IOFp32WLi64ELi64ELi512EEv26Group_norm_nhwc_fwd_params,"",@"SHT_CUDA_INFO"
	.sectionflags	@""
	.align	4


	//----- nvinfo : EIATTR_CUDA_API_VERSION
	.align		4
        /*0000*/ 	.byte	0x04, 0x37
        /*0002*/ 	.short	(.L_1667 - .L_1666)
.L_1666:
        /*0004*/ 	.word	0x00000082


	//----- nvinfo : EIATTR_KPARAM_INFO
	.align		4
.L_1667:
        /*0008*/ 	.byte	0x04, 0x17
        /*000a*/ 	.short	(.L_1669 - .L_1668)
.L_1668:
        /*000c*/ 	.word	0x00000000
        /*0010*/ 	.short	0x0000
        /*0012*/ 	.short	0x0000
        /*0014*/ 	.byte	0x00, 0xf0, 0x81, 0x02


	//----- nvinfo : EIATTR_SPARSE_MMA_MASK
	.align		4
.L_1669:
        /*0018*/ 	.byte	0x03, 0x50
        /*001a*/ 	.short	0x0000


	//----- nvinfo : EIATTR_MAXREG_COUNT
	.align		4
        /*001c*/ 	.byte	0x03, 0x1b
        /*001e*/ 	.short	0x0080


	//----- nvinfo : EIATTR_NUM_BARRIERS
	.align		4
        /*0020*/ 	.byte	0x02, 0x4c
        /*0022*/ 	.byte	0x01
	.zero		1


	//----- nvinfo : EIATTR_MERCURY_ISA_VERSION
	.align		4
        /*0024*/ 	.byte	0x03, 0x5f
        /*0026*/ 	.short	0x0101


	//----- nvinfo : EIATTR_COOP_GROUP_MASK_REGIDS
	.align		4
        /*0028*/ 	.byte	0x04, 0x29
        /*002a*/ 	.short	(.L_1671 - .L_1670)


	//   ....[0]....
.L_1670:
        /*002c*/ 	.word	0xffffffff


	//   ....[1]....
        /*0030*/ 	.word	0xffffffff


	//   ....[2]....
        /*0034*/ 	.word	0xffffffff


	//   ....[3]....
        /*0038*/ 	.word	0xffffffff


	//   ....[4]....
        /*003c*/ 	.word	0xffffffff


	//   ....[5]....
        /*0040*/ 	.word	0xffffffff


	//   ....[6]....
        /*0044*/ 	.word	0xffffffff


	//   ....[7]....
        /*0048*/ 	.word	0xffffffff


	//   ....[8]....
        /*004c*/ 	.word	0xffffffff


	//   ....[9]....
        /*0050*/ 	.word	0xffffffff


	//----- nvinfo : EIATTR_COOP_GROUP_INSTR_OFFSETS
	.align		4
.L_1671:
        /*0054*/ 	.byte	0x04, 0x28
        /*0056*/ 	.short	(.L_1673 - .L_1672)


	//   ....[0]....
.L_1672:
        /*0058*/ 	.word	0x00000920


	//   ....[1]....
        /*005c*/ 	.word	0x00000930


	//   ....[2]....
        /*0060*/ 	.word	0x00000960


	//   ....[3]....
        /*0064*/ 	.word	0x00000970


	//   ....[4]....
        /*0068*/ 	.word	0x000009b0


	//   ....[5]....
        /*006c*/ 	.word	0x000009c0


	//   ....[6]....
        /*0070*/ 	.word	0x00000a00


	//   ....[7]....
        /*0074*/ 	.word	0x00000a10


	//   ....[8]....
        /*0078*/ 	.word	0x00000a60


	//   ....[9]....
        /*007c*/ 	.word	0x00000a70


	//----- nvinfo : EIATTR_EXIT_INSTR_OFFSETS
	.align		4
.L_1673:
        /*0080*/ 	.byte	0x04, 0x1c
        /*0082*/ 	.short	(.L_1675 - .L_1674)


	//   ....[0]....
.L_1674:
        /*0084*/ 	.word	0x00000060


	//   ....[1]....
        /*0088*/ 	.word	0x00002390


	//----- nvinfo : EIATTR_MAX_THREADS
	.align		4
.L_1675:
        /*008c*/ 	.byte	0x04, 0x05
        /*008e*/ 	.short	(.L_1677 - .L_1676)
.L_1676:
        /*0090*/ 	.word	0x00000200
        /*0094*/ 	.word	0x00000001
        /*0098*/ 	.word	0x00000001


	//----- nvinfo : EIATTR_CRS_STACK_SIZE
	.align		4
.L_1677:
        /*009c*/ 	.byte	0x04, 0x1e
        /*009e*/ 	.short	(.L_1679 - .L_1678)
.L_1678:
        /*00a0*/ 	.word	0x00000000


	//----- nvinfo : EIATTR_CBANK_PARAM_SIZE
	.align		4
.L_1679:
        /*00a4*/ 	.byte	0x03, 0x19
        /*00a6*/ 	.short	0x00a0


	//----- nvinfo : EIATTR_PARAM_CBANK
	.align		4
        /*00a8*/ 	.byte	0x04, 0x0a
        /*00aa*/ 	.short	(.L_1681 - .L_1680)
	.align		4
.L_1680:
        /*00ac*/ 	.word	index@(.nv.constant0._Z35group_norm_nhwc_fwd_one_pass_kernelI11Fp32IOFp32WLi64ELi64ELi512EEv26Group_norm_nhwc_fwd_params)
        /*00b0*/ 	.short	0x0210
        /*00b2*/ 	.short	0x00a0


	//----- nvinfo : EIATTR_SW_WAR
	.align		4
.L_1681:
        /*00b4*/ 	.byte	0x04, 0x36
        /*00b6*/ 	.short	(.L_1683 - .L_1682)
.L_1682:
        /*00b8*/ 	.word	0x00000008
.L_1683:


//--------------------- .nv.info._Z35group_norm_nhwc_fwd_one_pass_kernelI11Fp32IOFp32WLi128ELi64ELi512EEv26Group_norm_nhwc_fwd_params --------------------------
	.section	.nv.info._Z35group_norm_nhwc_fwd_one_pass_kernelI11Fp32IOFp32WLi128ELi64ELi512EEv26Group_norm_nhwc_fwd_params,"",@"SHT_CUDA_INFO"
	.sectionflags	@""
	.align	4


	//----- nvinfo : EIATTR_CUDA_API_VERSION
	.align		4
        /*0000*/ 	.byte	0x04, 0x37
        /*0002*/ 	.short	(.L_1685 - .L_1684)
.L_1684:
        /*0004*/ 	.word	0x00000082


	//----- nvinfo : EIATTR_KPARAM_INFO
	.align		4
.L_1685:
        /*0008*/ 	.byte	0x04, 0x17
        /*000a*/ 	.short	(.L_1687 - .L_1686)
.L_1686:
        /*000c*/ 	.word	0x00000000
        /*0010*/ 	.short	0x0000
        /*0012*/ 	.short	0x0000
        /*0014*/ 	.byte	0x00, 0xf0, 0x81, 0x02


	//----- nvinfo : EIATTR_SPARSE_MMA_MASK
	.align		4
.L_1687:
        /*0018*/ 	.byte	0x03, 0x50
        /*001a*/ 	.short	0x0000


	//----- nvinfo : EIATTR_MAXREG_COUNT
	.align		4
        /*001c*/ 	.byte	0x03, 0x1b
        /*001e*/ 	.short	0x0080


	//----- nvinfo : EIATTR_NUM_BARRIERS
	.align		4
        /*0020*/ 	.byte	0x02, 0x4c
        /*0022*/ 	.byte	0x01
	.zero		1


	//----- nvinfo : EIATTR_MERCURY_ISA_VERSION
	.align		4
        /*0024*/ 	.byte	0x03, 0x5f
        /*0026*/ 	.short	0x0101


	//----- nvinfo : EIATTR_COOP_GROUP_MASK_REGIDS
	.align		4
        /*0028*/ 	.byte	0x04, 0x29
        /*002a*/ 	.short	(.L_1689 - .L_1688)


	//   ....[0]....
.L_1688:
        /*002c*/ 	.word	0xffffffff


	//   ....[1]....
        /*0030*/ 	.word	0xffffffff


	//   ....[2]....
        /*0034*/ 	.word	0xffffffff


	//   ....[3]....
        /*0038*/ 	.word	0xffffffff


	//   ....[4]....
        /*003c*/ 	.word	0xffffffff


	//   ....[5]....
        /*0040*/ 	.word	0xffffffff


	//   ....[6]....
        /*0044*/ 	.word	0xffffffff


	//   ....[7]....
        /*0048*/ 	.word	0xffffffff


	//   ....[8]....
        /*004c*/ 	.word	0xffffffff


	//   ....[9]....
        /*0050*/ 	.word	0xffffffff


	//----- nvinfo : EIATTR_COOP_GROUP_INSTR_OFFSETS
	.align		4
.L_1689:
        /*0054*/ 	.byte	0x04, 0x28
        /*0056*/ 	.short	(.L_1691 - .L_1690)


	//   ....[0]....
.L_1690:
        /*0058*/ 	.word	0x00000f10


	//   ....[1]....
        /*005c*/ 	.word	0x00000f20


	//   ....[2]....
        /*0060*/ 	.word	0x00000f50


	//   ....[3]....
        /*0064*/ 	.word	0x00000f60


	//   ....[4]....
        /*0068*/ 	.word	0x00000fa0


	//   ....[5]....
        /*006c*/ 	.word	0x00000fb0


	//   ....[6]....
        /*0070*/ 	.word	0x00000ff0


	//   ....[7]....
        /*0074*/ 	.word	0x00001000


	//   ....[8]....
        /*0078*/ 	.word	0x00001040


	//   ....[9]....
        /*007c*/ 	.word	0x00001050


	//----- nvinfo : EIATTR_EXIT_INSTR_OFFSETS
	.align		4
.L_1691:
        /*0080*/ 	.byte	0x04, 0x1c
        /*0082*/ 	.short	(.L_1693 - .L_1692)


	//   ....[0]....
.L_1692:
        /*0084*/ 	.word	0x00000070


	//   ....[1]....
        /*0088*/ 	.word	0x00003810


	//----- nvinfo : EIATTR_MAX_THREADS
	.align		4
.L_1693:
        /*008c*/ 	.byte	0x04, 0x05
        /*008e*/ 	.short	(.L_1695 - .L_1694)
.L_1694:
        /*0090*/ 	.word	0x00000200
        /*0094*/ 	.word	0x00000001
        /*0098*/ 	.word	0x00000001


	//----- nvinfo : EIATTR_CRS_STACK_SIZE
	.align		4
.L_1695:
        /*009c*/ 	.byte	0x04, 0x1e
        /*009e*/ 	.short	(.L_1697 - .L_1696)
.L_1696:
        /*00a0*/ 	.word	0x00000000


	//----- nvinfo : EIATTR_CBANK_PARAM_SIZE
	.align		4
.L_1697:
        /*00a4*/ 	.byte	0x03, 0x19
        /*00a6*/ 	.short	0x00a0


	//----- nvinfo : EIATTR_PARAM_CBANK
	.align		4
        /*00a8*/ 	.byte	0x04, 0x0a
        /*00aa*/ 	.short	(.L_1699 - .L_1698)
	.align		4
.L_1698:
        /*00ac*/ 	.word	index@(.nv.constant0._Z35group_norm_nhwc_fwd_one_pass_kernelI11Fp32IOFp32WLi128ELi64ELi512EEv26Group_norm_nhwc_fwd_params)
        /*00b0*/ 	.short	0x0210
        /*00b2*/ 	.short	0x00a0


	//----- nvinfo : EIATTR_SW_WAR
	.align		4
.L_1699:
        /*00b4*/ 	.byte	0x04, 0x36
        /*00b6*/ 	.short	(.L_1701 - .L_1700)
.L_1700:
        /*00b8*/ 	.word	0x00000008
.L_1701:


//--------------------- .nv.info._Z35group_norm_nhwc_fwd_one_pass_kernelI11Fp32IOFp32WLi256ELi64ELi512EEv26Group_norm_nhwc_fwd_params --------------------------
	.section	.nv.info._Z35group_norm_nhwc_fwd_one_pass_kernelI11Fp32IOFp32WLi256ELi64ELi512EEv26Group_norm_nhwc_fwd_params,"",@"SHT_CUDA_INFO"
	.sectionflags	@""
	.align	4


	//----- nvinfo : EIATTR_CUDA_API_VERSION
	.align		4
        /*0000*/ 	.byte	0x04, 0x37
        /*0002*/ 	.short	(.L_1703 - .L_1702)
.L_1702:
        /*0004*/ 	.word	0x00000082


	//----- nvinfo : EIATTR_KPARAM_INFO
	.align		4
.L_1703:
        /*0008*/ 	.byte	0x04, 0x17
        /*000a*/ 	.short	(.L_1705 - .L_1704)
.L_1704:
        /*000c*/ 	.word	0x00000000
        /*0010*/ 	.short	0x0000
        /*0012*/ 	.short	0x0000
        /*0014*/ 	.byte	0x00, 0xf0, 0x81, 0x02


	//----- nvinfo : EIATTR_SPARSE_MMA_MASK
	.align		4
.L_1705:
        /*0018*/ 	.byte	0x03, 0x50
        /*001a*/ 	.short	0x0000


	//----- nvinfo : EIATTR_MAXREG_COUNT
	.align		4
        /*001c*/ 	.byte	0x03, 0x1b
        /*001e*/ 	.short	0x0080


	//----- nvinfo : EIATTR_NUM_BARRIERS
	.align		4
        /*0020*/ 	.byte	0x02, 0x4c
        /*0022*/ 	.byte	0x01
	.zero		1


	//----- nvinfo : EIATTR_MERCURY_ISA_VERSION
	.align		4
        /*0024*/ 	.byte	0x03, 0x5f
        /*0026*/ 	.short	0x0101


	//----- nvinfo : EIATTR_COOP_GROUP_MASK_REGIDS
	.align		4
        /*0028*/ 	.byte	0x04, 0x29
        /*002a*/ 	.short	(.L_1707 - .L_1706)


	//   ....[0]....
.L_1706:
        /*002c*/ 	.word	0xffffffff


	//   ....[1]....
        /*0030*/ 	.word	0xffffffff


	//   ....[2]....
        /*0034*/ 	.word	0xffffffff


	//   ....[3]....
        /*0038*/ 	.word	0xffffffff


	//   ....[4]....
        /*003c*/ 	.word	0xffffffff


	//   ....[5]....
        /*0040*/ 	.word	0xffffffff


	//   ....[6]....
        /*0044*/ 	.word	0xffffffff


	//   ....[7]....
        /*0048*/ 	.word	0xffffffff


	//   ....[8]....
        /*004c*/ 	.word	0xffffffff


	//   ....[9]....
        /*0050*/ 	.word	0xffffffff


	//----- nvinfo : EIATTR_COOP_GROUP_INSTR_OFFSETS
	.align		4
.L_1707:
        /*0054*/ 	.byte	0x04, 0x28
        /*0056*/ 	.short	(.L_1709 - .L_1708)


	//   ....[0]....
.L_1708:
        /*0058*/ 	.word	0x00001bb0


	//   ....[1]....
        /*005c*/ 	.word	0x00001bc0


	//   ....[2]....
        /*0060*/ 	.word	0x00001bf0


	//   ....[3]....
        /*0064*/ 	.word	0x00001c00


	//   ....[4]....
        /*0068*/ 	.word	0x00001c40


	//   ....[5]....
        /*006c*/ 	.word	0x00001c50


	//   ....[6]....
        /*0070*/ 	.word	0x00001c90


	//   ....[7]....
        /*0074*/ 	.word	0x00001ca0


	//   ....[8]....
        /*0078*/ 	.word	0x00001ce0


	//   ....[9]....
        /*007c*/ 	.word	0x00001cf0


	//----- nvinfo : EIATTR_EXIT_INSTR_OFFSETS
	.align		4
.L_1709:
        /*0080*/ 	.byte	0x04, 0x1c
        /*0082*/ 	.short	(.L_1711 - .L_1710)


	//   ....[0]....
.L_1710:
        /*0084*/ 	.word	0x00000060


	//   ....[1]....
        /*0088*/ 	.word	0x00004da0


	//----- nvinfo : EIATTR_MAX_THREADS
	.align		4
.L_1711:
        /*008c*/ 	.byte	0x04, 0x05
        /*008e*/ 	.short	(.L_1713 - .L_1712)
.L_1712:
        /*0090*/ 	.word	0x00000200
        /*0094*/ 	.word	0x00000001
        /*0098*/ 	.word	0x00000001


	//----- nvinfo : EIATTR_CRS_STACK_SIZE
	.align		4
.L_1713:
        /*009c*/ 	.byte	0x04, 0x1e
        /*009e*/ 	.short	(.L_1715 - .L_1714)
.L_1714:
        /*00a0*/ 	.word	0x00000000


	//----- nvinfo : EIATTR_CBANK_PARAM_SIZE
	.align		4
.L_1715:
        /*00a4*/ 	.byte	0x03, 0x19
        /*00a6*/ 	.short	0x00a0


	//----- nvinfo : EIATTR_PARAM_CBANK
	.align		4
        /*00a8*/ 	.byte	0x04, 0x0a
        /*00aa*/ 	.short	(.L_1717 - .L_1716)
	.align		4
.L_1716:
        /*00ac*/ 	.word	index@(.nv.constant0._Z35group_norm_nhwc_fwd_one_pass_kernelI11Fp32IOFp32WLi256ELi64ELi512EEv26Group_norm_nhwc_fwd_params)
        /*00b0*/ 	.short	0x0210
        /*00b2*/ 	.short	0x00a0


	//----- nvinfo : EIATTR_SW_WAR
	.align		4
.L_1717:
        /*00b4*/ 	.byte	0x04, 0x36
        /*00b6*/ 	.short	(.L_1719 - .L_1718)
.L_1718:
        /*00b8*/ 	.word	0x00000008
.L_1719:


//--------------------- .nv.info._Z35group_norm_nhwc_fwd_one_pass_kernelI11Fp32IOFp32WLi512ELi64ELi512EEv26Group_norm_nhwc_fwd_params --------------------------
	.section	.nv.info._Z35group_norm_nhwc_fwd_one_pass_kernelI11Fp32IOFp32WLi512ELi64ELi512EEv26Group_norm_nhwc_fwd_params,"",@"SHT_CUDA_INFO"
	.sectionflags	@""
	.align	4


	//----- nvinfo : EIATTR_CUDA_API_VERSION
	.align		4
        /*0000*/ 	.byte	0x04, 0x37
        /*0002*/ 	.short	(.L_1721 - .L_1720)
.L_1720:
        /*0004*/ 	.word	0x00000082


	//----- nvinfo : EIATTR_KPARAM_INFO
	.align		4
.L_1721:
        /*0008*/ 	.byte	0x04, 0x17
        /*000a*/ 	.short	(.L_1723 - .L_1722)
.L_1722:
        /*000c*/ 	.word	0x00000000
        /*0010*/ 	.short	0x0000
        /*0012*/ 	.short	0x0000
        /*0014*/ 	.byte	0x00, 0xf0, 0x81, 0x02


	//----- nvinfo : EIATTR_SPARSE_MMA_MASK
	.align		4
.L_1723:
        /*0018*/ 	.byte	0x03, 0x50
        /*001a*/ 	.short	0x0000


	//----- nvinfo : EIATTR_MAXREG_COUNT
	.align		4
        /*001c*/ 	.byte	0x03, 0x1b
        /*001e*/ 	.short	0x0080


	//----- nvinfo : EIATTR_NUM_BARRIERS
	.align		4
        /*0020*/ 	.byte	0x02, 0x4c
        /*0022*/ 	.byte	0x01
	.zero		1


	//----- nvinfo : EIATTR_MERCURY_ISA_VERSION
	.align		4
        /*0024*/ 	.byte	0x03, 0x5f
        /*0026*/ 	.short	0x0101


	//----- nvinfo : EIATTR_COOP_GROUP_MASK_REGIDS
	.align		4
        /*0028*/ 	.byte	0x04, 0x29
        /*002a*/ 	.short	(.L_1725 - .L_1724)


	//   ....[0]....
.L_1724:
        /*002c*/ 	.word	0xffffffff


	//   ....[1]....
        /*0030*/ 	.word	0xffffffff


	//   ....[2]....
        /*0034*/ 	.word	0xffffffff


	//   ....[3]....
        /*0038*/ 	.word	0xffffffff


	//   ....[4]....
        /*003c*/ 	.word	0xffffffff


	//   ....[5]....
        /*0040*/ 	.word	0xffffffff


	//   ....[6]....
        /*0044*/ 	.word	0xffffffff


	//   ....[7]....
        /*0048*/ 	.word	0xffffffff


	//   ....[8]....
        /*004c*/ 	.word	0xffffffff


	//   ....[9]....
        /*0050*/ 	.word	0xffffffff


	//----- nvinfo : EIATTR_COOP_GROUP_INSTR_OFFSETS
	.align		4
.L_1725:
        /*0054*/ 	.byte	0x04, 0x28
        /*0056*/ 	.short	(.L_1727 - .L_1726)


	//   ....[0]....
.L_1726:
        /*0058*/ 	.word	0x00003800


	//   ....[1]....
        /*005c*/ 	.word	0x00003810


	//   ....[2]....
        /*0060*/ 	.word	0x00003850


	//   ....[3]....
        /*0064*/ 	.word	0x00003860


	//   ....[4]....
        /*0068*/ 	.word	0x000038a0


	//   ....[5]....
        /*006c*/ 	.word	0x000038b0


	//   ....[6]....
        /*0070*/ 	.word	0x000038f0


	//   ....[7]....
        /*0074*/ 	.word	0x00003900


	//   ....[8]....
        /*0078*/ 	.word	0x00003950


	//   ....[9]....
        /*007c*/ 	.word	0x00003960


	//----- nvinfo : EIATTR_EXIT_INSTR_OFFSETS
	.align		4
.L_1727:
        /*0080*/ 	.byte	0x04, 0x1c
        /*0082*/ 	.short	(.L_1729 - .L_1728)


	//   ....[0]....
.L_1728:
        /*0084*/ 	.word	0x00000070


	//   ....[1]....
        /*0088*/ 	.word	0x00009440


	//----- nvinfo : EIATTR_MAX_THREADS
	.align		4
.L_1729:
        /*008c*/ 	.byte	0x04, 0x05
        /*008e*/ 	.short	(.L_1731 - .L_1730)
.L_1730:
        /*0090*/ 	.word	0x00000200
        /*0094*/ 	.word	0x00000001
        /*0098*/ 	.word	0x00000001


	//----- nvinfo : EIATTR_CRS_STACK_SIZE
	.align		4
.L_1731:
        /*009c*/ 	.byte	0x04, 0x1e
        /*009e*/ 	.short	(.L_1733 - .L_1732)
.L_1732:
        /*00a0*/ 	.word	0x00000000


	//----- nvinfo : EIATTR_CBANK_PARAM_SIZE
	.align		4
.L_1733:
        /*00a4*/ 	.byte	0x03, 0x19
        /*00a6*/ 	.short	0x00a0


	//----- nvinfo : EIATTR_PARAM_CBANK
	.align		4
        /*00a8*/ 	.byte	0x04, 0x0a
        /*00aa*/ 	.short	(.L_1735 - .L_1734)
	.align		4
.L_1734:
        /*00ac*/ 	.word	index@(.nv.constant0._Z35group_norm_nhwc_fwd_one_pass_kernelI11Fp32IOFp32WLi512ELi64ELi512EEv26Group_norm_nhwc_fwd_params)
        /*00b0*/ 	.short	0x0210
        /*00b2*/ 	.short	0x00a0


	//----- nvinfo : EIATTR_SW_WAR
	.align		4
.L_1735:
        /*00b4*/ 	.byte	0x04, 0x36
        /*00b6*/ 	.short	(.L_1737 - .L_1736)
.L_1736:
        /*00b8*/ 	.word	0x00000008
.L_1737:


//--------------------- .nv.info._Z35group_norm_nhwc_fwd_one_pass_kernelI11Fp32IOBf16WLi64ELi64ELi512EEv26Group_norm_nhwc_fwd_params --------------------------
	.section	.nv.info._Z35group_norm_nhwc_fwd_one_pass_kernelI11Fp32IOBf16WLi64ELi64ELi512EEv26Group_norm_nhwc_fwd_params,"",@"SHT_CUDA_INFO"
	.sectionflags	@""
	.align	4


	//----- nvinfo : EIATTR_CUDA_API_VERSION
	.align		4
        /*0000*/ 	.byte	0x04, 0x37
        /*0002*/ 	.short	(.L_1739 - .L_1738)
.L_1738:
        /*0004*/ 	.word	0x00000082


	//----- nvinfo : EIATTR_KPARAM_INFO
	.align		4
.L_1739:
        /*0008*/ 	.byte	0x04, 0x17
        /*000a*/ 	.short	(.L_1741 - .L_1740)
.L_1740:
        /*000c*/ 	.word	0x00000000
        /*0010*/ 	.short	0x0000
        /*0012*/ 	.short	0x0000
        /*0014*/ 	.byte	0x00, 0xf0, 0x81, 0x02


	//----- nvinfo : EIATTR_SPARSE_MMA_MASK
	.align		4
.L_1741:
        /*0018*/ 	.byte	0x03, 0x50
        /*001a*/ 	.short	0x0000


	//----- nvinfo : EIATTR_MAXREG_COUNT
	.align		4
        /*001c*/ 	.byte	0x03, 0x1b
        /*001e*/ 	.short	0x0080


	//----- nvinfo : EIATTR_NUM_BARRIERS
	.align		4
        /*0020*/ 	.byte	0x02, 0x4c
        /*0022*/ 	.byte	0x01
	.zero		1


	//----- nvinfo : EIATTR_MERCURY_ISA_VERSION
	.align		4
        /*0024*/ 	.byte	0x03, 0x5f
        /*0026*/ 	.short	0x0101


	//----- nvinfo : EIATTR_COOP_GROUP_MASK_REGIDS
	.align		4
        /*0028*/ 	.byte	0x04, 0x29
        /*002a*/ 	.short	(.L_1743 - .L_1742)


	//   ....[0]....
.L_1742:
        /*002c*/ 	.word	0xffffffff


	//   ....[1]....
        /*0030*/ 	.word	0xffffffff


	//   ....[2]....
        /*0034*/ 	.word	0xffffffff


	//   ....[3]....
        /*0038*/ 	.word	0xffffffff


	//   ....[4]....
        /*003c*/ 	.word	0xffffffff


	//   ....[5]....
        /*0040*/ 	.word	0xffffffff


	//   ....[6]....
        /*0044*/ 	.word	0xffffffff


	//   ....[7]....
        /*0048*/ 	.word	0xffffffff


	//   ....[8]....
        /*004c*/ 	.word	0xffffffff


	//   ....[9]....
        /*0050*/ 	.word	0xffffffff


	//----- nvinfo : EIATTR_COOP_GROUP_INSTR_OFFSETS
	.align		4
.L_1743:
        /*0054*/ 	.byte	0x04, 0x28
        /*0056*/ 	.short	(.L_1745 - .L_1744)


	//   ....[0]....
.L_1744:
        /*0058*/ 	.word	0x00000920


	//   ....[1]....
        /*005c*/ 	.word	0x00000930


	//   ....[2]....
        /*0060*/ 	.word	0x00000960


	//   ....[3]....
        /*0064*/ 	.word	0x00000970


	//   ....[4]....
        /*0068*/ 	.word	0x000009b0


	//   ....[5]....
        /*006c*/ 	.word	0x000009c0


	//   ....[6]....
        /*0070*/ 	.word	0x00000a00


	//   ....[7]....
        /*0074*/ 	.word	0x00000a10


	//   ....[8]....
        /*0078*/ 	.word	0x00000a60


	//   ....[9]....
        /*007c*/ 	.word	0x00000a70


	//----- nvinfo : EIATTR_EXIT_INSTR_OFFSETS
	.align		4
.L_1745:
        /*0080*/ 	.byte	0x04, 0x1c
        /*0082*/ 	.short	(.L_1747 - .L_1746)


	//   ....[0]....
.L_1746:
        /*0084*/ 	.word	0x00000060


	//   ....[1]....
        /*0088*/ 	.word	0x000023f0


	//----- nvinfo : EIATTR_MAX_THREADS
	.align		4
.L_1747:
        /*008c*/ 	.byte	0x04, 0x05
        /*008e*/ 	.short	(.L_1749 - .L_1748)
.L_1748:
        /*0090*/ 	.word	0x00000200
        /*0094*/ 	.word	0x00000001
        /*0098*/ 	.word	0x00000001


	//----- nvinfo : EIATTR_CRS_STACK_SIZE
	.align		4
.L_1749:
        /*009c*/ 	.byte	0x04, 0x1e
        /*009e*/ 	.short	(.L_1751 - .L_1750)
.L_1750:
        /*00a0*/ 	.word	0x00000000


	//----- nvinfo : EIATTR_CBANK_PARAM_SIZE
	.align		4
.L_1751:
        /*00a4*/ 	.byte	0x03, 0x19
        /*00a6*/ 	.short	0x00a0


	//----- nvinfo : EIATTR_PARAM_CBANK
	.align		4
        /*00a8*/ 	.byte	0x04, 0x0a
        /*00aa*/ 	.short	(.L_1753 - .L_1752)
	.align		4
.L_1752:
        /*00ac*/ 	.word	index@(.nv.constant0._Z35group_norm_nhwc_fwd_one_pass_kernelI11Fp32IOBf16WLi64ELi64ELi512EEv26Group_norm_nhwc_fwd_params)
        /*00b0*/ 	.short	0x0210
        /*00b2*/ 	.short	0x00a0


	//----- nvinfo : EIATTR_SW_WAR
	.align		4
.L_1753:
        /*00b4*/ 	.byte	0x04, 0x36
        /*00b6*/ 	.short	(.L_1755 - .L_1754)
.L_1754:
        /*00b8*/ 	.word	0x00000008
.L_1755:


//--------------------- .nv.info._Z35group_norm_nhwc_fwd_one_pass_kernelI11Fp32IOBf16WLi128ELi64ELi512EEv26Group_norm_nhwc_fwd_params --------------------------
	.section	.nv.info._Z35group_norm_nhwc_fwd_one_pass_kernelI11Fp32IOBf16WLi128ELi64ELi512EEv26Group_norm_nhwc_fwd_params,"",@"SHT_CUDA_INFO"
	.sectionflags	@""
	.align	4


	//----- nvinfo : EIATTR_CUDA_API_VERSION
	.align		4
        /*0000*/ 	.byte	0x04, 0x37
        /*0002*/ 	.short	(.L_1757 - .L_1756)
.L_1756:
        /*0004*/ 	.word	0x00000082


	//----- nvinfo : EIATTR_KPARAM_INFO
	.align		4
.L_1757:
        /*0008*/ 	.byte	0x04, 0x17
        /*000a*/ 	.short	(.L_1759 - .L_1758)
.L_1758:
        /*000c*/ 	.word	0x00000000
        /*0010*/ 	.short	0x0000
        /*0012*/ 	.short	0x0000
        /*0014*/ 	.byte	0x00, 0xf0, 0x81, 0x02


	//----- nvinfo : EIATTR_SPARSE_MMA_MASK
	.align		4
.L_1759:
        /*0018*/ 	.byte	0x03, 0x50
        /*001a*/ 	.short	0x0000


	//----- nvinfo : EIATTR_MAXREG_COUNT
	.align		4
        /*001c*/ 	.byte	0x03, 0x1b
        /*001e*/ 	.short	0x0080


	//----- nvinfo : EIATTR_NUM_BARRIERS
	.align		4
        /*0020*/ 	.byte	0x02, 0x4c
        /*0022*/ 	.byte	0x01
	.zero		1


	//----- nvinfo : EIATTR_MERCURY_ISA_VERSION
	.align		4
        /*0024*/ 	.byte	0x03, 0x5f
        /*0026*/ 	.short	0x0101


	//----- nvinfo : EIATTR_COOP_GROUP_MASK_REGIDS
	.align		4
        /*0028*/ 	.byte	0x04, 0x29
        /*002a*/ 	.short	(.L_1761 - .L_1760)


	//   ....[0]....
.L_1760:
        /*002c*/ 	.word	0xffffffff


	//   ....[1]....
        /*0030*/ 	.word	0xffffffff


	//   ....[2]....
        /*0034*/ 	.word	0xffffffff


	//   ....[3]....
        /*0038*/ 	.word	0xffffffff


	//   ....[4]....
        /*003c*/ 	.word	0xffffffff


	//   ....[5]....
        /*0040*/ 	.word	0xffffffff


	//   ....[6]....
        /*0044*/ 	.word	0xffffffff


	//   ....[7]....
        /*0048*/ 	.word	0xffffffff


	//   ....[8]....
        /*004c*/ 	.word	0xffffffff


	//   ....[9]....
        /*0050*/ 	.word	0xffffffff


	//----- nvinfo : EIATTR_COOP_GROUP_INSTR_OFFSETS
	.align		4
.L_1761:
        /*0054*/ 	.byte	0x04, 0x28
        /*0056*/ 	.short	(.L_1763 - .L_1762)


	//   ....[0]....
.L_1762:
        /*0058*/ 	.word	0x00000f10


	//   ....[1]....
        /*005c*/ 	.word	0x00000f20


	//   ....[2]....
        /*0060*/ 	.word	0x00000f50


	//   ....[3]....
        /*0064*/ 	.word	0x00000f60


	//   ....[4]....
        /*0068*/ 	.word	0x00000fa0


	//   ....[5]....
        /*006c*/ 	.word	0x00000fb0


	//   ....[6]....
        /*0070*/ 	.word	0x00000ff0


	//   ....[7]....
        /*0074*/ 	.word	0x00001000


	//   ....[8]....
        /*0078*/ 	.word	0x00001040


	//   ....[9]....
        /*007c*/ 	.word	0x00001050


	//----- nvinfo : EIATTR_EXIT_INSTR_OFFSETS
	.align		4
.L_1763:
        /*0080*/ 	.byte	0x04, 0x1c
        /*0082*/ 	.short	(.L_1765 - .L_1764)


	//   ....[0]....
.L_1764:
        /*0084*/ 	.word	0x00000070


	//   ....[1]....
        /*0088*/ 	.word	0x00003870


	//----- nvinfo : EIATTR_MAX_THREADS
	.align		4
.L_1765:
        /*008c*/ 	.byte	0x04, 0x05
        /*008e*/ 	.short	(.L_1767 - .L_1766)
.L_1766:
        /*0090*/ 	.word	0x00000200
        /*0094*/ 	.word	0x00000001
        /*0098*/ 	.word	0x00000001


	//----- nvinfo : EIATTR_CRS_STACK_SIZE
	.align		4
.L_1767:
        /*009c*/ 	.byte	0x04, 0x1e
        /*009e*/ 	.short	(.L_1769 - .L_1768)
.L_1768:
        /*00a0*/ 	.word	0x00000000


	//----- nvinfo : EIATTR_CBANK_PARAM_SIZE
	.align		4
.L_1769:
        /*00a4*/ 	.byte	0x03, 0x19
        /*00a6*/ 	.short	0x00a0


	//----- nvinfo : EIATTR_PARAM_CBANK
	.align		4
        /*00a8*/ 	.byte	0x04, 0x0a
        /*00aa*/ 	.short	(.L_1771 - .L_1770)
	.align		4
.L_1770:
        /*00ac*/ 	.word	index@(.nv.constant0._Z35group_norm_nhwc_fwd_one_pass_kernelI11Fp32IOBf16WLi128ELi64ELi512EEv26Group_norm_nhwc_fwd_params)
        /*00b0*/ 	.short	0x0210
        /*00b2*/ 	.short	0x00a0


	//----- nvinfo : EIATTR_SW_WAR
	.align		4
.L_1771:
        /*00b4*/ 	.byte	0x04, 0x36
        /*00b6*/ 	.short	(.L_1773 - .L_1772)
.L_1772:
        /*00b8*/ 	.word	0x00000008
.L_1773:


//--------------------- .nv.info._Z35group_norm_nhwc_fwd_one_pass_kernelI11Fp32IOBf16WLi256ELi64ELi512EEv26Group_norm_nhwc_fwd_params --------------------------
	.section	.nv.info._Z35group_norm_nhwc_fwd_one_pass_kernelI11Fp32IOBf16WLi256ELi64ELi512EEv26Group_norm_nhwc_fwd_params,"",@"SHT_CUDA_INFO"
	.sectionflags	@""
	.align	4


	//----- nvinfo : EIATTR_CUDA_API_VERSION
	.align		4
        /*0000*/ 	.byte	0x04, 0x37
        /*0002*/ 	.short	(.L_1775 - .L_1774)
.L_1774:
        /*0004*/ 	.word	0x00000082


	//----- nvinfo : EIATTR_KPARAM_INFO
	.align		4
.L_1775:
        /*0008*/ 	.byte	0x04, 0x17
        /*000a*/ 	.short	(.L_1777 - .L_1776)
.L_1776:
        /*000c*/ 	.word	0x00000000
        /*0010*/ 	.short	0x0000
        /*0012*/ 	.short	0x0000
        /*0014*/ 	.byte	0x00, 0xf0, 0x81, 0x02


	//----- nvinfo : EIATTR_SPARSE_MMA_MASK
	.align		4
.L_1777:
        /*0018*/ 	.byte	0x03, 0x50
        /*001a*/ 	.short	0x0000


	//----- nvinfo : EIATTR_MAXREG_COUNT
	.align		4
        /*001c*/ 	.byte	0x03, 0x1b
        /*001e*/ 	.short	0x0080


	//----- nvinfo : EIATTR_NUM_BARRIERS
	.align		4
        /*0020*/ 	.byte	0x02, 0x4c
        /*0022*/ 	.byte	0x01
	.zero		1


	//----- nvinfo : EIATTR_MERCURY_ISA_VERSION
	.align		4
        /*0024*/ 	.byte	0x03, 0x5f
        /*0026*/ 	.short	0x0101


	//----- nvinfo : EIATTR_COOP_GROUP_MASK_REGIDS
	.align		4
        /*0028*/ 	.byte	0x04, 0x29
        /*002a*/ 	.short	(.L_1779 - .L_1778)


	//   ....[0]....
.L_1778:
        /*002c*/ 	.word	0xffffffff


	//   ....[1]....
        /*0030*/ 	.word	0xffffffff


	//   ....[2]....
        /*0034*/ 	.word	0xffffffff


	//   ....[3]....
        /*0038*/ 	.word	0xffffffff


	//   ....[4]....
        /*003c*/ 	.word	0xffffffff


	//   ....[5]....
        /*0040*/ 	.word	0xffffffff


	//   ....[6]....
        /*0044*/ 	.word	0xffffffff


	//   ....[7]....
        /*0048*/ 	.word	0xffffffff


	//   ....[8]....
        /*004c*/ 	.word	0xffffffff


	//   ....[9]....
        /*0050*/ 	.word	0xffffffff


	//----- nvinfo : EIATTR_COOP_GROUP_INSTR_OFFSETS
	.align		4
.L_1779:
        /*0054*/ 	.byte	0x04, 0x28
        /*0056*/ 	.short	(.L_1781 - .L_1780)


	//   ....[0]....
.L_1780:
        /*0058*/ 	.word	0x00001bc0


	//   ....[1]....
        /*005c*/ 	.word	0x00001bd0


	//   ....[2]....
        /*0060*/ 	.word	0x00001c00


	//   ....[3]....
        /*0064*/ 	.word	0x00001c10


	//   ....[4]....
        /*0068*/ 	.word	0x00001c50


	//   ....[5]....
        /*006c*/ 	.word	0x00001c60


	//   ....[6]....
        /*0070*/ 	.word	0x00001ca0


	//   ....[7]....
        /*0074*/ 	.word	0x00001cb0


	//   ....[8]....
        /*0078*/ 	.word	0x00001cf0


	//   ....[9]....
        /*007c*/ 	.word	0x00001d00


	//----- nvinfo : EIATTR_EXIT_INSTR_OFFSETS
	.align		4
.L_1781:
        /*0080*/ 	.byte	0x04, 0x1c
        /*0082*/ 	.short	(.L_1783 - .L_1782)


	//   ....[0]....
.L_1782:
        /*0084*/ 	.word	0x00000060


	//   ....[1]....
        /*0088*/ 	.word	0x00004e10


	//----- nvinfo : EIATTR_MAX_THREADS
	.align		4
.L_1783:
        /*008c*/ 	.byte	0x04, 0x05
        /*008e*/ 	.short	(.L_1785 - .L_1784)
.L_1784:
        /*0090*/ 	.word	0x00000200
        /*0094*/ 	.word	0x00000001
        /*0098*/ 	.word	0x00000001


	//----- nvinfo : EIATTR_CRS_STACK_SIZE
	.align		4
.L_1785:
        /*009c*/ 	.byte	0x04, 0x1e
        /*009e*/ 	.short	(.L_1787 - .L_1786)
.L_1786:
        /*00a0*/ 	.word	0x00000000


	//----- nvinfo : EIATTR_CBANK_PARAM_SIZE
	.align		4
.L_1787:
        /*00a4*/ 	.byte	0x03, 0x19
        /*00a6*/ 	.short	0x00a0


	//----- nvinfo : EIATTR_PARAM_CBANK
	.align		4
        /*00a8*/ 	.byte	0x04, 0x0a
        /*00aa*/ 	.short	(.L_1789 - .L_1788)
	.align		4
.L_1788:
        /*00ac*/ 	.word	index@(.nv.constant0._Z35group_norm_nhwc_fwd_one_pass_kernelI11Fp32IOBf16WLi256ELi64ELi512EEv26Group_norm_nhwc_fwd_params)
        /*00b0*/ 	.short	0x0210
        /*00b2*/ 	.short	0x00a0


	//----- nvinfo : EIATTR_SW_WAR
	.align		4
.L_1789:
        /*00b4*/ 	.byte	0x04, 0x36
        /*00b6*/ 	.short	(.L_1791 - .L_1790)
.L_1790:
        /*00b8*/ 	.word	0x00000008
.L_1791:


//--------------------- .nv.info._Z35group_norm_nhwc_fwd_one_pass_kernelI11Fp32IOBf16WLi512ELi64ELi512EEv26Group_norm_nhwc_fwd_params --------------------------
	.section	.nv.info._Z35group_norm_nhwc_fwd_one_pass_kernelI11Fp32IOBf16WLi512ELi64ELi512EEv26Group_norm_nhwc_fwd_params,"",@"SHT_CUDA_INFO"
	.sectionflags	@""
	.align	4


	//----- nvinfo : EIATTR_CUDA_API_VERSION
	.align		4
        /*0000*/ 	.byte	0x04, 0x37
        /*0002*/ 	.short	(.L_1793 - .L_1792)
.L_1792:
        /*0004*/ 	.word	0x00000082


	//----- nvinfo : EIATTR_KPARAM_INFO
	.align		4
.L_1793:
        /*0008*/ 	.byte	0x04, 0x17
        /*000a*/ 	.short	(.L_1795 - .L_1794)
.L_1794:
        /*000c*/ 	.word	0x00000000
        /*0010*/ 	.short	0x0000
        /*0012*/ 	.short	0x0000
        /*0014*/ 	.byte	0x00, 0xf0, 0x81, 0x02


	//----- nvinfo : EIATTR_SPARSE_MMA_MASK
	.align		4
.L_1795:
        /*0018*/ 	.byte	0x03, 0x50
        /*001a*/ 	.short	0x0000


	//----- nvinfo : EIATTR_MAXREG_COUNT
	.align		4
        /*001c*/ 	.byte	0x03, 0x1b
        /*001e*/ 	.short	0x0080


	//----- nvinfo : EIATTR_NUM_BARRIERS
	.align		4
        /*0020*/ 	.byte	0x02, 0x4c
        /*0022*/ 	.byte	0x01
	.zero		1


	//----- nvinfo : EIATTR_MERCURY_ISA_VERSION
	.align		4
        /*0024*/ 	.byte	0x03, 0x5f
        /*0026*/ 	.short	0x0101


	//----- nvinfo : EIATTR_COOP_GROUP_MASK_REGIDS
	.align		4
        /*0028*/ 	.byte	0x04, 0x29
        /*002a*/ 	.short	(.L_1797 - .L_1796)


	//   ....[0]....
.L_1796:
        /*002c*/ 	.word	0xffffffff


	//   ....[1]....
        /*0030*/ 	.word	0xffffffff


	//   ....[2]....
        /*0034*/ 	.word	0xffffffff


	//   ....[3]....
        /*0038*/ 	.word	0xffffffff


	//   ....[4]....
        /*003c*/ 	.word	0xffffffff


	//   ....[5]....
        /*0040*/ 	.word	0xffffffff


	//   ....[6]....
        /*0044*/ 	.word	0xffffffff


	//   ....[7]....
        /*0048*/ 	.word	0xffffffff


	//   ....[8]....
        /*004c*/ 	.word	0xffffffff


	//   ....[9]....
        /*0050*/ 	.word	0xffffffff


	//----- nvinfo : EIATTR_COOP_GROUP_INSTR_OFFSETS
	.align		4
.L_1797:
        /*0054*/ 	.byte	0x04, 0x28
        /*0056*/ 	.short	(.L_1799 - .L_1798)


	//   ....[0]....
.L_1798:
        /*0058*/ 	.word	0x00003800


	//   ....[1]....
        /*005c*/ 	.word	0x00003810


	//   ....[2]....
        /*0060*/ 	.word	0x00003850


	//   ....[3]....
        /*0064*/ 	.word	0x00003860


	//   ....[4]....
        /*0068*/ 	.word	0x000038a0


	//   ....[5]....
        /*006c*/ 	.word	0x000038b0


	//   ....[6]....
        /*0070*/ 	.word	0x000038f0


	//   ....[7]....
        /*0074*/ 	.word	0x00003900


	//   ....[8]....
        /*0078*/ 	.word	0x00003950


	//   ....[9]....
        /*007c*/ 	.word	0x00003960


	//----- nvinfo : EIATTR_EXIT_INSTR_OFFSETS
	.align		4
.L_1799:
        /*0080*/ 	.byte	0x04, 0x1c
        /*0082*/ 	.short	(.L_1801 - .L_1800)


	//   ....[0]....
.L_1800:
        /*0084*/ 	.word	0x00000070


	//   ....[1]....
        /*0088*/ 	.word	0x000094d0


	//----- nvinfo : EIATTR_MAX_THREADS
	.align		4
.L_1801:
        /*008c*/ 	.byte	0x04, 0x05
        /*008e*/ 	.short	(.L_1803 - .L_1802)
.L_1802:
        /*0090*/ 	.word	0x00000200
        /*0094*/ 	.word	0x00000001
        /*0098*/ 	.word	0x00000001


	//----- nvinfo : EIATTR_CRS_STACK_SIZE
	.align		4
.L_1803:
        /*009c*/ 	.byte	0x04, 0x1e
        /*009e*/ 	.short	(.L_1805 - .L_1804)
.L_1804:
        /*00a0*/ 	.word	0x00000000


	//----- nvinfo : EIATTR_CBANK_PARAM_SIZE
	.align		4
.L_1805:
        /*00a4*/ 	.byte	0x03, 0x19
        /*00a6*/ 	.short	0x00a0


	//----- nvinfo : EIATTR_PARAM_CBANK
	.align		4
        /*00a8*/ 	.byte	0x04, 0x0a
        /*00aa*/ 	.short	(.L_1807 - .L_1806)
	.align		4
.L_1806:
        /*00ac*/ 	.word	index@(.nv.constant0._Z35group_norm_nhwc_fwd_one_pass_kernelI11Fp32IOBf16WLi512ELi64ELi512EEv26Group_norm_nhwc_fwd_params)
        /*00b0*/ 	.short	0x0210
        /*00b2*/ 	.short	0x00a0


	//----- nvinfo : EIATTR_SW_WAR
	.align		4
.L_1807:
        /*00b4*/ 	.byte	0x04, 0x36
        /*00b6*/ 	.short	(.L_1809 - .L_1808)
.L_1808:
        /*00b8*/ 	.word	0x00000008
.L_1809:


//--------------------- .nv.info._Z35group_norm_nhwc_fwd_one_pass_kernelI11Fp32IOFp16WLi64ELi64ELi512EEv26Group_norm_nhwc_fwd_params --------------------------
	.section	.nv.info._Z35group_norm_nhwc_fwd_one_pass_kernelI11Fp32IOFp16WLi64ELi64ELi512EEv26Group_norm_nhwc_fwd_params,"",@"SHT_CUDA_INFO"
	.sectionflags	@""
	.align	4


	//----- nvinfo : EIATTR_CUDA_API_VERSION
	.align		4
        /*0000*/ 	.byte	0x04, 0x37
        /*0002*/ 	.short	(.L_1811 - .L_1810)
.L_1810:
        /*0004*/ 	.word	0x00000082


	//----- nvinfo : EIATTR_KPARAM_INFO
	.align		4
.L_1811:
        /*0008*/ 	.byte	0x04, 0x17
        /*000a*/ 	.short	(.L_1813 - .L_1812)
.L_1812:
        /*000c*/ 	.word	0x00000000
        /*0010*/ 	.short	0x0000
        /*0012*/ 	.short	0x0000
        /*0014*/ 	.byte	0x00, 0xf0, 0x81, 0x02


	//----- nvinfo : EIATTR_SPARSE_MMA_MASK
	.align		4
.L_1813:
        /*0018*/ 	.byte	0x03, 0x50
        /*001a*/ 	.short	0x0000


	//----- nvinfo : EIATTR_MAXREG_COUNT
	.align		4
        /*001c*/ 	.byte	0x03, 0x1b
        /*001e*/ 	.short	0x0080


	//----- nvinfo : EIATTR_NUM_BARRIERS
	.align		4
        /*0020*/ 	.byte	0x02, 0x4c
        /*0022*/ 	.byte	0x01
	.zero		1


	//----- nvinfo : EIATTR_MERCURY_ISA_VERSION
	.align		4
        /*0024*/ 	.byte	0x03, 0x5f
        /*0026*/ 	.short	0x0101


	//----- nvinfo : EIATTR_COOP_GROUP_MASK_REGIDS
	.align		4
        /*0028*/ 	.byte	0x04, 0x29
        /*002a*/ 	.short	(.L_1815 - .L_1814)


	//   ....[0]....
.L_1814:
        /*002c*/ 	.word	0xffffffff


	//   ....[1]....
        /*0030*/ 	.word	0xffffffff


	//   ....[2]....
        /*0034*/ 	.word	0xffffffff


	//   ....[3]....
        /*0038*/ 	.word	0xffffffff


	//   ....[4]....
        /*003c*/ 	.word	0xffffffff


	//   ....[5]....
        /*0040*/ 	.word	0xffffffff


	//   ....[6]....
        /*0044*/ 	.word	0xffffffff


	//   ....[7]....
        /*0048*/ 	.word	0xffffffff


	//   ....[8]....
        /*004c*/ 	.word	0xffffffff


	//   ....[9]....
        /*0050*/ 	.word	0xffffffff


	//----- nvinfo : EIATTR_COOP_GROUP_INSTR_OFFSETS
	.align		4
.L_1815:
        /*0054*/ 	.byte	0x04, 0x28
        /*0056*/ 	.short	(.L_1817 - .L_1816)


	//   ....[0]....
.L_1816:
        /*0058*/ 	.word	0x00000920


	//   ....[1]....
        /*005c*/ 	.word	0x00000930


	//   ....[2]....
        /*0060*/ 	.word	0x00000960


	//   ....[3]....
        /*0064*/ 	.word	0x00000970


	//   ....[4]....
        /*0068*/ 	.word	0x000009b0


	//   ....[5]....
        /*006c*/ 	.word	0x000009c0


	//   ....[6]....
        /*0070*/ 	.word	0x00000a00


	//   ....[7]....
        /*0074*/ 	.word	0x00000a10


	//   ....[8]....
        /*0078*/ 	.word	0x00000a60


	//   ....[9]....
        /*007c*/ 	.word	0x00000a70


	//----- nvinfo : EIATTR_EXIT_INSTR_OFFSETS
	.align		4
.L_1817:
        /*0080*/ 	.byte	0x04, 0x1c
        /*0082*/ 	.short	(.L_1819 - .L_1818)


	//   ....[0]....
.L_1818:
        /*0084*/ 	.word	0x00000060


	//   ....[1]....
        /*0088*/ 	.word	0x000023f0


	//----- nvinfo : EIATTR_MAX_THREADS
	.align		4
.L_1819:
        /*008c*/ 	.byte	0x04, 0x05
        /*008e*/ 	.short	(.L_1821 - .L_1820)
.L_1820:
        /*0090*/ 	.word	0x00000200
        /*0094*/ 	.word	0x00000001
        /*0098*/ 	.word	0x00000001


	//----- nvinfo : EIATTR_CRS_STACK_SIZE
	.align		4
.L_1821:
        /*009c*/ 	.byte	0x04, 0x1e
        /*009e*/ 	.short	(.L_1823 - .L_1822)
.L_1822:
        /*00a0*/ 	.word	0x00000000


	//----- nvinfo : EIATTR_CBANK_PARAM_SIZE
	.align		4
.L_1823:
        /*00a4*/ 	.byte	0x03, 0x19
        /*00a6*/ 	.short	0x00a0


	//----- nvinfo : EIATTR_PARAM_CBANK
	.align		4
        /*00a8*/ 	.byte	0x04, 0x0a
        /*00aa*/ 	.short	(.L_1825 - .L_1824)
	.align		4
.L_1824:
        /*00ac*/ 	.word	index@(.nv.constant0._Z35group_norm_nhwc_fwd_one_pass_kernelI11Fp32IOFp16WLi64ELi64ELi512EEv26Group_norm_nhwc_fwd_params)
        /*00b0*/ 	.short	0x0210
        /*00b2*/ 	.short	0x00a0


	//----- nvinfo : EIATTR_SW_WAR
	.align		4
.L_1825:
        /*00b4*/ 	.byte	0x04, 0x36
        /*00b6*/ 	.short	(.L_1827 - .L_1826)
.L_1826:
        /*00b8*/ 	.word	0x00000008
.L_1827:


//--------------------- .nv.info._Z35group_norm_nhwc_fwd_one_pass_kernelI11Fp32IOFp16WLi128ELi64ELi512EEv26Group_norm_nhwc_fwd_params --------------------------
	.section	.nv.info._Z35group_norm_nhwc_fwd_one_pass_kernelI11Fp32IOFp16WLi128ELi64ELi512EEv26Group_norm_nhwc_fwd_params,"",@"SHT_CUDA_INFO"
	.sectionflags	@""
	.align	4


	//----- nvinfo : EIATTR_CUDA_API_VERSION
	.align		4
        /*0000*/ 	.byte	0x04, 0x37
        /*0002*/ 	.short	(.L_1829 - .L_1828)
.L_1828:
        /*0004*/ 	.word	0x00000082


	//----- nvinfo : EIATTR_KPARAM_INFO
	.align		4
.L_1829:
        /*0008*/ 	.byte	0x04, 0x17
        /*000a*/ 	.short	(.L_1831 - .L_1830)
.L_1830:
        /*000c*/ 	.word	0x00000000
        /*0010*/ 	.short	0x0000
        /*0012*/ 	.short	0x0000
        /*0014*/ 	.byte	0x00, 0xf0, 0x81, 0x02


	//----- nvinfo : EIATTR_SPARSE_MMA_MASK
	.align		4
.L_1831:
        /*0018*/ 	.byte	0x03, 0x50
        /*001a*/ 	.short	0x0000


	//----- nvinfo : EIATTR_MAXREG_COUNT
	.align		4
        /*001c*/ 	.byte	0x03, 0x1b
        /*001e*/ 	.short	0x0080


	//----- nvinfo : EIATTR_NUM_BARRIERS
	.align		4
        /*0020*/ 	.byte	0x02, 0x4c
        /*0022*/ 	.byte	0x01
	.zero		1


	//----- nvinfo : EIATTR_MERCURY_ISA_VERSION
	.align		4
        /*0024*/ 	.byte	0x03, 0x5f
        /*0026*/ 	.short	0x0101


	//----- nvinfo : EIATTR_COOP_GROUP_MASK_REGIDS
	.align		4
        /*0028*/ 	.byte	0x04, 0x29
        /*002a*/ 	.short	(.L_1833 - .L_1832)


	//   ....[0]....
.L_1832:
        /*002c*/ 	.word	0xffffffff


	//   ....[1]....
        /*0030*/ 	.word	0xffffffff


	//   ....[2]....
        /*0034*/ 	.word	0xffffffff


	//   ....[3]....
        /*0038*/ 	.word	0xffffffff


	//   ....[4]....
        /*003c*/ 	.word	0xffffffff


	//   ....[5]....
        /*0040*/ 	.word	0xffffffff


	//   ....[6]....
        /*0044*/ 	.word	0xffffffff


	//   ....[7]....
        /*0048*/ 	.word	0xffffffff


	//   ....[8]....
        /*004c*/ 	.word	0xffffffff


	//   ....[9]....
        /*0050*/ 	.word	0xffffffff


	//----- nvinfo : EIATTR_COOP_GROUP_INSTR_OFFSETS
	.align		4
.L_1833:
        /*0054*/ 	.byte	0x04, 0x28
        /*0056*/ 	.short	(.L_1835 - .L_1834)


	//   ....[0]....
.L_1834:
        /*0058*/ 	.word	0x00000f10


	//   ....[1]....
        /*005c*/ 	.word	0x00000f20


	//   ....[2]....
        /*0060*/ 	.word	0x00000f50


	//   ....[3]....
        /*0064*/ 	.word	0x00000f60


	//   ....[4]....
        /*0068*/ 	.word	0x00000fa0


	//   ....[5]....
        /*006c*/ 	.word	0x00000fb0


	//   ....[6]....
        /*0070*/ 	.word	0x00000ff0


	//   ....[7]....
        /*0074*/ 	.word	0x00001000


	//   ....[8]....
        /*0078*/ 	.word	0x00001040


	//   ....[9]....
        /*007c*/ 	.word	0x00001050


	//----- nvinfo : EIATTR_EXIT_INSTR_OFFSETS
	.align		4
.L_1835:
        /*0080*/ 	.byte	0x04, 0x1c
        /*0082*/ 	.short	(.L_1837 - .L_1836)


	//   ....[0]....
.L_1836:
        /*0084*/ 	.word	0x00000070


	//   ....[1]....
        /*0088*/ 	.word	0x00003870


	//----- nvinfo : EIATTR_MAX_THREADS
	.align		4
.L_1837:
        /*008c*/ 	.byte	0x04, 0x05
        /*008e*/ 	.short	(.L_1839 - .L_1838)
.L_1838:
        /*0090*/ 	.word	0x00000200
        /*0094*/ 	.word	0x00000001
        /*0098*/ 	.word	0x00000001


	//----- nvinfo : EIATTR_CRS_STACK_SIZE
	.align		4
.L_1839:
        /*009c*/ 	.byte	0x04, 0x1e
        /*009e*/ 	.short	(.L_1841 - .L_1840)
.L_1840:
        /*00a0*/ 	.word	0x00000000


	//----- nvinfo : EIATTR_CBANK_PARAM_SIZE
	.align		4
.L_1841:
        /*00a4*/ 	.byte	0x03, 0x19
        /*00a6*/ 	.short	0x00a0


	//----- nvinfo : EIATTR_PARAM_CBANK
	.align		4
        /*00a8*/ 	.byte	0x04, 0x0a
        /*00aa*/ 	.short	(.L_1843 - .L_1842)
	.align		4
.L_1842:
        /*00ac*/ 	.word	index@(.nv.constant0._Z35group_norm_nhwc_fwd_one_pass_kernelI11Fp32IOFp16WLi128ELi64ELi512EEv26Group_norm_nhwc_fwd_params)
        /*00b0*/ 	.short	0x0210
        /*00b2*/ 	.short	0x00a0


	//----- nvinfo : EIATTR_SW_WAR
	.align		4
.L_1843:
        /*00b4*/ 	.byte	0x04, 0x36
        /*00b6*/ 	.short	(.L_1845 - .L_1844)
.L_1844:
        /*00b8*/ 	.word	0x00000008
.L_1845:


//--------------------- .nv.info._Z35group_norm_nhwc_fwd_one_pass_kernelI11Fp32IOFp16WLi256ELi64ELi512EEv26Group_norm_nhwc_fwd_params --------------------------
	.section	.nv.info._Z35group_norm_nhwc_fwd_one_pass_kernelI11Fp32IOFp16WLi256ELi64ELi512EEv26Group_norm_nhwc_fwd_params,"",@"SHT_CUDA_INFO"
	.sectionflags	@""
	.align	4


	//----- nvinfo : EIATTR_CUDA_API_VERSION
	.align		4
        /*0000*/ 	.byte	0x04, 0x37
        /*0002*/ 	.short	(.L_1847 - .L_1846)
.L_1846:
        /*0004*/ 	.word	0x00000082


	//----- nvinfo : EIATTR_KPARAM_INFO
	.align		4
.L_1847:
        /*0008*/ 	.byte	0x04, 0x17
        /*000a*/ 	.short	(.L_1849 - .L_1848)
.L_1848:
        /*000c*/ 	.word	0x00000000
        /*0010*/ 	.short	0x0000
        /*0012*/ 	.short	0x0000
        /*0014*/ 	.byte	0x00, 0xf0, 0x81, 0x02


	//----- nvinfo : EIATTR_SPARSE_MMA_MASK
	.align		4
.L_1849:
        /*0018*/ 	.byte	0x03, 0x50
        /*001a*/ 	.short	0x0000


	//----- nvinfo : EIATTR_MAXREG_COUNT
	.align		4
        /*001c*/ 	.byte	0x03, 0x1b
        /*001e*/ 	.short	0x0080


	//----- nvinfo : EIATTR_NUM_BARRIERS
	.align		4
        /*0020*/ 	.byte	0x02, 0x4c
        /*0022*/ 	.byte	0x01
	.zero		1


	//----- nvinfo : EIATTR_MERCURY_ISA_VERSION
	.align		4
        /*0024*/ 	.byte	0x03, 0x5f
        /*0026*/ 	.short	0x0101


	//----- nvinfo : EIATTR_COOP_GROUP_MASK_REGIDS
	.align		4
        /*0028*/ 	.byte	0x04, 0x29
        /*002a*/ 	.short	(.L_1851 - .L_1850)


	//   ....[0]....
.L_1850:
        /*002c*/ 	.word	0xffffffff


	//   ....[1]....
        /*0030*/ 	.word	0xffffffff


	//   ....[2]....
        /*0034*/ 	.word	0xffffffff


	//   ....[3]....
        /*0038*/ 	.word	0xffffffff


	//   ....[4]....
        /*003c*/ 	.word	0xffffffff


	//   ....[5]....
        /*0040*/ 	.word	0xffffffff


	//   ....[6]....
        /*0044*/ 	.word	0xffffffff


	//   ....[7]....
        /*0048*/ 	.word	0xffffffff


	//   ....[8]....
        /*004c*/ 	.word	0xffffffff


	//   ....[9]....
        /*0050*/ 	.word	0xffffffff


	//----- nvinfo : EIATTR_COOP_GROUP_INSTR_OFFSETS
	.align		4
.L_1851:
        /*0054*/ 	.byte	0x04, 0x28
        /*0056*/ 	.short	(.L_1853 - .L_1852)


	//   ....[0]....
.L_1852:
        /*0058*/ 	.word	0x00001bc0


	//   ....[1]....
        /*005c*/ 	.word	0x00001bd0


	//   ....[2]....
        /*0060*/ 	.word	0x00001c00


	//   ....[3]....
        /*0064*/ 	.word	0x00001c10


	//   ....[4]....
        /*0068*/ 	.word	0x00001c50


	//   ....[5]....
        /*006c*/ 	.word	0x00001c60


	//   ....[6]....
        /*0070*/ 	.word	0x00001ca0


	//   ....[7]....
        /*0074*/ 	.word	0x00001cb0


	//   ....[8]....
        /*0078*/ 	.word	0x00001cf0


	//   ....[9]....
        /*007c*/ 	.word	0x00001d00


	//----- nvinfo : EIATTR_EXIT_INSTR_OFFSETS
	.align		4
.L_1853:
        /*0080*/ 	.byte	0x04, 0x1c
        /*0082*/ 	.short	(.L_1855 - .L_1854)


	//   ....[0]....
.L_1854:
        /*0084*/ 	.word	0x00000060


	//   ....[1]....
        /*0088*/ 	.word	0x00004e10


	//----- nvinfo : EIATTR_MAX_THREADS
	.align		4
.L_1855:
        /*008c*/ 	.byte	0x04, 0x05
        /*008e*/ 	.short	(.L_1857 - .L_1856)
.L_1856:
        /*0090*/ 	.word	0x00000200
        /*0094*/ 	.word	0x00000001
        /*0098*/ 	.word	0x00000001


	//----- nvinfo : EIATTR_CRS_STACK_SIZE
	.align		4
.L_1857:
        /*009c*/ 	.byte	0x04, 0x1e
        /*009e*/ 	.short	(.L_1859 - .L_1858)
.L_1858:
        /*00a0*/ 	.word	0x00000000


	//----- nvinfo : EIATTR_CBANK_PARAM_SIZE
	.align		4
.L_1859:
        /*00a4*/ 	.byte	0x03, 0x19
        /*00a6*/ 	.short	0x00a0


	//----- nvinfo : EIATTR_PARAM_CBANK
	.align		4
        /*00a8*/ 	.byte	0x04, 0x0a
        /*00aa*/ 	.short	(.L_1861 - .L_1860)
	.align		4
.L_1860:
        /*00ac*/ 	.word	index@(.nv.constant0._Z35group_norm_nhwc_fwd_one_pass_kernelI11Fp32IOFp16WLi256ELi64ELi512EEv26Group_norm_nhwc_fwd_params)
        /*00b0*/ 	.short	0x0210
        /*00b2*/ 	.short	0x00a0


	//----- nvinfo : EIATTR_SW_WAR
	.align		4
.L_1861:
        /*00b4*/ 	.byte	0x04, 0x36
        /*00b6*/ 	.short	(.L_1863 - .L_1862)
.L_1862:
        /*00b8*/ 	.word	0x00000008
.L_1863:


//--------------------- .nv.info._Z35group_norm_nhwc_fwd_one_pass_kernelI11Fp32IOFp16WLi512ELi64ELi512EEv26Group_norm_nhwc_fwd_params --------------------------
	.section	.nv.info._Z35group_norm_nhwc_fwd_one_pass_kernelI11Fp32IOFp16WLi512ELi64ELi512EEv26Group_norm_nhwc_fwd_params,"",@"SHT_CUDA_INFO"
	.sectionflags	@""
	.align	4


	//----- nvinfo : EIATTR_CUDA_API_VERSION
	.align		4
        /*0000*/ 	.byte	0x04, 0x37
        /*0002*/ 	.short	(.L_1865 - .L_1864)
.L_1864:
        /*0004*/ 	.word	0x00000082


	//----- nvinfo : EIATTR_KPARAM_INFO
	.align		4
.L_1865:
        /*0008*/ 	.byte	0x04, 0x17
        /*000a*/ 	.short	(.L_1867 - .L_1866)
.L_1866:
        /*000c*/ 	.word	0x00000000
        /*0010*/ 	.short	0x0000
        /*0012*/ 	.short	0x0000
        /*0014*/ 	.byte	0x00, 0xf0, 0x81, 0x02


	//----- nvinfo : EIATTR_SPARSE_MMA_MASK
	.align		4
.L_1867:
        /*0018*/ 	.byte	0x03, 0x50
        /*001a*/ 	.short	0x0000


	//----- nvinfo : EIATTR_MAXREG_COUNT
	.align		4
        /*001c*/ 	.byte	0x03, 0x1b
        /*001e*/ 	.short	0x0080


	//----- nvinfo : EIATTR_NUM_BARRIERS
	.align		4
        /*0020*/ 	.byte	0x02, 0x4c
        /*0022*/ 	.byte	0x01
	.zero		1


	//----- nvinfo : EIATTR_MERCURY_ISA_VERSION
	.align		4
        /*0024*/ 	.byte	0x03, 0x5f
        /*0026*/ 	.short	0x0101


	//----- nvinfo : EIATTR_COOP_GROUP_MASK_REGIDS
	.align		4
        /*0028*/ 	.byte	0x04, 0x29
        /*002a*/ 	.short	(.L_1869 - .L_1868)


	//   ....[0]....
.L_1868:
        /*002c*/ 	.word	0xffffffff


	//   ....[1]....
        /*0030*/ 	.word	0xffffffff


	//   ....[2]....
        /*0034*/ 	.word	0xffffffff


	//   ....[3]....
        /*0038*/ 	.word	0xffffffff


	//   ....[4]....
        /*003c*/ 	.word	0xffffffff


	//   ....[5]....
        /*0040*/ 	.word	0xffffffff


	//   ....[6]....
        /*0044*/ 	.word	0xffffffff


	//   ....[7]....
        /*0048*/ 	.word	0xffffffff


	//   ....[8]....
        /*004c*/ 	.word	0xffffffff


	//   ....[9]....
        /*0050*/ 	.word	0xffffffff


	//----- nvinfo : EIATTR_COOP_GROUP_INSTR_OFFSETS
	.align		4
.L_1869:
        /*0054*/ 	.byte	0x04, 0x28
        /*0056*/ 	.short	(.L_1871 - .L_1870)


	//   ....[0]....
.L_1870:
        /*0058*/ 	.word	0x00003800


	//   ....[1]....
        /*005c*/ 	.word	0x00003810


	//   ....[2]....
        /*0060*/ 	.word	0x00003850


	//   ....[3]....
        /*0064*/ 	.word	0x00003860


	//   ....[4]....
        /*0068*/ 	.word	0x000038a0


	//   ....[5]....
        /*006c*/ 	.word	0x000038b0


	//   ....[6]....
        /*0070*/ 	.word	0x000038f0


	//   ....[7]....
        /*0074*/ 	.word	0x00003900


	//   ....[8]....
        /*0078*/ 	.word	0x00003950


	//   ....[9]....
        /*007c*/ 	.word	0x00003960


	//----- nvinfo : EIATTR_EXIT_INSTR_OFFSETS
	.align		4
.L_1871:
        /*0080*/ 	.byte	0x04, 0x1c
        /*0082*/ 	.short	(.L_1873 - .L_1872)


	//   ....[0]....
.L_1872:
        /*0084*/ 	.word	0x00000070


	//   ....[1]....
        /*0088*/ 	.word	0x000094d0


	//----- nvinfo : EIATTR_MAX_THREADS
	.align		4
.L_1873:
        /*008c*/ 	.byte	0x04, 0x05
        /*008e*/ 	.short	(.L_1875 - .L_1874)
.L_1874:
        /*0090*/ 	.word	0x00000200
        /*0094*/ 	.word	0x00000001
        /*0098*/ 	.word	0x00000001


	//----- nvinfo : EIATTR_CRS_STACK_SIZE
	.align		4
.L_1875:
        /*009c*/ 	.byte	0x04, 0x1e
        /*009e*/ 	.short	(.L_1877 - .L_1876)
.L_1876:
        /*00a0*/ 	.word	0x00000000


	//----- nvinfo : EIATTR_CBANK_PARAM_SIZE
	.align		4
.L_1877:
        /*00a4*/ 	.byte	0x03, 0x19
        /*00a6*/ 	.short	0x00a0


	//----- nvinfo : EIATTR_PARAM_CBANK
	.align		4
        /*00a8*/ 	.byte	0x04, 0x0a
        /*00aa*/ 	.short	(.L_1879 - .L_1878)
	.align		4
.L_1878:
        /*00ac*/ 	.word	index@(.nv.constant0._Z35group_norm_nhwc_fwd_one_pass_kernelI11Fp32IOFp16WLi512ELi64ELi512EEv26Group_norm_nhwc_fwd_params)
        /*00b0*/ 	.short	0x0210
        /*00b2*/ 	.short	0x00a0


	//----- nvinfo : EIATTR_SW_WAR
	.align		4
.L_1879:
        /*00b4*/ 	.byte	0x04, 0x36
        /*00b6*/ 	.short	(.L_1881 - .L_1880)
.L_1880:
        /*00b8*/ 	.word	0x00000008
.L_1881:


//--------------------- .nv.callgraph             --------------------------
	.section	.nv.callgraph,"",@"SHT_CUDA_CALLGRAPH"
	.align	4
	.sectionentsize	8
	.align		4
        /*0000*/ 	.word	0x00000000
	.align		4
        /*0004*/ 	.word	0xffffffff
	.align		4
        /*0008*/ 	.word	0x00000000
	.align		4
        /*000c*/ 	.word	0xfffffffe
	.align		4
        /*0010*/ 	.word	0x00000000
	.align		4
        /*0014*/ 	.word	0xfffffffd
	.align		4
        /*0018*/ 	.word	0x00000000
	.align		4
        /*001c*/ 	.word	0xfffffffc


//--------------------- .nv.constant4             --------------------------
	.section	.nv.constant4,"a",@progbits
	.align	8
	.align		8
.nv.constant4:
        /*0000*/ 	.dword	_ZN61_INTERNAL_fc706033_30_group_norm_nhwc_one_pass_64_cu_22fa43824cuda3std3__45__cpo5beginE
	.align		8
        /*0008*/ 	.dword	_ZN61_INTERNAL_fc706033_30_group_norm_nhwc_one_pass_64_cu_22fa43824cuda3std3__45__cpo3endE
	.align		8
        /*0010*/ 	.dword	_ZN61_INTERNAL_fc706033_30_group_norm_nhwc_one_pass_64_cu_22fa43824cuda3std3__45__cpo6cbeginE
	.align		8
        /*0018*/ 	.dword	_ZN61_INTERNAL_fc706033_30_group_norm_nhwc_one_pass_64_cu_22fa43824cuda3std3__45__cpo4cendE
	.align		8
        /*0020*/ 	.dword	_ZN61_INTERNAL_fc706033_30_group_norm_nhwc_one_pass_64_cu_22fa43824cuda3std3__45__cpo6rbeginE
	.align		8
        /*0028*/ 	.dword	_ZN61_INTERNAL_fc706033_30_group_norm_nhwc_one_pass_64_cu_22fa43824cuda3std3__45__cpo4rendE
	.align		8
        /*0030*/ 	.dword	_ZN61_INTERNAL_fc706033_30_group_norm_nhwc_one_pass_64_cu_22fa43824cuda3std3__45__cpo7crbeginE
	.align		8
        /*0038*/ 	.dword	_ZN61_INTERNAL_fc706033_30_group_norm_nhwc_one_pass_64_cu_22fa43824cuda3std3__45__cpo5crendE
	.align		8
        /*0040*/ 	.dword	_ZN61_INTERNAL_fc706033_30_group_norm_nhwc_one_pass_64_cu_22fa43824cuda3std3__463_GLOBAL__N__fc706033_30_group_norm_nhwc_one_pass_64_cu_22fa43826ignoreE
	.align		8
        /*0048*/ 	.dword	_ZN61_INTERNAL_fc706033_30_group_norm_nhwc_one_pass_64_cu_22fa43824cuda3std3__419piecewise_constructE
	.align		8
        /*0050*/ 	.dword	_ZN61_INTERNAL_fc706033_30_group_norm_nhwc_one_pass_64_cu_22fa43824cuda3std3__48in_placeE
	.align		8
        /*0058*/ 	.dword	_ZN61_INTERNAL_fc706033_30_group_norm_nhwc_one_pass_64_cu_22fa43824cuda3std3__420unreachable_sentinelE
	.align		8
        /*0060*/ 	.dword	_ZN61_INTERNAL_fc706033_30_group_norm_nhwc_one_pass_64_cu_22fa43824cuda3std3__47nulloptE
	.align		8
        /*0068*/ 	.dword	_ZN61_INTERNAL_fc706033_30_group_norm_nhwc_one_pass_64_cu_22fa43824cuda3std3__48unexpectE
	.align		8
        /*0070*/ 	.dword	_ZN61_INTERNAL_fc706033_30_group_norm_nhwc_one_pass_64_cu_22fa43824cuda3std6ranges3__45__cpo4swapE
	.align		8
        /*0078*/ 	.dword	_ZN61_INTERNAL_fc706033_30_group_norm_nhwc_one_pass_64_cu_22fa43824cuda3std6ranges3__45__cpo9iter_moveE
	.align		8
        /*0080*/ 	.dword	_ZN61_INTERNAL_fc706033_30_group_norm_nhwc_one_pass_64_cu_22fa43824cuda3std6ranges3__45__cpo5beginE
	.align		8
        /*0088*/ 	.dword	_ZN61_INTERNAL_fc706033_30_group_norm_nhwc_one_pass_64_cu_22fa43824cuda3std6ranges3__45__cpo3endE
	.align		8
        /*0090*/ 	.dword	_ZN61_INTERNAL_fc706033_30_group_norm_nhwc_one_pass_64_cu_22fa43824cuda3std6ranges3__45__cpo6cbeginE
	.align		8
        /*0098*/ 	.dword	_ZN61_INTERNAL_fc706033_30_group_norm_nhwc_one_pass_64_cu_22fa43824cuda3std6ranges3__45__cpo4cendE
	.align		8
        /*00a0*/ 	.dword	_ZN61_INTERNAL_fc706033_30_group_norm_nhwc_one_pass_64_cu_22fa43824cuda3std6ranges3__45__cpo7advanceE
	.align		8
        /*00a8*/ 	.dword	_ZN61_INTERNAL_fc706033_30_group_norm_nhwc_one_pass_64_cu_22fa43824cuda3std6ranges3__45__cpo9iter_swapE
	.align		8
        /*00b0*/ 	.dword	_ZN61_INTERNAL_fc706033_30_group_norm_nhwc_one_pass_64_cu_22fa43824cuda3std6ranges3__45__cpo4nextE
	.align		8
        /*00b8*/ 	.dword	_ZN61_INTERNAL_fc706033_30_group_norm_nhwc_one_pass_64_cu_22fa43824cuda3std6ranges3__45__cpo4prevE
	.align		8
        /*00c0*/ 	.dword	_ZN61_INTERNAL_fc706033_30_group_norm_nhwc_one_pass_64_cu_22fa43824cuda3std6ranges3__45__cpo4dataE
	.align		8
        /*00c8*/ 	.dword	_ZN61_INTERNAL_fc706033_30_group_norm_nhwc_one_pass_64_cu_22fa43824cuda3std6ranges3__45__cpo5cdataE
	.align		8
        /*00d0*/ 	.dword	_ZN61_INTERNAL_fc706033_30_group_norm_nhwc_one_pass_64_cu_22fa43824cuda3std6ranges3__45__cpo4sizeE
	.align		8
        /*00d8*/ 	.dword	_ZN61_INTERNAL_fc706033_30_group_norm_nhwc_one_pass_64_cu_22fa43824cuda3std6ranges3__45__cpo5ssizeE
	.align		8
        /*00e0*/ 	.dword	_ZN61_INTERNAL_fc706033_30_group_norm_nhwc_one_pass_64_cu_22fa43824cuda3std6ranges3__45__cpo8distanceE
	.align		8
        /*00e8*/ 	.dword	_ZN61_INTERNAL_fc706033_30_group_norm_nhwc_one_pass_64_cu_22fa43826thrust23THRUST_300001_SM_900_NS6system6detail10sequential3seqE
	.align		8
        /*00f0*/ 	.dword	_ZN61_INTERNAL_fc706033_30_group_norm_nhwc_one_pass_64_cu_22fa43826thrust23THRUST_300001_SM_900_NS12placeholders2_1E
	.align		8
        /*00f8*/ 	.dword	_ZN61_INTERNAL_fc706033_30_group_norm_nhwc_one_pass_64_cu_22fa43826thrust23THRUST_300001_SM_900_NS12placeholders2_2E
	.align		8
        /*0100*/ 	.dword	_ZN61_INTERNAL_fc706033_30_group_norm_nhwc_one_pass_64_cu_22fa43826thrust23THRUST_300001_SM_900_NS12placeholders2_3E
	.align		8
        /*0108*/ 	.dword	_ZN61_INTERNAL_fc706033_30_group_norm_nhwc_one_pass_64_cu_22fa43826thrust23THRUST_300001_SM_900_NS12placeholders2_4E
	.align		8
        /*0110*/ 	.dword	_ZN61_INTERNAL_fc706033_30_group_norm_nhwc_one_pass_64_cu_22fa43826thrust23THRUST_300001_SM_900_NS12placeholders2_5E
	.align		8
        /*0118*/ 	.dword	_ZN61_INTERNAL_fc706033_30_group_norm_nhwc_one_pass_64_cu_22fa43826thrust23THRUST_300001_SM_900_NS12placeholders2_6E
	.align		8
        /*0120*/ 	.dword	_ZN61_INTERNAL_fc706033_30_group_norm_nhwc_one_pass_64_cu_22fa43826thrust23THRUST_300001_SM_900_NS12placeholders2_7E
	.align		8
        /*0128*/ 	.dword	_ZN61_INTERNAL_fc706033_30_group_norm_nhwc_one_pass_64_cu_22fa43826thrust23THRUST_300001_SM_900_NS12placeholders2_8E
	.align		8
        /*0130*/ 	.dword	_ZN61_INTERNAL_fc706033_30_group_norm_nhwc_one_pass_64_cu_22fa43826thrust23THRUST_300001_SM_900_NS12placeholders2_9E
	.align		8
        /*0138*/ 	.dword	_ZN61_INTERNAL_fc706033_30_group_norm_nhwc_one_pass_64_cu_22fa43826thrust23THRUST_300001_SM_900_NS12placeholders3_10E


//--------------------- .text._ZN3cub17CUB_300001_SM_9006detail11EmptyKernelIvEEvv --------------------------
	.section	.text._ZN3cub17CUB_300001_SM_9006detail11EmptyKernelIvEEvv,"ax",@progbits
	.align	128
        .global         _ZN3cub17CUB_300001_SM_9006detail11EmptyKernelIvEEvv
        .type           _ZN3cub17CUB_300001_SM_9006detail11EmptyKernelIvEEvv,@function
        .size           _ZN3cub17CUB_300001_SM_9006detail11EmptyKernelIvEEvv,(.L_x_5215 - _ZN3cub17CUB_300001_SM_9006detail11EmptyKernelIvEEvv)
        .other          _ZN3cub17CUB_300001_SM_9006detail11EmptyKernelIvEEvv,@"STO_CUDA_ENTRY STV_DEFAULT"
_ZN3cub17CUB_300001_SM_9006detail11EmptyKernelIvEEvv:
.text._ZN3cub17CUB_300001_SM_9006detail11EmptyKernelIvEEvv:
[----:B------:R-:W-:Y:S01]  /*0000*/  LDC R1, c[0x0][0x28] ;  /* 0x00000a00ff017b82 */ /* 0x000fe20000000800 */
[----:B------:R-:W-:Y:S05]  /*0010*/  EXIT ;  /* 0x000000000000794d */ /* 0x000fea0003800000 */
.L_x_0:
[----:B------:R-:W-:-:S00]  /*0020*/  BRA `(.L_x_0) ;  /* 0xfffffffc00fc7947 */ /* 0x000fc0000383ffff */
[----:B------:R-:W-:-:S00]  /*0030*/  NOP ;  /* 0x0000000000007918 */ /* 0x000fc00000000000 */
        /* <DEDUP_REMOVED lines=12> */
.L_x_5215:


//--------------------- .text._Z35group_norm_nhwc_bwd_one_pass_kernelI11Bf16IOFp32WLi64ELi64ELi512EEv26Group_norm_nhwc_bwd_params --------------------------
	.section	.text._Z35group_norm_nhwc_bwd_one_pass_kernelI11Bf16IOFp32WLi64ELi64ELi512EEv26Group_norm_nhwc_bwd_params,"ax",@progbits
	.align	128
        .global         _Z35group_norm_nhwc_bwd_one_pass_kernelI11Bf16IOFp32WLi64ELi64ELi512EEv26Group_norm_nhwc_bwd_params
        .type           _Z35group_norm_nhwc_bwd_one_pass_kernelI11Bf16IOFp32WLi64ELi64ELi512EEv26Group_norm_nhwc_bwd_params,@function
        .size           _Z35group_norm_nhwc_bwd_one_pass_kernelI11Bf16IOFp32WLi64ELi64ELi512EEv26Group_norm_nhwc_bwd_params,(.L_x_5216 - _Z35group_norm_nhwc_bwd_one_pass_kernelI11Bf16IOFp32WLi64ELi64ELi512EEv26Group_norm_nhwc_bwd_params)
        .other          _Z35group_norm_nhwc_bwd_one_pass_kernelI11Bf16IOFp32WLi64ELi64ELi512EEv26Group_norm_nhwc_bwd_params,@"STO_CUDA_ENTRY STV_DEFAULT"
_Z35group_norm_nhwc_bwd_one_pass_kernelI11Bf16IOFp32WLi64ELi64ELi512EEv26Group_norm_nhwc_bwd_params:
.text._Z35group_norm_nhwc_bwd_one_pass_kernelI11Bf16IOFp32WLi64ELi64ELi512EEv26Group_norm_nhwc_bwd_params:
[----:B------:R-:W-:Y:S08]  /*0000*/  LDC R1, c[0x0][0x28] ;  /* 0x00000a00ff017b82 */ /* 0x000ff00000000800 */
[----:B------:R-:W0:Y:S01]  /*0010*/  S2UR UR6, SR_CTAID.Y ;  /* 0x00000000000679c3 */ /* 0x000e220000002600 */
[----:B------:R-:W-:Y:S01]  /*0020*/  ULDC UR5, c[0x0][0x2a0] ;  /* 0x0000a80000057ab9 */ /* 0x000fe20000000800 */
[----:B------:R-:W-:Y:S01]  /*0030*/  ULDC UR4, c[0x0][0x270] ;  /* 0x00009c0000047ab9 */ /* 0x000fe20000000800 */
[----:B------:R-:W1:Y:S01]  /*0040*/  S2R R55, SR_TID.X ;  /* 0x0000000000377919 */ /* 0x000e620000002100 */
[----:B------:R-:W-:Y:S01]  /*0050*/  UIMAD UR5, UR5, UR4, URZ ;  /* 0x00000004050572a4 */ /* 0x000fe2000f8e023f */
[----:B------:R-:W-:-:S03]  /*0060*/  ULDC.64 UR12, c[0x0][0x208] ;  /* 0x00008200000c7ab9 */ /* 0x000fc60000000a00 */
[----:B------:R-:W2:Y:S01]  /*0070*/  S2UR UR14, SR_CTAID.X ;  /* 0x00000000000e79c3 */ /* 0x000ea20000002500 */
[----:B0-----:R-:W-:-:S04]  /*0080*/  MOV R46, UR6 ;  /* 0x00000006002e7c02 */ /* 0x001fc80008000f00 */
[----:B------:R-:W-:-:S13]  /*0090*/  ISETP.GE.AND P0, PT, R46, UR5, PT ;  /* 0x000000052e007c0c */ /* 0x000fda000bf06270 */
[----:B-12---:R-:W-:Y:S05]  /*00a0*/  @P0 BRA `(.L_x_1) ;  /* 0x0000004000980947 */ /* 0x006fea0003800000 */
[----:B------:R-:W0:Y:S01]  /*00b0*/  LDC R3, c[0x0][0x2ac] ;  /* 0x0000ab00ff037b82 */ /* 0x000e220000000800 */
[----:B------:R-:W-:Y:S01]  /*00c0*/  ULDC.64 UR10, c[0x0][0x288] ;  /* 0x0000a200000a7ab9 */ /* 0x000fe20000000a00 */
[----:B------:R-:W1:Y:S01]  /*00d0*/  S2R R45, SR_LANEID ;  /* 0x00000000002d7919 */ /* 0x000e620000000000 */
[----:B------:R-:W-:Y:S01]  /*00e0*/  UIMAD.WIDE.U32 UR6, UR10, 0x3, URZ ;  /* 0x000000030a0678a5 */ /* 0x000fe2000f8e003f */
[--C-:B------:R-:W-:Y:S01]  /*00f0*/  SHF.R.U32.HI R44, RZ, 0x5, R55.reuse ;  /* 0x00000005ff2c7819 */ /* 0x100fe20000011637 */
[----:B------:R-:W-:Y:S01]  /*0100*/  UIMAD UR9, UR11, 0x3, URZ ;  /* 0x000000030b0978a4 */ /* 0x000fe2000f8e023f */
[----:B------:R-:W-:Y:S01]  /*0110*/  SHF.R.S32.HI R0, RZ, 0x1f, R55 ;  /* 0x0000001fff007819 */ /* 0x000fe20000011437 */
[----:B------:R-:W-:Y:S01]  /*0120*/  ULEA.HI UR10, UP0, UR11, UR10, URZ, 0x1 ;  /* 0x0000000a0b0a7291 */ /* 0x000fe2000f81083f */
[----:B------:R-:W2:Y:S01]  /*0130*/  S2UR UR8, SR_CgaCtaId ;  /* 0x00000000000879c3 */ /* 0x000ea20000008800 */
[----:B------:R-:W-:Y:S01]  /*0140*/  UIADD3 UR9, UR7, UR9, URZ ;  /* 0x0000000907097290 */ /* 0x000fe2000fffe03f */
[----:B------:R-:W-:Y:S01]  /*0150*/  LEA.HI R0, R0, R55, RZ, 0x5 ;  /* 0x0000003700007211 */ /* 0x000fe200078f28ff */
[----:B------:R-:W-:Y:S01]  /*0160*/  UIADD3.X UR11, URZ, UR11, URZ, UP0, !UPT ;  /* 0x0000000b3f0b7290 */ /* 0x000fe200087fe43f */
[----:B------:R-:W-:Y:S01]  /*0170*/  R2UR UR15, R46 ;  /* 0x000000002e0f72ca */ /* 0x000fe200000e0000 */
[----:B------:R-:W-:Y:S01]  /*0180*/  ULEA.HI UR7, UP0, UR9, UR6, URZ, 0x1 ;  /* 0x0000000609077291 */ /* 0x000fe2000f81083f */
[----:B------:R-:W-:Y:S01]  /*0190*/  SHF.R.S32.HI R2, RZ, 0x5, R0 ;  /* 0x00000005ff027819 */ /* 0x000fe20000011400 */
[----:B------:R-:W-:Y:S01]  /*01a0*/  UMOV UR4, 0x400 ;  /* 0x0000040000047882 */ /* 0x000fe20000000000 */
[----:B------:R-:W-:Y:S01]  /*01b0*/  ULDC.64 UR16, c[0x0][0x290] ;  /* 0x0000a40000107ab9 */ /* 0x000fe20000000a00 */
[----:B------:R-:W-:Y:S01]  /*01c0*/  UIADD3.X UR9, URZ, UR9, URZ, UP0, !UPT ;  /* 0x000000093f097290 */ /* 0x000fe200087fe43f */
[----:B------:R-:W-:Y:S01]  /*01d0*/  ISETP.GE.U32.AND P2, PT, R55, 0x200, PT ;  /* 0x000002003700780c */ /* 0x000fe20003f46070 */
[----:B------:R-:W-:-:S02]  /*01e0*/  USHF.R.S64 UR6, UR10, 0x1, UR11 ;  /* 0x000000010a067899 */ /* 0x000fc4000800100b */
[----:B------:R-:W-:Y:S02]  /*01f0*/  USHF.R.S64 UR7, UR7, 0x1, UR9 ;  /* 0x0000000107077899 */ /* 0x000fe40008001009 */
[----:B------:R-:W-:Y:S01]  /*0200*/  USHF.R.S32.HI UR9, URZ, 0x1, UR9 ;  /* 0x000000013f097899 */ /* 0x000fe20008011409 */
[----:B0-----:R-:W-:-:S03]  /*0210*/  IMAD R44, R3, UR14, R44 ;  /* 0x0000000e032c7c24 */ /* 0x001fc6000f8e022c */
[----:B------:R-:W-:Y:S02]  /*0220*/  USHF.L.U64.HI UR9, UR7, 0x2, UR9 ;  /* 0x0000000207097899 */ /* 0x000fe40008010209 */
[C---:B------:R-:W-:Y:S02]  /*0230*/  IADD3 R42, R44.reuse, 0x10, RZ ;  /* 0x000000102c2a7810 */ /* 0x040fe40007ffe0ff */
[C---:B------:R-:W-:Y:S01]  /*0240*/  IADD3 R40, R44.reuse, 0x20, RZ ;  /* 0x000000202c287810 */ /* 0x040fe20007ffe0ff */
[----:B--2---:R-:W-:Y:S01]  /*0250*/  ULEA UR4, UR8, UR4, 0x18 ;  /* 0x0000000408047291 */ /* 0x004fe2000f8ec03f */
[C---:B------:R-:W-:Y:S01]  /*0260*/  IADD3 R0, R44.reuse, 0x30, RZ ;  /* 0x000000302c007810 */ /* 0x040fe20007ffe0ff */
[----:B------:R-:W-:Y:S01]  /*0270*/  USHF.R.S32.HI UR8, URZ, 0x1, UR11 ;  /* 0x000000013f087899 */ /* 0x000fe2000801140b */
[----:B------:R-:W-:Y:S02]  /*0280*/  ISETP.LT.U32.AND P1, PT, R44, UR16, PT ;  /* 0x000000102c007c0c */ /* 0x000fe4000bf21070 */
[----:B------:R-:W-:Y:S01]  /*0290*/  SHF.R.S32.HI R43, RZ, 0x1f, R44 ;  /* 0x0000001fff2b7819 */ /* 0x000fe2000001142c */
[----:B------:R-:W-:Y:S01]  /*02a0*/  USHF.L.U64.HI UR8, UR6, 0x2, UR8 ;  /* 0x0000000206087899 */ /* 0x000fe20008010208 */
[----:B------:R-:W-:Y:S01]  /*02b0*/  ISETP.LT.U32.AND P0, PT, R42, UR16, PT ;  /* 0x000000102a007c0c */ /* 0x000fe2000bf01070 */
[----:B------:R-:W-:Y:S01]  /*02c0*/  ULDC.U8 UR16, c[0x0][0x2a4] ;  /* 0x0000a90000107ab9 */ /* 0x000fe20000000000 */
[----:B------:R-:W-:-:S02]  /*02d0*/  SHF.R.S32.HI R41, RZ, 0x1f, R42 ;  /* 0x0000001fff297819 */ /* 0x000fc4000001142a */
[----:B------:R-:W-:Y:S02]  /*02e0*/  SHF.R.S32.HI R3, RZ, 0x1f, R40 ;  /* 0x0000001fff037819 */ /* 0x000fe40000011428 */
[----:B------:R-:W-:Y:S02]  /*02f0*/  SHF.R.S32.HI R5, RZ, 0x1f, R0 ;  /* 0x0000001fff057819 */ /* 0x000fe40000011400 */
[----:B------:R-:W-:Y:S02]  /*0300*/  ISETP.LT.AND.EX P1, PT, R43, UR17, !P2, P1 ;  /* 0x000000112b007c0c */ /* 0x000fe4000d721310 */
[----:B------:R-:W-:Y:S01]  /*0310*/  ISETP.LT.AND.EX P2, PT, R41, UR17, !P2, P0 ;  /* 0x0000001129007c0c */ /* 0x000fe2000d741300 */
[----:B------:R-:W-:Y:S01]  /*0320*/  ULDC UR17, c[0x0][0x10] ;  /* 0x0000040000117ab9 */ /* 0x000fe20000000800 */
[----:B------:R-:W-:Y:S01]  /*0330*/  LEA R2, R2, UR4, 0x3 ;  /* 0x0000000402027c11 */ /* 0x000fe2000f8e18ff */
[----:B-1----:R-:W-:-:S10]  /*0340*/  UMOV UR4, URZ ;  /* 0x0000003f00047c82 */ /* 0x002fd40008000000 */
.L_x_36:
[----:B0-----:R-:W0:Y:S01]  /*0350*/  LDC R12, c[0x0][0x2a0] ;  /* 0x0000a800ff0c7b82 */ /* 0x001e220000000800 */
[----:B------:R-:W-:Y:S01]  /*0360*/  ISETP.LE.AND P0, PT, RZ, UR15, PT ;  /* 0x0000000fff007c0c */ /* 0x000fe2000bf03270 */
[----:B------:R-:W-:Y:S01]  /*0370*/  ULDC.64 UR10, c[0x0][0x298] ;  /* 0x0000a600000a7ab9 */ /* 0x000fe20000000a00 */
[----:B------:R-:W-:Y:S01]  /*0380*/  SHF.L.U32 R10, R55, 0x1, RZ ;  /* 0x00000001370a7819 */ /* 0x000fe200000006ff */
[----:B------:R-:W-:-:S04]  /*0390*/  ULDC.64 UR18, c[0x0][0x290] ;  /* 0x0000a40000127ab9 */ /* 0x000fc80000000a00 */
[----:B-1----:R-:W1:Y:S08]  /*03a0*/  LDC R13, c[0x0][0x2ac] ;  /* 0x0000ab00ff0d7b82 */ /* 0x002e700000000800 */
[----:B--2---:R-:W2:Y:S01]  /*03b0*/  @P1 LDC.64 R16, c[0x0][0x230] ;  /* 0x00008c00ff101b82 */ /* 0x004ea20000000a00 */
[----:B0-----:R-:W-:-:S07]  /*03c0*/  IABS R9, R12 ;  /* 0x0000000c00097213 */ /* 0x001fce0000000000 */
[----:B------:R-:W0:Y:S01]  /*03d0*/  @P2 LDC.64 R22, c[0x0][0x230] ;  /* 0x00008c00ff162b82 */ /* 0x000e220000000a00 */
[----:B------:R-:W3:Y:S08]  /*03e0*/  I2F.RP R4, R9 ;  /* 0x0000000900047306 */ /* 0x000ef00000209400 */
[----:B---3--:R-:W3:Y:S02]  /*03f0*/  MUFU.RCP R4, R4 ;  /* 0x0000000400047308 */ /* 0x008ee40000001000 */
[----:B---3--:R-:W-:-:S06]  /*0400*/  IADD3 R6, R4, 0xffffffe, RZ ;  /* 0x0ffffffe04067810 */ /* 0x008fcc0007ffe0ff */
[----:B------:R3:W4:Y:S02]  /*0410*/  F2I.FTZ.U32.TRUNC.NTZ R7, R6 ;  /* 0x0000000600077305 */ /* 0x000724000021f000 */
[----:B---3--:R-:W-:Y:S01]  /*0420*/  HFMA2.MMA R6, -RZ, RZ, 0, 0 ;  /* 0x00000000ff067435 */ /* 0x008fe200000001ff */
[----:B----4-:R-:W-:-:S05]  /*0430*/  IADD3 R8, RZ, -R7, RZ ;  /* 0x80000007ff087210 */ /* 0x010fca0007ffe0ff */
[----:B------:R-:W-:Y:S01]  /*0440*/  IMAD R11, R8, R9, RZ ;  /* 0x00000009080b7224 */ /* 0x000fe200078e02ff */
[----:B------:R-:W-:-:S03]  /*0450*/  IABS R8, UR15 ;  /* 0x0000000f00087c13 */ /* 0x000fc60008000000 */
[----:B------:R-:W-:Y:S01]  /*0460*/  IMAD.HI.U32 R7, R7, R11, R6 ;  /* 0x0000000b07077227 */ /* 0x000fe200078e0006 */
[----:B------:R-:W-:Y:S02]  /*0470*/  LOP3.LUT R6, R12, UR15, RZ, 0x3c, !PT ;  /* 0x0000000f0c067c12 */ /* 0x000fe4000f8e3cff */
[----:B------:R-:W-:Y:S02]  /*0480*/  LOP3.LUT R11, R10, 0x3e, RZ, 0xc0, !PT ;  /* 0x0000003e0a0b7812 */ /* 0x000fe400078ec0ff */
[----:B------:R-:W-:Y:S01]  /*0490*/  ISETP.GE.AND P3, PT, R6, RZ, PT ;  /* 0x000000ff0600720c */ /* 0x000fe20003f66270 */
[----:B------:R-:W-:-:S05]  /*04a0*/  IMAD.HI.U32 R7, R7, R8, RZ ;  /* 0x0000000807077227 */ /* 0x000fca00078e00ff */
[----:B------:R-:W-:-:S05]  /*04b0*/  IADD3 R4, -R7, RZ, RZ ;  /* 0x000000ff07047210 */ /* 0x000fca0007ffe1ff */
[----:B------:R-:W-:-:S05]  /*04c0*/  IMAD R4, R9, R4, R8 ;  /* 0x0000000409047224 */ /* 0x000fca00078e0208 */
[----:B------:R-:W-:-:S13]  /*04d0*/  ISETP.GT.U32.AND P5, PT, R9, R4, PT ;  /* 0x000000040900720c */ /* 0x000fda0003fa4070 */
[-C--:B------:R-:W-:Y:S02]  /*04e0*/  @!P5 IADD3 R4, R4, -R9.reuse, RZ ;  /* 0x800000090404d210 */ /* 0x080fe40007ffe0ff */
[----:B------:R-:W-:Y:S02]  /*04f0*/  @!P5 IADD3 R7, R7, 0x1, RZ ;  /* 0x000000010707d810 */ /* 0x000fe40007ffe0ff */
[CC--:B------:R-:W-:Y:S02]  /*0500*/  ISETP.GE.U32.AND P4, PT, R4.reuse, R9.reuse, PT ;  /* 0x000000090400720c */ /* 0x0c0fe40003f86070 */
[----:B------:R-:W-:Y:S02]  /*0510*/  ISETP.GT.U32.AND P5, PT, R9, R4, PT ;  /* 0x000000040900720c */ /* 0x000fe40003fa4070 */
[----:B------:R-:W-:-:S04]  /*0520*/  IADD3 R9, R4, -R9, RZ ;  /* 0x8000000904097210 */ /* 0x000fc80007ffe0ff */
[----:B------:R-:W-:Y:S02]  /*0530*/  SEL R4, R9, R4, !P5 ;  /* 0x0000000409047207 */ /* 0x000fe40006800000 */
[----:B------:R-:W-:Y:S02]  /*0540*/  LOP3.LUT R9, RZ, R12, RZ, 0x33, !PT ;  /* 0x0000000cff097212 */ /* 0x000fe400078e33ff */
[----:B------:R-:W-:Y:S02]  /*0550*/  @!P0 IADD3 R4, -R4, RZ, RZ ;  /* 0x000000ff04048210 */ /* 0x000fe40007ffe1ff */
[----:B------:R-:W-:Y:S02]  /*0560*/  @P4 IADD3 R7, R7, 0x1, RZ ;  /* 0x0000000107074810 */ /* 0x000fe40007ffe0ff */
[----:B------:R-:W-:Y:S02]  /*0570*/  ISETP.NE.AND P4, PT, R12, RZ, PT ;  /* 0x000000ff0c00720c */ /* 0x000fe40003f85270 */
[----:B------:R-:W-:-:S02]  /*0580*/  MOV R8, R7 ;  /* 0x0000000700087202 */ /* 0x000fc40000000f00 */
[C---:B------:R-:W-:Y:S01]  /*0590*/  SEL R4, R9.reuse, R4, !P4 ;  /* 0x0000000409047207 */ /* 0x040fe20006000000 */
[----:B------:R-:W3:Y:S01]  /*05a0*/  @P1 LDC.64 R6, c[0x0][0x288] ;  /* 0x0000a200ff061b82 */ /* 0x000ee20000000a00 */
[----:B------:R-:W-:Y:S02]  /*05b0*/  @!P3 IADD3 R8, -R8, RZ, RZ ;  /* 0x000000ff0808b210 */ /* 0x000fe40007ffe1ff */
[----:B------:R-:W-:Y:S02]  /*05c0*/  LEA R10, R4, R11, 0x6 ;  /* 0x0000000b040a7211 */ /* 0x000fe400078e30ff */
[----:B------:R-:W-:Y:S02]  /*05d0*/  SEL R9, R9, R8, !P4 ;  /* 0x0000000809097207 */ /* 0x000fe40006000000 */
[----:B------:R-:W-:Y:S02]  /*05e0*/  SHF.R.S32.HI R11, RZ, 0x1f, R10 ;  /* 0x0000001fff0b7819 */ /* 0x000fe4000001140a */
[----:B------:R-:W-:-:S02]  /*05f0*/  SHF.R.S32.HI R8, RZ, 0x1f, R9 ;  /* 0x0000001fff087819 */ /* 0x000fc40000011409 */
[----:B------:R-:W-:Y:S01]  /*0600*/  SHF.R.U32.HI R12, RZ, 0x5, R55 ;  /* 0x00000005ff0c7819 */ /* 0x000fe20000011637 */
[----:B------:R-:W-:-:S04]  /*0610*/  IMAD.WIDE.U32 R58, R9, UR10, R10 ;  /* 0x0000000a093a7c25 */ /* 0x000fc8000f8e000a */
[----:B------:R-:W-:Y:S02]  /*0620*/  IMAD R8, R8, UR10, RZ ;  /* 0x0000000a08087c24 */ /* 0x000fe4000f8e02ff */
[----:B-1----:R-:W-:Y:S02]  /*0630*/  IMAD R14, R13, UR14, R12 ;  /* 0x0000000e0d0e7c24 */ /* 0x002fe4000f8e020c */
[----:B------:R-:W-:Y:S01]  /*0640*/  IMAD R61, R9, UR11, R8 ;  /* 0x0000000b093d7c24 */ /* 0x000fe2000f8e0208 */
[----:B------:R-:W-:Y:S02]  /*0650*/  ULDC.64 UR10, c[0x0][0x248] ;  /* 0x00009200000a7ab9 */ /* 0x000fe40000000a00 */
[----:B------:R-:W-:Y:S01]  /*0660*/  UIMAD.WIDE UR10, UR15, 0x8, UR10 ;  /* 0x000000080f0a78a5 */ /* 0x000fe2000f8e020a */
[----:B------:R-:W-:Y:S01]  /*0670*/  IADD3 R8, R14, 0x20, RZ ;  /* 0x000000200e087810 */ /* 0x000fe20007ffe0ff */
[----:B---3--:R-:W-:Y:S01]  /*0680*/  @P1 IMAD R9, R43, R6, RZ ;  /* 0x000000062b091224 */ /* 0x008fe200078e02ff */
[----:B------:R-:W-:-:S02]  /*0690*/  IADD3 R61, R59, R61, RZ ;  /* 0x0000003d3b3d7210 */ /* 0x000fc40007ffe0ff */
[----:B------:R-:W-:Y:S01]  /*06a0*/  ISETP.GE.U32.AND P0, PT, R8, UR18, PT ;  /* 0x0000001208007c0c */ /* 0x000fe2000bf06070 */
[----:B------:R-:W-:Y:S01]  /*06b0*/  @P1 IMAD R21, R44, R7, R9 ;  /* 0x000000072c151224 */ /* 0x000fe200078e0209 */
[----:B------:R-:W-:Y:S02]  /*06c0*/  MOV R12, UR10 ;  /* 0x0000000a000c7c02 */ /* 0x000fe40008000f00 */
[----:B------:R-:W-:Y:S02]  /*06d0*/  MOV R13, UR11 ;  /* 0x0000000b000d7c02 */ /* 0x000fe40008000f00 */
[----:B------:R-:W-:-:S04]  /*06e0*/  SHF.R.S32.HI R8, RZ, 0x1f, R8 ;  /* 0x0000001fff087819 */ /* 0x000fc80000011408 */
[----:B------:R-:W3:Y:S01]  /*06f0*/  LDG.E.64 R12, desc[UR12][R12.64] ;  /* 0x0000000c0c0c7981 */ /* 0x000ee2000c1e1b00 */
[----:B------:R-:W-:Y:S02]  /*0700*/  ISETP.GE.AND.EX P0, PT, R8, UR19, PT, P0 ;  /* 0x0000001308007c0c */ /* 0x000fe4000bf06300 */
[----:B------:R-:W1:Y:S01]  /*0710*/  @P2 LDC.64 R8, c[0x0][0x288] ;  /* 0x0000a200ff082b82 */ /* 0x000e620000000a00 */
[----:B------:R-:W-:Y:S02]  /*0720*/  IADD3 R7, R14, 0x30, RZ ;  /* 0x000000300e077810 */ /* 0x000fe40007ffe0ff */
[----:B------:R-:W-:-:S05]  /*0730*/  @P1 MOV R60, R58 ;  /* 0x0000003a003c1202 */ /* 0x000fca0000000f00 */
[----:B------:R-:W4:Y:S01]  /*0740*/  @P1 LDC.64 R14, c[0x0][0x228] ;  /* 0x00008a00ff0e1b82 */ /* 0x000f220000000a00 */
[----:B------:R-:W-:-:S05]  /*0750*/  @P1 IMAD.WIDE.U32 R18, R44, R6, R60 ;  /* 0x000000062c121225 */ /* 0x000fca00078e003c */
[----:B------:R-:W-:Y:S02]  /*0760*/  @P1 IADD3 R19, R19, R21, RZ ;  /* 0x0000001513131210 */ /* 0x000fe40007ffe0ff */
[C---:B------:R-:W-:Y:S01]  /*0770*/  @P1 SHF.L.U32 R27, R18.reuse, 0x1, RZ ;  /* 0x00000001121b1819 */ /* 0x040fe200000006ff */
[----:B------:R-:W0:Y:S01]  /*0780*/  @P2 LDC.64 R20, c[0x0][0x228] ;  /* 0x00008a00ff142b82 */ /* 0x000e220000000a00 */
[----:B------:R-:W-:Y:S02]  /*0790*/  @P1 SHF.L.U64.HI R28, R18, 0x1, R19 ;  /* 0x00000001121c1819 */ /* 0x000fe40000010213 */
[----:B--2---:R-:W-:Y:S01]  /*07a0*/  @P1 IADD3 R24, P4, R27, R16, RZ ;  /* 0x000000101b181210 */ /* 0x004fe20007f9e0ff */
[----:B-1----:R-:W-:-:S03]  /*07b0*/  @P2 IMAD R16, R41, R8, RZ ;  /* 0x0000000829102224 */ /* 0x002fc600078e02ff */
[----:B------:R-:W-:Y:S02]  /*07c0*/  @P1 IADD3.X R25, R28, R17, RZ, P4, !PT ;  /* 0x000000111c191210 */ /* 0x000fe400027fe4ff */
[----:B------:R-:W-:Y:S01]  /*07d0*/  @P2 MOV R17, R61 ;  /* 0x0000003d00112202 */ /* 0x000fe20000000f00 */
[----:B------:R-:W-:Y:S01]  /*07e0*/  @P2 IMAD R29, R42, R9, R16 ;  /* 0x000000092a1d2224 */ /* 0x000fe200078e0210 */
[----:B------:R-:W-:Y:S02]  /*07f0*/  @P2 MOV R16, R58 ;  /* 0x0000003a00102202 */ /* 0x000fe40000000f00 */
[----:B----4-:R-:W-:-:S03]  /*0800*/  @P1 IADD3 R26, P4, R27, R14, RZ ;  /* 0x0000000e1b1a1210 */ /* 0x010fc60007f9e0ff */
[----:B------:R-:W-:Y:S01]  /*0810*/  @P2 IMAD.WIDE.U32 R8, R42, R8, R16 ;  /* 0x000000082a082225 */ /* 0x000fe200078e0010 */
[----:B------:R-:W-:-:S04]  /*0820*/  @P1 IADD3.X R27, R28, R15, RZ, P4, !PT ;  /* 0x0000000f1c1b1210 */ /* 0x000fc800027fe4ff */
[----:B------:R-:W-:Y:S02]  /*0830*/  @P2 IADD3 R15, R9, R29, RZ ;  /* 0x0000001d090f2210 */ /* 0x000fe40007ffe0ff */
[C---:B------:R-:W-:Y:S01]  /*0840*/  @P2 SHF.L.U32 R9, R8.reuse, 0x1, RZ ;  /* 0x0000000108092819 */ /* 0x040fe200000006ff */
[----:B------:R-:W-:Y:S01]  /*0850*/  HFMA2.MMA R54, -RZ, RZ, 0, 0 ;  /* 0x00000000ff367435 */ /* 0x000fe200000001ff */
[----:B------:R-:W-:Y:S02]  /*0860*/  @P2 SHF.L.U64.HI R28, R8, 0x1, R15 ;  /* 0x00000001081c2819 */ /* 0x000fe4000001020f */
[C---:B0-----:R-:W-:Y:S02]  /*0870*/  @P2 IADD3 R22, P4, R9.reuse, R22, RZ ;  /* 0x0000001609162210 */ /* 0x041fe40007f9e0ff */
[----:B------:R-:W-:Y:S02]  /*0880*/  @P2 IADD3 R20, P5, R9, R20, RZ ;  /* 0x0000001409142210 */ /* 0x000fe40007fbe0ff */
[----:B------:R-:W-:-:S02]  /*0890*/  CS2R R50, SRZ ;  /* 0x0000000000327805 */ /* 0x000fc4000001ff00 */
[C---:B------:R-:W-:Y:S02]  /*08a0*/  @P2 IADD3.X R23, R28.reuse, R23, RZ, P4, !PT ;  /* 0x000000171c172210 */ /* 0x040fe400027fe4ff */
[----:B------:R-:W-:-:S03]  /*08b0*/  @P2 IADD3.X R21, R28, R21, RZ, P5, !PT ;  /* 0x000000151c152210 */ /* 0x000fc60002ffe4ff */
[----:B------:R-:W5:Y:S04]  /*08c0*/  @P2 LDG.E R54, desc[UR12][R22.64] ;  /* 0x0000000c16362981 */ /* 0x000f68000c1e1900 */
[----:B------:R-:W5:Y:S01]  /*08d0*/  @P2 LDG.E R51, desc[UR12][R20.64] ;  /* 0x0000000c14332981 */ /* 0x000f62000c1e1900 */
[----:B------:R-:W-:Y:S02]  /*08e0*/  ISETP.LT.U32.AND P0, PT, R55, 0x200, !P0 ;  /* 0x000002003700780c */ /* 0x000fe40004701070 */
[----:B------:R-:W-:Y:S02]  /*08f0*/  ISETP.GE.U32.AND P3, PT, R7, UR18, PT ;  /* 0x0000001207007c0c */ /* 0x000fe4000bf66070 */
[----:B------:R-:W-:-:S04]  /*0900*/  SHF.R.S32.HI R7, RZ, 0x1f, R7 ;  /* 0x0000001fff077819 */ /* 0x000fc80000011407 */
[----:B------:R-:W-:-:S05]  /*0910*/  ISETP.GE.AND.EX P3, PT, R7, UR19, PT, P3 ;  /* 0x0000001307007c0c */ /* 0x000fca000bf66330 */
[----:B------:R-:W0:Y:S01]  /*0920*/  @P0 LDC.64 R6, c[0x0][0x288] ;  /* 0x0000a200ff060b82 */ /* 0x000e220000000a00 */
[----:B------:R-:W-:-:S06]  /*0930*/  CS2R R52, SRZ ;  /* 0x0000000000347805 */ /* 0x000fcc000001ff00 */
[----:B------:R1:W5:Y:S01]  /*0940*/  @P1 LDG.E R53, desc[UR12][R24.64] ;  /* 0x0000000c18351981 */ /* 0x000362000c1e1900 */
[----:B------:R-:W2:Y:S03]  /*0950*/  @P0 LDC.64 R16, c[0x0][0x230] ;  /* 0x00008c00ff100b82 */ /* 0x000ea60000000a00 */
[----:B------:R4:W5:Y:S01]  /*0960*/  @P1 LDG.E R52, desc[UR12][R26.64] ;  /* 0x0000000c1a341981 */ /* 0x000962000c1e1900 */
[----:B0-----:R-:W-:-:S04]  /*0970*/  @P0 IMAD R14, R3, R6, RZ ;  /* 0x00000006030e0224 */ /* 0x001fc800078e02ff */
[----:B------:R-:W-:Y:S02]  /*0980*/  @P0 IMAD R29, R40, R7, R14 ;  /* 0x00000007281d0224 */ /* 0x000fe400078e020e */
[----:B------:R-:W0:Y:S01]  /*0990*/  @P0 LDC.64 R14, c[0x0][0x228] ;  /* 0x00008a00ff0e0b82 */ /* 0x000e220000000a00 */
[----:B-1----:R-:W-:Y:S02]  /*09a0*/  @P0 MOV R24, R58 ;  /* 0x0000003a00180202 */ /* 0x002fe40000000f00 */
[----:B------:R-:W-:-:S03]  /*09b0*/  @P0 MOV R25, R61 ;  /* 0x0000003d00190202 */ /* 0x000fc60000000f00 */
[----:B------:R-:W-:-:S05]  /*09c0*/  @P0 IMAD.WIDE.U32 R24, R40, R6, R24 ;  /* 0x0000000628180225 */ /* 0x000fca00078e0018 */
[----:B------:R-:W-:Y:S02]  /*09d0*/  @P0 IADD3 R25, R25, R29, RZ ;  /* 0x0000001d19190210 */ /* 0x000fe40007ffe0ff */
[C---:B----4-:R-:W-:Y:S02]  /*09e0*/  @P0 SHF.L.U32 R27, R24.reuse, 0x1, RZ ;  /* 0x00000001181b0819 */ /* 0x050fe400000006ff */
[----:B------:R-:W-:Y:S02]  /*09f0*/  @P0 SHF.L.U64.HI R26, R24, 0x1, R25 ;  /* 0x00000001181a0819 */ /* 0x000fe40000010219 */
[----:B--2---:R-:W-:-:S04]  /*0a00*/  @P0 IADD3 R16, P4, R27, R16, RZ ;  /* 0x000000101b100210 */ /* 0x004fc80007f9e0ff */
[C---:B------:R-:W-:Y:S02]  /*0a10*/  @P0 IADD3.X R17, R26.reuse, R17, RZ, P4, !PT ;  /* 0x000000111a110210 */ /* 0x040fe400027fe4ff */
[----:B0-----:R-:W-:Y:S02]  /*0a20*/  @P0 IADD3 R14, P4, R27, R14, RZ ;  /* 0x0000000e1b0e0210 */ /* 0x001fe40007f9e0ff */
[----:B------:R-:W-:Y:S02]  /*0a30*/  CS2R R48, SRZ ;  /* 0x0000000000307805 */ /* 0x000fe4000001ff00 */
[----:B------:R-:W-:-:S04]  /*0a40*/  @P0 IADD3.X R15, R26, R15, RZ, P4, !PT ;  /* 0x0000000f1a0f0210 */ /* 0x000fc800027fe4ff */
[----:B------:R-:W5:Y:S04]  /*0a50*/  @P0 LDG.E R49, desc[UR12][R16.64] ;  /* 0x0000000c10310981 */ /* 0x000f68000c1e1900 */
[----:B------:R-:W5:Y:S01]  /*0a60*/  @P0 LDG.E R48, desc[UR12][R14.64] ;  /* 0x0000000c0e300981 */ /* 0x000f62000c1e1900 */
[----:B------:R-:W-:-:S13]  /*0a70*/  ISETP.LT.U32.AND P3, PT, R55, 0x200, !P3 ;  /* 0x000002003700780c */ /* 0x000fda0005f61070 */
[----:B------:R-:W0:Y:S08]  /*0a80*/  @P3 LDC.64 R18, c[0x0][0x288] ;  /* 0x0000a200ff123b82 */ /* 0x000e300000000a00 */
[----:B------:R-:W1:Y:S08]  /*0a90*/  @P3 LDC.64 R6, c[0x0][0x230] ;  /* 0x00008c00ff063b82 */ /* 0x000e700000000a00 */
[----:B------:R-:W2:Y:S01]  /*0aa0*/  @P3 LDC.64 R8, c[0x0][0x228] ;  /* 0x00008a00ff083b82 */ /* 0x000ea20000000a00 */
[----:B------:R-:W-:-:S02]  /*0ab0*/  @P3 MOV R24, R58 ;  /* 0x0000003a00183202 */ /* 0x000fc40000000f00 */
[----:B------:R-:W-:Y:S01]  /*0ac0*/  @P3 MOV R25, R61 ;  /* 0x0000003d00193202 */ /* 0x000fe20000000f00 */
[----:B0-----:R-:W-:-:S04]  /*0ad0*/  @P3 IMAD R29, R5, R18, RZ ;  /* 0x00000012051d3224 */ /* 0x001fc800078e02ff */
[C---:B------:R-:W-:Y:S02]  /*0ae0*/  @P3 IMAD R29, R0.reuse, R19, R29 ;  /* 0x00000013001d3224 */ /* 0x040fe400078e021d */
[----:B------:R-:W-:Y:S01]  /*0af0*/  @P3 IMAD.WIDE.U32 R18, R0, R18, R24 ;  /* 0x0000001200123225 */ /* 0x000fe200078e0018 */
[----:B------:R-:W-:-:S04]  /*0b00*/  HFMA2.MMA R47, -RZ, RZ, 0, 0 ;  /* 0x00000000ff2f7435 */ /* 0x000fc800000001ff */
[----:B------:R-:W-:Y:S02]  /*0b10*/  @P3 IADD3 R25, R19, R29, RZ ;  /* 0x0000001d13193210 */ /* 0x000fe40007ffe0ff */
[C---:B------:R-:W-:Y:S02]  /*0b20*/  @P3 SHF.L.U32 R19, R18.reuse, 0x1, RZ ;  /* 0x0000000112133819 */ /* 0x040fe400000006ff */
[----:B------:R-:W-:Y:S02]  /*0b30*/  @P3 SHF.L.U64.HI R18, R18, 0x1, R25 ;  /* 0x0000000112123819 */ /* 0x000fe40000010219 */
[C---:B-1----:R-:W-:Y:S02]  /*0b40*/  @P3 IADD3 R6, P5, R19.reuse, R6, RZ ;  /* 0x0000000613063210 */ /* 0x042fe40007fbe0ff */
[----:B--2---:R-:W-:Y:S02]  /*0b50*/  @P3 IADD3 R8, P6, R19, R8, RZ ;  /* 0x0000000813083210 */ /* 0x004fe40007fde0ff */
[----:B------:R-:W-:-:S02]  /*0b60*/  @P3 IADD3.X R7, R18, R7, RZ, P5, !PT ;  /* 0x0000000712073210 */ /* 0x000fc40002ffe4ff */
[----:B------:R-:W-:Y:S01]  /*0b70*/  @P3 IADD3.X R9, R18, R9, RZ, P6, !PT ;  /* 0x0000000912093210 */ /* 0x000fe200037fe4ff */
[----:B------:R-:W-:Y:S01]  /*0b80*/  UMOV UR18, 0x3f800000 ;  /* 0x3f80000000127882 */ /* 0x000fe20000000000 */
[----:B------:R-:W-:Y:S01]  /*0b90*/  BSSY B0, `(.L_x_2) ;  /* 0x000001d000007945 */ /* 0x000fe20003800000 */
[----:B------:R0:W5:Y:S04]  /*0ba0*/  @P3 LDG.E R50, desc[UR12][R6.64] ;  /* 0x0000000c06323981 */ /* 0x000168000c1e1900 */
[----:B------:R1:W5:Y:S01]  /*0bb0*/  @P3 LDG.E R47, desc[UR12][R8.64] ;  /* 0x0000000c082f3981 */ /* 0x000362000c1e1900 */
[----:B---3--:R-:W-:-:S13]  /*0bc0*/  R2UR UR20, R12 ;  /* 0x000000000c1472ca */ /* 0x008fda00000e0000 */
[----:B------:R-:W-:-:S05]  /*0bd0*/  MOV R12, UR20 ;  /* 0x00000014000c7c02 */ /* 0x000fca0008000f00 */
[----:B------:R-:W-:-:S05]  /*0be0*/  FFMA.FTZ R13, -R12, UR20, R13 ;  /* 0x000000140c0d7c23 */ /* 0x000fca000801010d */
[----:B------:R-:W-:-:S13]  /*0bf0*/  FSETP.GTU.FTZ.AND P0, PT, R13, RZ, PT ;  /* 0x000000ff0d00720b */ /* 0x000fda0003f1c000 */
[----:B------:R-:W-:Y:S01]  /*0c00*/  VOTEU.ANY UP0, P0 ;  /* 0x00000000003f7886 */ /* 0x000fe20000000100 */
[----:B------:R-:W-:-:S04]  /*0c10*/  PLOP3.LUT P0, PT, PT, PT, UP0, 0x80, 0x0 ;  /* 0x000000000000781c */ /* 0x000fc80003f0f008 */
[----:B------:R-:W-:-:S09]  /*0c20*/  @UP0 ULDC UR10, c[0x0][0x250] ;  /* 0x00009400000a0ab9 */ /* 0x000fd20000000800 */
[----:B------:R-:W-:-:S06]  /*0c30*/  @P0 FADD.FTZ R12, R13, UR10 ;  /* 0x0000000a0d0c0e21 */ /* 0x000fcc0008010000 */
[----:B------:R-:W2:Y:S01]  /*0c40*/  @P0 MUFU.RSQ R12, R12 ;  /* 0x0000000c000c0308 */ /* 0x000ea20000001400 */
[----:B0-----:R-:W-:Y:S02]  /*0c50*/  CS2R R6, SRZ ;  /* 0x0000000000067805 */ /* 0x001fe4000001ff00 */
[----:B--2---:R-:W-:Y:S02]  /*0c60*/  @P0 R2UR UR10, R12 ;  /* 0x000000000c0a02ca */ /* 0x004fe400000e0000 */
[----:B------:R-:W-:Y:S02]  /*0c70*/  ISETP.GT.U32.AND P0, PT, R55, 0x1ff, PT ;  /* 0x000001ff3700780c */ /* 0x000fe40003f04070 */
[----:B-1----:R-:W-:-:S09]  /*0c80*/  CS2R R8, SRZ ;  /* 0x0000000000087805 */ /* 0x002fd2000001ff00 */
[----:B------:R-:W-:Y:S02]  /*0c90*/  @UP0 UMOV UR18, UR10 ;  /* 0x0000000a00120c82 */ /* 0x000fe40008000000 */
[----:B------:R-:W-:Y:S05]  /*0ca0*/  @P0 BRA `(.L_x_3) ;  /* 0x00000000002c0947 */ /* 0x000fea0003800000 */
[----:B------:R-:W-:Y:S01]  /*0cb0*/  ISETP.NE.AND P0, PT, RZ, UR16, PT ;  /* 0x00000010ff007c0c */ /* 0x000fe2000bf05270 */
[----:B------:R-:W-:Y:S01]  /*0cc0*/  ULDC.64 UR10, c[0x0][0x238] ;  /* 0x00008e00000a7ab9 */ /* 0x000fe20000000a00 */
[C---:B------:R-:W-:Y:S02]  /*0cd0*/  SHF.L.U32 R7, R10.reuse, 0x2, RZ ;  /* 0x000000020a077819 */ /* 0x040fe400000006ff */
[----:B------:R-:W-:Y:S02]  /*0ce0*/  SHF.L.U64.HI R14, R10, 0x2, R11 ;  /* 0x000000020a0e7819 */ /* 0x000fe4000001020b */
[----:B------:R-:W-:-:S07]  /*0cf0*/  IADD3 R6, P3, R7, UR10, RZ ;  /* 0x0000000a07067c10 */ /* 0x000fce000ff7e0ff */
[----:B------:R-:W0:Y:S02]  /*0d00*/  @P0 LDC.64 R12, c[0x0][0x240] ;  /* 0x00009000ff0c0b82 */ /* 0x000e240000000a00 */
[----:B0-----:R-:W-:Y:S02]  /*0d10*/  @P0 IADD3 R10, P4, R7, R12, RZ ;  /* 0x0000000c070a0210 */ /* 0x001fe40007f9e0ff */
[C---:B------:R-:W-:Y:S02]  /*0d20*/  IADD3.X R7, R14.reuse, UR11, RZ, P3, !PT ;  /* 0x0000000b0e077c10 */ /* 0x040fe40009ffe4ff */
[----:B------:R-:W-:-:S04]  /*0d30*/  @P0 IADD3.X R11, R14, R13, RZ, P4, !PT ;  /* 0x0000000d0e0b0210 */ /* 0x000fc800027fe4ff */
[----:B------:R-:W5:Y:S04]  /*0d40*/  LDG.E.64 R6, desc[UR12][R6.64] ;  /* 0x0000000c06067981 */ /* 0x000f68000c1e1b00 */
[----:B------:R0:W5:Y:S02]  /*0d50*/  @P0 LDG.E.64 R8, desc[UR12][R10.64] ;  /* 0x0000000c0a080981 */ /* 0x000164000c1e1b00 */
.L_x_3:
[----:B------:R-:W-:Y:S05]  /*0d60*/  BSYNC B0 ;  /* 0x0000000000007941 */ /* 0x000fea0003800000 */
.L_x_2:
[----:B------:R-:W-:Y:S02]  /*0d70*/  ISETP.NE.AND P4, PT, RZ, UR16, PT ;  /* 0x00000010ff007c0c */ /* 0x000fe4000bf85270 */
[C---:B0----5:R-:W-:Y:S02]  /*0d80*/  PRMT R10, R53.reuse, 0x7632, R10 ;  /* 0x00007632350a7816 */ /* 0x061fe4000000000a */
[----:B------:R-:W-:Y:S02]  /*0d90*/  SHF.L.U32 R11, R53, 0x10, RZ ;  /* 0x00000010350b7819 */ /* 0x000fe400000006ff */
[----:B------:R-:W-:Y:S02]  /*0da0*/  SHF.L.U32 R10, R10, 0x10, RZ ;  /* 0x000000100a0a7819 */ /* 0x000fe400000006ff */
[----:B------:R-:W-:Y:S01]  /*0db0*/  SHF.L.U32 R17, R54, 0x10, RZ ;  /* 0x0000001036117819 */ /* 0x000fe200000006ff */
[----:B------:R-:W-:Y:S01]  /*0dc0*/  FADD.FTZ R11, R11, -UR20 ;  /* 0x800000140b0b7e21 */ /* 0x000fe20008010000 */
[----:B------:R-:W-:Y:S01]  /*0dd0*/  PRMT R14, R52, 0x7632, R14 ;  /* 0x00007632340e7816 */ /* 0x000fe2000000000e */
[----:B------:R-:W-:Y:S01]  /*0de0*/  FADD.FTZ R10, R10, -UR20 ;  /* 0x800000140a0a7e21 */ /* 0x000fe20008010000 */
[----:B------:R-:W-:Y:S01]  /*0df0*/  PRMT R15, R54, 0x7632, R15 ;  /* 0x00007632360f7816 */ /* 0x000fe2000000000f */
[----:B------:R-:W-:Y:S01]  /*0e00*/  FADD.FTZ R25, R17, -UR20 ;  /* 0x8000001411197e21 */ /* 0x000fe20008010000 */
[----:B------:R-:W-:Y:S01]  /*0e10*/  PRMT R16, R51, 0x7632, R16 ;  /* 0x0000763233107816 */ /* 0x000fe20000000010 */
[----:B------:R-:W-:Y:S01]  /*0e20*/  FMUL.FTZ R11, R11, UR18 ;  /* 0x000000120b0b7c20 */ /* 0x000fe20008410000 */
[----:B------:R-:W-:Y:S01]  /*0e30*/  SHF.L.U32 R12, R52, 0x10, RZ ;  /* 0x00000010340c7819 */ /* 0x000fe200000006ff */
[----:B------:R-:W-:Y:S01]  /*0e40*/  FMUL.FTZ R10, R10, UR18 ;  /* 0x000000120a0a7c20 */ /* 0x000fe20008410000 */
[----:B------:R-:W-:-:S02]  /*0e50*/  SHF.L.U32 R13, R51, 0x10, RZ ;  /* 0x00000010330d7819 */ /* 0x000fc400000006ff */
[----:B------:R-:W-:Y:S02]  /*0e60*/  SHF.L.U32 R14, R14, 0x10, RZ ;  /* 0x000000100e0e7819 */ /* 0x000fe400000006ff */
[----:B------:R-:W-:Y:S02]  /*0e70*/  SHF.L.U32 R23, R15, 0x10, RZ ;  /* 0x000000100f177819 */ /* 0x000fe400000006ff */
[----:B------:R-:W-:Y:S01]  /*0e80*/  SHF.L.U32 R16, R16, 0x10, RZ ;  /* 0x0000001010107819 */ /* 0x000fe200000006ff */
[----:B------:R-:W-:Y:S06]  /*0e90*/  @!P4 BRA `(.L_x_4) ;  /* 0x000000000048c947 */ /* 0x000fec0003800000 */
[----:B------:R-:W-:Y:S01]  /*0ea0*/  FFMA.FTZ R15, R11, R6, R8 ;  /* 0x000000060b0f7223 */ /* 0x000fe20000010008 */
[----:B------:R-:W-:-:S03]  /*0eb0*/  FFMA.FTZ R17, R10, R7, R9 ;  /* 0x000000070a117223 */ /* 0x000fc60000010009 */
[----:B------:R-:W-:Y:S01]  /*0ec0*/  FMUL.FTZ R18, R15, -1.4426950216293334961 ;  /* 0xbfb8aa3b0f127820 */ /* 0x000fe20000410000 */
[----:B------:R-:W-:-:S05]  /*0ed0*/  FMUL.FTZ R20, R17, -1.4426950216293334961 ;  /* 0xbfb8aa3b11147820 */ /* 0x000fca0000410000 */
[----:B------:R-:W0:Y:S08]  /*0ee0*/  MUFU.EX2 R18, R18 ;  /* 0x0000001200127308 */ /* 0x000e300000000800 */
[----:B------:R-:W1:Y:S01]  /*0ef0*/  MUFU.EX2 R20, R20 ;  /* 0x0000001400147308 */ /* 0x000e620000000800 */
[----:B0-----:R-:W-:-:S07]  /*0f00*/  FADD.FTZ R19, R18, 1 ;  /* 0x3f80000012137421 */ /* 0x001fce0000010000 */
[----:B------:R-:W0:Y:S01]  /*0f10*/  MUFU.RCP R19, R19 ;  /* 0x0000001300137308 */ /* 0x000e220000001000 */
[----:B-1----:R-:W-:-:S07]  /*0f20*/  FADD.FTZ R21, R20, 1 ;  /* 0x3f80000014157421 */ /* 0x002fce0000010000 */
[----:B------:R-:W1:Y:S01]  /*0f30*/  MUFU.RCP R21, R21 ;  /* 0x0000001500157308 */ /* 0x000e620000001000 */
[----:B0-----:R-:W-:Y:S01]  /*0f40*/  FADD.FTZ R22, -R19, 1 ;  /* 0x3f80000013167421 */ /* 0x001fe20000010100 */
[----:B------:R-:W-:-:S03]  /*0f50*/  FMUL.FTZ R12, R12, R19 ;  /* 0x000000130c0c7220 */ /* 0x000fc60000410000 */
[----:B------:R-:W-:Y:S01]  /*0f60*/  FFMA.FTZ R15, R15, R22, 1 ;  /* 0x3f8000000f0f7423 */ /* 0x000fe20000010016 */
[----:B-1----:R-:W-:Y:S01]  /*0f70*/  FADD.FTZ R24, -R21, 1 ;  /* 0x3f80000015187421 */ /* 0x002fe20000010100 */
[----:B------:R-:W-:Y:S02]  /*0f80*/  FMUL.FTZ R14, R14, R21 ;  /* 0x000000150e0e7220 */ /* 0x000fe40000410000 */
[----:B------:R-:W-:Y:S01]  /*0f90*/  FMUL.FTZ R12, R12, R15 ;  /* 0x0000000f0c0c7220 */ /* 0x000fe20000410000 */
[----:B------:R-:W-:-:S04]  /*0fa0*/  FFMA.FTZ R17, R17, R24, 1 ;  /* 0x3f80000011117423 */ /* 0x000fc80000010018 */
[----:B------:R-:W-:-:S07]  /*0fb0*/  FMUL.FTZ R14, R14, R17 ;  /* 0x000000110e0e7220 */ /* 0x000fce0000410000 */
.L_x_4:
[----:B------:R-:W-:Y:S01]  /*0fc0*/  FMUL.FTZ R18, R12, R6 ;  /* 0x000000060c127220 */ /* 0x000fe20000410000 */
[----:B------:R-:W-:Y:S01]  /*0fd0*/  FADD.FTZ R23, R23, -UR20 ;  /* 0x8000001417177e21 */ /* 0x000fe20008010000 */
[----:B------:R-:W-:Y:S01]  /*0fe0*/  FMUL.FTZ R15, R25, UR18 ;  /* 0x00000012190f7c20 */ /* 0x000fe20008410000 */
[----:B------:R-:W-:Y:S01]  /*0ff0*/  FMUL.FTZ R19, R14, R7 ;  /* 0x000000070e137220 */ /* 0x000fe20000410000 */
[----:B------:R-:W-:Y:S01]  /*1000*/  FFMA.FTZ R17, R11, R18, RZ ;  /* 0x000000120b117223 */ /* 0x000fe200000100ff */
[----:B------:R-:W-:Y:S01]  /*1010*/  FADD.FTZ R20, RZ, R18 ;  /* 0x00000012ff147221 */ /* 0x000fe20000010000 */
[----:B------:R-:W-:Y:S01]  /*1020*/  FMUL.FTZ R18, R23, UR18 ;  /* 0x0000001217127c20 */ /* 0x000fe20008410000 */
        /* <DEDUP_REMOVED lines=19> */
.L_x_5:
[--C-:B------:R-:W-:Y:S01]  /*1160*/  FFMA.FTZ R24, R10, R19, R17.reuse ;  /* 0x000000130a187223 */ /* 0x100fe20000010011 */
[----:B------:R-:W-:Y:S01]  /*1170*/  PRMT R17, R49, 0x7632, R17 ;  /* 0x0000763231117816 */ /* 0x000fe20000000011 */
[----:B------:R-:W-:Y:S01]  /*1180*/  FMUL.FTZ R22, R13, R6 ;  /* 0x000000060d167220 */ /* 0x000fe20000410000 */
[----:B------:R-:W-:Y:S01]  /*1190*/  FADD.FTZ R23, R19, R20 ;  /* 0x0000001413177221 */ /* 0x000fe20000010000 */
[----:B------:R-:W-:Y:S01]  /*11a0*/  SHF.L.U32 R19, R49, 0x10, RZ ;  /* 0x0000001031137819 */ /* 0x000fe200000006ff */
[----:B------:R-:W-:Y:S01]  /*11b0*/  FMUL.FTZ R26, R16, R7 ;  /* 0x00000007101a7220 */ /* 0x000fe20000410000 */
[----:B------:R-:W-:Y:S01]  /*11c0*/  SHF.L.U32 R20, R17, 0x10, RZ ;  /* 0x0000001011147819 */ /* 0x000fe200000006ff */
[----:B------:R-:W-:Y:S01]  /*11d0*/  FFMA.FTZ R21, R15, R22, R24 ;  /* 0x000000160f157223 */ /* 0x000fe20000010018 */
[--C-:B------:R-:W-:Y:S01]  /*11e0*/  FADD.FTZ R23, R23, R22.reuse ;  /* 0x0000001617177221 */ /* 0x100fe20000010000 */
[----:B------:R-:W-:Y:S01]  /*11f0*/  PRMT R22, R48, 0x7632, R22 ;  /* 0x0000763230167816 */ /* 0x000fe20000000016 */
[----:B------:R-:W-:Y:S01]  /*1200*/  FADD.FTZ R19, R19, -UR20 ;  /* 0x8000001413137e21 */ /* 0x000fe20008010000 */
[----:B------:R-:W-:Y:S01]  /*1210*/  FADD.FTZ R25, R20, -UR20 ;  /* 0x8000001414197e21 */ /* 0x000fe20008010000 */
[----:B------:R-:W-:-:S02]  /*1220*/  SHF.L.U32 R17, R48, 0x10, RZ ;  /* 0x0000001030117819 */ /* 0x000fc400000006ff */
[----:B------:R-:W-:Y:S01]  /*1230*/  SHF.L.U32 R20, R22, 0x10, RZ ;  /* 0x0000001016147819 */ /* 0x000fe200000006ff */
[----:B------:R-:W-:Y:S01]  /*1240*/  FMUL.FTZ R19, R19, UR18 ;  /* 0x0000001213137c20 */ /* 0x000fe20008410000 */
[----:B------:R-:W-:Y:S01]  /*1250*/  PRMT R24, R50, 0x7632, R24 ;  /* 0x0000763232187816 */ /* 0x000fe20000000018 */
        /* <DEDUP_REMOVED lines=20> */
.L_x_6:
[----:B------:R-:W-:Y:S01]  /*13a0*/  FADD.FTZ R25, R26, R23 ;  /* 0x000000171a197221 */ /* 0x000fe20000010000 */
[----:B------:R-:W-:Y:S01]  /*13b0*/  SHF.L.U32 R23, R50, 0x10, RZ ;  /* 0x0000001032177819 */ /* 0x000fe200000006ff */
[----:B------:R-:W-:Y:S01]  /*13c0*/  FFMA.FTZ R30, R18, R26, R21 ;  /* 0x0000001a121e7223 */ /* 0x000fe20000010015 */
[----:B------:R-:W-:Y:S01]  /*13d0*/  SHF.L.U32 R24, R24, 0x10, RZ ;  /* 0x0000001018187819 */ /* 0x000fe200000006ff */
[----:B------:R-:W-:Y:S01]  /*13e0*/  FMUL.FTZ R28, R17, R6 ;  /* 0x00000006111c7220 */ /* 0x000fe20000410000 */
[----:B------:R-:W-:Y:S01]  /*13f0*/  PRMT R26, R47, 0x7632, R26 ;  /* 0x000076322f1a7816 */ /* 0x000fe2000000001a */
[----:B------:R-:W-:Y:S01]  /*1400*/  FADD.FTZ R27, R23, -UR20 ;  /* 0x80000014171b7e21 */ /* 0x000fe20008010000 */
[----:B------:R-:W-:Y:S01]  /*1410*/  SHF.L.U32 R23, R47, 0x10, RZ ;  /* 0x000000102f177819 */ /* 0x000fe200000006ff */
[----:B------:R-:W-:Y:S01]  /*1420*/  FADD.FTZ R29, R24, -UR20 ;  /* 0x80000014181d7e21 */ /* 0x000fe20008010000 */
[----:B------:R-:W-:Y:S01]  /*1430*/  FFMA.FTZ R21, R19, R28, R30 ;  /* 0x0000001c13157223 */ /* 0x000fe2000001001e */
[----:B------:R-:W-:Y:S01]  /*1440*/  FADD.FTZ R25, R25, R28 ;  /* 0x0000001c19197221 */ /* 0x000fe20000010000 */
[----:B------:R-:W-:Y:S01]  /*1450*/  SHF.L.U32 R24, R26, 0x10, RZ ;  /* 0x000000101a187819 */ /* 0x000fe200000006ff */
[----:B------:R-:W-:Y:S01]  /*1460*/  FMUL.FTZ R27, R27, UR18 ;  /* 0x000000121b1b7c20 */ /* 0x000fe20008410000 */
[----:B------:R-:W-:Y:S01]  /*1470*/  FMUL.FTZ R28, R20, R7 ;  /* 0x00000007141c7220 */ /* 0x000fe20000410000 */
        /* <DEDUP_REMOVED lines=20> */
.L_x_7:
[----:B------:R-:W-:Y:S01]  /*15c0*/  FFMA.FTZ R32, R22, R28, R21 ;  /* 0x0000001c16207223 */ /* 0x000fe20000010015 */
[----:B------:R-:W-:Y:S01]  /*15d0*/  FMUL.FTZ R30, R23, R6 ;  /* 0x00000006171e7220 */ /* 0x000fe20000410000 */
[----:B------:R-:W-:Y:S01]  /*15e0*/  FADD.FTZ R21, R28, R25 ;  /* 0x000000191c157221 */ /* 0x000fe20000010000 */
[----:B------:R-:W-:Y:S01]  /*15f0*/  FMUL.FTZ R28, R24, R7 ;  /* 0x00000007181c7220 */ /* 0x000fe20000410000 */
[----:B------:R-:W-:Y:S01]  /*1600*/  ISETP.GT.AND P0, PT, R45, 0x1e, PT ;  /* 0x0000001e2d00780c */ /* 0x000fe20003f04270 */
[----:B------:R-:W-:Y:S01]  /*1610*/  FFMA.FTZ R25, R27, R30, R32 ;  /* 0x0000001e1b197223 */ /* 0x000fe20000010020 */
[----:B------:R-:W-:Y:S01]  /*1620*/  FADD.FTZ R21, R21, R30 ;  /* 0x0000001e15157221 */ /* 0x000fe20000010000 */
[----:B------:R-:W0:Y:S01]  /*1630*/  S2UR UR19, SR_CgaCtaId ;  /* 0x00000000001379c3 */ /* 0x000e220000008800 */
[----:B------:R-:W-:Y:S01]  /*1640*/  FFMA.FTZ R32, R11, R12, RZ ;  /* 0x0000000c0b207223 */ /* 0x000fe200000100ff */
[----:B------:R-:W-:Y:S01]  /*1650*/  FFMA.FTZ R25, R26, R28, R25 ;  /* 0x0000001c1a197223 */ /* 0x000fe20000010019 */
[----:B------:R-:W-:Y:S01]  /*1660*/  FADD.FTZ R28, R28, R21 ;  /* 0x000000151c1c7221 */ /* 0x000fe20000010000 */
[----:B------:R-:W-:Y:S01]  /*1670*/  FADD.FTZ R12, RZ, R12 ;  /* 0x0000000cff0c7221 */ /* 0x000fe20000010000 */
[----:B------:R-:W-:Y:S01]  /*1680*/  FFMA.FTZ R29, R10, R14, RZ ;  /* 0x0000000e0a1d7223 */ /* 0x000fe200000100ff */
[----:B------:R-:W-:Y:S01]  /*1690*/  FADD.FTZ R11, RZ, R14 ;  /* 0x0000000eff0b7221 */ /* 0x000fe20000010000 */
[----:B------:R-:W1:Y:S01]  /*16a0*/  SHFL.DOWN PT, R30, R25, 0x1, 0x1f ;  /* 0x08201f00191e7f89 */ /* 0x000e6200000e0000 */
[----:B------:R-:W-:Y:S01]  /*16b0*/  UMOV UR11, 0x400 ;  /* 0x00000400000b7882 */ /* 0x000fe20000000000 */
[----:B------:R-:W-:Y:S01]  /*16c0*/  FFMA.FTZ R32, R15, R13, R32 ;  /* 0x0000000d0f207223 */ /* 0x000fe20000010020 */
[----:B------:R-:W-:Y:S01]  /*16d0*/  UIADD3 UR10, UR11, 0xa0, URZ ;  /* 0x000000a00b0a7890 */ /* 0x000fe2000fffe03f */
[----:B------:R-:W2:Y:S01]  /*16e0*/  SHFL.DOWN PT, R21, R28, 0x1, 0x1f ;  /* 0x08201f001c157f89 */ /* 0x000ea200000e0000 */
[----:B------:R-:W-:Y:S01]  /*16f0*/  FADD.FTZ R12, R12, R13 ;  /* 0x0000000d0c0c7221 */ /* 0x000fe20000010000 */
[----:B------:R-:W-:Y:S01]  /*1700*/  FFMA.FTZ R29, R18, R16, R29 ;  /* 0x00000010121d7223 */ /* 0x000fe2000001001d */
[----:B------:R-:W-:Y:S01]  /*1710*/  FADD.FTZ R11, R11, R16 ;  /* 0x000000100b0b7221 */ /* 0x000fe20000010000 */
[----:B------:R-:W-:Y:S01]  /*1720*/  FFMA.FTZ R32, R19, R17, R32 ;  /* 0x0000001113207223 */ /* 0x000fe20000010020 */
[----:B------:R-:W-:Y:S01]  /*1730*/  FADD.FTZ R12, R12, R17 ;  /* 0x000000110c0c7221 */ /* 0x000fe20000010000 */
[----:B------:R-:W-:Y:S01]  /*1740*/  ISETP.NE.AND P3, PT, R55, RZ, PT ;  /* 0x000000ff3700720c */ /* 0x000fe20003f65270 */
[----:B------:R-:W-:Y:S01]  /*1750*/  FFMA.FTZ R29, R22, R20, R29 ;  /* 0x00000014161d7223 */ /* 0x000fe2000001001d */
[----:B------:R-:W-:Y:S01]  /*1760*/  FADD.FTZ R11, R11, R20 ;  /* 0x000000140b0b7221 */ /* 0x000fe20000010000 */
[----:B------:R-:W-:Y:S01]  /*1770*/  FFMA.FTZ R20, R27, R23, R32 ;  /* 0x000000171b147223 */ /* 0x000fe20000010020 */
[----:B------:R-:W-:Y:S01]  /*1780*/  FADD.FTZ R22, R12, R23 ;  /* 0x000000170c167221 */ /* 0x000fe20000010000 */
[----:B------:R-:W-:Y:S01]  /*1790*/  BSSY B0, `(.L_x_8) ;  /* 0x000004a000007945 */ /* 0x000fe20003800000 */
[----:B------:R-:W-:Y:S01]  /*17a0*/  FADD.FTZ R23, R11, R24 ;  /* 0x000000180b177221 */ /* 0x000fe20000010000 */
[----:B0-----:R-:W-:Y:S01]  /*17b0*/  ULEA UR10, UR19, UR10, 0x18 ;  /* 0x0000000a130a7291 */ /* 0x001fe2000f8ec03f */
[----:B------:R-:W-:-:S05]  /*17c0*/  ISETP.GT.U32.AND P5, PT, R55, 0x1f, PT ;  /* 0x0000001f3700780c */ /* 0x000fca0003fa4070 */
[----:B------:R-:W-:Y:S01]  /*17d0*/  LEA R56, R55, UR10, 0x4 ;  /* 0x0000000a37387c11 */ /* 0x000fe2000f8e20ff */
[----:B-1----:R-:W-:Y:S01]  /*17e0*/  @!P0 FADD.FTZ R25, R25, R30 ;  /* 0x0000001e19198221 */ /* 0x002fe20000010000 */
[----:B--2---:R-:W-:-:S04]  /*17f0*/  @!P0 FADD.FTZ R28, R28, R21 ;  /* 0x000000151c1c8221 */ /* 0x004fc80000010000 */
[----:B------:R-:W0:Y:S01]  /*1800*/  SHFL.DOWN PT, R30, R25, 0x2, 0x1f ;  /* 0x08401f00191e7f89 */ /* 0x000e2200000e0000 */
[----:B------:R-:W-:-:S03]  /*1810*/  ISETP.GT.AND P0, PT, R45, 0x1d, PT ;  /* 0x0000001d2d00780c */ /* 0x000fc60003f04270 */
[----:B------:R-:W1:Y:S10]  /*1820*/  SHFL.DOWN PT, R21, R28, 0x2, 0x1f ;  /* 0x08401f001c157f89 */ /* 0x000e7400000e0000 */
[----:B0-----:R-:W-:Y:S01]  /*1830*/  @!P0 FADD.FTZ R25, R25, R30 ;  /* 0x0000001e19198221 */ /* 0x001fe20000010000 */
[----:B-1----:R-:W-:-:S04]  /*1840*/  @!P0 FADD.FTZ R28, R28, R21 ;  /* 0x000000151c1c8221 */ /* 0x002fc80000010000 */
        /* <DEDUP_REMOVED lines=14> */
[----:B-1----:R-:W-:Y:S01]  /*1930*/  @!P0 FADD.FTZ R28, R28, R21 ;  /* 0x000000151c1c8221 */ /* 0x002fe20000010000 */
[----:B------:R-:W-:Y:S01]  /*1940*/  ISETP.NE.AND P0, PT, R45, RZ, PT ;  /* 0x000000ff2d00720c */ /* 0x000fe20003f05270 */
[----:B------:R-:W-:-:S02]  /*1950*/  FFMA.FTZ R21, R26, R24, R29 ;  /* 0x000000181a157223 */ /* 0x000fc4000001001d */
[----:B------:R-:W-:Y:S02]  /*1960*/  MOV R10, R25 ;  /* 0x00000019000a7202 */ /* 0x000fe40000000f00 */
[----:B------:R-:W-:Y:S01]  /*1970*/  MOV R11, R28 ;  /* 0x0000001c000b7202 */ /* 0x000fe20000000f00 */
[----:B------:R0:W-:Y:S07]  /*1980*/  STS.128 [R56], R20 ;  /* 0x0000001438007388 */ /* 0x0001ee0000000c00 */
[----:B------:R0:W-:Y:S01]  /*1990*/  @!P0 STS.64 [R2+0x10], R10 ;  /* 0x0000100a02008388 */ /* 0x0001e20000000a00 */
[----:B------:R-:W-:Y:S06]  /*19a0*/  BAR.SYNC.DEFER_BLOCKING 0x0 ;  /* 0x0000000000007b1d */ /* 0x000fec0000010000 */
[----:B------:R-:W-:Y:S05]  /*19b0*/  @P3 BRA `(.L_x_9) ;  /* 0x00000000009c3947 */ /* 0x000fea0003800000 */
[----:B------:R-:W-:-:S09]  /*19c0*/  ULEA UR10, UR19, UR11, 0x18 ;  /* 0x0000000b130a7291 */ /* 0x000fd2000f8ec03f */
[----:B------:R-:W1:Y:S04]  /*19d0*/  LDS.64 R32, [UR10+0x18] ;  /* 0x0000180aff207984 */ /* 0x000e680008000a00 */
[----:B------:R-:W2:Y:S04]  /*19e0*/  LDS.128 R28, [UR10+0x20] ;  /* 0x0000200aff1c7984 */ /* 0x000ea80008000c00 */
[----:B------:R-:W3:Y:S04]  /*19f0*/  LDS.128 R24, [UR10+0x30] ;  /* 0x0000300aff187984 */ /* 0x000ee80008000c00 */
[----:B------:R-:W4:Y:S04]  /*1a00*/  LDS.128 R12, [UR10+0x40] ;  /* 0x0000400aff0c7984 */ /* 0x000f280008000c00 */
[----:B------:R-:W5:Y:S01]  /*1a10*/  LDS.128 R16, [UR10+0x50] ;  /* 0x0000500aff107984 */ /* 0x000f620008000c00 */
[----:B-1----:R-:W-:Y:S01]  /*1a20*/  FADD.FTZ R37, R10, R32 ;  /* 0x000000200a257221 */ /* 0x002fe20000010000 */
[----:B0-----:R-:W-:-:S02]  /*1a30*/  FADD.FTZ R10, R11, R33 ;  /* 0x000000210b0a7221 */ /* 0x001fc40000010000 */
[----:B------:R-:W0:Y:S01]  /*1a40*/  LDS.128 R32, [UR10+0x60] ;  /* 0x0000600aff207984 */ /* 0x000e220008000c00 */
[----:B--2---:R-:W-:Y:S01]  /*1a50*/  FADD.FTZ R37, R37, R28 ;  /* 0x0000001c25257221 */ /* 0x004fe20000010000 */
[----:B------:R-:W-:-:S03]  /*1a60*/  FADD.FTZ R10, R10, R29 ;  /* 0x0000001d0a0a7221 */ /* 0x000fc60000010000 */
[----:B------:R-:W-:Y:S01]  /*1a70*/  FADD.FTZ R37, R37, R30 ;  /* 0x0000001e25257221 */ /* 0x000fe20000010000 */
[----:B------:R-:W-:Y:S02]  /*1a80*/  FADD.FTZ R10, R10, R31 ;  /* 0x0000001f0a0a7221 */ /* 0x000fe40000010000 */
[----:B------:R-:W1:Y:S01]  /*1a90*/  LDS.128 R28, [UR10+0x70] ;  /* 0x0000700aff1c7984 */ /* 0x000e620008000c00 */
[----:B---3--:R-:W-:Y:S01]  /*1aa0*/  FADD.FTZ R37, R37, R24 ;  /* 0x0000001825257221 */ /* 0x008fe20000010000 */
[----:B------:R-:W-:-:S03]  /*1ab0*/  FADD.FTZ R10, R10, R25 ;  /* 0x000000190a0a7221 */ /* 0x000fc60000010000 */
[----:B------:R-:W-:Y:S01]  /*1ac0*/  FADD.FTZ R11, R37, R26 ;  /* 0x0000001a250b7221 */ /* 0x000fe20000010000 */
[----:B------:R-:W-:Y:S01]  /*1ad0*/  FADD.FTZ R10, R10, R27 ;  /* 0x0000001b0a0a7221 */ /* 0x000fe20000010000 */
[----:B------:R-:W2:Y:S02]  /*1ae0*/  LDS.128 R36, [UR10+0x80] ;  /* 0x0000800aff247984 */ /* 0x000ea40008000c00 */
[----:B----4-:R-:W-:Y:S01]  /*1af0*/  FADD.FTZ R11, R11, R12 ;  /* 0x0000000c0b0b7221 */ /* 0x010fe20000010000 */
[----:B------:R-:W-:-:S03]  /*1b00*/  FADD.FTZ R10, R10, R13 ;  /* 0x0000000d0a0a7221 */ /* 0x000fc60000010000 */
[----:B------:R-:W-:Y:S01]  /*1b10*/  FADD.FTZ R11, R11, R14 ;  /* 0x0000000e0b0b7221 */ /* 0x000fe20000010000 */
[----:B------:R-:W-:-:S03]  /*1b20*/  FADD.FTZ R10, R10, R15 ;  /* 0x0000000f0a0a7221 */ /* 0x000fc60000010000 */
[----:B-----5:R-:W-:Y:S01]  /*1b30*/  FADD.FTZ R11, R11, R16 ;  /* 0x000000100b0b7221 */ /* 0x020fe20000010000 */
[----:B------:R-:W-:-:S03]  /*1b40*/  FADD.FTZ R10, R10, R17 ;  /* 0x000000110a0a7221 */ /* 0x000fc60000010000 */
[----:B------:R-:W-:Y:S01]  /*1b50*/  FADD.FTZ R11, R11, R18 ;  /* 0x000000120b0b7221 */ /* 0x000fe20000010000 */
[----:B------:R-:W-:-:S03]  /*1b60*/  FADD.FTZ R10, R10, R19 ;  /* 0x000000130a0a7221 */ /* 0x000fc60000010000 */
[----:B0-----:R-:W-:Y:S01]  /*1b70*/  FADD.FTZ R11, R11, R32 ;  /* 0x000000200b0b7221 */ /* 0x001fe20000010000 */
[----:B------:R-:W-:-:S03]  /*1b80*/  FADD.FTZ R10, R10, R33 ;  /* 0x000000210a0a7221 */ /* 0x000fc60000010000 */
[----:B------:R-:W-:Y:S01]  /*1b90*/  FADD.FTZ R11, R11, R34 ;  /* 0x000000220b0b7221 */ /* 0x000fe20000010000 */
[----:B------:R-:W-:-:S03]  /*1ba0*/  FADD.FTZ R10, R10, R35 ;  /* 0x000000230a0a7221 */ /* 0x000fc60000010000 */
[----:B-1----:R-:W-:Y:S01]  /*1bb0*/  FADD.FTZ R11, R11, R28 ;  /* 0x0000001c0b0b7221 */ /* 0x002fe20000010000 */
[----:B------:R-:W-:-:S03]  /*1bc0*/  FADD.FTZ R10, R10, R29 ;  /* 0x0000001d0a0a7221 */ /* 0x000fc60000010000 */
[----:B------:R-:W-:Y:S01]  /*1bd0*/  FADD.FTZ R11, R11, R30 ;  /* 0x0000001e0b0b7221 */ /* 0x000fe20000010000 */
[----:B------:R-:W-:-:S03]  /*1be0*/  FADD.FTZ R10, R10, R31 ;  /* 0x0000001f0a0a7221 */ /* 0x000fc60000010000 */
[----:B--2---:R-:W-:Y:S01]  /*1bf0*/  FADD.FTZ R11, R11, R36 ;  /* 0x000000240b0b7221 */ /* 0x004fe20000010000 */
[----:B------:R-:W-:-:S03]  /*1c00*/  FADD.FTZ R12, R10, R37 ;  /* 0x000000250a0c7221 */ /* 0x000fc60000010000 */
[----:B------:R-:W-:Y:S01]  /*1c10*/  FADD.FTZ R10, R11, R38 ;  /* 0x000000260b0a7221 */ /* 0x000fe20000010000 */
[----:B------:R-:W-:-:S07]  /*1c20*/  FADD.FTZ R11, R12, R39 ;  /* 0x000000270c0b7221 */ /* 0x000fce0000010000 */
.L_x_9:
[----:B------:R-:W-:Y:S05]  /*1c30*/  BSYNC B0 ;  /* 0x0000000000007941 */ /* 0x000fea0003800000 */
.L_x_8:
[----:B------:R-:W-:Y:S06]  /*1c40*/  BAR.SYNC.DEFER_BLOCKING 0x0 ;  /* 0x0000000000007b1d */ /* 0x000fec0000010000 */
[----:B------:R-:W-:Y:S04]  /*1c50*/  BSSY B0, `(.L_x_10) ;  /* 0x000004d000007945 */ /* 0x000fe80003800000 */
[----:B------:R-:W-:Y:S05]  /*1c60*/  @P5 BRA `(.L_x_11) ;  /* 0x00000004002c5947 */ /* 0x000fea0003800000 */
[----:B------:R-:W1:Y:S04]  /*1c70*/  LDS.128 R32, [R56+0x200] ;  /* 0x0002000038207984 */ /* 0x000e680000000c00 */
[----:B------:R-:W2:Y:S04]  /*1c80*/  LDS.128 R24, [R56+0x400] ;  /* 0x0004000038187984 */ /* 0x000ea80000000c00 */
[----:B------:R-:W3:Y:S04]  /*1c90*/  LDS.128 R28, [R56+0x600] ;  /* 0x00060000381c7984 */ /* 0x000ee80000000c00 */
[----:B------:R-:W4:Y:S04]  /*1ca0*/  LDS.128 R12, [R56+0x800] ;  /* 0x00080000380c7984 */ /* 0x000f280000000c00 */
[----:B------:R-:W5:Y:S01]  /*1cb0*/  LDS.128 R16, [R56+0xa00] ;  /* 0x000a000038107984 */ /* 0x000f620000000c00 */
[----:B-1----:R-:W-:Y:S01]  /*1cc0*/  FADD.FTZ R37, R20, R32 ;  /* 0x0000002014257221 */ /* 0x002fe20000010000 */
[----:B------:R-:W-:Y:S01]  /*1cd0*/  FADD.FTZ R32, R21, R33 ;  /* 0x0000002115207221 */ /* 0x000fe20000010000 */
[----:B------:R-:W-:Y:S01]  /*1ce0*/  FADD.FTZ R33, R22, R34 ;  /* 0x0000002216217221 */ /* 0x000fe20000010000 */
[----:B------:R-:W-:Y:S01]  /*1cf0*/  FADD.FTZ R34, R23, R35 ;  /* 0x0000002317227221 */ /* 0x000fe20000010000 */
[----:B--2---:R-:W-:Y:S01]  /*1d00*/  FADD.FTZ R37, R37, R24 ;  /* 0x0000001825257221 */ /* 0x004fe20000010000 */
[----:B0-----:R-:W0:Y:S01]  /*1d10*/  LDS.128 R20, [R56+0xc00] ;  /* 0x000c000038147984 */ /* 0x001e220000000c00 */
[----:B------:R-:W-:Y:S01]  /*1d20*/  FADD.FTZ R32, R32, R25 ;  /* 0x0000001920207221 */ /* 0x000fe20000010000 */
[----:B------:R-:W-:Y:S01]  /*1d30*/  FADD.FTZ R33, R33, R26 ;  /* 0x0000001a21217221 */ /* 0x000fe20000010000 */
[----:B------:R-:W-:Y:S01]  /*1d40*/  FADD.FTZ R34, R34, R27 ;  /* 0x0000001b22227221 */ /* 0x000fe20000010000 */
[----:B---3--:R-:W-:Y:S01]  /*1d50*/  FADD.FTZ R39, R37, R28 ;  /* 0x0000001c25277221 */ /* 0x008fe20000010000 */
[----:B------:R-:W1:Y:S01]  /*1d60*/  LDS.128 R24, [R56+0xe00] ;  /* 0x000e000038187984 */ /* 0x000e620000000c00 */
[----:B------:R-:W-:Y:S01]  /*1d70*/  FADD.FTZ R36, R32, R29 ;  /* 0x0000001d20247221 */ /* 0x000fe20000010000 */
[----:B------:R-:W-:Y:S01]  /*1d80*/  FADD.FTZ R37, R33, R30 ;  /* 0x0000001e21257221 */ /* 0x000fe20000010000 */
[----:B------:R-:W-:Y:S01]  /*1d90*/  FADD.FTZ R38, R34, R31 ;  /* 0x0000001f22267221 */ /* 0x000fe20000010000 */
[----:B----4-:R-:W-:Y:S01]  /*1da0*/  FADD.FTZ R39, R39, R12 ;  /* 0x0000000c27277221 */ /* 0x010fe20000010000 */
[----:B------:R-:W2:Y:S01]  /*1db0*/  LDS.128 R32, [R56+0x1000] ;  /* 0x0010000038207984 */ /* 0x000ea20000000c00 */
[----:B------:R-:W-:Y:S01]  /*1dc0*/  FADD.FTZ R36, R36, R13 ;  /* 0x0000000d24247221 */ /* 0x000fe20000010000 */
[----:B------:R-:W-:Y:S01]  /*1dd0*/  FADD.FTZ R37, R37, R14 ;  /* 0x0000000e25257221 */ /* 0x000fe20000010000 */
[----:B------:R-:W-:Y:S01]  /*1de0*/  FADD.FTZ R38, R38, R15 ;  /* 0x0000000f26267221 */ /* 0x000fe20000010000 */
[----:B------:R-:W3:Y:S01]  /*1df0*/  LDS.128 R28, [R56+0x1200] ;  /* 0x00120000381c7984 */ /* 0x000ee20000000c00 */
[----:B-----5:R-:W-:Y:S01]  /*1e00*/  FADD.FTZ R39, R39, R16 ;  /* 0x0000001027277221 */ /* 0x020fe20000010000 */
[----:B------:R-:W-:Y:S01]  /*1e10*/  FADD.FTZ R36, R36, R17 ;  /* 0x0000001124247221 */ /* 0x000fe20000010000 */
[----:B------:R-:W-:Y:S01]  /*1e20*/  FADD.FTZ R37, R37, R18 ;  /* 0x0000001225257221 */ /* 0x000fe20000010000 */
[----:B------:R-:W-:Y:S01]  /*1e30*/  FADD.FTZ R38, R38, R19 ;  /* 0x0000001326267221 */ /* 0x000fe20000010000 */
[----:B------:R-:W4:Y:S04]  /*1e40*/  LDS.128 R12, [R56+0x1400] ;  /* 0x00140000380c7984 */ /* 0x000f280000000c00 */
[----:B------:R-:W5:Y:S01]  /*1e50*/  LDS.128 R16, [R56+0x1600] ;  /* 0x0016000038107984 */ /* 0x000f620000000c00 */
[----:B0-----:R-:W-:Y:S01]  /*1e60*/  FADD.FTZ R39, R39, R20 ;  /* 0x0000001427277221 */ /* 0x001fe20000010000 */
[----:B------:R-:W-:Y:S01]  /*1e70*/  FADD.FTZ R36, R36, R21 ;  /* 0x0000001524247221 */ /* 0x000fe20000010000 */
[----:B------:R-:W-:Y:S01]  /*1e80*/  FADD.FTZ R37, R37, R22 ;  /* 0x0000001625257221 */ /* 0x000fe20000010000 */
[----:B------:R-:W-:Y:S01]  /*1e90*/  FADD.FTZ R38, R38, R23 ;  /* 0x0000001726267221 */ /* 0x000fe20000010000 */
[----:B-1----:R-:W-:Y:S01]  /*1ea0*/  FADD.FTZ R39, R39, R24 ;  /* 0x0000001827277221 */ /* 0x002fe20000010000 */
[----:B------:R-:W-:Y:S01]  /*1eb0*/  FADD.FTZ R36, R36, R25 ;  /* 0x0000001924247221 */ /* 0x000fe20000010000 */
[----:B------:R-:W-:Y:S01]  /*1ec0*/  FADD.FTZ R37, R37, R26 ;  /* 0x0000001a25257221 */ /* 0x000fe20000010000 */
[----:B------:R-:W-:Y:S01]  /*1ed0*/  FADD.FTZ R38, R38, R27 ;  /* 0x0000001b26267221 */ /* 0x000fe20000010000 */
[----:B------:R-:W0:Y:S01]  /*1ee0*/  LDS.128 R20, [R56+0x1800] ;  /* 0x0018000038147984 */ /* 0x000e220000000c00 */
[----:B--2---:R-:W-:Y:S01]  /*1ef0*/  FADD.FTZ R39, R39, R32 ;  /* 0x0000002027277221 */ /* 0x004fe20000010000 */
[----:B------:R-:W-:Y:S01]  /*1f00*/  FADD.FTZ R36, R36, R33 ;  /* 0x0000002124247221 */ /* 0x000fe20000010000 */
[----:B------:R-:W-:Y:S01]  /*1f10*/  FADD.FTZ R33, R37, R34 ;  /* 0x0000002225217221 */ /* 0x000fe20000010000 */
[----:B------:R-:W-:Y:S01]  /*1f20*/  FADD.FTZ R38, R38, R35 ;  /* 0x0000002326267221 */ /* 0x000fe20000010000 */
[----:B------:R-:W1:Y:S01]  /*1f30*/  LDS.128 R24, [R56+0x1a00] ;  /* 0x001a000038187984 */ /* 0x000e620000000c00 */
[----:B---3--:R-:W-:Y:S01]  /*1f40*/  FADD.FTZ R37, R39, R28 ;  /* 0x0000001c27257221 */ /* 0x008fe20000010000 */
[----:B------:R-:W-:Y:S01]  /*1f50*/  FADD.FTZ R36, R36, R29 ;  /* 0x0000001d24247221 */ /* 0x000fe20000010000 */
[----:B------:R-:W-:Y:S01]  /*1f60*/  FADD.FTZ R39, R33, R30 ;  /* 0x0000001e21277221 */ /* 0x000fe20000010000 */
[----:B------:R-:W-:Y:S01]  /*1f70*/  FADD.FTZ R38, R38, R31 ;  /* 0x0000001f26267221 */ /* 0x000fe20000010000 */
[----:B------:R-:W-:Y:S01]  /*1f80*/  LDS.128 R32, [R56+0x1e00] ;  /* 0x001e000038207984 */ /* 0x000fe20000000c00 */
[----:B----4-:R-:W-:Y:S01]  /*1f90*/  FADD.FTZ R37, R37, R12 ;  /* 0x0000000c25257221 */ /* 0x010fe20000010000 */
[----:B------:R-:W-:Y:S01]  /*1fa0*/  FADD.FTZ R36, R36, R13 ;  /* 0x0000000d24247221 */ /* 0x000fe20000010000 */
[----:B------:R-:W-:Y:S01]  /*1fb0*/  FADD.FTZ R39, R39, R14 ;  /* 0x0000000e27277221 */ /* 0x000fe20000010000 */
[----:B------:R-:W2:Y:S01]  /*1fc0*/  LDS.128 R28, [R56+0x1c00] ;  /* 0x001c0000381c7984 */ /* 0x000ea20000000c00 */
[----:B------:R-:W-:Y:S01]  /*1fd0*/  FADD.FTZ R38, R38, R15 ;  /* 0x0000000f26267221 */ /* 0x000fe20000010000 */
[----:B-----5:R-:W-:Y:S01]  /*1fe0*/  FADD.FTZ R37, R37, R16 ;  /* 0x0000001025257221 */ /* 0x020fe20000010000 */
[----:B------:R-:W-:Y:S01]  /*1ff0*/  FADD.FTZ R36, R36, R17 ;  /* 0x0000001124247221 */ /* 0x000fe20000010000 */
[----:B------:R-:W-:Y:S01]  /*2000*/  FADD.FTZ R39, R39, R18 ;  /* 0x0000001227277221 */ /* 0x000fe20000010000 */
[----:B------:R-:W-:Y:S01]  /*2010*/  FADD.FTZ R38, R38, R19 ;  /* 0x0000001326267221 */ /* 0x000fe20000010000 */
        /* <DEDUP_REMOVED lines=8> */
[----:B--2---:R-:W-:Y:S01]  /*20a0*/  FADD.FTZ R37, R37, R28 ;  /* 0x0000001c25257221 */ /* 0x004fe20000010000 */
[----:B------:R-:W-:Y:S01]  /*20b0*/  FADD.FTZ R36, R36, R29 ;  /* 0x0000001d24247221 */ /* 0x000fe20000010000 */
[----:B------:R-:W-:Y:S01]  /*20c0*/  FADD.FTZ R39, R39, R30 ;  /* 0x0000001e27277221 */ /* 0x000fe20000010000 */
[----:B------:R-:W-:Y:S01]  /*20d0*/  FADD.FTZ R38, R38, R31 ;  /* 0x0000001f26267221 */ /* 0x000fe20000010000 */
[----:B------:R-:W-:Y:S01]  /*20e0*/  FADD.FTZ R20, R37, R32 ;  /* 0x0000002025147221 */ /* 0x000fe20000010000 */
[----:B------:R-:W-:Y:S01]  /*20f0*/  FADD.FTZ R21, R36, R33 ;  /* 0x0000002124157221 */ /* 0x000fe20000010000 */
[----:B------:R-:W-:Y:S01]  /*2100*/  FADD.FTZ R22, R39, R34 ;  /* 0x0000002227167221 */ /* 0x000fe20000010000 */
[----:B------:R-:W-:-:S07]  /*2110*/  FADD.FTZ R23, R38, R35 ;  /* 0x0000002326177221 */ /* 0x000fce0000010000 */
.L_x_11:
[----:B------:R-:W-:Y:S05]  /*2120*/  BSYNC B0 ;  /* 0x0000000000007941 */ /* 0x000fea0003800000 */
.L_x_10:
[----:B------:R-:W1:Y:S01]  /*2130*/  LDC R24, c[0x0][0xc] ;  /* 0x00000300ff187b82 */ /* 0x000e620000000800 */
[----:B------:R-:W-:Y:S01]  /*2140*/  LEA R13, R4, R55, 0x5 ;  /* 0x00000037040d7211 */ /* 0x000fe200078e28ff */
[----:B------:R-:W-:Y:S01]  /*2150*/  BSSY B0, `(.L_x_12) ;  /* 0x0000013000007945 */ /* 0x000fe20003800000 */
[----:B------:R-:W-:-:S05]  /*2160*/  PRMT R4, R51, 0x7632, R4 ;  /* 0x0000763233047816 */ /* 0x000fca0000000004 */
[----:B------:R-:W2:Y:S01]  /*2170*/  LDC.64 R14, c[0x0][0x268] ;  /* 0x00009a00ff0e7b82 */ /* 0x000ea20000000a00 */
[----:B-1----:R-:W-:Y:S01]  /*2180*/  ISETP.GE.U32.AND P0, PT, R24, 0x2, PT ;  /* 0x000000021800780c */ /* 0x002fe20003f06070 */
[----:B--2---:R-:W-:Y:S01]  /*2190*/  IMAD.WIDE R14, R13, 0x4, R14 ;  /* 0x000000040d0e7825 */ /* 0x004fe200078e020e */
[----:B------:R-:W-:Y:S11]  /*21a0*/  @P5 BRA `(.L_x_13) ;  /* 0x0000000000345947 */ /* 0x000ff60003800000 */
[----:B------:R-:W1:Y:S01]  /*21b0*/  LDC.64 R12, c[0x0][0x288] ;  /* 0x0000a200ff0c7b82 */ /* 0x000e620000000a00 */
[----:B------:R-:W-:Y:S01]  /*21c0*/  MOV R27, UR6 ;  /* 0x00000006001b7c02 */ /* 0x000fe20008000f00 */
[----:B------:R2:W-:Y:S01]  /*21d0*/  REDG.E.ADD.F32.FTZ.RN.STRONG.GPU desc[UR12][R14.64], R20 ;  /* 0x000000140e0079a6 */ /* 0x0005e2000c10f38c */
[----:B------:R-:W-:Y:S02]  /*21e0*/  MOV R17, UR7 ;  /* 0x0000000700117c02 */ /* 0x000fe40008000f00 */
[-C--:B------:R-:W-:Y:S02]  /*21f0*/  LEA R26, P6, R27, R14.reuse, 0x2 ;  /* 0x0000000e1b1a7211 */ /* 0x080fe400078c10ff */
[----:B------:R-:W-:Y:S02]  /*2200*/  LEA R16, P5, R17, R14, 0x2 ;  /* 0x0000000e11107211 */ /* 0x000fe400078a10ff */
[C---:B------:R-:W-:Y:S02]  /*2210*/  IADD3.X R27, R15.reuse, UR8, RZ, P6, !PT ;  /* 0x000000080f1b7c10 */ /* 0x040fe4000b7fe4ff */
[----:B------:R-:W-:-:S03]  /*2220*/  IADD3.X R17, R15, UR9, RZ, P5, !PT ;  /* 0x000000090f117c10 */ /* 0x000fc6000affe4ff */
[----:B------:R2:W-:Y:S01]  /*2230*/  REDG.E.ADD.F32.FTZ.RN.STRONG.GPU desc[UR12][R26.64], R21 ;  /* 0x000000151a0079a6 */ /* 0x0005e2000c10f38c */
[----:B-1----:R-:W-:-:S04]  /*2240*/  LEA R18, P6, R12, R14, 0x2 ;  /* 0x0000000e0c127211 */ /* 0x002fc800078c10ff */
[----:B------:R-:W-:-:S05]  /*2250*/  LEA.HI.X R19, R12, R15, R13, 0x2, P6 ;  /* 0x0000000f0c137211 */ /* 0x000fca00030f140d */
[----:B------:R2:W-:Y:S04]  /*2260*/  REDG.E.ADD.F32.FTZ.RN.STRONG.GPU desc[UR12][R18.64], R22 ;  /* 0x00000016120079a6 */ /* 0x0005e8000c10f38c */
[----:B------:R2:W-:Y:S02]  /*2270*/  REDG.E.ADD.F32.FTZ.RN.STRONG.GPU desc[UR12][R16.64], R23 ;  /* 0x00000017100079a6 */ /* 0x0005e4000c10f38c */
.L_x_13:
[----:B------:R-:W-:Y:S05]  /*2280*/  BSYNC B0 ;  /* 0x0000000000007941 */ /* 0x000fea0003800000 */
.L_x_12:
[----:B0-2---:R-:W-:Y:S02]  /*2290*/  PRMT R21, R49, 0x7632, R21 ;  /* 0x0000763231157816 */ /* 0x005fe40000000015 */
[----:B------:R-:W-:Y:S02]  /*22a0*/  PRMT R20, R48, 0x7632, R20 ;  /* 0x0000763230147816 */ /* 0x000fe40000000014 */
[----:B------:R-:W-:Y:S02]  /*22b0*/  PRMT R12, R50, 0x7632, R12 ;  /* 0x00007632320c7816 */ /* 0x000fe4000000000c */
[----:B------:R-:W-:Y:S01]  /*22c0*/  PRMT R13, R47, 0x7632, R13 ;  /* 0x000076322f0d7816 */ /* 0x000fe2000000000d */
[----:B------:R-:W-:Y:S06]  /*22d0*/  @!P0 BRA `(.L_x_14) ;  /* 0x0000001000948947 */ /* 0x000fec0003800000 */
[----:B------:R-:W0:Y:S01]  /*22e0*/  LDC.64 R14, c[0x0][0x258] ;  /* 0x00009600ff0e7b82 */ /* 0x000e220000000a00 */
[----:B------:R-:W-:-:S04]  /*22f0*/  ULOP3.LUT UR10, UR4, 0x1, URZ, 0xc0, !UPT ;  /* 0x00000001040a7892 */ /* 0x000fc8000f8ec03f */
[----:B------:R-:W-:-:S03]  /*2300*/  UIMAD UR10, UR10, UR17, URZ ;  /* 0x000000110a0a72a4 */ /* 0x000fc6000f8e023f */
[----:B------:R-:W1:Y:S03]  /*2310*/  LDC.64 R26, c[0x0][0x260] ;  /* 0x00009800ff1a7b82 */ /* 0x000e660000000a00 */
[----:B------:R-:W-:Y:S01]  /*2320*/  IMAD R16, R24, UR10, RZ ;  /* 0x0000000a18107c24 */ /* 0x000fe2000f8e02ff */
[----:B------:R-:W-:-:S04]  /*2330*/  IADD3 R17, R46, UR10, RZ ;  /* 0x0000000a2e117c10 */ /* 0x000fc8000fffe0ff */
[----:B------:R-:W-:Y:S01]  /*2340*/  SHF.L.U32 R19, R16, 0x1, RZ ;  /* 0x0000000110137819 */ /* 0x000fe200000006ff */
[----:B0-----:R-:W-:-:S04]  /*2350*/  IMAD.WIDE.U32 R14, R17, 0x4, R14 ;  /* 0x00000004110e7825 */ /* 0x001fc800078e000e */
[----:B-1----:R-:W-:Y:S01]  /*2360*/  IMAD.WIDE R26, R19, 0x4, R26 ;  /* 0x00000004131a7825 */ /* 0x002fe200078e021a */
[----:B------:R-:W-:Y:S06]  /*2370*/  @P3 BRA `(.L_x_15) ;  /* 0x0000000000743947 */ /* 0x000fec0003800000 */
[----:B------:R-:W0:Y:S01]  /*2380*/  S2R R45, SR_LANEID ;  /* 0x00000000002d7919 */ /* 0x000e220000000000 */
[----:B------:R-:W1:Y:S01]  /*2390*/  S2UR UR21, SR_CTAID.Y ;  /* 0x00000000001579c3 */ /* 0x000e620000002600 */
[----:B------:R-:W-:Y:S01]  /*23a0*/  VOTEU.ANY UR11, UPT, PT ;  /* 0x00000000000b7886 */ /* 0x000fe200038e0100 */
[----:B------:R-:W-:Y:S01]  /*23b0*/  ULOP3.LUT UP0, URZ, UR4, 0x2, URZ, 0xc0, !UPT ;  /* 0x00000002043f7892 */ /* 0x000fe2000f80c03f */
[----:B------:R-:W2:Y:S01]  /*23c0*/  S2R R17, SR_CTAID.X ;  /* 0x0000000000117919 */ /* 0x000ea20000002500 */
[----:B------:R-:W-:Y:S01]  /*23d0*/  UFLO.U32 UR19, UR11 ;  /* 0x0000000b001372bd */ /* 0x000fe200080e0000 */
[----:B------:R-:W-:Y:S01]  /*23e0*/  UMOV UR10, 0x1 ;  /* 0x00000001000a7882 */ /* 0x000fe20000000000 */
[----:B------:R-:W-:Y:S02]  /*23f0*/  UPOPC UR11, UR11 ;  /* 0x0000000b000b72bf */ /* 0x000fe40008000000 */
[----:B------:R-:W-:-:S04]  /*2400*/  USEL UR10, UR10, 0xffffffff, !UP0 ;  /* 0xffffffff0a0a7887 */ /* 0x000fc8000c000000 */
[----:B------:R-:W-:-:S06]  /*2410*/  UIMAD UR10, UR10, UR11, URZ ;  /* 0x0000000b0a0a72a4 */ /* 0x000fcc000f8e023f */
[----:B------:R-:W-:Y:S02]  /*2420*/  MOV R23, UR10 ;  /* 0x0000000a00177c02 */ /* 0x000fe40008000f00 */
[----:B-1----:R-:W-:Y:S02]  /*2430*/  MOV R46, UR21 ;  /* 0x00000015002e7c02 */ /* 0x002fe40008000f00 */
[----:B0-----:R-:W-:-:S03]  /*2440*/  ISETP.EQ.U32.AND P0, PT, R45, UR19, PT ;  /* 0x000000132d007c0c */ /* 0x001fc6000bf02070 */
[----:B--2---:R-:W-:-:S04]  /*2450*/  IMAD R17, R17, UR17, R46 ;  /* 0x0000001111117c24 */ /* 0x004fc8000f8e022e */
[----:B------:R-:W-:-:S05]  /*2460*/  IMAD.WIDE.U32 R16, R17, 0x8, R26 ;  /* 0x0000000811107825 */ /* 0x000fca00078e001a */
[----:B------:R0:W-:Y:S01]  /*2470*/  STG.E.64 desc[UR12][R16.64], R10 ;  /* 0x0000000a10007986 */ /* 0x0001e2000c101b0c */
[----:B------:R-:W-:Y:S06]  /*2480*/  @P0 MEMBAR.ALL.GPU ;  /* 0x0000000000000992 */ /* 0x000fec000000a000 */
[----:B------:R-:W-:-:S00]  /*2490*/  @P0 ERRBAR ;  /* 0x00000000000009ab */ /* 0x000fc00000000000 */
[----:B------:R-:W-:Y:S06]  /*24a0*/  @P0 CGAERRBAR ;  /* 0x00000000000005ab */ /* 0x000fec0000000000 */
[----:B------:R0:W-:Y:S01]  /*24b0*/  @P0 REDG.E.ADD.S32.STRONG.GPU desc[UR12][R14.64], R23 ;  /* 0x000000170e00098e */ /* 0x0001e2000c10e38c */
[----:B------:R-:W-:-:S04]  /*24c0*/  PLOP3.LUT P0, PT, PT, PT, UP0, 0x80, 0x0 ;  /* 0x000000000000781c */ /* 0x000fc80003f0f008 */
[----:B------:R-:W-:-:S04]  /*24d0*/  SEL R19, R24, RZ, !P0 ;  /* 0x000000ff18137207 */ /* 0x000fc80004000000 */
[----:B------:R-:W-:-:S13]  /*24e0*/  ISETP.NE.AND P0, PT, R19, -0x1, PT ;  /* 0xffffffff1300780c */ /* 0x000fda0003f05270 */
[----:B0-----:R-:W-:Y:S05]  /*24f0*/  @!P0 BRA `(.L_x_15) ;  /* 0x0000000000148947 */ /* 0x001fea0003800000 */
.L_x_16:
[----:B------:R-:W2:Y:S04]  /*2500*/  LDG.E.STRONG.GPU R16, desc[UR12][R14.64] ;  /* 0x0000000c0e107981 */ /* 0x000ea8000c1ef900 */
[----:B--2---:R-:W-:Y:S01]  /*2510*/  CCTL.IVALL ;  /* 0x00000000ff00798f */ /* 0x004fe20002000000 */
[----:B------:R-:W-:Y:S05]  /*2520*/  YIELD ;  /* 0x0000000000007946 */ /* 0x000fea0003800000 */
[----:B------:R-:W-:-:S13]  /*2530*/  ISETP.NE.AND P0, PT, R16, R19, PT ;  /* 0x000000131000720c */ /* 0x000fda0003f05270 */
[----:B------:R-:W-:Y:S05]  /*2540*/  @P0 BRA `(.L_x_16) ;  /* 0xfffffffc00ec0947 */ /* 0x000fea000383ffff */
.L_x_15:
[----:B------:R-:W-:Y:S01]  /*2550*/  ISETP.NE.AND P0, PT, R24, RZ, PT ;  /* 0x000000ff1800720c */ /* 0x000fe20003f05270 */
[----:B------:R-:W-:Y:S05]  /*2560*/  WARPSYNC.ALL ;  /* 0x0000000000007948 */ /* 0x000fea0003800000 */
[----:B------:R-:W-:Y:S07]  /*2570*/  BAR.SYNC.DEFER_BLOCKING 0x0 ;  /* 0x0000000000007b1d */ /* 0x000fee0000010000 */
[----:B------:R-:W-:Y:S05]  /*2580*/  @!P0 BRA `(.L_x_14) ;  /* 0x0000000c00e88947 */ /* 0x000fea0003800000 */
[----:B------:R-:W-:Y:S01]  /*2590*/  IADD3 R14, R24, -0x1, RZ ;  /* 0xffffffff180e7810 */ /* 0x000fe20007ffe0ff */
[----:B------:R-:W-:-:S03]  /*25a0*/  HFMA2.MMA R23, -RZ, RZ, 0, 0 ;  /* 0x00000000ff177435 */ /* 0x000fc600000001ff */
[----:B------:R-:W-:-:S13]  /*25b0*/  ISETP.GE.U32.AND P0, PT, R14, 0x3, PT ;  /* 0x000000030e00780c */ /* 0x000fda0003f06070 */
[----:B------:R-:W-:Y:S05]  /*25c0*/  @!P0 BRA `(.L_x_17) ;  /* 0x0000000c00688947 */ /* 0x000fea0003800000 */
[----:B------:R-:W-:Y:S02]  /*25d0*/  LOP3.LUT R15, R24, 0x3, RZ, 0xc0, !PT ;  /* 0x00000003180f7812 */ /* 0x000fe400078ec0ff */
[----:B------:R-:W-:Y:S02]  /*25e0*/  MOV R23, RZ ;  /* 0x000000ff00177202 */ /* 0x000fe40000000f00 */
[----:B------:R-:W-:-:S04]  /*25f0*/  IADD3 R22, -R15, R24, RZ ;  /* 0x000000180f167210 */ /* 0x000fc80007ffe1ff */
[----:B------:R-:W-:-:S13]  /*2600*/  ISETP.GT.AND P0, PT, R22, RZ, PT ;  /* 0x000000ff1600720c */ /* 0x000fda0003f04270 */
[----:B------:R-:W-:Y:S05]  /*2610*/  @!P0 BRA `(.L_x_18) ;  /* 0x0000000800d88947 */ /* 0x000fea0003800000 */
[----:B------:R-:W-:Y:S02]  /*2620*/  ISETP.GT.AND P5, PT, R22, 0xc, PT ;  /* 0x0000000c1600780c */ /* 0x000fe40003fa4270 */
[----:B------:R-:W-:-:S11]  /*2630*/  PLOP3.LUT P0, PT, PT, PT, PT, 0x80, 0x0 ;  /* 0x000000000000781c */ /* 0x000fd60003f0f070 */
[----:B------:R-:W-:Y:S05]  /*2640*/  @!P5 BRA `(.L_x_19) ;  /* 0x0000000400d0d947 */ /* 0x000fea0003800000 */
[----:B------:R-:W-:-:S13]  /*2650*/  PLOP3.LUT P0, PT, PT, PT, PT, 0x8, 0x0 ;  /* 0x000000000000781c */ /* 0x000fda0003f0e170 */
.L_x_20:
[C---:B------:R-:W-:Y:S02]  /*2660*/  ISETP.EQ.OR P5, PT, R23.reuse, UR14, P3 ;  /* 0x0000000e17007c0c */ /* 0x040fe40009fa2670 */
[----:B------:R-:W-:-:S04]  /*2670*/  IADD3 R17, R23, 0x1, RZ ;  /* 0x0000000117117810 */ /* 0x000fc80007ffe0ff */
[----:B------:R-:W-:-:S07]  /*2680*/  ISETP.EQ.OR P6, PT, R17, UR14, P3 ;  /* 0x0000000e11007c0c */ /* 0x000fce0009fc2670 */
[----:B------:R-:W-:-:S04]  /*2690*/  @!P5 IMAD R15, R23, UR17, R46 ;  /* 0x00000011170fdc24 */ /* 0x000fc8000f8e022e */
[----:B------:R-:W-:-:S04]  /*26a0*/  @!P5 IMAD.WIDE.U32 R14, R15, 0x8, R26 ;  /* 0x000000080f0ed825 */ /* 0x000fc800078e001a */
[----:B------:R-:W-:Y:S02]  /*26b0*/  @!P6 IMAD R17, R17, UR17, R46 ;  /* 0x000000111111ec24 */ /* 0x000fe4000f8e022e */
[----:B------:R-:W2:Y:S02]  /*26c0*/  @!P5 LDG.E.64 R14, desc[UR12][R14.64] ;  /* 0x0000000c0e0ed981 */ /* 0x000ea4000c1e1b00 */
[----:B------:R-:W-:-:S06]  /*26d0*/  @!P6 IMAD.WIDE.U32 R16, R17, 0x8, R26 ;  /* 0x000000081110e825 */ /* 0x000fcc00078e001a */
[----:B------:R-:W3:Y:S01]  /*26e0*/  @!P6 LDG.E.64 R16, desc[UR12][R16.64] ;  /* 0x0000000c1010e981 */ /* 0x000ee2000c1e1b00 */
[C---:B------:R-:W-:Y:S02]  /*26f0*/  IADD3 R19, R23.reuse, 0x2, RZ ;  /* 0x0000000217137810 */ /* 0x040fe40007ffe0ff */
[----:B------:R-:W-:Y:S01]  /*2700*/  IADD3 R25, R23, 0x3, RZ ;  /* 0x0000000317197810 */ /* 0x000fe20007ffe0ff */
[----:B--2---:R-:W-:Y:S01]  /*2710*/  @!P5 FADD.FTZ R10, R10, R14 ;  /* 0x0000000e0a0ad221 */ /* 0x004fe20000010000 */
[----:B------:R-:W-:Y:S01]  /*2720*/  @!P5 FADD.FTZ R11, R11, R15 ;  /* 0x0000000f0b0bd221 */ /* 0x000fe20000010000 */
[----:B------:R-:W-:Y:S02]  /*2730*/  ISETP.EQ.OR P5, PT, R19, UR14, P3 ;  /* 0x0000000e13007c0c */ /* 0x000fe40009fa2670 */
[----:B---3--:R-:W-:Y:S01]  /*2740*/  @!P6 FADD.FTZ R10, R10, R16 ;  /* 0x000000100a0ae221 */ /* 0x008fe20000010000 */
[----:B------:R-:W-:Y:S01]  /*2750*/  @!P6 FADD.FTZ R11, R11, R17 ;  /* 0x000000110b0be221 */ /* 0x000fe20000010000 */
[----:B------:R-:W-:-:S09]  /*2760*/  ISETP.EQ.OR P6, PT, R25, UR14, P3 ;  /* 0x0000000e19007c0c */ /* 0x000fd20009fc2670 */
        /* <DEDUP_REMOVED lines=90> */
[----:B------:R-:W-:Y:S02]  /*2d10*/  IADD3 R22, R22, -0x10, RZ ;  /* 0xfffffff016167810 */ /* 0x000fe40007ffe0ff */
[----:B------:R-:W-:Y:S01]  /*2d20*/  IADD3 R23, R23, 0x10, RZ ;  /* 0x0000001017177810 */ /* 0x000fe20007ffe0ff */
[----:B--2---:R-:W-:Y:S01]  /*2d30*/  @!P5 FADD.FTZ R10, R10, R14 ;  /* 0x0000000e0a0ad221 */ /* 0x004fe20000010000 */
[----:B------:R-:W-:Y:S01]  /*2d40*/  @!P5 FADD.FTZ R11, R11, R15 ;  /* 0x0000000f0b0bd221 */ /* 0x000fe20000010000 */
[----:B------:R-:W-:Y:S02]  /*2d50*/  ISETP.GT.AND P5, PT, R22, 0xc, PT ;  /* 0x0000000c1600780c */ /* 0x000fe40003fa4270 */
[----:B---3--:R-:W-:Y:S01]  /*2d60*/  @!P6 FADD.FTZ R10, R10, R16 ;  /* 0x000000100a0ae221 */ /* 0x008fe20000010000 */
[----:B------:R-:W-:-:S10]  /*2d70*/  @!P6 FADD.FTZ R11, R11, R17 ;  /* 0x000000110b0be221 */ /* 0x000fd40000010000 */
[----:B------:R-:W-:Y:S05]  /*2d80*/  @P5 BRA `(.L_x_20) ;  /* 0xfffffff800345947 */ /* 0x000fea000383ffff */
.L_x_19:
[----:B------:R-:W-:-:S13]  /*2d90*/  ISETP.GT.AND P5, PT, R22, 0x4, PT ;  /* 0x000000041600780c */ /* 0x000fda0003fa4270 */
[----:B------:R-:W-:Y:S05]  /*2da0*/  @!P5 BRA `(.L_x_21) ;  /* 0x0000000000ecd947 */ /* 0x000fea0003800000 */
        /* <DEDUP_REMOVED lines=10> */
[----:B------:R-:W-:Y:S02]  /*2e50*/  IADD3 R25, R23, 0x3, RZ ;  /* 0x0000000317197810 */ /* 0x000fe40007ffe0ff */
[----:B------:R-:W-:Y:S02]  /*2e60*/  ISETP.EQ.OR P0, PT, R19, UR14, P3 ;  /* 0x0000000e13007c0c */ /* 0x000fe40009f02670 */
[----:B------:R-:W-:Y:S01]  /*2e70*/  IADD3 R23, R23, 0x4, RZ ;  /* 0x0000000417177810 */ /* 0x000fe20007ffe0ff */
[----:B--2---:R-:W-:Y:S01]  /*2e80*/  @!P6 FADD.FTZ R10, R10, R14 ;  /* 0x0000000e0a0ae221 */ /* 0x004fe20000010000 */
[----:B------:R-:W-:Y:S01]  /*2e90*/  @!P6 FADD.FTZ R11, R11, R15 ;  /* 0x0000000f0b0be221 */ /* 0x000fe20000010000 */
[----:B------:R-:W-:-:S08]  /*2ea0*/  ISETP.EQ.OR P6, PT, R25, UR14, P3 ;  /* 0x0000000e19007c0c */ /* 0x000fd00009fc2670 */
[----:B------:R-:W-:-:S04]  /*2eb0*/  @!P0 IMAD R15, R19, UR17, R46 ;  /* 0x00000011130f8c24 */ /* 0x000fc8000f8e022e */
[----:B------:R-:W-:-:S04]  /*2ec0*/  @!P0 IMAD.WIDE.U32 R14, R15, 0x8, R26 ;  /* 0x000000080f0e8825 */ /* 0x000fc800078e001a */
[----:B---3--:R-:W-:Y:S01]  /*2ed0*/  @!P5 FADD.FTZ R10, R10, R16 ;  /* 0x000000100a0ad221 */ /* 0x008fe20000010000 */
[----:B------:R-:W-:Y:S01]  /*2ee0*/  @!P5 FADD.FTZ R11, R11, R17 ;  /* 0x000000110b0bd221 */ /* 0x000fe20000010000 */
[----:B------:R-:W-:Y:S01]  /*2ef0*/  ISETP.EQ.OR P5, PT, R23, UR14, P3 ;  /* 0x0000000e17007c0c */ /* 0x000fe20009fa2670 */
[----:B------:R-:W2:Y:S01]  /*2f00*/  @!P0 LDG.E.64 R14, desc[UR12][R14.64] ;  /* 0x0000000c0e0e8981 */ /* 0x000ea2000c1e1b00 */
[----:B------:R-:W-:-:S04]  /*2f10*/  @!P6 IMAD R17, R25, UR17, R46 ;  /* 0x000000111911ec24 */ /* 0x000fc8000f8e022e */
[----:B------:R-:W-:-:S07]  /*2f20*/  @!P6 IMAD.WIDE.U32 R16, R17, 0x8, R26 ;  /* 0x000000081110e825 */ /* 0x000fce00078e001a */
[----:B------:R-:W-:Y:S01]  /*2f30*/  @!P5 IMAD R19, R23, UR17, R46 ;  /* 0x000000111713dc24 */ /* 0x000fe2000f8e022e */
[----:B------:R-:W3:Y:S03]  /*2f40*/  @!P6 LDG.E.64 R16, desc[UR12][R16.64] ;  /* 0x0000000c1010e981 */ /* 0x000ee6000c1e1b00 */
[----:B------:R-:W-:-:S06]  /*2f50*/  @!P5 IMAD.WIDE.U32 R18, R19, 0x8, R26 ;  /* 0x000000081312d825 */ /* 0x000fcc00078e001a */
[----:B------:R-:W4:Y:S01]  /*2f60*/  @!P5 LDG.E.64 R18, desc[UR12][R18.64] ;  /* 0x0000000c1212d981 */ /* 0x000f22000c1e1b00 */
[C---:B------:R-:W-:Y:S02]  /*2f70*/  IADD3 R25, R23.reuse, 0x1, RZ ;  /* 0x0000000117197810 */ /* 0x040fe40007ffe0ff */
[C---:B------:R-:W-:Y:S02]  /*2f80*/  IADD3 R29, R23.reuse, 0x2, RZ ;  /* 0x00000002171d7810 */ /* 0x040fe40007ffe0ff */
[----:B------:R-:W-:Y:S01]  /*2f90*/  IADD3 R31, R23, 0x3, RZ ;  /* 0x00000003171f7810 */ /* 0x000fe20007ffe0ff */
[----:B--2---:R-:W-:Y:S01]  /*2fa0*/  @!P0 FADD.FTZ R10, R10, R14 ;  /* 0x0000000e0a0a8221 */ /* 0x004fe20000010000 */
[----:B------:R-:W-:Y:S01]  /*2fb0*/  @!P0 FADD.FTZ R11, R11, R15 ;  /* 0x0000000f0b0b8221 */ /* 0x000fe20000010000 */
[----:B------:R-:W-:Y:S02]  /*2fc0*/  ISETP.EQ.OR P0, PT, R25, UR14, P3 ;  /* 0x0000000e19007c0c */ /* 0x000fe40009f02670 */
[----:B---3--:R-:W-:Y:S01]  /*2fd0*/  @!P6 FADD.FTZ R10, R10, R16 ;  /* 0x000000100a0ae221 */ /* 0x008fe20000010000 */
[----:B------:R-:W-:Y:S01]  /*2fe0*/  @!P6 FADD.FTZ R11, R11, R17 ;  /* 0x000000110b0be221 */ /* 0x000fe20000010000 */
[----:B------:R-:W-:-:S02]  /*2ff0*/  ISETP.EQ.OR P6, PT, R29, UR14, P3 ;  /* 0x0000000e1d007c0c */ /* 0x000fc40009fc2670 */
[----:B----4-:R-:W-:Y:S01]  /*3000*/  @!P5 FADD.FTZ R10, R10, R18 ;  /* 0x000000120a0ad221 */ /* 0x010fe20000010000 */
[----:B------:R-:W-:Y:S01]  /*3010*/  @!P5 FADD.FTZ R11, R11, R19 ;  /* 0x000000130b0bd221 */ /* 0x000fe20000010000 */
[----:B------:R-:W-:-:S05]  /*3020*/  ISETP.EQ.OR P5, PT, R31, UR14, P3 ;  /* 0x0000000e1f007c0c */ /* 0x000fca0009fa2670 */
[----:B------:R-:W-:-:S04]  /*3030*/  @!P0 IMAD R15, R25, UR17, R46 ;  /* 0x00000011190f8c24 */ /* 0x000fc8000f8e022e */
[----:B------:R-:W-:Y:S02]  /*3040*/  @!P6 IMAD R17, R29, UR17, R46 ;  /* 0x000000111d11ec24 */ /* 0x000fe4000f8e022e */
[----:B------:R-:W-:-:S04]  /*3050*/  @!P0 IMAD.WIDE.U32 R14, R15, 0x8, R26 ;  /* 0x000000080f0e8825 */ /* 0x000fc800078e001a */
[----:B------:R-:W-:Y:S02]  /*3060*/  @!P6 IMAD.WIDE.U32 R16, R17, 0x8, R26 ;  /* 0x000000081110e825 */ /* 0x000fe400078e001a */
[----:B------:R-:W2:Y:S02]  /*3070*/  @!P0 LDG.E.64 R14, desc[UR12][R14.64] ;  /* 0x0000000c0e0e8981 */ /* 0x000ea4000c1e1b00 */
[----:B------:R-:W-:Y:S02]  /*3080*/  @!P5 IMAD R19, R31, UR17, R46 ;  /* 0x000000111f13dc24 */ /* 0x000fe4000f8e022e */
[----:B------:R-:W3:Y:S02]  /*3090*/  @!P6 LDG.E.64 R16, desc[UR12][R16.64] ;  /* 0x0000000c1010e981 */ /* 0x000ee4000c1e1b00 */
[----:B------:R-:W-:-:S06]  /*30a0*/  @!P5 IMAD.WIDE.U32 R18, R19, 0x8, R26 ;  /* 0x000000081312d825 */ /* 0x000fcc00078e001a */
[----:B------:R-:W4:Y:S01]  /*30b0*/  @!P5 LDG.E.64 R18, desc[UR12][R18.64] ;  /* 0x0000000c1212d981 */ /* 0x000f22000c1e1b00 */
[----:B------:R-:W-:Y:S02]  /*30c0*/  IADD3 R22, R22, -0x4, RZ ;  /* 0xfffffffc16167810 */ /* 0x000fe40007ffe0ff */
[----:B------:R-:W-:Y:S02]  /*30d0*/  IADD3 R23, R23, 0x4, RZ ;  /* 0x0000000417177810 */ /* 0x000fe40007ffe0ff */
[----:B------:R-:W-:Y:S01]  /*30e0*/  IADD3 R22, R22, -0x4, RZ ;  /* 0xfffffffc16167810 */ /* 0x000fe20007ffe0ff */
[----:B--2---:R-:W-:Y:S01]  /*30f0*/  @!P0 FADD.FTZ R10, R10, R14 ;  /* 0x0000000e0a0a8221 */ /* 0x004fe20000010000 */
[----:B------:R-:W-:-:S03]  /*3100*/  @!P0 FADD.FTZ R11, R11, R15 ;  /* 0x0000000f0b0b8221 */ /* 0x000fc60000010000 */
[----:B---3--:R-:W-:Y:S01]  /*3110*/  @!P6 FADD.FTZ R10, R10, R16 ;  /* 0x000000100a0ae221 */ /* 0x008fe20000010000 */
[----:B------:R-:W-:Y:S01]  /*3120*/  @!P6 FADD.FTZ R11, R11, R17 ;  /* 0x000000110b0be221 */ /* 0x000fe20000010000 */
[----:B------:R-:W-:Y:S02]  /*3130*/  PLOP3.LUT P0, PT, PT, PT, PT, 0x8, 0x0 ;  /* 0x000000000000781c */ /* 0x000fe40003f0e170 */
[----:B----4-:R-:W-:Y:S01]  /*3140*/  @!P5 FADD.FTZ R10, R10, R18 ;  /* 0x000000120a0ad221 */ /* 0x010fe20000010000 */
[----:B------:R-:W-:-:S10]  /*3150*/  @!P5 FADD.FTZ R11, R11, R19 ;  /* 0x000000130b0bd221 */ /* 0x000fd40000010000 */
.L_x_21:
[----:B------:R-:W-:-:S13]  /*3160*/  ISETP.NE.OR P0, PT, R22, RZ, P0 ;  /* 0x000000ff1600720c */ /* 0x000fda0000705670 */
[----:B------:R-:W-:Y:S05]  /*3170*/  @!P0 BRA `(.L_x_17) ;  /* 0x00000000007c8947 */ /* 0x000fea0003800000 */
.L_x_18:
[----:B------:R-:W-:-:S13]  /*3180*/  ISETP.EQ.OR P6, PT, R23, UR14, P3 ;  /* 0x0000000e17007c0c */ /* 0x000fda0009fc2670 */
[----:B------:R-:W-:-:S04]  /*3190*/  @!P6 IMAD R15, R23, UR17, R46 ;  /* 0x00000011170fec24 */ /* 0x000fc8000f8e022e */
[----:B------:R-:W-:-:S06]  /*31a0*/  @!P6 IMAD.WIDE.U32 R14, R15, 0x8, R26 ;  /* 0x000000080f0ee825 */ /* 0x000fcc00078e001a */
[----:B------:R-:W2:Y:S01]  /*31b0*/  @!P6 LDG.E.64 R14, desc[UR12][R14.64] ;  /* 0x0000000c0e0ee981 */ /* 0x000ea2000c1e1b00 */
[C---:B------:R-:W-:Y:S02]  /*31c0*/  IADD3 R17, R23.reuse, 0x1, RZ ;  /* 0x0000000117117810 */ /* 0x040fe40007ffe0ff */
[----:B------:R-:W-:Y:S02]  /*31d0*/  IADD3 R19, R23, 0x2, RZ ;  /* 0x0000000217137810 */ /* 0x000fe40007ffe0ff */
[----:B------:R-:W-:Y:S02]  /*31e0*/  ISETP.EQ.OR P0, PT, R17, UR14, P3 ;  /* 0x0000000e11007c0c */ /* 0x000fe40009f02670 */
[----:B------:R-:W-:Y:S02]  /*31f0*/  IADD3 R25, R23, 0x3, RZ ;  /* 0x0000000317197810 */ /* 0x000fe40007ffe0ff */
[----:B------:R-:W-:-:S09]  /*3200*/  ISETP.EQ.OR P5, PT, R19, UR14, P3 ;  /* 0x0000000e13007c0c */ /* 0x000fd20009fa2670 */
[----:B------:R-:W-:-:S04]  /*3210*/  @!P0 IMAD R17, R17, UR17, R46 ;  /* 0x0000001111118c24 */ /* 0x000fc8000f8e022e */
[----:B------:R-:W-:Y:S02]  /*3220*/  @!P5 IMAD R19, R19, UR17, R46 ;  /* 0x000000111313dc24 */ /* 0x000fe4000f8e022e */
[----:B--2---:R-:W-:Y:S01]  /*3230*/  @!P6 FADD.FTZ R10, R10, R14 ;  /* 0x0000000e0a0ae221 */ /* 0x004fe20000010000 */
[----:B------:R-:W-:Y:S01]  /*3240*/  @!P6 FADD.FTZ R11, R11, R15 ;  /* 0x0000000f0b0be221 */ /* 0x000fe20000010000 */
[----:B------:R-:W-:Y:S01]  /*3250*/  ISETP.EQ.OR P6, PT, R25, UR14, P3 ;  /* 0x0000000e19007c0c */ /* 0x000fe20009fc2670 */
[----:B------:R-:W-:-:S04]  /*3260*/  @!P0 IMAD.WIDE.U32 R14, R17, 0x8, R26 ;  /* 0x00000008110e8825 */ /* 0x000fc800078e001a */
[----:B------:R-:W-:Y:S02]  /*3270*/  @!P5 IMAD.WIDE.U32 R16, R19, 0x8, R26 ;  /* 0x000000081310d825 */ /* 0x000fe400078e001a */
[----:B------:R-:W2:Y:S04]  /*3280*/  @!P0 LDG.E.64 R14, desc[UR12][R14.64] ;  /* 0x0000000c0e0e8981 */ /* 0x000ea8000c1e1b00 */
[----:B------:R-:W3:Y:S02]  /*3290*/  @!P5 LDG.E.64 R16, desc[UR12][R16.64] ;  /* 0x0000000c1010d981 */ /* 0x000ee4000c1e1b00 */
[----:B------:R-:W-:-:S04]  /*32a0*/  @!P6 IMAD R25, R25, UR17, R46 ;  /* 0x000000111919ec24 */ /* 0x000fc8000f8e022e */
[----:B------:R-:W-:-:S06]  /*32b0*/  @!P6 IMAD.WIDE.U32 R18, R25, 0x8, R26 ;  /* 0x000000081912e825 */ /* 0x000fcc00078e001a */
[----:B------:R-:W4:Y:S01]  /*32c0*/  @!P6 LDG.E.64 R18, desc[UR12][R18.64] ;  /* 0x0000000c1212e981 */ /* 0x000f22000c1e1b00 */
[----:B------:R-:W-:Y:S02]  /*32d0*/  IADD3 R22, R22, -0x4, RZ ;  /* 0xfffffffc16167810 */ /* 0x000fe40007ffe0ff */
[----:B------:R-:W-:Y:S01]  /*32e0*/  IADD3 R23, R23, 0x4, RZ ;  /* 0x0000000417177810 */ /* 0x000fe20007ffe0ff */
[----:B--2---:R-:W-:Y:S01]  /*32f0*/  @!P0 FADD.FTZ R10, R10, R14 ;  /* 0x0000000e0a0a8221 */ /* 0x004fe20000010000 */
[----:B------:R-:W-:Y:S01]  /*3300*/  @!P0 FADD.FTZ R11, R11, R15 ;  /* 0x0000000f0b0b8221 */ /* 0x000fe20000010000 */
[----:B------:R-:W-:Y:S02]  /*3310*/  ISETP.NE.AND P0, PT, R22, RZ, PT ;  /* 0x000000ff1600720c */ /* 0x000fe40003f05270 */
[----:B---3--:R-:W-:Y:S01]  /*3320*/  @!P5 FADD.FTZ R10, R10, R16 ;  /* 0x000000100a0ad221 */ /* 0x008fe20000010000 */
[----:B------:R-:W-:-:S03]  /*3330*/  @!P5 FADD.FTZ R11, R11, R17 ;  /* 0x000000110b0bd221 */ /* 0x000fc60000010000 */
[----:B----4-:R-:W-:Y:S01]  /*3340*/  @!P6 FADD.FTZ R10, R10, R18 ;  /* 0x000000120a0ae221 */ /* 0x010fe20000010000 */
[----:B------:R-:W-:-:S06]  /*3350*/  @!P6 FADD.FTZ R11, R11, R19 ;  /* 0x000000130b0be221 */ /* 0x000fcc0000010000 */
[----:B------:R-:W-:Y:S05]  /*3360*/  @P0 BRA `(.L_x_18) ;  /* 0xfffffffc00840947 */ /* 0x000fea000383ffff */
.L_x_17:
[----:B------:R-:W-:-:S13]  /*3370*/  LOP3.LUT P0, R24, R24, 0x3, RZ, 0xc0, !PT ;  /* 0x0000000318187812 */ /* 0x000fda000780c0ff */
[----:B------:R-:W-:Y:S05]  /*3380*/  @!P0 BRA `(.L_x_14) ;  /* 0x0000000000688947 */ /* 0x000fea0003800000 */
[----:B------:R-:W-:Y:S01]  /*3390*/  ISETP.EQ.OR P0, PT, R23, UR14, P3 ;  /* 0x0000000e17007c0c */ /* 0x000fe20009f02670 */
[----:B------:R-:W-:Y:S01]  /*33a0*/  BSSY B0, `(.L_x_22) ;  /* 0x0000008000007945 */ /* 0x000fe20003800000 */
[----:B------:R-:W-:-:S11]  /*33b0*/  ISETP.NE.AND P5, PT, R24, 0x1, PT ;  /* 0x000000011800780c */ /* 0x000fd60003fa5270 */
[----:B------:R-:W-:Y:S05]  /*33c0*/  @P0 BRA `(.L_x_23) ;  /* 0x0000000000140947 */ /* 0x000fea0003800000 */
[----:B------:R-:W-:-:S04]  /*33d0*/  IMAD R15, R23, UR17, R46 ;  /* 0x00000011170f7c24 */ /* 0x000fc8000f8e022e */
[----:B------:R-:W-:-:S06]  /*33e0*/  IMAD.WIDE.U32 R14, R15, 0x8, R26 ;  /* 0x000000080f0e7825 */ /* 0x000fcc00078e001a */
[----:B------:R-:W2:Y:S02]  /*33f0*/  LDG.E.64 R14, desc[UR12][R14.64] ;  /* 0x0000000c0e0e7981 */ /* 0x000ea4000c1e1b00 */
[----:B--2---:R-:W-:Y:S01]  /*3400*/  FADD.FTZ R10, R10, R14 ;  /* 0x0000000e0a0a7221 */ /* 0x004fe20000010000 */
[----:B------:R-:W-:-:S07]  /*3410*/  FADD.FTZ R11, R11, R15 ;  /* 0x0000000f0b0b7221 */ /* 0x000fce0000010000 */
.L_x_23:
[----:B------:R-:W-:Y:S05]  /*3420*/  BSYNC B0 ;  /* 0x0000000000007941 */ /* 0x000fea0003800000 */
.L_x_22:
[----:B------:R-:W-:Y:S05]  /*3430*/  @!P5 BRA `(.L_x_14) ;  /* 0x00000000003cd947 */ /* 0x000fea0003800000 */
[C---:B------:R-:W-:Y:S02]  /*3440*/  IADD3 R17, R23.reuse, 0x2, RZ ;  /* 0x0000000217117810 */ /* 0x040fe40007ffe0ff */
[----:B------:R-:W-:Y:S02]  /*3450*/  IADD3 R15, R23, 0x1, RZ ;  /* 0x00000001170f7810 */ /* 0x000fe40007ffe0ff */
[----:B------:R-:W-:Y:S02]  /*3460*/  ISETP.EQ.OR P0, PT, R17, UR14, P3 ;  /* 0x0000000e11007c0c */ /* 0x000fe40009f02670 */
[----:B------:R-:W-:Y:S02]  /*3470*/  ISETP.EQ.OR P5, PT, R15, UR14, P3 ;  /* 0x0000000e0f007c0c */ /* 0x000fe40009fa2670 */
[----:B------:R-:W-:-:S11]  /*3480*/  ISETP.EQ.OR P0, PT, R24, 0x2, P0 ;  /* 0x000000021800780c */ /* 0x000fd60000702670 */
[--C-:B------:R-:W-:Y:S02]  /*3490*/  @!P5 IMAD R15, R15, UR17, R46.reuse ;  /* 0x000000110f0fdc24 */ /* 0x100fe4000f8e022e */
[----:B------:R-:W-:Y:S02]  /*34a0*/  @!P0 IMAD R17, R17, UR17, R46 ;  /* 0x0000001111118c24 */ /* 0x000fe4000f8e022e */
[----:B------:R-:W-:-:S04]  /*34b0*/  @!P5 IMAD.WIDE.U32 R14, R15, 0x8, R26 ;  /* 0x000000080f0ed825 */ /* 0x000fc800078e001a */
[----:B------:R-:W-:Y:S02]  /*34c0*/  @!P0 IMAD.WIDE.U32 R16, R17, 0x8, R26 ;  /* 0x0000000811108825 */ /* 0x000fe400078e001a */
[----:B------:R-:W2:Y:S04]  /*34d0*/  @!P5 LDG.E.64 R14, desc[UR12][R14.64] ;  /* 0x0000000c0e0ed981 */ /* 0x000ea8000c1e1b00 */
[----:B------:R-:W3:Y:S01]  /*34e0*/  @!P0 LDG.E.64 R16, desc[UR12][R16.64] ;  /* 0x0000000c10108981 */ /* 0x000ee2000c1e1b00 */
[----:B--2---:R-:W-:Y:S01]  /*34f0*/  @!P5 FADD.FTZ R10, R10, R14 ;  /* 0x0000000e0a0ad221 */ /* 0x004fe20000010000 */
[----:B------:R-:W-:-:S03]  /*3500*/  @!P5 FADD.FTZ R11, R11, R15 ;  /* 0x0000000f0b0bd221 */ /* 0x000fc60000010000 */
[----:B---3--:R-:W-:Y:S01]  /*3510*/  @!P0 FADD.FTZ R10, R10, R16 ;  /* 0x000000100a0a8221 */ /* 0x008fe20000010000 */
[----:B------:R-:W-:-:S07]  /*3520*/  @!P0 FADD.FTZ R11, R11, R17 ;  /* 0x000000110b0b8221 */ /* 0x000fce0000010000 */
.L_x_14:
[----:B------:R-:W0:Y:S01]  /*3530*/  S2UR UR11, SR_CgaCtaId ;  /* 0x00000000000b79c3 */ /* 0x000e220000008800 */
[----:B------:R-:W-:Y:S01]  /*3540*/  UMOV UR10, 0x400 ;  /* 0x00000400000a7882 */ /* 0x000fe20000000000 */
[----:B------:R-:W-:Y:S02]  /*3550*/  SHF.R.U32.HI R16, RZ, 0x5, R55 ;  /* 0x00000005ff107819 */ /* 0x000fe40000011637 */
[C---:B------:R-:W-:Y:S02]  /*3560*/  PRMT R18, R54.reuse, 0x7632, R18 ;  /* 0x0000763236127816 */ /* 0x040fe40000000012 */
[----:B------:R-:W-:Y:S02]  /*3570*/  SHF.L.U32 R54, R54, 0x10, RZ ;  /* 0x0000001036367819 */ /* 0x000fe400000006ff */
[----:B------:R-:W1:Y:S01]  /*3580*/  LDC R17, c[0x0][0x2ac] ;  /* 0x0000ab00ff117b82 */ /* 0x000e620000000800 */
[----:B------:R-:W-:Y:S01]  /*3590*/  SHF.L.U32 R18, R18, 0x10, RZ ;  /* 0x0000001012127819 */ /* 0x000fe200000006ff */
[----:B0-----:R-:W-:Y:S01]  /*35a0*/  ULEA UR10, UR11, UR10, 0x18 ;  /* 0x0000000a0b0a7291 */ /* 0x001fe2000f8ec03f */
[----:B-1----:R-:W-:-:S08]  /*35b0*/  IMAD R16, R17, UR14, R16 ;  /* 0x0000000e11107c24 */ /* 0x002fd0000f8e0210 */
[----:B------:R0:W-:Y:S01]  /*35c0*/  @!P3 STS.64 [UR10+0x98], R10 ;  /* 0x0000980aff00b988 */ /* 0x0001e20008000a0a */
[----:B------:R-:W-:Y:S01]  /*35d0*/  BAR.SYNC.DEFER_BLOCKING 0x0 ;  /* 0x0000000000007b1d */ /* 0x000fe20000010000 */
[C---:B------:R-:W-:Y:S02]  /*35e0*/  IADD3 R17, R16.reuse, 0x20, RZ ;  /* 0x0000002010117810 */ /* 0x040fe40007ffe0ff */
[----:B------:R-:W-:Y:S02]  /*35f0*/  IADD3 R16, R16, 0x30, RZ ;  /* 0x0000003010107810 */ /* 0x000fe40007ffe0ff */
[C---:B0-----:R-:W-:Y:S02]  /*3600*/  PRMT R10, R53.reuse, 0x7632, R10 ;  /* 0x00007632350a7816 */ /* 0x041fe4000000000a */
[----:B------:R-:W-:Y:S02]  /*3610*/  SHF.L.U32 R53, R53, 0x10, RZ ;  /* 0x0000001035357819 */ /* 0x000fe400000006ff */
[----:B------:R-:W-:-:S02]  /*3620*/  SHF.L.U32 R10, R10, 0x10, RZ ;  /* 0x000000100a0a7819 */ /* 0x000fc400000006ff */
[----:B------:R-:W-:Y:S01]  /*3630*/  SHF.L.U32 R11, R52, 0x10, RZ ;  /* 0x00000010340b7819 */ /* 0x000fe200000006ff */
[----:B------:R-:W-:Y:S02]  /*3640*/  FADD.FTZ R53, R53, -UR20 ;  /* 0x8000001435357e21 */ /* 0x000fe40008010000 */
[----:B------:R-:W-:Y:S02]  /*3650*/  FADD.FTZ R10, R10, -UR20 ;  /* 0x800000140a0a7e21 */ /* 0x000fe40008010000 */
[----:B------:R-:W-:Y:S02]  /*3660*/  FMUL.FTZ R53, R53, UR18 ;  /* 0x0000001235357c20 */ /* 0x000fe40008410000 */
[----:B------:R-:W-:Y:S01]  /*3670*/  FMUL.FTZ R28, R10, UR18 ;  /* 0x000000120a1c7c20 */ /* 0x000fe20008410000 */
[----:B------:R-:W0:Y:S01]  /*3680*/  LDS.64 R14, [UR10+0x98] ;  /* 0x0000980aff0e7984 */ /* 0x000e220008000a00 */
[----:B------:R-:W-:Y:S02]  /*3690*/  ULDC.64 UR10, c[0x0][0x290] ;  /* 0x0000a400000a7ab9 */ /* 0x000fe40000000a00 */
[----:B------:R-:W-:-:S02]  /*36a0*/  ISETP.GE.U32.AND P3, PT, R16, UR10, PT ;  /* 0x0000000a10007c0c */ /* 0x000fc4000bf66070 */
[----:B------:R-:W-:Y:S02]  /*36b0*/  SHF.R.S32.HI R16, RZ, 0x1f, R16 ;  /* 0x0000001fff107819 */ /* 0x000fe40000011410 */
[----:B------:R-:W-:Y:S01]  /*36c0*/  ISETP.GE.U32.AND P0, PT, R17, UR10, PT ;  /* 0x0000000a11007c0c */ /* 0x000fe2000bf06070 */
[----:B------:R-:W-:Y:S01]  /*36d0*/  ULDC UR10, c[0x0][0x2bc] ;  /* 0x0000af00000a7ab9 */ /* 0x000fe20000000800 */
[----:B------:R-:W-:Y:S02]  /*36e0*/  SHF.R.S32.HI R17, RZ, 0x1f, R17 ;  /* 0x0000001fff117819 */ /* 0x000fe40000011411 */
[----:B------:R-:W-:Y:S02]  /*36f0*/  ISETP.GE.AND.EX P3, PT, R16, UR11, PT, P3 ;  /* 0x0000000b10007c0c */ /* 0x000fe4000bf66330 */
[----:B------:R-:W-:Y:S01]  /*3700*/  ISETP.GE.AND.EX P0, PT, R17, UR11, PT, P0 ;  /* 0x0000000b11007c0c */ /* 0x000fe2000bf06300 */
[----:B0-----:R-:W-:Y:S01]  /*3710*/  FMUL.FTZ R16, R14, UR10 ;  /* 0x0000000a0e107c20 */ /* 0x001fe20008410000 */
[----:B------:R-:W-:Y:S01]  /*3720*/  PRMT R14, R52, 0x7632, R14 ;  /* 0x00007632340e7816 */ /* 0x000fe2000000000e */
[----:B------:R-:W-:-:S03]  /*3730*/  FMUL.FTZ R17, R15, UR10 ;  /* 0x0000000a0f117c20 */ /* 0x000fc60008410000 */
        /* <DEDUP_REMOVED lines=20> */
.L_x_24:
[----:B------:R-:W-:Y:S04]  /*3880*/  BSSY B0, `(.L_x_25) ;  /* 0x0000014000007945 */ /* 0x000fe80003800000 */
[----:B------:R-:W-:Y:S05]  /*3890*/  @!P1 BRA `(.L_x_26) ;  /* 0x0000000000489947 */ /* 0x000fea0003800000 */
[C-C-:B------:R-:W-:Y:S01]  /*38a0*/  FFMA.FTZ R10, R16.reuse, R53, R17.reuse ;  /* 0x00000035100a7223 */ /* 0x140fe20000010011 */
[----:B------:R-:W-:Y:S01]  /*38b0*/  ULDC.64 UR10, c[0x0][0x288] ;  /* 0x0000a200000a7ab9 */ /* 0x000fe20000000a00 */
[----:B------:R-:W-:Y:S01]  /*38c0*/  FFMA.FTZ R19, R16, R28, R17 ;  /* 0x0000001c10137223 */ /* 0x000fe20000010011 */
[----:B------:R-:W-:Y:S02]  /*38d0*/  IMAD R23, R43, UR10, RZ ;  /* 0x0000000a2b177c24 */ /* 0x000fe4000f8e02ff */
[----:B------:R-:W-:Y:S01]  /*38e0*/  FFMA.FTZ R15, R11, R6, -R10 ;  /* 0x000000060b0f7223 */ /* 0x000fe2000001080a */
[----:B------:R-:W-:Y:S01]  /*38f0*/  MOV R10, R58 ;  /* 0x0000003a000a7202 */ /* 0x000fe20000000f00 */
[----:B------:R-:W-:Y:S01]  /*3900*/  FFMA.FTZ R19, R14, R7, -R19 ;  /* 0x000000070e137223 */ /* 0x000fe20000010813 */
[----:B------:R-:W-:Y:S01]  /*3910*/  MOV R11, R61 ;  /* 0x0000003d000b7202 */ /* 0x000fe20000000f00 */
[C---:B------:R-:W-:Y:S02]  /*3920*/  IMAD R23, R44.reuse, UR11, R23 ;  /* 0x0000000b2c177c24 */ /* 0x040fe4000f8e0217 */
[----:B------:R-:W-:Y:S01]  /*3930*/  FMUL.FTZ R22, R15, UR18 ;  /* 0x000000120f167c20 */ /* 0x000fe20008410000 */
[----:B------:R-:W-:Y:S01]  /*3940*/  FMUL.FTZ R19, R19, UR18 ;  /* 0x0000001213137c20 */ /* 0x000fe20008410000 */
[----:B------:R-:W-:Y:S01]  /*3950*/  IMAD.WIDE.U32 R10, R44, UR10, R10 ;  /* 0x0000000a2c0a7c25 */ /* 0x000fe2000f8e000a */
[----:B------:R-:W-:-:S03]  /*3960*/  ULDC.64 UR10, c[0x0][0x210] ;  /* 0x00008400000a7ab9 */ /* 0x000fc60000000a00 */
[----:B------:R-:W-:Y:S02]  /*3970*/  F2FP.BF16.F32.PACK_AB R19, R19, R22 ;  /* 0x000000161313723e */ /* 0x000fe400000010ff */
[----:B------:R-:W-:Y:S02]  /*3980*/  LEA R14, P5, R10, UR10, 0x1 ;  /* 0x0000000a0a0e7c11 */ /* 0x000fe4000f8a08ff */
[----:B------:R-:W-:-:S04]  /*3990*/  IADD3 R23, R11, R23, RZ ;  /* 0x000000170b177210 */ /* 0x000fc80007ffe0ff */
[----:B------:R-:W-:-:S05]  /*39a0*/  LEA.HI.X R15, R10, UR11, R23, 0x1, P5 ;  /* 0x0000000b0a0f7c11 */ /* 0x000fca000a8f0c17 */
[----:B------:R0:W-:Y:S02]  /*39b0*/  STG.E desc[UR12][R14.64], R19 ;  /* 0x000000130e007986 */ /* 0x0001e4000c10190c */
.L_x_26:
[----:B------:R-:W-:Y:S05]  /*39c0*/  BSYNC B0 ;  /* 0x0000000000007941 */ /* 0x000fea0003800000 */
.L_x_25:
[----:B------:R-:W-:Y:S01]  /*39d0*/  FADD.FTZ R54, R54, -UR20 ;  /* 0x8000001436367e21 */ /* 0x000fe20008010000 */
[----:B------:R-:W-:Y:S01]  /*39e0*/  FADD.FTZ R18, R18, -UR20 ;  /* 0x8000001412127e21 */ /* 0x000fe20008010000 */
[----:B------:R-:W-:Y:S02]  /*39f0*/  SHF.L.U32 R51, R51, 0x10, RZ ;  /* 0x0000001033337819 */ /* 0x000fe400000006ff */
[----:B------:R-:W-:Y:S01]  /*3a00*/  SHF.L.U32 R4, R4, 0x10, RZ ;  /* 0x0000001004047819 */ /* 0x000fe200000006ff */
[----:B------:R-:W-:Y:S01]  /*3a10*/  FMUL.FTZ R27, R54, UR18 ;  /* 0x00000012361b7c20 */ /* 0x000fe20008410000 */
[----:B------:R-:W-:Y:S01]  /*3a20*/  FMUL.FTZ R26, R18, UR18 ;  /* 0x00000012121a7c20 */ /* 0x000fe20008410000 */
[----:B------:R-:W-:Y:S06]  /*3a30*/  @!P4 BRA `(.L_x_27) ;  /* 0x000000000048c947 */ /* 0x000fec0003800000 */
[----:B------:R-:W-:Y:S01]  /*3a40*/  FFMA.FTZ R10, R27, R6, R8 ;  /* 0x000000061b0a7223 */ /* 0x000fe20000010008 */
[----:B------:R-:W-:-:S03]  /*3a50*/  FFMA.FTZ R11, R26, R7, R9 ;  /* 0x000000071a0b7223 */ /* 0x000fc60000010009 */
[----:B0-----:R-:W-:Y:S01]  /*3a60*/  FMUL.FTZ R14, R10, -1.4426950216293334961 ;  /* 0xbfb8aa3b0a0e7820 */ /* 0x001fe20000410000 */
        /* <DEDUP_REMOVED lines=15> */
.L_x_27:
[----:B------:R-:W-:Y:S04]  /*3b60*/  BSSY B0, `(.L_x_28) ;  /* 0x0000014000007945 */ /* 0x000fe80003800000 */
[----:B------:R-:W-:Y:S05]  /*3b70*/  @!P2 BRA `(.L_x_29) ;  /* 0x000000000048a947 */ /* 0x000fea0003800000 */
[C-C-:B------:R-:W-:Y:S01]  /*3b80*/  FFMA.FTZ R10, R16.reuse, R27, R17.reuse ;  /* 0x0000001b100a7223 */ /* 0x140fe20000010011 */
[----:B------:R-:W-:Y:S01]  /*3b90*/  FFMA.FTZ R11, R16, R26, R17 ;  /* 0x0000001a100b7223 */ /* 0x000fe20000010011 */
[----:B------:R-:W-:Y:S02]  /*3ba0*/  ULDC.64 UR10, c[0x0][0x288] ;  /* 0x0000a200000a7ab9 */ /* 0x000fe40000000a00 */
[----:B------:R-:W-:Y:S01]  /*3bb0*/  FFMA.FTZ R51, R51, R6, -R10 ;  /* 0x0000000633337223 */ /* 0x000fe2000001080a */
[----:B------:R-:W-:Y:S01]  /*3bc0*/  FFMA.FTZ R4, R4, R7, -R11 ;  /* 0x0000000704047223 */ /* 0x000fe2000001080b */
[----:B------:R-:W-:Y:S01]  /*3bd0*/  MOV R10, R58 ;  /* 0x0000003a000a7202 */ /* 0x000fe20000000f00 */
[----:B0-----:R-:W-:Y:S01]  /*3be0*/  IMAD R15, R41, UR10, RZ ;  /* 0x0000000a290f7c24 */ /* 0x001fe2000f8e02ff */
[----:B------:R-:W-:Y:S01]  /*3bf0*/  MOV R11, R61 ;  /* 0x0000003d000b7202 */ /* 0x000fe20000000f00 */
[----:B------:R-:W-:Y:S01]  /*3c00*/  FMUL.FTZ R51, R51, UR18 ;  /* 0x0000001233337c20 */ /* 0x000fe20008410000 */
[----:B------:R-:W-:Y:S01]  /*3c10*/  FMUL.FTZ R4, R4, UR18 ;  /* 0x0000001204047c20 */ /* 0x000fe20008410000 */
[----:B------:R-:W-:-:S02]  /*3c20*/  IMAD R15, R42, UR11, R15 ;  /* 0x0000000b2a0f7c24 */ /* 0x000fc4000f8e020f */
[----:B------:R-:W-:Y:S01]  /*3c30*/  IMAD.WIDE.U32 R10, R42, UR10, R10 ;  /* 0x0000000a2a0a7c25 */ /* 0x000fe2000f8e000a */
[----:B------:R-:W-:Y:S02]  /*3c40*/  ULDC.64 UR10, c[0x0][0x210] ;  /* 0x00008400000a7ab9 */ /* 0x000fe40000000a00 */
[----:B------:R-:W-:Y:S02]  /*3c50*/  LEA R14, P5, R10, UR10, 0x1 ;  /* 0x0000000a0a0e7c11 */ /* 0x000fe4000f8a08ff */
[----:B------:R-:W-:Y:S02]  /*3c60*/  IADD3 R15, R11, R15, RZ ;  /* 0x0000000f0b0f7210 */ /* 0x000fe40007ffe0ff */
[----:B------:R-:W-:Y:S02]  /*3c70*/  F2FP.BF16.F32.PACK_AB R11, R4, R51 ;  /* 0x00000033040b723e */ /* 0x000fe400000010ff */
[----:B------:R-:W-:-:S05]  /*3c80*/  LEA.HI.X R15, R10, UR11, R15, 0x1, P5 ;  /* 0x0000000b0a0f7c11 */ /* 0x000fca000a8f0c0f */
[----:B------:R1:W-:Y:S02]  /*3c90*/  STG.E desc[UR12][R14.64], R11 ;  /* 0x0000000b0e007986 */ /* 0x0003e4000c10190c */
.L_x_29:
[----:B------:R-:W-:Y:S05]  /*3ca0*/  BSYNC B0 ;  /* 0x0000000000007941 */ /* 0x000fea0003800000 */
.L_x_28:
[----:B------:R-:W-:Y:S02]  /*3cb0*/  SHF.L.U32 R49, R49, 0x10, RZ ;  /* 0x0000001031317819 */ /* 0x000fe400000006ff */
[----:B------:R-:W-:Y:S02]  /*3cc0*/  SHF.L.U32 R21, R21, 0x10, RZ ;  /* 0x0000001015157819 */ /* 0x000fe400000006ff */
[----:B-1----:R-:W-:Y:S01]  /*3cd0*/  SHF.L.U32 R11, R48, 0x10, RZ ;  /* 0x00000010300b7819 */ /* 0x002fe200000006ff */
[----:B------:R-:W-:Y:S01]  /*3ce0*/  FADD.FTZ R49, R49, -UR20 ;  /* 0x8000001431317e21 */ /* 0x000fe20008010000 */
[----:B------:R-:W-:Y:S01]  /*3cf0*/  ISETP.LT.U32.AND P0, PT, R55, 0x200, !P0 ;  /* 0x000002003700780c */ /* 0x000fe20004701070 */
[----:B------:R-:W-:Y:S01]  /*3d00*/  FADD.FTZ R21, R21, -UR20 ;  /* 0x8000001415157e21 */ /* 0x000fe20008010000 */
[----:B------:R-:W-:Y:S01]  /*3d10*/  ISETP.LT.U32.AND P3, PT, R55, 0x200, !P3 ;  /* 0x000002003700780c */ /* 0x000fe20005f61070 */
[----:B------:R-:W-:Y:S01]  /*3d20*/  FMUL.FTZ R49, R49, UR18 ;  /* 0x0000001231317c20 */ /* 0x000fe20008410000 */
[----:B------:R-:W-:Y:S01]  /*3d30*/  SHF.L.U32 R20, R20, 0x10, RZ ;  /* 0x0000001014147819 */ /* 0x000fe200000006ff */
[----:B------:R-:W-:Y:S01]  /*3d40*/  FMUL.FTZ R22, R21, UR18 ;  /* 0x0000001215167c20 */ /* 0x000fe20008410000 */
[----:B------:R-:W-:-:S02]  /*3d50*/  SHF.L.U32 R50, R50, 0x10, RZ ;  /* 0x0000001032327819 */ /* 0x000fc400000006ff */
[----:B------:R-:W-:Y:S01]  /*3d60*/  SHF.L.U32 R12, R12, 0x10, RZ ;  /* 0x000000100c0c7819 */ /* 0x000fe200000006ff */
        /* <DEDUP_REMOVED lines=19> */
.L_x_30:
[----:B------:R-:W-:Y:S04]  /*3ea0*/  BSSY B0, `(.L_x_31) ;  /* 0x0000014000007945 */ /* 0x000fe80003800000 */
[----:B------:R-:W-:Y:S05]  /*3eb0*/  @!P0 BRA `(.L_x_32) ;  /* 0x0000000000488947 */ /* 0x000fea0003800000 */
[C-C-:B------:R-:W-:Y:S01]  /*3ec0*/  FFMA.FTZ R4, R16.reuse, R49, R17.reuse ;  /* 0x0000003110047223 */ /* 0x140fe20000010011 */
[----:B------:R-:W-:Y:S01]  /*3ed0*/  ULDC.64 UR10, c[0x0][0x288] ;  /* 0x0000a200000a7ab9 */ /* 0x000fe20000000a00 */
[----:B------:R-:W-:Y:S01]  /*3ee0*/  MOV R10, R58 ;  /* 0x0000003a000a7202 */ /* 0x000fe20000000f00 */
[----:B0-----:R-:W-:Y:S01]  /*3ef0*/  FFMA.FTZ R15, R16, R22, R17 ;  /* 0x00000016100f7223 */ /* 0x001fe20000010011 */
[----:B------:R-:W-:Y:S01]  /*3f00*/  FFMA.FTZ R4, R11, R6, -R4 ;  /* 0x000000060b047223 */ /* 0x000fe20000010804 */
[----:B------:R-:W-:Y:S01]  /*3f10*/  MOV R11, R61 ;  /* 0x0000003d000b7202 */ /* 0x000fe20000000f00 */
[----:B------:R-:W-:Y:S02]  /*3f20*/  IMAD R19, R3, UR10, RZ ;  /* 0x0000000a03137c24 */ /* 0x000fe4000f8e02ff */
[----:B------:R-:W-:Y:S01]  /*3f30*/  FFMA.FTZ R15, R20, R7, -R15 ;  /* 0x00000007140f7223 */ /* 0x000fe2000001080f */
[----:B------:R-:W-:-:S04]  /*3f40*/  IMAD.WIDE.U32 R10, R40, UR10, R10 ;  /* 0x0000000a280a7c25 */ /* 0x000fc8000f8e000a */
[----:B------:R-:W-:Y:S01]  /*3f50*/  IMAD R21, R40, UR11, R19 ;  /* 0x0000000b28157c24 */ /* 0x000fe2000f8e0213 */
[----:B------:R-:W-:Y:S01]  /*3f60*/  ULDC.64 UR10, c[0x0][0x210] ;  /* 0x00008400000a7ab9 */ /* 0x000fe20000000a00 */
[----:B------:R-:W-:Y:S01]  /*3f70*/  FMUL.FTZ R19, R4, UR18 ;  /* 0x0000001204137c20 */ /* 0x000fe20008410000 */
[----:B------:R-:W-:Y:S01]  /*3f80*/  FMUL.FTZ R4, R15, UR18 ;  /* 0x000000120f047c20 */ /* 0x000fe20008410000 */
[----:B------:R-:W-:Y:S02]  /*3f90*/  LEA R14, P0, R10, UR10, 0x1 ;  /* 0x0000000a0a0e7c11 */ /* 0x000fe4000f8008ff */
[----:B------:R-:W-:Y:S02]  /*3fa0*/  IADD3 R21, R11, R21, RZ ;  /* 0x000000150b157210 */ /* 0x000fe40007ffe0ff */
[----:B------:R-:W-:Y:S02]  /*3fb0*/  F2FP.BF16.F32.PACK_AB R11, R4, R19 ;  /* 0x00000013040b723e */ /* 0x000fe400000010ff */
[----:B------:R-:W-:-:S05]  /*3fc0*/  LEA.HI.X R15, R10, UR11, R21, 0x1, P0 ;  /* 0x0000000b0a0f7c11 */ /* 0x000fca00080f0c15 */
[----:B------:R1:W-:Y:S02]  /*3fd0*/  STG.E desc[UR12][R14.64], R11 ;  /* 0x0000000b0e007986 */ /* 0x0003e4000c10190c */
.L_x_32:
[----:B------:R-:W-:Y:S05]  /*3fe0*/  BSYNC B0 ;  /* 0x0000000000007941 */ /* 0x000fea0003800000 */
.L_x_31:
        /* <DEDUP_REMOVED lines=9> */
[----:B------:R-:W-:Y:S01]  /*4080*/  FMUL.FTZ R10, R8, -1.4426950216293334961 ;  /* 0xbfb8aa3b080a7820 */ /* 0x000fe20000410000 */
[----:B------:R-:W-:-:S05]  /*4090*/  FMUL.FTZ R13, R9, -1.4426950216293334961 ;  /* 0xbfb8aa3b090d7820 */ /* 0x000fca0000410000 */
[----:B------:R-:W1:Y:S08]  /*40a0*/  MUFU.EX2 R10, R10 ;  /* 0x0000000a000a7308 */ /* 0x000e700000000800 */
[----:B------:R-:W0:Y:S01]  /*40b0*/  MUFU.EX2 R13, R13 ;  /* 0x0000000d000d7308 */ /* 0x000e220000000800 */
[----:B-1----:R-:W-:-:S07]  /*40c0*/  FADD.FTZ R11, R10, 1 ;  /* 0x3f8000000a0b7421 */ /* 0x002fce0000010000 */
[----:B------:R-:W1:Y:S01]  /*40d0*/  MUFU.RCP R12, R11 ;  /* 0x0000000b000c7308 */ /* 0x000e620000001000 */
[----:B0-----:R-:W-:-:S07]  /*40e0*/  FADD.FTZ R14, R13, 1 ;  /* 0x3f8000000d0e7421 */ /* 0x001fce0000010000 */
[----:B------:R-:W0:Y:S01]  /*40f0*/  MUFU.RCP R15, R14 ;  /* 0x0000000e000f7308 */ /* 0x000e220000001000 */
[----:B-1----:R-:W-:Y:S01]  /*4100*/  FADD.FTZ R19, -R12, 1 ;  /* 0x3f8000000c137421 */ /* 0x002fe20000010100 */
[----:B------:R-:W-:-:S03]  /*4110*/  FMUL.FTZ R47, R47, R12 ;  /* 0x0000000c2f2f7220 */ /* 0x000fc60000410000 */
[----:B------:R-:W-:Y:S01]  /*4120*/  FFMA.FTZ R8, R8, R19, 1 ;  /* 0x3f80000008087423 */ /* 0x000fe20000010013 */
[----:B0-----:R-:W-:Y:S01]  /*4130*/  FADD.FTZ R18, -R15, 1 ;  /* 0x3f8000000f127421 */ /* 0x001fe20000010100 */
[----:B------:R-:W-:Y:S02]  /*4140*/  FMUL.FTZ R4, R4, R15 ;  /* 0x0000000f04047220 */ /* 0x000fe40000410000 */
[----:B------:R-:W-:Y:S01]  /*4150*/  FMUL.FTZ R47, R47, R8 ;  /* 0x000000082f2f7220 */ /* 0x000fe20000410000 */
[----:B------:R-:W-:-:S04]  /*4160*/  FFMA.FTZ R9, R9, R18, 1 ;  /* 0x3f80000009097423 */ /* 0x000fc80000010012 */
[----:B------:R-:W-:-:S07]  /*4170*/  FMUL.FTZ R4, R4, R9 ;  /* 0x0000000904047220 */ /* 0x000fce0000410000 */
.L_x_33:
[----:B------:R-:W-:Y:S04]  /*4180*/  BSSY B0, `(.L_x_34) ;  /* 0x0000013000007945 */ /* 0x000fe80003800000 */
[----:B------:R-:W-:Y:S05]  /*4190*/  @!P3 BRA `(.L_x_35) ;  /* 0x000000000044b947 */ /* 0x000fea0003800000 */
[C-C-:B------:R-:W-:Y:S01]  /*41a0*/  FFMA.FTZ R8, R16.reuse, R21, R17.reuse ;  /* 0x0000001510087223 */ /* 0x140fe20000010011 */
[----:B------:R-:W-:Y:S01]  /*41b0*/  ULDC.64 UR10, c[0x0][0x288] ;  /* 0x0000a200000a7ab9 */ /* 0x000fe20000000a00 */
[----:B------:R-:W-:Y:S01]  /*41c0*/  FFMA.FTZ R17, R16, R20, R17 ;  /* 0x0000001410117223 */ /* 0x000fe20000010011 */
[----:B------:R-:W-:Y:S01]  /*41d0*/  MOV R59, R61 ;  /* 0x0000003d003b7202 */ /* 0x000fe20000000f00 */
[----:B------:R-:W-:Y:S02]  /*41e0*/  IMAD R9, R5, UR10, RZ ;  /* 0x0000000a05097c24 */ /* 0x000fe4000f8e02ff */
[----:B------:R-:W-:Y:S01]  /*41f0*/  FFMA.FTZ R8, R47, R6, -R8 ;  /* 0x000000062f087223 */ /* 0x000fe20000010808 */
[----:B------:R-:W-:Y:S01]  /*4200*/  FFMA.FTZ R17, R4, R7, -R17 ;  /* 0x0000000704117223 */ /* 0x000fe20000010811 */
[----:B------:R-:W-:-:S04]  /*4210*/  IMAD.WIDE.U32 R58, R0, UR10, R58 ;  /* 0x0000000a003a7c25 */ /* 0x000fc8000f8e003a */
[----:B------:R-:W-:Y:S01]  /*4220*/  FMUL.FTZ R8, R8, UR18 ;  /* 0x0000001208087c20 */ /* 0x000fe20008410000 */
[----:B------:R-:W-:Y:S01]  /*4230*/  IMAD R7, R0, UR11, R9 ;  /* 0x0000000b00077c24 */ /* 0x000fe2000f8e0209 */
[----:B------:R-:W-:Y:S01]  /*4240*/  ULDC.64 UR10, c[0x0][0x210] ;  /* 0x00008400000a7ab9 */ /* 0x000fe20000000a00 */
[----:B------:R-:W-:Y:S01]  /*4250*/  FMUL.FTZ R9, R17, UR18 ;  /* 0x0000001211097c20 */ /* 0x000fe20008410000 */
[C---:B------:R-:W-:Y:S02]  /*4260*/  LEA R6, P0, R58.reuse, UR10, 0x1 ;  /* 0x0000000a3a067c11 */ /* 0x040fe4000f8008ff */
[----:B------:R-:W-:Y:S02]  /*4270*/  IADD3 R7, R59, R7, RZ ;  /* 0x000000073b077210 */ /* 0x000fe40007ffe0ff */
[----:B------:R-:W-:Y:S02]  /*4280*/  F2FP.BF16.F32.PACK_AB R9, R9, R8 ;  /* 0x000000080909723e */ /* 0x000fe400000010ff */
[----:B------:R-:W-:-:S05]  /*4290*/  LEA.HI.X R7, R58, UR11, R7, 0x1, P0 ;  /* 0x0000000b3a077c11 */ /* 0x000fca00080f0c07 */
[----:B------:R2:W-:Y:S02]  /*42a0*/  STG.E desc[UR12][R6.64], R9 ;  /* 0x0000000906007986 */ /* 0x0005e4000c10190c */
.L_x_35:
[----:B------:R-:W-:Y:S05]  /*42b0*/  BSYNC B0 ;  /* 0x0000000000007941 */ /* 0x000fea0003800000 */
.L_x_34:
[----:B------:R-:W-:Y:S02]  /*42c0*/  UIADD3 UR15, UR17, UR15, URZ ;  /* 0x0000000f110f7290 */ /* 0x000fe4000fffe03f */
[----:B------:R-:W-:Y:S02]  /*42d0*/  UIADD3 UR4, UR4, 0x1, URZ ;  /* 0x0000000104047890 */ /* 0x000fe4000fffe03f */
[----:B------:R-:W-:-:S06]  /*42e0*/  UISETP.GE.AND UP0, UPT, UR15, UR5, UPT ;  /* 0x000000050f00728c */ /* 0x000fcc000bf06270 */
[----:B------:R-:W-:-:S13]  /*42f0*/  PLOP3.LUT P0, PT, PT, PT, UP0, 0x80, 0x0 ;  /* 0x000000000000781c */ /* 0x000fda0003f0f008 */
[----:B------:R-:W-:Y:S05]  /*4300*/  @!P0 BRA `(.L_x_36) ;  /* 0xffffffc000108947 */ /* 0x000fea000383ffff */
.L_x_1:
[----:B------:R-:W3:Y:S01]  /*4310*/  LDC R4, c[0x0][0xc] ;  /* 0x00000300ff047b82 */ /* 0x000ee20000000800 */
[----:B------:R-:W-:Y:S01]  /*4320*/  ISETP.NE.AND P2, PT, R55, RZ, PT ;  /* 0x000000ff3700720c */ /* 0x000fe20003f45270 */
[----:B------:R-:W-:Y:S06]  /*4330*/  BSSY B0, `(.L_x_37) ;  /* 0x0000015000007945 */ /* 0x000fec0003800000 */
[----:B--2---:R-:W2:Y:S08]  /*4340*/  LDC R7, c[0x0][0x10] ;  /* 0x00000400ff077b82 */ /* 0x004eb00000000800 */
[----:B------:R-:W4:Y:S01]  /*4350*/  LDC.64 R2, c[0x0][0x258] ;  /* 0x00009600ff027b82 */ /* 0x000f220000000a00 */
[----:B---3--:R-:W-:-:S02]  /*4360*/  IADD3 R0, R4, -0x1, RZ ;  /* 0xffffffff04007810 */ /* 0x008fc40007ffe0ff */
[----:B------:R-:W-:Y:S02]  /*4370*/  ISETP.NE.AND P1, PT, R4, 0x1, PT ;  /* 0x000000010400780c */ /* 0x000fe40003f25270 */
[----:B------:R-:W-:Y:S02]  /*4380*/  ISETP.NE.AND P0, PT, R0, UR14, PT ;  /* 0x0000000e00007c0c */ /* 0x000fe4000bf05270 */
[C---:B--2---:R-:W-:Y:S02]  /*4390*/  IADD3 R5, R7.reuse, -0x1, RZ ;  /* 0xffffffff07057810 */ /* 0x044fe40007ffe0ff */
[----:B------:R-:W-:Y:S02]  /*43a0*/  SHF.L.U32 R0, R7, 0x1, RZ ;  /* 0x0000000107007819 */ /* 0x000fe400000006ff */
[----:B------:R-:W-:Y:S02]  /*43b0*/  ISETP.NE.OR P0, PT, R46, R5, P0 ;  /* 0x000000052e00720c */ /* 0x000fe40000705670 */
[----:B------:R-:W-:-:S05]  /*43c0*/  SEL R5, R0, RZ, P1 ;  /* 0x000000ff00057207 */ /* 0x000fca0000800000 */
[----:B----4-:R-:W-:Y:S01]  /*43d0*/  IMAD.WIDE.U32 R2, R5, 0x4, R2 ;  /* 0x0000000405027825 */ /* 0x010fe200078e0002 */
[----:B------:R-:W-:Y:S06]  /*43e0*/  @P2 BRA `(.L_x_38) ;  /* 0x0000000000242947 */ /* 0x000fec0003800000 */
[----:B------:R-:W2:Y:S01]  /*43f0*/  S2R R0, SR_LANEID ;  /* 0x0000000000007919 */ /* 0x000ea20000000000 */
[----:B------:R-:W-:Y:S02]  /*4400*/  VOTEU.ANY UR4, UPT, PT ;  /* 0x0000000000047886 */ /* 0x000fe400038e0100 */
[----:B------:R-:W-:Y:S02]  /*4410*/  UFLO.U32 UR5, UR4 ;  /* 0x00000004000572bd */ /* 0x000fe400080e0000 */
[----:B------:R-:W3:Y:S04]  /*4420*/  POPC R5, UR4 ;  /* 0x0000000400057d09 */ /* 0x000ee80008000000 */
[----:B--2---:R-:W-:-:S13]  /*4430*/  ISETP.EQ.U32.AND P1, PT, R0, UR5, PT ;  /* 0x0000000500007c0c */ /* 0x004fda000bf22070 */
[----:B------:R-:W-:Y:S06]  /*4440*/  @P1 MEMBAR.ALL.GPU ;  /* 0x0000000000001992 */ /* 0x000fec000000a000 */
[----:B------:R-:W-:-:S00]  /*4450*/  @P1 ERRBAR ;  /* 0x00000000000019ab */ /* 0x000fc00000000000 */
[----:B------:R-:W-:Y:S06]  /*4460*/  @P1 CGAERRBAR ;  /* 0x00000000000015ab */ /* 0x000fec0000000000 */
[----:B---3--:R2:W-:Y:S02]  /*4470*/  @P1 REDG.E.ADD.S32.STRONG.GPU desc[UR12][R2.64], R5 ;  /* 0x000000050200198e */ /* 0x0085e4000c10e38c */
.L_x_38:
[----:B------:R-:W-:Y:S05]  /*4480*/  BSYNC B0 ;  /* 0x0000000000007941 */ /* 0x000fea0003800000 */
.L_x_37:
[----:B------:R-:W-:Y:S05]  /*4490*/  @P0 EXIT ;  /* 0x000000000000094d */ /* 0x000fea0003800000 */
[----:B------:R-:W-:Y:S05]  /*44a0*/  @P2 BRA `(.L_x_39) ;  /* 0x0000000000202947 */ /* 0x000fea0003800000 */
[----:B------:R-:W-:-:S05]  /*44b0*/  IMAD R0, R4, R7, RZ ;  /* 0x0000000704007224 */ /* 0x000fca00078e02ff */
[----:B------:R-:W-:-:S13]  /*44c0*/  ISETP.NE.AND P0, PT, R0, -0x1, PT ;  /* 0xffffffff0000780c */ /* 0x000fda0003f05270 */
[----:B------:R-:W-:Y:S05]  /*44d0*/  @!P0 BRA `(.L_x_39) ;  /* 0x0000000000148947 */ /* 0x000fea0003800000 */
.L_x_40:
[----:B--2---:R-:W2:Y:S04]  /*44e0*/  LDG.E.STRONG.GPU R5, desc[UR12][R2.64] ;  /* 0x0000000c02057981 */ /* 0x004ea8000c1ef900 */
[----:B--2---:R-:W-:Y:S01]  /*44f0*/  CCTL.IVALL ;  /* 0x00000000ff00798f */ /* 0x004fe20002000000 */
[----:B------:R-:W-:Y:S05]  /*4500*/  YIELD ;  /* 0x0000000000007946 */ /* 0x000fea0003800000 */
[----:B------:R-:W-:-:S13]  /*4510*/  ISETP.NE.AND P0, PT, R5, R0, PT ;  /* 0x000000000500720c */ /* 0x000fda0003f05270 */
[----:B------:R-:W-:Y:S05]  /*4520*/  @P0 BRA `(.L_x_40) ;  /* 0xfffffffc00ec0947 */ /* 0x000fea000383ffff */
.L_x_39:
[----:B------:R-:W-:Y:S05]  /*4530*/  WARPSYNC.ALL ;  /* 0x0000000000007948 */ /* 0x000fea0003800000 */
[----:B------:R-:W3:Y:S08]  /*4540*/  LDC.64 R22, c[0x0][0x288] ;  /* 0x0000a200ff167b82 */ /* 0x000ef00000000a00 */
[----:B------:R-:W-:Y:S01]  /*4550*/  BAR.SYNC.DEFER_BLOCKING 0x0 ;  /* 0x0000000000007b1d */ /* 0x000fe20000010000 */
[----:B---3--:R-:W-:-:S04]  /*4560*/  LEA.HI R0, P0, R23, R22, RZ, 0x1 ;  /* 0x0000001617007211 */ /* 0x008fc800078108ff */
[----:B--2---:R-:W-:-:S04]  /*4570*/  IADD3.X R3, RZ, R23, RZ, P0, !PT ;  /* 0x00000017ff037210 */ /* 0x004fc800007fe4ff */
[----:B------:R-:W-:Y:S02]  /*4580*/  SHF.R.S64 R24, R0, 0x1, R3 ;  /* 0x0000000100187819 */ /* 0x000fe40000001003 */
[----:B------:R-:W-:Y:S02]  /*4590*/  SHF.R.S32.HI R0, RZ, 0x1f, R55 ;  /* 0x0000001fff007819 */ /* 0x000fe40000011437 */
[----:B------:R-:W-:Y:S02]  /*45a0*/  SHF.R.S32.HI R25, RZ, 0x1, R3 ;  /* 0x00000001ff197819 */ /* 0x000fe40000011403 */
[----:B------:R-:W-:-:S04]  /*45b0*/  ISETP.GT.U32.AND P0, PT, R24, R55, PT ;  /* 0x000000371800720c */ /* 0x000fc80003f04070 */
[----:B------:R-:W-:-:S13]  /*45c0*/  ISETP.GT.AND.EX P0, PT, R25, R0, PT, P0 ;  /* 0x000000001900720c */ /* 0x000fda0003f04300 */
[----:B------:R-:W-:Y:S05]  /*45d0*/  @!P0 EXIT ;  /* 0x000000000000894d */ /* 0x000fea0003800000 */
[C---:B------:R-:W-:Y:S01]  /*45e0*/  IMAD.WIDE.U32 R2, R22.reuse, 0x3, RZ ;  /* 0x0000000316027825 */ /* 0x040fe200078e00ff */
[----:B------:R-:W-:Y:S01]  /*45f0*/  LEA R5, R23, R23, 0x1 ;  /* 0x0000001717057211 */ /* 0x000fe200078e08ff */
[----:B01----:R-:W0:Y:S01]  /*4600*/  LDC.64 R14, c[0x0][0x218] ;  /* 0x00008600ff0e7b82 */ /* 0x003e220000000a00 */
[----:B------:R-:W-:Y:S01]  /*4610*/  SHF.L.U64.HI R23, R22, 0x2, R23 ;  /* 0x0000000216177819 */ /* 0x000fe20000010217 */
[----:B------:R-:W-:Y:S01]  /*4620*/  ULDC.64 UR4, c[0x0][0x268] ;  /* 0x00009a0000047ab9 */ /* 0x000fe20000000a00 */
[----:B------:R-:W-:Y:S02]  /*4630*/  IADD3 R5, R3, R5, RZ ;  /* 0x0000000503057210 */ /* 0x000fe40007ffe0ff */
[----:B------:R-:W-:Y:S02]  /*4640*/  SHF.L.U64.HI R31, R24, 0x2, R25 ;  /* 0x00000002181f7819 */ /* 0x000fe40000010219 */
[----:B------:R-:W-:Y:S01]  /*4650*/  LEA.HI R2, P0, R5, R2, RZ, 0x1 ;  /* 0x0000000205027211 */ /* 0x000fe200078108ff */
[----:B------:R-:W1:Y:S03]  /*4660*/  LDC.64 R16, c[0x0][0x220] ;  /* 0x00008800ff107b82 */ /* 0x000e660000000a00 */
[----:B------:R-:W-:-:S04]  /*4670*/  IADD3.X R5, RZ, R5, RZ, P0, !PT ;  /* 0x00000005ff057210 */ /* 0x000fc800007fe4ff */
[--C-:B------:R-:W-:Y:S02]  /*4680*/  SHF.R.S64 R27, R2, 0x1, R5.reuse ;  /* 0x00000001021b7819 */ /* 0x100fe40000001005 */
[----:B------:R-:W-:-:S04]  /*4690*/  SHF.R.S32.HI R2, RZ, 0x1, R5 ;  /* 0x00000001ff027819 */ /* 0x000fc80000011405 */
[----:B------:R-:W-:-:S07]  /*46a0*/  SHF.L.U64.HI R29, R27, 0x2, R2 ;  /* 0x000000021b1d7819 */ /* 0x000fce0000010202 */
.L_x_41:
[----:B------:R-:W-:-:S04]  /*46b0*/  LEA R6, P0, R55, UR4, 0x2 ;  /* 0x0000000437067c11 */ /* 0x000fc8000f8010ff */
[----:B------:R-:W-:Y:S02]  /*46c0*/  LEA.HI.X R7, R55, UR5, R0, 0x2, P0 ;  /* 0x0000000537077c11 */ /* 0x000fe400080f1400 */
[-C--:B------:R-:W-:Y:S02]  /*46d0*/  LEA R8, P0, R24, R6.reuse, 0x2 ;  /* 0x0000000618087211 */ /* 0x080fe400078010ff */
[-C--:B------:R-:W-:Y:S01]  /*46e0*/  LEA R12, P1, R22, R6.reuse, 0x2 ;  /* 0x00000006160c7211 */ /* 0x080fe200078210ff */
[----:B--2---:R-:W2:Y:S01]  /*46f0*/  LDG.E R18, desc[UR12][R6.64] ;  /* 0x0000000c06127981 */ /* 0x004ea2000c1e1900 */
[----:B------:R-:W-:Y:S02]  /*4700*/  LEA R10, P2, R27, R6, 0x2 ;  /* 0x000000061b0a7211 */ /* 0x000fe400078410ff */
[----:B------:R-:W-:Y:S02]  /*4710*/  IADD3.X R9, R7, R31, RZ, P0, !PT ;  /* 0x0000001f07097210 */ /* 0x000fe400007fe4ff */
[----:B------:R-:W-:-:S02]  /*4720*/  IADD3.X R13, R23, R7, RZ, P1, !PT ;  /* 0x00000007170d7210 */ /* 0x000fc40000ffe4ff */
[----:B------:R-:W-:Y:S01]  /*4730*/  IADD3.X R11, R7, R29, RZ, P2, !PT ;  /* 0x0000001d070b7210 */ /* 0x000fe200017fe4ff */
[----:B------:R-:W2:Y:S04]  /*4740*/  LDG.E R19, desc[UR12][R8.64] ;  /* 0x0000000c08137981 */ /* 0x000ea8000c1e1900 */
[----:B------:R-:W3:Y:S04]  /*4750*/  LDG.E R20, desc[UR12][R12.64] ;  /* 0x0000000c0c147981 */ /* 0x000ee8000c1e1900 */
[----:B------:R-:W3:Y:S01]  /*4760*/  LDG.E R21, desc[UR12][R10.64] ;  /* 0x0000000c0a157981 */ /* 0x000ee2000c1e1900 */
[----:B------:R-:W-:-:S02]  /*4770*/  SHF.L.U32 R5, R55, 0x1, RZ ;  /* 0x0000000137057819 */ /* 0x000fc400000006ff */
[----:B------:R-:W-:-:S03]  /*4780*/  IADD3 R55, R55, 0x200, RZ ;  /* 0x0000020037377810 */ /* 0x000fc60007ffe0ff */
[----:B0-----:R-:W-:-:S04]  /*4790*/  IMAD.WIDE R2, R5, 0x4, R14 ;  /* 0x0000000405027825 */ /* 0x001fc800078e020e */
[----:B-1----:R-:W-:Y:S01]  /*47a0*/  IMAD.WIDE R4, R5, 0x4, R16 ;  /* 0x0000000405047825 */ /* 0x002fe200078e0210 */
[----:B------:R-:W-:Y:S02]  /*47b0*/  ISETP.GT.U32.AND P0, PT, R24, R55, PT ;  /* 0x000000371800720c */ /* 0x000fe40003f04070 */
[----:B------:R-:W-:-:S04]  /*47c0*/  SHF.R.S32.HI R0, RZ, 0x1f, R55 ;  /* 0x0000001fff007819 */ /* 0x000fc80000011437 */
[----:B------:R-:W-:Y:S01]  /*47d0*/  ISETP.GT.AND.EX P0, PT, R25, R0, PT, P0 ;  /* 0x000000001900720c */ /* 0x000fe20003f04300 */
[----:B--2---:R2:W-:Y:S04]  /*47e0*/  STG.E.64 desc[UR12][R2.64], R18 ;  /* 0x0000001202007986 */ /* 0x0045e8000c101b0c */
[----:B---3--:R2:W-:Y:S08]  /*47f0*/  STG.E.64 desc[UR12][R4.64], R20 ;  /* 0x0000001404007986 */ /* 0x0085f0000c101b0c */
[----:B------:R-:W-:Y:S05]  /*4800*/  @P0 BRA `(.L_x_41) ;  /* 0xfffffffc00a80947 */ /* 0x000fea000383ffff */
[----:B------:R-:W-:Y:S05]  /*4810*/  EXIT ;  /* 0x000000000000794d */ /* 0x000fea0003800000 */
.L_x_42:
        /* <DEDUP_REMOVED lines=14> */
.L_x_5216:


//--------------------- .text._Z35group_norm_nhwc_bwd_one_pass_kernelI11Bf16IOFp32WLi128ELi64ELi512EEv26Group_norm_nhwc_bwd_params --------------------------
	.section	.text._Z35group_norm_nhwc_bwd_one_pass_kernelI11Bf16IOFp32WLi128ELi64ELi512EEv26Group_norm_nhwc_bwd_params,"ax",@progbits
	.align	128
        .global         _Z35group_norm_nhwc_bwd_one_pass_kernelI11Bf16IOFp32WLi128ELi64ELi512EEv26Group_norm_nhwc_bwd_params
        .type           _Z35group_norm_nhwc_bwd_one_pass_kernelI11Bf16IOFp32WLi128ELi64ELi512EEv26Group_norm_nhwc_bwd_params,@function
        .size           _Z35group_norm_nhwc_bwd_one_pass_kernelI11Bf16IOFp32WLi128ELi64ELi512EEv26Group_norm_nhwc_bwd_params,(.L_x_5217 - _Z35group_norm_nhwc_bwd_one_pass_kernelI11Bf16IOFp32WLi128ELi64ELi512EEv26Group_norm_nhwc_bwd_params)
        .other          _Z35group_norm_nhwc_bwd_one_pass_kernelI11Bf16IOFp32WLi128ELi64ELi512EEv26Group_norm_nhwc_bwd_params,@"STO_CUDA_ENTRY STV_DEFAULT"
_Z35group_norm_nhwc_bwd_one_pass_kernelI11Bf16IOFp32WLi128ELi64ELi512EEv26Group_norm_nhwc_bwd_params:
.text._Z35group_norm_nhwc_bwd_one_pass_kernelI11Bf16IOFp32WLi128ELi64ELi512EEv26Group_norm_nhwc_bwd_params:
        /* <DEDUP_REMOVED lines=12> */
[--C-:B------:R-:W-:Y:S01]  /*00c0*/  SHF.R.U32.HI R0, RZ, 0x5, R53.reuse ;  /* 0x00000005ff007819 */ /* 0x100fe20000011635 */
[----:B------:R-:W-:Y:S01]  /*00d0*/  ULDC.64 UR16, c[0x0][0x290] ;  /* 0x0000a40000107ab9 */ /* 0x000fe20000000a00 */
[----:B------:R-:W-:Y:S01]  /*00e0*/  ULDC.64 UR10, c[0x0][0x288] ;  /* 0x0000a200000a7ab9 */ /* 0x000fe20000000a00 */
[----:B------:R-:W1:Y:S01]  /*00f0*/  S2R R6, SR_LANEID ;  /* 0x0000000000067919 */ /* 0x000e620000000000 */
[----:B------:R-:W-:Y:S01]  /*0100*/  UIMAD.WIDE.U32 UR6, UR10, 0x3, URZ ;  /* 0x000000030a0678a5 */ /* 0x000fe2000f8e003f */
[----:B------:R-:W-:Y:S01]  /*0110*/  SHF.R.S32.HI R4, RZ, 0x1f, R53 ;  /* 0x0000001fff047819 */ /* 0x000fe20000011435 */
[----:B------:R-:W-:Y:S01]  /*0120*/  UIMAD UR9, UR11, 0x3, URZ ;  /* 0x000000030b0978a4 */ /* 0x000fe2000f8e023f */
[----:B------:R-:W2:Y:S01]  /*0130*/  S2UR UR8, SR_CgaCtaId ;  /* 0x00000000000879c3 */ /* 0x000ea20000008800 */
[----:B------:R-:W-:Y:S01]  /*0140*/  ULEA.HI UR10, UP0, UR11, UR10, URZ, 0x1 ;  /* 0x0000000a0b0a7291 */ /* 0x000fe2000f81083f */
[----:B------:R-:W-:Y:S01]  /*0150*/  LEA.HI R4, R4, R53, RZ, 0x5 ;  /* 0x0000003504047211 */ /* 0x000fe200078f28ff */
[----:B------:R-:W-:Y:S01]  /*0160*/  UIADD3 UR9, UR7, UR9, URZ ;  /* 0x0000000907097290 */ /* 0x000fe2000fffe03f */
[----:B------:R-:W-:Y:S01]  /*0170*/  LOP3.LUT R54, R54, 0xfffffffb, RZ, 0xc0, !PT ;  /* 0xfffffffb36367812 */ /* 0x000fe200078ec0ff */
[----:B------:R-:W-:Y:S01]  /*0180*/  UIADD3.X UR11, URZ, UR11, URZ, UP0, !UPT ;  /* 0x0000000b3f0b7290 */ /* 0x000fe200087fe43f */
[----:B------:R-:W-:Y:S01]  /*0190*/  SHF.R.S32.HI R5, RZ, 0x5, R4 ;  /* 0x00000005ff057819 */ /* 0x000fe20000011404 */
[----:B------:R-:W-:Y:S01]  /*01a0*/  ULEA.HI UR7, UP0, UR9, UR6, URZ, 0x1 ;  /* 0x0000000609077291 */ /* 0x000fe2000f81083f */
[----:B------:R-:W-:Y:S01]  /*01b0*/  UMOV UR4, 0x400 ;  /* 0x0000040000047882 */ /* 0x000fe20000000000 */
[----:B------:R-:W-:-:S02]  /*01c0*/  USHF.R.S64 UR6, UR10, 0x1, UR11 ;  /* 0x000000010a067899 */ /* 0x000fc4000800100b */
[----:B------:R-:W-:Y:S01]  /*01d0*/  UIADD3.X UR9, URZ, UR9, URZ, UP0, !UPT ;  /* 0x000000093f097290 */ /* 0x000fe200087fe43f */
[----:B------:R-:W-:Y:S01]  /*01e0*/  ULDC UR18, c[0x0][0x10] ;  /* 0x0000040000127ab9 */ /* 0x000fe20000000800 */
[----:B0-----:R-:W-:Y:S02]  /*01f0*/  IMAD R0, R3, UR13, R0 ;  /* 0x0000000d03007c24 */ /* 0x001fe4000f8e0200 */
[----:B------:R-:W-:Y:S02]  /*0200*/  USHF.R.S64 UR7, UR7, 0x1, UR9 ;  /* 0x0000000107077899 */ /* 0x000fe40008001009 */
[----:B------:R-:W-:Y:S01]  /*0210*/  USHF.R.S32.HI UR9, URZ, 0x1, UR9 ;  /* 0x000000013f097899 */ /* 0x000fe20008011409 */
[C---:B------:R-:W-:Y:S02]  /*0220*/  IADD3 R2, R0.reuse, 0x60, RZ ;  /* 0x0000006000027810 */ /* 0x040fe40007ffe0ff */
[----:B------:R-:W-:Y:S01]  /*0230*/  IADD3 R4, R0, 0x70, RZ ;  /* 0x0000007000047810 */ /* 0x000fe20007ffe0ff */
[----:B--2---:R-:W-:Y:S01]  /*0240*/  ULEA UR4, UR8, UR4, 0x18 ;  /* 0x0000000408047291 */ /* 0x004fe2000f8ec03f */
[----:B------:R-:W-:Y:S01]  /*0250*/  ISETP.GE.U32.AND P0, PT, R2, UR16, PT ;  /* 0x0000001002007c0c */ /* 0x000fe2000bf06070 */
[----:B------:R-:W-:Y:S01]  /*0260*/  USHF.R.S32.HI UR8, URZ, 0x1, UR11 ;  /* 0x000000013f087899 */ /* 0x000fe2000801140b */
[----:B------:R-:W-:Y:S01]  /*0270*/  SHF.R.S32.HI R3, RZ, 0x1f, R2 ;  /* 0x0000001fff037819 */ /* 0x000fe20000011402 */
[----:B------:R-:W-:Y:S01]  /*0280*/  USHF.L.U64.HI UR9, UR7, 0x2, UR9 ;  /* 0x0000000207097899 */ /* 0x000fe20008010209 */
[----:B------:R-:W-:Y:S01]  /*0290*/  R2UR UR16, R36 ;  /* 0x00000000241072ca */ /* 0x000fe200000e0000 */
[----:B------:R-:W-:Y:S01]  /*02a0*/  USHF.L.U64.HI UR8, UR6, 0x2, UR8 ;  /* 0x0000000206087899 */ /* 0x000fe20008010208 */
[----:B------:R-:W-:Y:S01]  /*02b0*/  ISETP.GE.AND.EX P0, PT, R3, UR17, PT, P0 ;  /* 0x0000001103007c0c */ /* 0x000fe2000bf06300 */
[----:B------:R-:W-:Y:S01]  /*02c0*/  ULDC.U8 UR17, c[0x0][0x2a4] ;  /* 0x0000a90000117ab9 */ /* 0x000fe20000000000 */
[----:B------:R-:W-:-:S02]  /*02d0*/  SHF.R.S32.HI R7, RZ, 0x1f, R4 ;  /* 0x0000001fff077819 */ /* 0x000fc40000011404 */
[----:B------:R-:W-:Y:S02]  /*02e0*/  ISETP.LT.U32.AND P0, PT, R53, 0x200, !P0 ;  /* 0x000002003500780c */ /* 0x000fe40004701070 */
[----:B------:R-:W-:Y:S01]  /*02f0*/  LEA R5, R5, UR4, 0x3 ;  /* 0x0000000405057c11 */ /* 0x000fe2000f8e18ff */
[----:B------:R-:W-:-:S10]  /*0300*/  UMOV UR4, URZ ;  /* 0x0000003f00047c82 */ /* 0x000fd40008000000 */
[----:B-1----:R-:W-:-:S07]  /*0310*/  @P0 LOP3.LUT R54, R54, 0x4, RZ, 0xfc, !PT ;  /* 0x0000000436360812 */ /* 0x002fce00078efcff */
.L_x_94:
[----:B0-----:R-:W0:Y:S01]  /*0320*/  LDC R14, c[0x0][0x2a0] ;  /* 0x0000a800ff0e7b82 */ /* 0x001e220000000800 */
[----:B------:R-:W-:Y:S01]  /*0330*/  IABS R13, UR16 ;  /* 0x00000010000d7c13 */ /* 0x000fe20008000000 */
[----:B------:R-:W-:Y:S01]  /*0340*/  ULDC.64 UR20, c[0x0][0x290] ;  /* 0x0000a40000147ab9 */ /* 0x000fe20000000a00 */
[----:B------:R-:W-:Y:S01]  /*0350*/  LOP3.LUT P6, RZ, R54, 0x4, RZ, 0xc0, !PT ;  /* 0x0000000436ff7812 */ /* 0x000fe200078cc0ff */
[----:B------:R-:W-:Y:S01]  /*0360*/  ULDC.64 UR10, c[0x0][0x298] ;  /* 0x0000a600000a7ab9 */ /* 0x000fe20000000a00 */
[----:B------:R-:W-:Y:S02]  /*0370*/  ISETP.LE.AND P1, PT, RZ, UR16, PT ;  /* 0x00000010ff007c0c */ /* 0x000fe4000bf23270 */
[C---:B------:R-:W-:Y:S02]  /*0380*/  IADD3 R25, R0.reuse, 0x10, RZ ;  /* 0x0000001000197810 */ /* 0x040fe40007ffe0ff */
[----:B------:R-:W-:Y:S02]  /*0390*/  IADD3 R23, R0, 0x30, RZ ;  /* 0x0000003000177810 */ /* 0x000fe40007ffe0ff */
[----:B------:R-:W-:-:S02]  /*03a0*/  ISETP.GE.U32.AND P5, PT, R25, UR20, PT ;  /* 0x0000001419007c0c */ /* 0x000fc4000bfa6070 */
[----:B------:R-:W-:Y:S02]  /*03b0*/  SHF.R.S32.HI R19, RZ, 0x1f, R25 ;  /* 0x0000001fff137819 */ /* 0x000fe40000011419 */
[----:B------:R-:W-:Y:S01]  /*03c0*/  IADD3 R18, R0, 0x40, RZ ;  /* 0x0000004000127810 */ /* 0x000fe20007ffe0ff */
[----:B-1----:R-:W1:Y:S01]  /*03d0*/  @P6 LDC.64 R42, c[0x0][0x230] ;  /* 0x00008c00ff2a6b82 */ /* 0x002e620000000a00 */
[----:B------:R-:W-:Y:S02]  /*03e0*/  LOP3.LUT R54, R54, 0xfffffffd, RZ, 0xc0, !PT ;  /* 0xfffffffd36367812 */ /* 0x000fe400078ec0ff */
[----:B0-----:R-:W-:-:S05]  /*03f0*/  IABS R12, R14 ;  /* 0x0000000e000c7213 */ /* 0x001fca0000000000 */
[----:B------:R-:W0:Y:S01]  /*0400*/  @P6 LDC.64 R34, c[0x0][0x228] ;  /* 0x00008a00ff226b82 */ /* 0x000e220000000a00 */
[----:B------:R-:W2:Y:S08]  /*0410*/  I2F.RP R10, R12 ;  /* 0x0000000c000a7306 */ /* 0x000eb00000209400 */
[----:B--2---:R-:W2:Y:S02]  /*0420*/  MUFU.RCP R10, R10 ;  /* 0x0000000a000a7308 */ /* 0x004ea40000001000 */
[----:B--2---:R-:W-:-:S02]  /*0430*/  IADD3 R8, R10, 0xffffffe, RZ ;  /* 0x0ffffffe0a087810 */ /* 0x004fc40007ffe0ff */
[----:B------:R-:W-:-:S04]  /*0440*/  LOP3.LUT R10, R14, UR16, RZ, 0x3c, !PT ;  /* 0x000000100e0a7c12 */ /* 0x000fc8000f8e3cff */
[----:B------:R2:W3:Y:S01]  /*0450*/  F2I.FTZ.U32.TRUNC.NTZ R9, R8 ;  /* 0x0000000800097305 */ /* 0x0004e2000021f000 */
[----:B------:R-:W-:Y:S01]  /*0460*/  ISETP.GE.AND P2, PT, R10, RZ, PT ;  /* 0x000000ff0a00720c */ /* 0x000fe20003f46270 */
[----:B--2---:R-:W-:Y:S01]  /*0470*/  HFMA2.MMA R8, -RZ, RZ, 0, 0 ;  /* 0x00000000ff087435 */ /* 0x004fe200000001ff */
[----:B---3--:R-:W-:-:S05]  /*0480*/  IADD3 R11, RZ, -R9, RZ ;  /* 0x80000009ff0b7210 */ /* 0x008fca0007ffe0ff */
[----:B------:R-:W-:-:S04]  /*0490*/  IMAD R11, R11, R12, RZ ;  /* 0x0000000c0b0b7224 */ /* 0x000fc800078e02ff */
[----:B------:R-:W-:-:S06]  /*04a0*/  IMAD.HI.U32 R9, R9, R11, R8 ;  /* 0x0000000b09097227 */ /* 0x000fcc00078e0008 */
        /* <DEDUP_REMOVED lines=8> */
[----:B------:R-:W-:Y:S02]  /*0530*/  IADD3 R8, R9, -R12, RZ ;  /* 0x8000000c09087210 */ /* 0x000fe40007ffe0ff */
[----:B------:R-:W-:-:S02]  /*0540*/  SHF.L.U32 R12, R53, 0x1, RZ ;  /* 0x00000001350c7819 */ /* 0x000fc400000006ff */
[----:B------:R-:W-:Y:S02]  /*0550*/  SEL R56, R8, R9, !P0 ;  /* 0x0000000908387207 */ /* 0x000fe40004000000 */
[----:B------:R-:W-:Y:S01]  /*0560*/  ISETP.GT.U32.AND P0, PT, R53, 0x1ff, PT ;  /* 0x000001ff3500780c */ /* 0x000fe20003f04070 */
[----:B------:R-:W2:Y:S01]  /*0570*/  @P6 LDC.64 R8, c[0x0][0x288] ;  /* 0x0000a200ff086b82 */ /* 0x000ea20000000a00 */
[----:B------:R-:W-:Y:S02]  /*0580*/  @!P1 IADD3 R56, -R56, RZ, RZ ;  /* 0x000000ff38389210 */ /* 0x000fe40007ffe1ff */
[----:B------:R-:W-:Y:S02]  /*0590*/  @P3 IADD3 R11, R11, 0x1, RZ ;  /* 0x000000010b0b3810 */ /* 0x000fe40007ffe0ff */
[----:B------:R-:W-:Y:S02]  /*05a0*/  ISETP.NE.AND P3, PT, R14, RZ, PT ;  /* 0x000000ff0e00720c */ /* 0x000fe40003f65270 */
[----:B------:R-:W-:-:S02]  /*05b0*/  MOV R10, R11 ;  /* 0x0000000b000a7202 */ /* 0x000fc40000000f00 */
[----:B------:R-:W-:Y:S02]  /*05c0*/  LOP3.LUT R11, RZ, R14, RZ, 0x33, !PT ;  /* 0x0000000eff0b7212 */ /* 0x000fe400078e33ff */
[----:B------:R-:W-:Y:S02]  /*05d0*/  ISETP.GE.OR.EX P5, PT, R19, UR21, P0, P5 ;  /* 0x0000001513007c0c */ /* 0x000fe400087a6750 */
[----:B------:R-:W-:Y:S02]  /*05e0*/  @!P2 IADD3 R10, -R10, RZ, RZ ;  /* 0x000000ff0a0aa210 */ /* 0x000fe40007ffe1ff */
[C---:B------:R-:W-:Y:S02]  /*05f0*/  SEL R56, R11.reuse, R56, !P3 ;  /* 0x000000380b387207 */ /* 0x040fe40005800000 */
[----:B------:R-:W-:Y:S02]  /*0600*/  LOP3.LUT R13, R12, 0x3e, RZ, 0xc0, !PT ;  /* 0x0000003e0c0d7812 */ /* 0x000fe400078ec0ff */
[----:B------:R-:W-:-:S02]  /*0610*/  SEL R11, R11, R10, !P3 ;  /* 0x0000000a0b0b7207 */ /* 0x000fc40005800000 */
[----:B------:R-:W-:Y:S02]  /*0620*/  LEA R12, R56, R13, 0x6 ;  /* 0x0000000d380c7211 */ /* 0x000fe400078e30ff */
[----:B------:R-:W-:Y:S01]  /*0630*/  SHF.R.S32.HI R16, RZ, 0x1f, R11 ;  /* 0x0000001fff107819 */ /* 0x000fe2000001140b */
[----:B------:R-:W3:Y:S01]  /*0640*/  @!P5 LDC.64 R14, c[0x0][0x288] ;  /* 0x0000a200ff0edb82 */ /* 0x000ee20000000a00 */
[----:B------:R-:W-:Y:S02]  /*0650*/  IADD3 R10, R0, 0x20, RZ ;  /* 0x00000020000a7810 */ /* 0x000fe40007ffe0ff */
[----:B------:R-:W-:Y:S01]  /*0660*/  SHF.R.S32.HI R13, RZ, 0x1f, R12 ;  /* 0x0000001fff0d7819 */ /* 0x000fe2000001140c */
[----:B------:R-:W-:Y:S01]  /*0670*/  IMAD R16, R16, UR10, RZ ;  /* 0x0000000a10107c24 */ /* 0x000fe2000f8e02ff */
[----:B------:R-:W-:Y:S02]  /*0680*/  ISETP.GE.U32.AND P4, PT, R10, UR20, PT ;  /* 0x000000140a007c0c */ /* 0x000fe4000bf86070 */
[----:B------:R-:W-:Y:S01]  /*0690*/  SHF.R.S32.HI R21, RZ, 0x1f, R10 ;  /* 0x0000001fff157819 */ /* 0x000fe2000001140a */
[----:B------:R-:W-:Y:S01]  /*06a0*/  IMAD R59, R11, UR11, R16 ;  /* 0x0000000b0b3b7c24 */ /* 0x000fe2000f8e0210 */
[----:B------:R-:W-:Y:S01]  /*06b0*/  ISETP.GE.U32.AND P3, PT, R23, UR20, PT ;  /* 0x0000001417007c0c */ /* 0x000fe2000bf66070 */
[----:B------:R-:W-:Y:S01]  /*06c0*/  IMAD.WIDE.U32 R60, R11, UR10, R12 ;  /* 0x0000000a0b3c7c25 */ /* 0x000fe2000f8e000c */
[----:B------:R-:W-:Y:S01]  /*06d0*/  ISETP.GE.OR.EX P4, PT, R21, UR21, P0, P4 ;  /* 0x0000001515007c0c */ /* 0x000fe20008786740 */
[----:B------:R-:W4:Y:S01]  /*06e0*/  @!P5 LDC.64 R32, c[0x0][0x230] ;  /* 0x00008c00ff20db82 */ /* 0x000f220000000a00 */
[----:B------:R-:W-:Y:S01]  /*06f0*/  ISETP.GE.U32.AND P2, PT, R18, UR20, PT ;  /* 0x0000001412007c0c */ /* 0x000fe2000bf46070 */
[----:B--2---:R-:W-:Y:S01]  /*0700*/  @P6 IMAD R11, R3, R8, RZ ;  /* 0x00000008030b6224 */ /* 0x004fe200078e02ff */
[----:B------:R-:W-:Y:S01]  /*0710*/  IADD3 R59, R61, R59, RZ ;  /* 0x0000003b3d3b7210 */ /* 0x000fe20007ffe0ff */
[----:B------:R-:W-:Y:S01]  /*0720*/  ULDC.64 UR10, c[0x0][0x248] ;  /* 0x00009200000a7ab9 */ /* 0x000fe20000000a00 */
[----:B------:R-:W-:Y:S01]  /*0730*/  @P6 MOV R58, R60 ;  /* 0x0000003c003a6202 */ /* 0x000fe20000000f00 */
[C---:B------:R-:W-:Y:S01]  /*0740*/  @P6 IMAD R27, R2.reuse, R9, R11 ;  /* 0x00000009021b6224 */ /* 0x040fe200078e020b */
[----:B------:R-:W-:Y:S01]  /*0750*/  SHF.R.S32.HI R11, RZ, 0x1f, R23 ;  /* 0x0000001fff0b7819 */ /* 0x000fe20000011417 */
[----:B------:R-:W2:Y:S01]  /*0760*/  @!P5 LDC.64 R30, c[0x0][0x228] ;  /* 0x00008a00ff1edb82 */ /* 0x000ea20000000a00 */
[----:B------:R-:W-:Y:S01]  /*0770*/  P2R R41, PR, RZ, 0x20 ;  /* 0x00000020ff297803 */ /* 0x000fe20000000000 */
[----:B------:R-:W-:Y:S01]  /*0780*/  @P6 IMAD.WIDE.U32 R16, R2, R8, R58 ;  /* 0x0000000802106225 */ /* 0x000fe200078e003a */
[----:B------:R-:W-:Y:S01]  /*0790*/  ISETP.GE.OR.EX P3, PT, R11, UR21, P0, P3 ;  /* 0x000000150b007c0c */ /* 0x000fe20008766730 */
[----:B------:R-:W-:-:S02]  /*07a0*/  UIMAD.WIDE UR10, UR16, 0x8, UR10 ;  /* 0x00000008100a78a5 */ /* 0x000fc4000f8e020a */
[----:B---3--:R-:W-:Y:S01]  /*07b0*/  @!P5 IMAD R22, R19, R14, RZ ;  /* 0x0000000e1316d224 */ /* 0x008fe200078e02ff */
[----:B------:R-:W-:Y:S01]  /*07c0*/  @P6 IADD3 R17, R17, R27, RZ ;  /* 0x0000001b11116210 */ /* 0x000fe20007ffe0ff */
[----:B------:R-:W3:Y:S01]  /*07d0*/  @!P4 LDC.64 R8, c[0x0][0x288] ;  /* 0x0000a200ff08cb82 */ /* 0x000ee20000000a00 */
[C---:B------:R-:W-:Y:S01]  /*07e0*/  @P6 SHF.L.U32 R27, R16.reuse, 0x1, RZ ;  /* 0x00000001101b6819 */ /* 0x040fe200000006ff */
[----:B------:R-:W-:Y:S01]  /*07f0*/  @!P5 IMAD R29, R25, R15, R22 ;  /* 0x0000000f191dd224 */ /* 0x000fe200078e0216 */
[----:B------:R-:W-:Y:S02]  /*0800*/  @P6 SHF.L.U64.HI R20, R16, 0x1, R17 ;  /* 0x0000000110146819 */ /* 0x000fe40000010211 */
[----:B------:R-:W-:Y:S02]  /*0810*/  @!P5 MOV R16, R60 ;  /* 0x0000003c0010d202 */ /* 0x000fe40000000f00 */
[----:B------:R-:W-:Y:S02]  /*0820*/  @!P5 MOV R17, R59 ;  /* 0x0000003b0011d202 */ /* 0x000fe40000000f00 */
[----:B------:R-:W-:-:S02]  /*0830*/  SHF.R.S32.HI R19, RZ, 0x1f, R18 ;  /* 0x0000001fff137819 */ /* 0x000fc40000011412 */
[----:B-1----:R-:W-:Y:S01]  /*0840*/  @P6 IADD3 R42, P1, R27, R42, RZ ;  /* 0x0000002a1b2a6210 */ /* 0x002fe20007f3e0ff */
[----:B------:R-:W-:Y:S01]  /*0850*/  @!P5 IMAD.WIDE.U32 R14, R25, R14, R16 ;  /* 0x0000000e190ed225 */ /* 0x000fe200078e0010 */
[----:B------:R-:W-:Y:S01]  /*0860*/  ISETP.GE.OR.EX P2, PT, R19, UR21, P0, P2 ;  /* 0x0000001513007c0c */ /* 0x000fe20008746720 */
[----:B------:R-:W1:Y:S01]  /*0870*/  @!P3 LDC.64 R16, c[0x0][0x288] ;  /* 0x0000a200ff10bb82 */ /* 0x000e620000000a00 */
[----:B------:R-:W-:Y:S02]  /*0880*/  @P6 IADD3.X R43, R20, R43, RZ, P1, !PT ;  /* 0x0000002b142b6210 */ /* 0x000fe40000ffe4ff */
[----:B------:R-:W-:Y:S02]  /*0890*/  @!P5 IADD3 R15, R15, R29, RZ ;  /* 0x0000001d0f0fd210 */ /* 0x000fe40007ffe0ff */
[----:B0-----:R-:W-:Y:S02]  /*08a0*/  @P6 IADD3 R34, P1, R27, R34, RZ ;  /* 0x000000221b226210 */ /* 0x001fe40007f3e0ff */
[----:B------:R-:W-:Y:S01]  /*08b0*/  @!P5 SHF.L.U32 R25, R14, 0x1, RZ ;  /* 0x000000010e19d819 */ /* 0x000fe200000006ff */
[----:B------:R-:W0:Y:S01]  /*08c0*/  @!P4 LDC.64 R28, c[0x0][0x230] ;  /* 0x00008c00ff1ccb82 */ /* 0x000e220000000a00 */
[----:B------:R-:W-:Y:S01]  /*08d0*/  @P6 IADD3.X R35, R20, R35, RZ, P1, !PT ;  /* 0x0000002314236210 */ /* 0x000fe20000ffe4ff */
[----:B---3--:R-:W-:Y:S01]  /*08e0*/  @!P4 IMAD R21, R21, R8, RZ ;  /* 0x000000081515c224 */ /* 0x008fe200078e02ff */
[----:B------:R-:W-:-:S02]  /*08f0*/  @!P5 SHF.L.U64.HI R22, R14, 0x1, R15 ;  /* 0x000000010e16d819 */ /* 0x000fc4000001020f */
[----:B------:R-:W-:Y:S01]  /*0900*/  @!P4 MOV R20, R60 ;  /* 0x0000003c0014c202 */ /* 0x000fe20000000f00 */
[C---:B------:R-:W-:Y:S01]  /*0910*/  @!P4 IMAD R37, R10.reuse, R9, R21 ;  /* 0x000000090a25c224 */ /* 0x040fe200078e0215 */
[----:B------:R-:W-:Y:S01]  /*0920*/  @!P4 MOV R21, R59 ;  /* 0x0000003b0015c202 */ /* 0x000fe20000000f00 */
[----:B------:R-:W3:Y:S01]  /*0930*/  @!P2 LDC.64 R14, c[0x0][0x288] ;  /* 0x0000a200ff0eab82 */ /* 0x000ee20000000a00 */
[----:B----4-:R-:W-:Y:S01]  /*0940*/  @!P5 IADD3 R32, P1, R25, R32, RZ ;  /* 0x000000201920d210 */ /* 0x010fe20007f3e0ff */
[----:B------:R-:W-:-:S03]  /*0950*/  @!P4 IMAD.WIDE.U32 R8, R10, R8, R20 ;  /* 0x000000080a08c225 */ /* 0x000fc600078e0014 */
[----:B------:R-:W-:Y:S02]  /*0960*/  @!P5 IADD3.X R33, R22, R33, RZ, P1, !PT ;  /* 0x000000211621d210 */ /* 0x000fe40000ffe4ff */
[----:B--2---:R-:W-:Y:S01]  /*0970*/  @!P5 IADD3 R30, P1, R25, R30, RZ ;  /* 0x0000001e191ed210 */ /* 0x004fe20007f3e0ff */
[----:B------:R-:W2:Y:S01]  /*0980*/  @!P4 LDC.64 R26, c[0x0][0x228] ;  /* 0x00008a00ff1acb82 */ /* 0x000ea20000000a00 */
[----:B-1----:R-:W-:Y:S01]  /*0990*/  @!P3 IMAD R20, R11, R16, RZ ;  /* 0x000000100b14b224 */ /* 0x002fe200078e02ff */
[----:B------:R-:W-:Y:S02]  /*09a0*/  @!P4 IADD3 R9, R9, R37, RZ ;  /* 0x000000250909c210 */ /* 0x000fe40007ffe0ff */
[----:B------:R-:W-:Y:S01]  /*09b0*/  @!P3 MOV R21, R59 ;  /* 0x0000003b0015b202 */ /* 0x000fe20000000f00 */
[----:B------:R-:W-:Y:S01]  /*09c0*/  @!P3 IMAD R39, R23, R17, R20 ;  /* 0x000000111727b224 */ /* 0x000fe200078e0214 */
[----:B------:R-:W-:Y:S02]  /*09d0*/  @!P3 MOV R20, R60 ;  /* 0x0000003c0014b202 */ /* 0x000fe40000000f00 */
[----:B------:R-:W1:Y:S01]  /*09e0*/  @!P3 LDC.64 R24, c[0x0][0x230] ;  /* 0x00008c00ff18bb82 */ /* 0x000e620000000a00 */
[----:B------:R-:W-:-:S02]  /*09f0*/  @!P4 SHF.L.U32 R37, R8, 0x1, RZ ;  /* 0x000000010825c819 */ /* 0x000fc400000006ff */
[----:B------:R-:W-:Y:S01]  /*0a00*/  @!P4 SHF.L.U64.HI R38, R8, 0x1, R9 ;  /* 0x000000010826c819 */ /* 0x000fe20000010209 */
[----:B------:R-:W-:Y:S01]  /*0a10*/  @!P3 IMAD.WIDE.U32 R16, R23, R16, R20 ;  /* 0x000000101710b225 */ /* 0x000fe200078e0014 */
[----:B------:R-:W-:Y:S02]  /*0a20*/  @!P5 IADD3.X R31, R22, R31, RZ, P1, !PT ;  /* 0x0000001f161fd210 */ /* 0x000fe40000ffe4ff */
[----:B0-----:R-:W-:Y:S01]  /*0a30*/  @!P4 IADD3 R28, P1, R37, R28, RZ ;  /* 0x0000001c251cc210 */ /* 0x001fe20007f3e0ff */
[----:B------:R-:W0:Y:S01]  /*0a40*/  @!P3 LDC.64 R10, c[0x0][0x228] ;  /* 0x00008a00ff0abb82 */ /* 0x000e220000000a00 */
[----:B------:R-:W-:Y:S01]  /*0a50*/  @!P3 IADD3 R17, R17, R39, RZ ;  /* 0x000000271111b210 */ /* 0x000fe20007ffe0ff */
[----:B---3--:R-:W-:Y:S01]  /*0a60*/  @!P2 IMAD R21, R19, R14, RZ ;  /* 0x0000000e1315a224 */ /* 0x008fe200078e02ff */
[----:B------:R-:W-:Y:S02]  /*0a70*/  @!P4 IADD3.X R29, R38, R29, RZ, P1, !PT ;  /* 0x0000001d261dc210 */ /* 0x000fe40000ffe4ff */
[----:B------:R-:W-:Y:S01]  /*0a80*/  @!P3 SHF.L.U32 R19, R16, 0x1, RZ ;  /* 0x000000011013b819 */ /* 0x000fe200000006ff */
[----:B------:R-:W-:Y:S01]  /*0a90*/  @!P2 IMAD R21, R18, R15, R21 ;  /* 0x0000000f1215a224 */ /* 0x000fe200078e0215 */
[----:B------:R-:W-:Y:S01]  /*0aa0*/  @!P3 SHF.L.U64.HI R20, R16, 0x1, R17 ;  /* 0x000000011014b819 */ /* 0x000fe20000010211 */
[----:B------:R-:W3:Y:S01]  /*0ab0*/  @!P2 LDC.64 R8, c[0x0][0x230] ;  /* 0x00008c00ff08ab82 */ /* 0x000ee20000000a00 */
[----:B--2---:R-:W-:-:S02]  /*0ac0*/  @!P4 IADD3 R26, P1, R37, R26, RZ ;  /* 0x0000001a251ac210 */ /* 0x004fc40007f3e0ff */
[----:B------:R-:W-:Y:S02]  /*0ad0*/  @!P2 MOV R16, R60 ;  /* 0x0000003c0010a202 */ /* 0x000fe40000000f00 */
[----:B------:R-:W-:Y:S02]  /*0ae0*/  @!P2 MOV R17, R59 ;  /* 0x0000003b0011a202 */ /* 0x000fe40000000f00 */
[----:B------:R-:W-:Y:S01]  /*0af0*/  @!P4 IADD3.X R27, R38, R27, RZ, P1, !PT ;  /* 0x0000001b261bc210 */ /* 0x000fe20000ffe4ff */
[----:B------:R-:W2:Y:S01]  /*0b00*/  @!P2 LDC.64 R22, c[0x0][0x228] ;  /* 0x00008a00ff16ab82 */ /* 0x000ea20000000a00 */
[----:B-1----:R-:W-:Y:S01]  /*0b10*/  @!P3 IADD3 R24, P1, R19, R24, RZ ;  /* 0x000000181318b210 */ /* 0x002fe20007f3e0ff */
[----:B------:R-:W-:Y:S01]  /*0b20*/  @!P2 IMAD.WIDE.U32 R14, R18, R14, R16 ;  /* 0x0000000e120ea225 */ /* 0x000fe200078e0010 */
[----:B------:R-:W-:Y:S02]  /*0b30*/  SHF.R.S32.HI R39, RZ, 0x1f, R0 ;  /* 0x0000001fff277819 */ /* 0x000fe40000011400 */
[----:B------:R-:W-:-:S02]  /*0b40*/  @!P3 IADD3.X R25, R20, R25, RZ, P1, !PT ;  /* 0x000000191419b210 */ /* 0x000fc40000ffe4ff */
[----:B------:R-:W-:Y:S02]  /*0b50*/  @!P2 IADD3 R17, R15, R21, RZ ;  /* 0x000000150f11a210 */ /* 0x000fe40007ffe0ff */
[----:B0-----:R-:W-:Y:S02]  /*0b60*/  @!P3 IADD3 R10, P1, R19, R10, RZ ;  /* 0x0000000a130ab210 */ /* 0x001fe40007f3e0ff */
[----:B------:R-:W-:Y:S02]  /*0b70*/  @!P2 SHF.L.U32 R15, R14, 0x1, RZ ;  /* 0x000000010e0fa819 */ /* 0x000fe400000006ff */
[----:B------:R-:W-:Y:S02]  /*0b80*/  @!P3 IADD3.X R11, R20, R11, RZ, P1, !PT ;  /* 0x0000000b140bb210 */ /* 0x000fe40000ffe4ff */
[----:B------:R-:W-:Y:S02]  /*0b90*/  @!P2 SHF.L.U64.HI R14, R14, 0x1, R17 ;  /* 0x000000010e0ea819 */ /* 0x000fe40000010211 */
[----:B---3--:R-:W-:-:S02]  /*0ba0*/  @!P2 IADD3 R8, P1, R15, R8, RZ ;  /* 0x000000080f08a210 */ /* 0x008fc40007f3e0ff */
[----:B------:R-:W-:Y:S02]  /*0bb0*/  IADD3 R19, R0, 0x50, RZ ;  /* 0x0000005000137810 */ /* 0x000fe40007ffe0ff */
[C---:B------:R-:W-:Y:S02]  /*0bc0*/  @!P2 IADD3.X R9, R14.reuse, R9, RZ, P1, !PT ;  /* 0x000000090e09a210 */ /* 0x040fe40000ffe4ff */
[----:B------:R-:W-:Y:S02]  /*0bd0*/  SHF.R.S32.HI R17, RZ, 0x1f, R19 ;  /* 0x0000001fff117819 */ /* 0x000fe40000011413 */
[----:B--2---:R-:W-:Y:S02]  /*0be0*/  @!P2 IADD3 R22, P1, R15, R22, RZ ;  /* 0x000000160f16a210 */ /* 0x004fe40007f3e0ff */
[----:B------:R-:W-:Y:S02]  /*0bf0*/  P2R R37, PR, RZ, 0x10 ;  /* 0x00000010ff257803 */ /* 0x000fe40000000000 */
[----:B------:R-:W-:-:S02]  /*0c00*/  @!P2 IADD3.X R23, R14, R23, RZ, P1, !PT ;  /* 0x000000170e17a210 */ /* 0x000fc40000ffe4ff */
[----:B------:R-:W-:-:S04]  /*0c10*/  ISETP.GE.U32.AND P1, PT, R19, UR20, PT ;  /* 0x0000001413007c0c */ /* 0x000fc8000bf26070 */
[----:B------:R-:W-:-:S13]  /*0c20*/  ISETP.GE.OR.EX P1, PT, R17, UR21, P0, P1 ;  /* 0x0000001511007c0c */ /* 0x000fda0008726710 */
[----:B------:R-:W0:Y:S08]  /*0c30*/  @!P1 LDC.64 R14, c[0x0][0x288] ;  /* 0x0000a200ff0e9b82 */ /* 0x000e300000000a00 */
[----:B------:R-:W1:Y:S01]  /*0c40*/  @!P1 LDC.64 R20, c[0x0][0x230] ;  /* 0x00008c00ff149b82 */ /* 0x000e620000000a00 */
[----:B0-----:R-:W-:Y:S01]  /*0c50*/  @!P1 IMAD R16, R17, R14, RZ ;  /* 0x0000000e11109224 */ /* 0x001fe200078e02ff */
[----:B------:R-:W-:-:S03]  /*0c60*/  @!P1 MOV R17, R59 ;  /* 0x0000003b00119202 */ /* 0x000fc60000000f00 */
[----:B------:R-:W-:Y:S01]  /*0c70*/  @!P1 IMAD R15, R19, R15, R16 ;  /* 0x0000000f130f9224 */ /* 0x000fe200078e0210 */
[----:B------:R-:W-:-:S05]  /*0c80*/  @!P1 MOV R16, R60 ;  /* 0x0000003c00109202 */ /* 0x000fca0000000f00 */
[----:B------:R-:W-:-:S05]  /*0c90*/  @!P1 IMAD.WIDE.U32 R16, R19, R14, R16 ;  /* 0x0000000e13109225 */ /* 0x000fca00078e0010 */
[----:B------:R-:W-:Y:S02]  /*0ca0*/  @!P1 IADD3 R15, R17, R15, RZ ;  /* 0x0000000f110f9210 */ /* 0x000fe40007ffe0ff */
[C---:B------:R-:W-:Y:S02]  /*0cb0*/  @!P1 SHF.L.U32 R17, R16.reuse, 0x1, RZ ;  /* 0x0000000110119819 */ /* 0x040fe400000006ff */
[----:B------:R-:W-:Y:S02]  /*0cc0*/  @!P1 SHF.L.U64.HI R16, R16, 0x1, R15 ;  /* 0x0000000110109819 */ /* 0x000fe4000001020f */
[----:B------:R-:W0:Y:S01]  /*0cd0*/  @!P1 LDC.64 R14, c[0x0][0x228] ;  /* 0x00008a00ff0e9b82 */ /* 0x000e220000000a00 */
[----:B-1----:R-:W-:-:S04]  /*0ce0*/  @!P1 IADD3 R20, P6, R17, R20, RZ ;  /* 0x0000001411149210 */ /* 0x002fc80007fde0ff */
[----:B------:R-:W-:Y:S02]  /*0cf0*/  @!P1 IADD3.X R21, R16, R21, RZ, P6, !PT ;  /* 0x0000001510159210 */ /* 0x000fe400037fe4ff */
[----:B0-----:R-:W-:-:S04]  /*0d00*/  @!P1 IADD3 R14, P6, R17, R14, RZ ;  /* 0x0000000e110e9210 */ /* 0x001fc80007fde0ff */
[----:B------:R-:W-:Y:S02]  /*0d10*/  @!P1 IADD3.X R15, R16, R15, RZ, P6, !PT ;  /* 0x0000000f100f9210 */ /* 0x000fe400037fe4ff */
[----:B------:R-:W-:-:S04]  /*0d20*/  ISETP.GE.U32.AND P6, PT, R0, UR20, PT ;  /* 0x0000001400007c0c */ /* 0x000fc8000bfc6070 */
[----:B------:R-:W-:-:S13]  /*0d30*/  ISETP.GE.OR.EX P5, PT, R39, UR21, P0, P6 ;  /* 0x0000001527007c0c */ /* 0x000fda00087a6760 */
[----:B------:R-:W0:Y:S01]  /*0d40*/  @!P5 LDC.64 R16, c[0x0][0x288] ;  /* 0x0000a200ff10db82 */ /* 0x000e220000000a00 */
[----:B------:R-:W-:Y:S02]  /*0d50*/  @!P5 MOV R38, R60 ;  /* 0x0000003c0026d202 */ /* 0x000fe40000000f00 */
[----:B------:R-:W-:-:S05]  /*0d60*/  @P5 LOP3.LUT R54, R54, 0x2, RZ, 0xfc, !PT ;  /* 0x0000000236365812 */ /* 0x000fca00078efcff */
[----:B------:R-:W1:Y:S01]  /*0d70*/  @!P5 LDC.64 R18, c[0x0][0x230] ;  /* 0x00008c00ff12db82 */ /* 0x000e620000000a00 */
[----:B0-----:R-:W-:-:S04]  /*0d80*/  @!P5 IMAD R39, R39, R16, RZ ;  /* 0x000000102727d224 */ /* 0x001fc800078e02ff */
[----:B------:R-:W-:Y:S01]  /*0d90*/  @!P5 IMAD R17, R0, R17, R39 ;  /* 0x000000110011d224 */ /* 0x000fe200078e0227 */
[----:B------:R-:W-:-:S03]  /*0da0*/  @!P5 MOV R39, R59 ;  /* 0x0000003b0027d202 */ /* 0x000fc60000000f00 */
        /* <DEDUP_REMOVED lines=9> */
[----:B------:R-:W-:Y:S02]  /*0e40*/  ISETP.GE.U32.AND P6, PT, R4, UR20, PT ;  /* 0x0000001404007c0c */ /* 0x000fe4000bfc6070 */
[----:B------:R-:W-:Y:S02]  /*0e50*/  LOP3.LUT P5, RZ, R54, 0x4, RZ, 0xc0, !PT ;  /* 0x0000000436ff7812 */ /* 0x000fe400078ac0ff */
[----:B------:R-:W-:-:S04]  /*0e60*/  ISETP.GE.AND.EX P6, PT, R7, UR21, PT, P6 ;  /* 0x0000001507007c0c */ /* 0x000fc8000bfc6360 */
[----:B------:R-:W-:-:S13]  /*0e70*/  ISETP.LT.U32.AND P6, PT, R53, 0x200, !P6 ;  /* 0x000002003500780c */ /* 0x000fda00077c1070 */
[----:B------:R-:W0:Y:S01]  /*0e80*/  @P6 LDC.64 R38, c[0x0][0x288] ;  /* 0x0000a200ff266b82 */ /* 0x000e220000000a00 */
[----:B------:R-:W-:Y:S02]  /*0e90*/  @P6 MOV R46, R60 ;  /* 0x0000003c002e6202 */ /* 0x000fe40000000f00 */
[----:B------:R-:W-:-:S05]  /*0ea0*/  @P6 MOV R47, R59 ;  /* 0x0000003b002f6202 */ /* 0x000fca0000000f00 */
[----:B------:R-:W1:Y:S01]  /*0eb0*/  @P6 LDC.64 R44, c[0x0][0x230] ;  /* 0x00008c00ff2c6b82 */ /* 0x000e620000000a00 */
[-C--:B0-----:R-:W-:Y:S02]  /*0ec0*/  @P6 IMAD R40, R7, R38.reuse, RZ ;  /* 0x0000002607286224 */ /* 0x081fe400078e02ff */
[----:B------:R-:W-:-:S04]  /*0ed0*/  @P6 IMAD.WIDE.U32 R46, R4, R38, R46 ;  /* 0x00000026042e6225 */ /* 0x000fc800078e002e */
[----:B------:R-:W-:-:S05]  /*0ee0*/  @P6 IMAD R39, R4, R39, R40 ;  /* 0x0000002704276224 */ /* 0x000fca00078e0228 */
[----:B------:R-:W-:Y:S02]  /*0ef0*/  @P6 IADD3 R39, R47, R39, RZ ;  /* 0x000000272f276210 */ /* 0x000fe40007ffe0ff */
[C---:B------:R-:W-:Y:S02]  /*0f00*/  @P6 SHF.L.U32 R47, R46.reuse, 0x1, RZ ;  /* 0x000000012e2f6819 */ /* 0x040fe400000006ff */
[----:B------:R-:W-:Y:S02]  /*0f10*/  @P6 SHF.L.U64.HI R40, R46, 0x1, R39 ;  /* 0x000000012e286819 */ /* 0x000fe40000010227 */
[----:B------:R-:W0:Y:S01]  /*0f20*/  @P6 LDC.64 R38, c[0x0][0x228] ;  /* 0x00008a00ff266b82 */ /* 0x000e220000000a00 */
[----:B-1----:R-:W-:-:S04]  /*0f30*/  @P6 IADD3 R44, P4, R47, R44, RZ ;  /* 0x0000002c2f2c6210 */ /* 0x002fc80007f9e0ff */
[C---:B------:R-:W-:Y:S02]  /*0f40*/  @P6 IADD3.X R45, R40.reuse, R45, RZ, P4, !PT ;  /* 0x0000002d282d6210 */ /* 0x040fe400027fe4ff */
[----:B0-----:R-:W-:Y:S02]  /*0f50*/  @P6 IADD3 R46, P4, R47, R38, RZ ;  /* 0x000000262f2e6210 */ /* 0x001fe40007f9e0ff */
[----:B------:R-:W-:Y:S02]  /*0f60*/  MOV R38, UR10 ;  /* 0x0000000a00267c02 */ /* 0x000fe40008000f00 */
[----:B------:R-:W-:Y:S02]  /*0f70*/  @P6 IADD3.X R47, R40, R39, RZ, P4, !PT ;  /* 0x00000027282f6210 */ /* 0x000fe400027fe4ff */
[----:B------:R-:W-:-:S06]  /*0f80*/  MOV R39, UR11 ;  /* 0x0000000b00277c02 */ /* 0x000fcc0008000f00 */
[----:B------:R-:W2:Y:S01]  /*0f90*/  LDG.E.64 R38, desc[UR14][R38.64] ;  /* 0x0000000e26267981 */ /* 0x000ea2000c1e1b00 */
[----:B------:R-:W-:-:S10]  /*0fa0*/  HFMA2.MMA R40, -RZ, RZ, 0, 0 ;  /* 0x00000000ff287435 */ /* 0x000fd400000001ff */
[----:B------:R0:W5:Y:S01]  /*0fb0*/  @P6 LDG.E R40, desc[UR14][R44.64] ;  /* 0x0000000e2c286981 */ /* 0x000162000c1e1900 */
[----:B------:R-:W-:Y:S01]  /*0fc0*/  HFMA2.MMA R52, -RZ, RZ, 0, 0 ;  /* 0x00000000ff347435 */ /* 0x000fe200000001ff */
[----:B------:R-:W-:Y:S02]  /*0fd0*/  CS2R R50, SRZ ;  /* 0x0000000000327805 */ /* 0x000fe4000001ff00 */
[----:B0-----:R-:W-:-:S06]  /*0fe0*/  CS2R R44, SRZ ;  /* 0x00000000002c7805 */ /* 0x001fcc000001ff00 */
[----:B------:R-:W5:Y:S01]  /*0ff0*/  @!P1 LDG.E R44, desc[UR14][R20.64] ;  /* 0x0000000e142c9981 */ /* 0x000f62000c1e1900 */
[----:B------:R-:W-:Y:S01]  /*1000*/  UMOV UR20, 0x3f800000 ;  /* 0x3f80000000147882 */ /* 0x000fe20000000000 */
[----:B------:R-:W-:Y:S02]  /*1010*/  BSSY B0, `(.L_x_44) ;  /* 0x0000031000007945 */ /* 0x000fe40003800000 */
[----:B------:R-:W5:Y:S01]  /*1020*/  @!P3 LDG.E R45, desc[UR14][R10.64] ;  /* 0x0000000e0a2db981 */ /* 0x000f62000c1e1900 */
[----:B--2---:R-:W-:-:S13]  /*1030*/  R2UR UR19, R38 ;  /* 0x00000000261372ca */ /* 0x004fda00000e0000 */
[----:B------:R-:W-:-:S05]  /*1040*/  MOV R48, UR19 ;  /* 0x0000001300307c02 */ /* 0x000fca0008000f00 */
[----:B------:R-:W-:-:S05]  /*1050*/  FFMA.FTZ R48, -R48, UR19, R39 ;  /* 0x0000001330307c23 */ /* 0x000fca0008010127 */
[----:B------:R-:W-:-:S13]  /*1060*/  FSETP.GTU.FTZ.AND P4, PT, R48, RZ, PT ;  /* 0x000000ff3000720b */ /* 0x000fda0003f9c000 */
[----:B------:R-:W-:Y:S01]  /*1070*/  VOTEU.ANY UP0, P4 ;  /* 0x00000000003f7886 */ /* 0x000fe20002000100 */
[----:B------:R-:W-:Y:S02]  /*1080*/  ISETP.NE.AND P4, PT, R37, RZ, PT ;  /* 0x000000ff2500720c */ /* 0x000fe40003f85270 */
[----:B------:R-:W-:Y:S02]  /*1090*/  MOV R37, RZ ;  /* 0x000000ff00257202 */ /* 0x000fe40000000f00 */
[----:B------:R-:W-:-:S04]  /*10a0*/  @UP0 ULDC UR10, c[0x0][0x250] ;  /* 0x00009400000a0ab9 */ /* 0x000fc80000000800 */
[----:B------:R0:W5:Y:S01]  /*10b0*/  @P6 LDG.E R37, desc[UR14][R46.64] ;  /* 0x0000000e2e256981 */ /* 0x000162000c1e1900 */
[----:B------:R-:W-:-:S13]  /*10c0*/  PLOP3.LUT P6, PT, PT, PT, UP0, 0x80, 0x0 ;  /* 0x000000000000781c */ /* 0x000fda0003fcf008 */
[----:B------:R-:W-:-:S06]  /*10d0*/  @P6 FADD.FTZ R48, R48, UR10 ;  /* 0x0000000a30306e21 */ /* 0x000fcc0008010000 */
[----:B------:R-:W1:Y:S01]  /*10e0*/  @P6 MUFU.RSQ R48, R48 ;  /* 0x0000003000306308 */ /* 0x000e620000001400 */
[----:B------:R-:W-:-:S06]  /*10f0*/  CS2R R38, SRZ ;  /* 0x0000000000267805 */ /* 0x000fcc000001ff00 */
[----:B------:R2:W5:Y:S04]  /*1100*/  @P5 LDG.E R39, desc[UR14][R42.64] ;  /* 0x0000000e2a275981 */ /* 0x000568000c1e1900 */
[----:B------:R-:W5:Y:S01]  /*1110*/  @P5 LDG.E R38, desc[UR14][R34.64] ;  /* 0x0000000e22265981 */ /* 0x000f62000c1e1900 */
[----:B------:R-:W-:Y:S02]  /*1120*/  ISETP.NE.AND P5, PT, R41, RZ, PT ;  /* 0x000000ff2900720c */ /* 0x000fe40003fa5270 */
[----:B-1----:R-:W-:Y:S02]  /*1130*/  @P6 R2UR UR10, R48 ;  /* 0x00000000300a62ca */ /* 0x002fe400000e0000 */
[----:B------:R-:W-:Y:S02]  /*1140*/  LOP3.LUT P6, RZ, R54, 0x2, RZ, 0xc0, !PT ;  /* 0x0000000236ff7812 */ /* 0x000fe400078cc0ff */
[----:B------:R-:W-:-:S02]  /*1150*/  CS2R R48, SRZ ;  /* 0x0000000000307805 */ /* 0x000fc4000001ff00 */
[----:B0-----:R-:W-:Y:S02]  /*1160*/  CS2R R46, SRZ ;  /* 0x00000000002e7805 */ /* 0x001fe4000001ff00 */
[----:B--2---:R-:W-:Y:S02]  /*1170*/  CS2R R42, SRZ ;  /* 0x00000000002a7805 */ /* 0x004fe4000001ff00 */
[----:B------:R-:W-:Y:S01]  /*1180*/  MOV R41, RZ ;  /* 0x000000ff00297202 */ /* 0x000fe20000000f00 */
[----:B------:R-:W5:Y:S04]  /*1190*/  @!P5 LDG.E R52, desc[UR14][R32.64] ;  /* 0x0000000e2034d981 */ /* 0x000f68000c1e1900 */
[----:B------:R-:W5:Y:S04]  /*11a0*/  @!P5 LDG.E R49, desc[UR14][R30.64] ;  /* 0x0000000e1e31d981 */ /* 0x000f68000c1e1900 */
[----:B------:R-:W5:Y:S04]  /*11b0*/  @!P4 LDG.E R47, desc[UR14][R28.64] ;  /* 0x0000000e1c2fc981 */ /* 0x000f68000c1e1900 */
[----:B------:R-:W5:Y:S04]  /*11c0*/  @!P4 LDG.E R46, desc[UR14][R26.64] ;  /* 0x0000000e1a2ec981 */ /* 0x000f68000c1e1900 */
[----:B------:R-:W5:Y:S04]  /*11d0*/  @!P3 LDG.E R48, desc[UR14][R24.64] ;  /* 0x0000000e1830b981 */ /* 0x000f68000c1e1900 */
[----:B------:R-:W5:Y:S04]  /*11e0*/  @!P2 LDG.E R42, desc[UR14][R22.64] ;  /* 0x0000000e162aa981 */ /* 0x000f68000c1e1900 */
[----:B------:R-:W5:Y:S04]  /*11f0*/  @!P1 LDG.E R41, desc[UR14][R14.64] ;  /* 0x0000000e0e299981 */ /* 0x000f68000c1e1900 */
[----:B------:R-:W5:Y:S04]  /*1200*/  @!P6 LDG.E R51, desc[UR14][R18.64] ;  /* 0x0000000e1233e981 */ /* 0x000f68000c1e1900 */
[----:B------:R-:W5:Y:S01]  /*1210*/  @!P6 LDG.E R50, desc[UR14][R16.64] ;  /* 0x0000000e1032e981 */ /* 0x000f62000c1e1900 */
[----:B------:R-:W-:Y:S01]  /*1220*/  @UP0 UMOV UR20, UR10 ;  /* 0x0000000a00140c82 */ /* 0x000fe20008000000 */
[----:B------:R-:W-:-:S02]  /*1230*/  CS2R R10, SRZ ;  /* 0x00000000000a7805 */ /* 0x000fc4000001ff00 */
[----:B------:R0:W5:Y:S02]  /*1240*/  @!P2 LDG.E R43, desc[UR14][R8.64] ;  /* 0x0000000e082ba981 */ /* 0x000164000c1e1900 */
[----:B0-----:R-:W-:Y:S01]  /*1250*/  CS2R R8, SRZ ;  /* 0x0000000000087805 */ /* 0x001fe2000001ff00 */
[----:B------:R-:W-:Y:S06]  /*1260*/  @P0 BRA `(.L_x_45) ;  /* 0x00000000002c0947 */ /* 0x000fec0003800000 */
[----:B------:R-:W-:Y:S01]  /*1270*/  ISETP.NE.AND P6, PT, RZ, UR17, PT ;  /* 0x00000011ff007c0c */ /* 0x000fe2000bfc5270 */
[----:B------:R-:W-:Y:S01]  /*1280*/  ULDC.64 UR10, c[0x0][0x238] ;  /* 0x00008e00000a7ab9 */ /* 0x000fe20000000a00 */
[C---:B------:R-:W-:Y:S02]  /*1290*/  SHF.L.U32 R15, R12.reuse, 0x2, RZ ;  /* 0x000000020c0f7819 */ /* 0x040fe400000006ff */
[----:B------:R-:W-:-:S09]  /*12a0*/  SHF.L.U64.HI R14, R12, 0x2, R13 ;  /* 0x000000020c0e7819 */ /* 0x000fd2000001020d */
[----:B------:R-:W0:Y:S02]  /*12b0*/  @P6 LDC.64 R10, c[0x0][0x240] ;  /* 0x00009000ff0a6b82 */ /* 0x000e240000000a00 */
[----:B0-----:R-:W-:-:S04]  /*12c0*/  @P6 IADD3 R12, P0, R15, R10, RZ ;  /* 0x0000000a0f0c6210 */ /* 0x001fc80007f1e0ff */
[----:B------:R-:W-:Y:S02]  /*12d0*/  @P6 IADD3.X R13, R14, R11, RZ, P0, !PT ;  /* 0x0000000b0e0d6210 */ /* 0x000fe400007fe4ff */
[----:B------:R-:W-:-:S03]  /*12e0*/  IADD3 R10, P0, R15, UR10, RZ ;  /* 0x0000000a0f0a7c10 */ /* 0x000fc6000ff1e0ff */
[----:B------:R0:W5:Y:S01]  /*12f0*/  @P6 LDG.E.64 R8, desc[UR14][R12.64] ;  /* 0x0000000e0c086981 */ /* 0x000162000c1e1b00 */
[----:B------:R-:W-:-:S06]  /*1300*/  IADD3.X R11, R14, UR11, RZ, P0, !PT ;  /* 0x0000000b0e0b7c10 */ /* 0x000fcc00087fe4ff */
[----:B------:R-:W5:Y:S03]  /*1310*/  LDG.E.64 R10, desc[UR14][R10.64] ;  /* 0x0000000e0a0a7981 */ /* 0x000f66000c1e1b00 */
.L_x_45:
[----:B------:R-:W-:Y:S05]  /*1320*/  BSYNC B0 ;  /* 0x0000000000007941 */ /* 0x000fea0003800000 */
.L_x_44:
        /* <DEDUP_REMOVED lines=12> */
[----:B------:R-:W-:Y:S01]  /*13f0*/  LOP3.LUT R54, R54, 0xfffffff7, RZ, 0xc0, !PT ;  /* 0xfffffff736367812 */ /* 0x000fe200078ec0ff */
[----:B------:R-:W-:Y:S01]  /*1400*/  FMUL.FTZ R19, R14, UR20 ;  /* 0x000000140e137c20 */ /* 0x000fe20008410000 */
[----:B------:R-:W-:Y:S01]  /*1410*/  SHF.L.U32 R15, R49, 0x10, RZ ;  /* 0x00000010310f7819 */ /* 0x000fe200000006ff */
[----:B------:R-:W-:Y:S01]  /*1420*/  FMUL.FTZ R12, R12, UR20 ;  /* 0x000000140c0c7c20 */ /* 0x000fe20008410000 */
[----:B------:R-:W-:-:S02]  /*1430*/  SHF.L.U32 R17, R50, 0x10, RZ ;  /* 0x0000001032117819 */ /* 0x000fc400000006ff */
[----:B------:R-:W-:Y:S02]  /*1440*/  SHF.L.U32 R20, R20, 0x10, RZ ;  /* 0x0000001014147819 */ /* 0x000fe400000006ff */
[----:B------:R-:W-:Y:S02]  /*1450*/  SHF.L.U32 R16, R16, 0x10, RZ ;  /* 0x0000001010107819 */ /* 0x000fe400000006ff */
[----:B------:R-:W-:Y:S02]  /*1460*/  SHF.L.U32 R18, R18, 0x10, RZ ;  /* 0x0000001012127819 */ /* 0x000fe400000006ff */
[----:B------:R-:W-:Y:S01]  /*1470*/  @P0 LOP3.LUT R54, R54, 0x8, RZ, 0xfc, !PT ;  /* 0x0000000836360812 */ /* 0x000fe200078efcff */
        /* <DEDUP_REMOVED lines=19> */
.L_x_46:
[----:B------:R-:W-:Y:S01]  /*15b0*/  FMUL.FTZ R14, R17, R10 ;  /* 0x0000000a110e7220 */ /* 0x000fe20000410000 */
[----:B------:R-:W-:Y:S01]  /*15c0*/  FADD.FTZ R23, R20, -UR19 ;  /* 0x8000001314177e21 */ /* 0x000fe20008010000 */
[C---:B------:R-:W-:Y:S01]  /*15d0*/  FFMA.FTZ R20, R13.reuse, R17, RZ ;  /* 0x000000110d147223 */ /* 0x040fe200000100ff */
        /* <DEDUP_REMOVED lines=23> */
.L_x_47:
[C---:B------:R-:W-:Y:S01]  /*1750*/  FFMA.FTZ R26, R12.reuse, R21, R13 ;  /* 0x000000150c1a7223 */ /* 0x040fe2000001000d */
[----:B------:R-:W-:Y:S01]  /*1760*/  FADD.FTZ R24, RZ, R17 ;  /* 0x00000011ff187221 */ /* 0x000fe20000010000 */
[----:B------:R-:W-:Y:S01]  /*1770*/  FADD.FTZ R23, R21, R22 ;  /* 0x0000001615177221 */ /* 0x000fe20000010000 */
[----:B------:R-:W-:Y:S01]  /*1780*/  FFMA.FTZ R17, R12, R18, RZ ;  /* 0x000000120c117223 */ /* 0x000fe200000100ff */
[--C-:B------:R-:W-:Y:S01]  /*1790*/  FADD.FTZ R13, RZ, R18.reuse ;  /* 0x00000012ff0d7221 */ /* 0x100fe20000010000 */
[----:B------:R-:W-:Y:S01]  /*17a0*/  FMUL.FTZ R22, R15, R10 ;  /* 0x0000000a0f167220 */ /* 0x000fe20000410000 */
[----:B------:R-:W-:Y:S01]  /*17b0*/  PRMT R18, R47, 0x7632, R18 ;  /* 0x000076322f127816 */ /* 0x000fe20000000012 */
[C---:B------:R-:W-:Y:S01]  /*17c0*/  FFMA.FTZ R20, R19.reuse, R15, R20 ;  /* 0x0000000f13147223 */ /* 0x040fe20000010014 */
[----:B------:R-:W-:Y:S01]  /*17d0*/  FFMA.FTZ R12, R14, R16, R17 ;  /* 0x000000100e0c7223 */ /* 0x000fe20000010011 */
[----:B------:R-:W-:Y:S01]  /*17e0*/  FFMA.FTZ R19, R19, R22, R26 ;  /* 0x0000001613137223 */ /* 0x000fe2000001001a */
[----:B------:R-:W-:Y:S01]  /*17f0*/  FMUL.FTZ R17, R16, R11 ;  /* 0x0000000b10117220 */ /* 0x000fe20000410000 */
[----:B------:R-:W-:Y:S01]  /*1800*/  SHF.L.U32 R21, R47, 0x10, RZ ;  /* 0x000000102f157819 */ /* 0x000fe200000006ff */
[----:B------:R-:W-:Y:S01]  /*1810*/  FADD.FTZ R13, R13, R16 ;  /* 0x000000100d0d7221 */ /* 0x000fe20000010000 */
[----:B------:R-:W-:Y:S01]  /*1820*/  SHF.L.U32 R18, R18, 0x10, RZ ;  /* 0x0000001012127819 */ /* 0x000fe200000006ff */
[--C-:B------:R-:W-:Y:S01]  /*1830*/  FFMA.FTZ R14, R14, R17, R19.reuse ;  /* 0x000000110e0e7223 */ /* 0x100fe20000010013 */
[----:B------:R-:W-:Y:S01]  /*1840*/  PRMT R19, R46, 0x7632, R19 ;  /* 0x000076322e137816 */ /* 0x000fe20000000013 */
[----:B------:R-:W-:Y:S01]  /*1850*/  FADD.FTZ R21, R21, -UR19 ;  /* 0x8000001315157e21 */ /* 0x000fe20008010000 */
[----:B------:R-:W-:Y:S01]  /*1860*/  FADD.FTZ R16, R23, R22 ;  /* 0x0000001617107221 */ /* 0x000fe20000010000 */
[----:B------:R-:W-:Y:S01]  /*1870*/  FADD.FTZ R18, R18, -UR19 ;  /* 0x8000001312127e21 */ /* 0x000fe20008010000 */
[----:B------:R-:W-:Y:S01]  /*1880*/  FADD.FTZ R15, R24, R15 ;  /* 0x0000000f180f7221 */ /* 0x000fe20000010000 */
[----:B------:R-:W-:Y:S01]  /*1890*/  SHF.L.U32 R22, R46, 0x10, RZ ;  /* 0x000000102e167819 */ /* 0x000fe200000006ff */
[----:B------:R-:W-:Y:S01]  /*18a0*/  FMUL.FTZ R21, R21, UR20 ;  /* 0x0000001415157c20 */ /* 0x000fe20008410000 */
[----:B------:R-:W-:Y:S01]  /*18b0*/  SHF.L.U32 R19, R19, 0x10, RZ ;  /* 0x0000001013137819 */ /* 0x000fe200000006ff */
        /* <DEDUP_REMOVED lines=20> */
.L_x_48:
[----:B------:R-:W-:Y:S01]  /*1a00*/  FMUL.FTZ R23, R22, R10 ;  /* 0x0000000a16177220 */ /* 0x000fe20000410000 */
[----:B------:R-:W-:Y:S01]  /*1a10*/  FFMA.FTZ R20, R21, R22, R20 ;  /* 0x0000001615147223 */ /* 0x000fe20000010014 */
[----:B------:R-:W-:Y:S01]  /*1a20*/  FADD.FTZ R24, R17, R16 ;  /* 0x0000001011187221 */ /* 0x000fe20000010000 */
[----:B------:R-:W-:Y:S01]  /*1a30*/  FADD.FTZ R15, R15, R22 ;  /* 0x000000160f0f7221 */ /* 0x000fe20000010000 */
[--C-:B------:R-:W-:Y:S01]  /*1a40*/  FFMA.FTZ R21, R21, R23, R14.reuse ;  /* 0x0000001715157223 */ /* 0x100fe2000001000e */
[----:B------:R-:W-:Y:S01]  /*1a50*/  PRMT R14, R48, 0x7632, R14 ;  /* 0x00007632300e7816 */ /* 0x000fe2000000000e */
[----:B------:R-:W-:Y:S01]  /*1a60*/  FADD.FTZ R16, R13, R19 ;  /* 0x000000130d107221 */ /* 0x000fe20000010000 */
[----:B------:R-:W-:Y:S01]  /*1a70*/  FFMA.FTZ R12, R18, R19, R12 ;  /* 0x00000013120c7223 */ /* 0x000fe2000001000c */
[----:B------:R-:W-:Y:S01]  /*1a80*/  FMUL.FTZ R19, R19, R11 ;  /* 0x0000000b13137220 */ /* 0x000fe20000410000 */
[----:B------:R-:W-:Y:S02]  /*1a90*/  SHF.L.U32 R17, R48, 0x10, RZ ;  /* 0x0000001030117819 */ /* 0x000fe400000006ff */
[----:B------:R-:W-:Y:S01]  /*1aa0*/  SHF.L.U32 R22, R14, 0x10, RZ ;  /* 0x000000100e167819 */ /* 0x000fe200000006ff */
[----:B------:R-:W-:Y:S01]  /*1ab0*/  FFMA.FTZ R13, R18, R19, R21 ;  /* 0x00000013120d7223 */ /* 0x000fe20000010015 */
[----:B------:R-:W-:Y:S01]  /*1ac0*/  PRMT R18, R45, 0x7632, R18 ;  /* 0x000076322d127816 */ /* 0x000fe20000000012 */
[----:B------:R-:W-:Y:S01]  /*1ad0*/  FADD.FTZ R21, R17, -UR19 ;  /* 0x8000001311157e21 */ /* 0x000fe20008010000 */
[----:B------:R-:W-:Y:S01]  /*1ae0*/  FADD.FTZ R14, R24, R23 ;  /* 0x00000017180e7221 */ /* 0x000fe20000010000 */
[----:B------:R-:W-:Y:S01]  /*1af0*/  FADD.FTZ R22, R22, -UR19 ;  /* 0x8000001316167e21 */ /* 0x000fe20008010000 */
        /* <DEDUP_REMOVED lines=23> */
.L_x_49:
[----:B------:R-:W-:Y:S01]  /*1c70*/  FADD.FTZ R18, R15, R23 ;  /* 0x000000170f127221 */ /* 0x000fe20000010000 */
[----:B------:R-:W-:Y:S01]  /*1c80*/  FMUL.FTZ R24, R23, R10 ;  /* 0x0000000a17187220 */ /* 0x000fe20000410000 */
[----:B------:R-:W-:Y:S01]  /*1c90*/  PRMT R15, R43, 0x7632, R15 ;  /* 0x000076322b0f7816 */ /* 0x000fe2000000000f */
[----:B------:R-:W-:Y:S01]  /*1ca0*/  FADD.FTZ R25, R19, R14 ;  /* 0x0000000e13197221 */ /* 0x000fe20000010000 */
[C---:B------:R-:W-:Y:S01]  /*1cb0*/  FFMA.FTZ R19, R21.reuse, R23, R20 ;  /* 0x0000001715137223 */ /* 0x040fe20000010014 */
[----:B------:R-:W-:Y:S01]  /*1cc0*/  FFMA.FTZ R21, R21, R24, R13 ;  /* 0x0000001815157223 */ /* 0x000fe2000001000d */
[----:B------:R-:W-:Y:S01]  /*1cd0*/  FMUL.FTZ R14, R17, R11 ;  /* 0x0000000b110e7220 */ /* 0x000fe20000410000 */
[----:B------:R-:W-:Y:S01]  /*1ce0*/  SHF.L.U32 R23, R43, 0x10, RZ ;  /* 0x000000102b177819 */ /* 0x000fe200000006ff */
[C---:B------:R-:W-:Y:S01]  /*1cf0*/  FFMA.FTZ R20, R22.reuse, R17, R12 ;  /* 0x0000001116147223 */ /* 0x040fe2000001000c */
[----:B------:R-:W-:Y:S01]  /*1d00*/  SHF.L.U32 R15, R15, 0x10, RZ ;  /* 0x000000100f0f7819 */ /* 0x000fe200000006ff */
[----:B------:R-:W-:Y:S01]  /*1d10*/  FADD.FTZ R13, R25, R24 ;  /* 0x00000018190d7221 */ /* 0x000fe20000010000 */
[----:B------:R-:W-:Y:S01]  /*1d20*/  FFMA.FTZ R12, R22, R14, R21 ;  /* 0x0000000e160c7223 */ /* 0x000fe20000010015 */
[C---:B------:R-:W-:Y:S01]  /*1d30*/  PRMT R22, R42.reuse, 0x7632, R22 ;  /* 0x000076322a167816 */ /* 0x040fe20000000016 */
[----:B------:R-:W-:Y:S01]  /*1d40*/  FADD.FTZ R23, R23, -UR19 ;  /* 0x8000001317177e21 */ /* 0x000fe20008010000 */
[----:B------:R-:W-:Y:S01]  /*1d50*/  FADD.FTZ R24, R15, -UR19 ;  /* 0x800000130f187e21 */ /* 0x000fe20008010000 */
[----:B------:R-:W-:-:S02]  /*1d60*/  SHF.L.U32 R21, R42, 0x10, RZ ;  /* 0x000000102a157819 */ /* 0x000fc400000006ff */
[----:B------:R-:W-:Y:S01]  /*1d70*/  PRMT R15, R44, 0x7632, R15 ;  /* 0x000076322c0f7816 */ /* 0x000fe2000000000f */
        /* <DEDUP_REMOVED lines=22> */
.L_x_50:
[----:B------:R-:W-:Y:S01]  /*1ee0*/  FMUL.FTZ R25, R21, R10 ;  /* 0x0000000a15197220 */ /* 0x000fe20000410000 */
[----:B------:R-:W-:Y:S01]  /*1ef0*/  FADD.FTZ R26, R14, R13 ;  /* 0x0000000d0e1a7221 */ /* 0x000fe20000010000 */
[----:B------:R-:W-:Y:S02]  /*1f00*/  SHF.L.U32 R14, R44, 0x10, RZ ;  /* 0x000000102c0e7819 */ /* 0x000fe400000006ff */
[----:B------:R-:W-:Y:S01]  /*1f10*/  SHF.L.U32 R15, R15, 0x10, RZ ;  /* 0x000000100f0f7819 */ /* 0x000fe200000006ff */
[----:B------:R-:W-:Y:S01]  /*1f20*/  FFMA.FTZ R13, R23, R25, R12 ;  /* 0x00000019170d7223 */ /* 0x000fe2000001000c */
[----:B------:R-:W-:Y:S01]  /*1f30*/  FADD.FTZ R12, R26, R25 ;  /* 0x000000191a0c7221 */ /* 0x000fe20000010000 */
[----:B------:R-:W-:Y:S01]  /*1f40*/  PRMT R26, R41, 0x7632, R26 ;  /* 0x00007632291a7816 */ /* 0x000fe2000000001a */
[----:B------:R-:W-:Y:S01]  /*1f50*/  FADD.FTZ R14, R14, -UR19 ;  /* 0x800000130e0e7e21 */ /* 0x000fe20008010000 */
[----:B------:R-:W-:Y:S01]  /*1f60*/  FADD.FTZ R28, R15, -UR19 ;  /* 0x800000130f1c7e21 */ /* 0x000fe20008010000 */
[----:B------:R-:W-:Y:S01]  /*1f70*/  SHF.L.U32 R25, R41, 0x10, RZ ;  /* 0x0000001029197819 */ /* 0x000fe200000006ff */
[----:B------:R-:W-:Y:S01]  /*1f80*/  FMUL.FTZ R15, R22, R11 ;  /* 0x0000000b160f7220 */ /* 0x000fe20000410000 */
        /* <DEDUP_REMOVED lines=14> */
[----:B0-----:R-:W-:Y:S01]  /*2070*/  FMUL.FTZ R25, R25, R32 ;  /* 0x0000002019197220 */ /* 0x001fe20000410000 */
[----:B------:R-:W-:-:S04]  /*2080*/  FADD.FTZ R32, -R32, 1 ;  /* 0x3f80000020207421 */ /* 0x000fc80000010100 */
[----:B------:R-:W-:Y:S01]  /*2090*/  FFMA.FTZ R32, R29, R32, 1 ;  /* 0x3f8000001d207423 */ /* 0x000fe20000010020 */
[----:B-1----:R-:W-:Y:S01]  /*20a0*/  FADD.FTZ R55, -R35, 1 ;  /* 0x3f80000023377421 */ /* 0x002fe20000010100 */
[----:B------:R-:W-:Y:S02]  /*20b0*/  FMUL.FTZ R26, R26, R35 ;  /* 0x000000231a1a7220 */ /* 0x000fe40000410000 */
[----:B------:R-:W-:Y:S01]  /*20c0*/  FMUL.FTZ R25, R25, R32 ;  /* 0x0000002019197220 */ /* 0x000fe20000410000 */
[----:B------:R-:W-:-:S04]  /*20d0*/  FFMA.FTZ R55, R14, R55, 1 ;  /* 0x3f8000000e377423 */ /* 0x000fc80000010037 */
[----:B------:R-:W-:-:S07]  /*20e0*/  FMUL.FTZ R26, R26, R55 ;  /* 0x000000371a1a7220 */ /* 0x000fce0000410000 */
.L_x_51:
[----:B------:R-:W-:Y:S01]  /*20f0*/  FFMA.FTZ R30, R24, R15, R13 ;  /* 0x0000000f181e7223 */ /* 0x000fe2000001000d */
[----:B------:R-:W-:Y:S01]  /*2100*/  FMUL.FTZ R14, R25, R10 ;  /* 0x0000000a190e7220 */ /* 0x000fe20000410000 */
[--C-:B------:R-:W-:Y:S01]  /*2110*/  FADD.FTZ R29, R15, R12.reuse ;  /* 0x0000000c0f1d7221 */ /* 0x100fe20000010000 */
[----:B------:R-:W-:Y:S01]  /*2120*/  PRMT R12, R39, 0x7632, R12 ;  /* 0x00007632270c7816 */ /* 0x000fe2000000000c */
[----:B------:R-:W-:Y:S01]  /*2130*/  FMUL.FTZ R15, R26, R11 ;  /* 0x0000000b1a0f7220 */ /* 0x000fe20000410000 */
[----:B------:R-:W-:Y:S01]  /*2140*/  FFMA.FTZ R13, R27, R14, R30 ;  /* 0x0000000e1b0d7223 */ /* 0x000fe2000001001e */
[----:B------:R-:W-:Y:S01]  /*2150*/  FADD.FTZ R14, R29, R14 ;  /* 0x0000000e1d0e7221 */ /* 0x000fe20000010000 */
[----:B------:R-:W-:Y:S02]  /*2160*/  SHF.L.U32 R29, R39, 0x10, RZ ;  /* 0x00000010271d7819 */ /* 0x000fe400000006ff */
        /* <DEDUP_REMOVED lines=29> */
.L_x_52:
[----:B------:R-:W-:Y:S01]  /*2340*/  FMUL.FTZ R14, R29, R10 ;  /* 0x0000000a1d0e7220 */ /* 0x000fe20000410000 */
[----:B------:R-:W-:-:S03]  /*2350*/  SHF.L.U32 R33, R40, 0x10, RZ ;  /* 0x0000001028217819 */ /* 0x000fc600000006ff */
[--C-:B------:R-:W-:Y:S01]  /*2360*/  FFMA.FTZ R15, R31, R14, R12.reuse ;  /* 0x0000000e1f0f7223 */ /* 0x100fe2000001000c */
[----:B------:R-:W-:Y:S01]  /*2370*/  PRMT R12, R40, 0x7632, R12 ;  /* 0x00007632280c7816 */ /* 0x000fe2000000000c */
[----:B------:R-:W-:Y:S01]  /*2380*/  FADD.FTZ R14, R13, R14 ;  /* 0x0000000e0d0e7221 */ /* 0x000fe20000010000 */
[----:B------:R-:W-:Y:S01]  /*2390*/  FMUL.FTZ R13, R30, R11 ;  /* 0x0000000b1e0d7220 */ /* 0x000fe20000410000 */
[----:B------:R-:W-:Y:S01]  /*23a0*/  FADD.FTZ R33, R33, -UR19 ;  /* 0x8000001321217e21 */ /* 0x000fe20008010000 */
[----:B------:R-:W-:Y:S02]  /*23b0*/  SHF.L.U32 R34, R12, 0x10, RZ ;  /* 0x000000100c227819 */ /* 0x000fe400000006ff */
[----:B------:R-:W-:Y:S01]  /*23c0*/  FFMA.FTZ R12, R32, R13, R15 ;  /* 0x0000000d200c7223 */ /* 0x000fe2000001000f */
[--C-:B------:R-:W-:Y:S01]  /*23d0*/  FADD.FTZ R13, R13, R14.reuse ;  /* 0x0000000e0d0d7221 */ /* 0x100fe20000010000 */
[----:B------:R-:W-:Y:S01]  /*23e0*/  PRMT R14, R37, 0x7632, R14 ;  /* 0x00007632250e7816 */ /* 0x000fe2000000000e */
[----:B------:R-:W-:Y:S01]  /*23f0*/  FADD.FTZ R34, R34, -UR19 ;  /* 0x8000001322227e21 */ /* 0x000fe20008010000 */
[----:B------:R-:W-:Y:S01]  /*2400*/  FMUL.FTZ R33, R33, UR20 ;  /* 0x0000001421217c20 */ /* 0x000fe20008410000 */
[----:B------:R-:W-:-:S02]  /*2410*/  SHF.L.U32 R15, R37, 0x10, RZ ;  /* 0x00000010250f7819 */ /* 0x000fc400000006ff */
[----:B------:R-:W-:Y:S01]  /*2420*/  SHF.L.U32 R14, R14, 0x10, RZ ;  /* 0x000000100e0e7819 */ /* 0x000fe200000006ff */
[----:B------:R-:W-:Y:S01]  /*2430*/  FMUL.FTZ R34, R34, UR20 ;  /* 0x0000001422227c20 */ /* 0x000fe20008410000 */
[----:B------:R-:W-:Y:S06]  /*2440*/  @!P0 BRA `(.L_x_53) ;  /* 0x0000000000488947 */ /* 0x000fec0003800000 */
[----:B------:R-:W-:-:S04]  /*2450*/  FFMA.FTZ R35, R33, R10, R8 ;  /* 0x0000000a21237223 */ /* 0x000fc80000010008 */
[----:B------:R-:W-:-:S06]  /*2460*/  FMUL.FTZ R55, R35, -1.4426950216293334961 ;  /* 0xbfb8aa3b23377820 */ /* 0x000fcc0000410000 */
[----:B------:R-:W0:Y:S02]  /*2470*/  MUFU.EX2 R55, R55 ;  /* 0x0000003700377308 */ /* 0x000e240000000800 */
[----:B0-----:R-:W-:-:S06]  /*2480*/  FADD.FTZ R57, R55, 1 ;  /* 0x3f80000037397421 */ /* 0x001fcc0000010000 */
[----:B------:R-:W0:Y:S02]  /*2490*/  MUFU.RCP R57, R57 ;  /* 0x0000003900397308 */ /* 0x000e240000001000 */
[----:B0-----:R-:W-:Y:S01]  /*24a0*/  FMUL.FTZ R15, R15, R57 ;  /* 0x000000390f0f7220 */ /* 0x001fe20000410000 */
[----:B------:R-:W-:-:S04]  /*24b0*/  FADD.FTZ R57, -R57, 1 ;  /* 0x3f80000039397421 */ /* 0x000fc80000010100 */
[----:B------:R-:W-:-:S04]  /*24c0*/  FFMA.FTZ R35, R35, R57, 1 ;  /* 0x3f80000023237423 */ /* 0x000fc80000010039 */
[----:B------:R-:W-:Y:S01]  /*24d0*/  FMUL.FTZ R15, R15, R35 ;  /* 0x000000230f0f7220 */ /* 0x000fe20000410000 */
        /* <DEDUP_REMOVED lines=8> */
[----:B------:R-:W-:-:S07]  /*2560*/  FMUL.FTZ R14, R14, R35 ;  /* 0x000000230e0e7220 */ /* 0x000fce0000410000 */
.L_x_53:
[----:B------:R-:W-:Y:S01]  /*2570*/  FMUL.FTZ R35, R15, R10 ;  /* 0x0000000a0f237220 */ /* 0x000fe20000410000 */
[----:B------:R-:W-:Y:S01]  /*2580*/  ISETP.GT.AND P0, PT, R6, 0x1e, PT ;  /* 0x0000001e0600780c */ /* 0x000fe20003f04270 */
[----:B------:R-:W0:Y:S01]  /*2590*/  S2UR UR12, SR_CgaCtaId ;  /* 0x00000000000c79c3 */ /* 0x000e220000008800 */
[----:B------:R-:W-:Y:S01]  /*25a0*/  FADD.FTZ R17, R16, R17 ;  /* 0x0000001110117221 */ /* 0x000fe20000010000 */
[----:B------:R-:W-:Y:S01]  /*25b0*/  FFMA.FTZ R55, R33, R35, R12 ;  /* 0x0000002321377223 */ /* 0x000fe2000001000c */
[----:B------:R-:W-:Y:S01]  /*25c0*/  FADD.FTZ R35, R13, R35 ;  /* 0x000000230d237221 */ /* 0x000fe20000010000 */
[----:B------:R-:W-:Y:S01]  /*25d0*/  FMUL.FTZ R13, R14, R11 ;  /* 0x0000000b0e0d7220 */ /* 0x000fe20000410000 */
[----:B------:R-:W-:Y:S01]  /*25e0*/  FFMA.FTZ R16, R23, R21, R19 ;  /* 0x0000001517107223 */ /* 0x000fe20000010013 */
[----:B------:R-:W-:Y:S01]  /*25f0*/  FFMA.FTZ R19, R24, R22, R20 ;  /* 0x0000001618137223 */ /* 0x000fe20000010014 */
[----:B------:R-:W-:Y:S01]  /*2600*/  FADD.FTZ R18, R18, R21 ;  /* 0x0000001512127221 */ /* 0x000fe20000010000 */
[----:B------:R-:W-:Y:S01]  /*2610*/  FFMA.FTZ R12, R34, R13, R55 ;  /* 0x0000000d220c7223 */ /* 0x000fe20000010037 */
[----:B------:R-:W-:Y:S01]  /*2620*/  FADD.FTZ R13, R13, R35 ;  /* 0x000000230d0d7221 */ /* 0x000fe20000010000 */
[----:B------:R-:W-:Y:S01]  /*2630*/  FADD.FTZ R17, R17, R22 ;  /* 0x0000001611117221 */ /* 0x000fe20000010000 */
[----:B------:R-:W-:Y:S01]  /*2640*/  UMOV UR11, 0x400 ;  /* 0x00000400000b7882 */ /* 0x000fe20000000000 */
[----:B------:R-:W-:Y:S01]  /*2650*/  FFMA.FTZ R19, R28, R26, R19 ;  /* 0x0000001a1c137223 */ /* 0x000fe20000010013 */
[----:B------:R-:W1:Y:S01]  /*2660*/  SHFL.DOWN PT, R35, R12, 0x1, 0x1f ;  /* 0x08201f000c237f89 */ /* 0x000e6200000e0000 */
[----:B------:R-:W-:Y:S01]  /*2670*/  UIADD3 UR10, UR11, 0xa0, URZ ;  /* 0x000000a00b0a7890 */ /* 0x000fe2000fffe03f */
[----:B------:R-:W-:Y:S01]  /*2680*/  FADD.FTZ R18, R18, R25 ;  /* 0x0000001912127221 */ /* 0x000fe20000010000 */
[----:B------:R-:W-:Y:S01]  /*2690*/  FFMA.FTZ R16, R27, R25, R16 ;  /* 0x000000191b107223 */ /* 0x000fe20000010010 */
[----:B------:R-:W2:Y:S01]  /*26a0*/  SHFL.DOWN PT, R55, R13, 0x1, 0x1f ;  /* 0x08201f000d377f89 */ /* 0x000ea200000e0000 */
[----:B------:R-:W-:Y:S01]  /*26b0*/  FADD.FTZ R17, R17, R26 ;  /* 0x0000001a11117221 */ /* 0x000fe20000010000 */
[----:B------:R-:W-:Y:S01]  /*26c0*/  FFMA.FTZ R19, R32, R30, R19 ;  /* 0x0000001e20137223 */ /* 0x000fe20000010013 */
[----:B------:R-:W-:Y:S01]  /*26d0*/  FADD.FTZ R18, R18, R29 ;  /* 0x0000001d12127221 */ /* 0x000fe20000010000 */
[----:B------:R-:W-:Y:S01]  /*26e0*/  FFMA.FTZ R16, R31, R29, R16 ;  /* 0x0000001d1f107223 */ /* 0x000fe20000010010 */
[----:B------:R-:W-:Y:S01]  /*26f0*/  FADD.FTZ R21, R17, R30 ;  /* 0x0000001e11157221 */ /* 0x000fe20000010000 */
[----:B------:R-:W-:Y:S01]  /*2700*/  FFMA.FTZ R17, R34, R14, R19 ;  /* 0x0000000e22117223 */ /* 0x000fe20000010013 */
[----:B0-----:R-:W-:Y:S01]  /*2710*/  ULEA UR10, UR12, UR10, 0x18 ;  /* 0x0000000a0c0a7291 */ /* 0x001fe2000f8ec03f */
[----:B------:R-:W-:Y:S01]  /*2720*/  FFMA.FTZ R16, R33, R15, R16 ;  /* 0x0000000f21107223 */ /* 0x000fe20000010010 */
[----:B------:R-:W-:Y:S01]  /*2730*/  FADD.FTZ R18, R18, R15 ;  /* 0x0000000f12127221 */ /* 0x000fe20000010000 */
[----:B------:R-:W-:Y:S01]  /*2740*/  FADD.FTZ R19, R21, R14 ;  /* 0x0000000e15137221 */ /* 0x000fe20000010000 */
[----:B------:R-:W-:Y:S01]  /*2750*/  BSSY B0, `(.L_x_54) ;  /* 0x0000045000007945 */ /* 0x000fe20003800000 */
        /* <DEDUP_REMOVED lines=22> */
[----:B------:R-:W-:-:S02]  /*28c0*/  ISETP.NE.AND P0, PT, R6, RZ, PT ;  /* 0x000000ff0600720c */ /* 0x000fc40003f05270 */
[----:B------:R-:W-:-:S05]  /*28d0*/  LEA R55, R53, UR10, 0x4 ;  /* 0x0000000a35377c11 */ /* 0x000fca000f8e20ff */
[----:B------:R0:W-:Y:S06]  /*28e0*/  STS.128 [R55], R16 ;  /* 0x0000001037007388 */ /* 0x0001ec0000000c00 */
[----:B------:R0:W-:Y:S01]  /*28f0*/  @!P0 STS.64 [R5+0x10], R12 ;  /* 0x0000100c05008388 */ /* 0x0001e20000000a00 */
[----:B------:R-:W-:Y:S01]  /*2900*/  BAR.SYNC.DEFER_BLOCKING 0x0 ;  /* 0x0000000000007b1d */ /* 0x000fe20000010000 */
[----:B------:R-:W-:-:S13]  /*2910*/  ISETP.NE.AND P0, PT, R53, RZ, PT ;  /* 0x000000ff3500720c */ /* 0x000fda0003f05270 */
[----:B0-----:R-:W-:Y:S05]  /*2920*/  @P0 BRA `(.L_x_55) ;  /* 0x00000000009c0947 */ /* 0x001fea0003800000 */
[----:B------:R-:W-:-:S09]  /*2930*/  ULEA UR10, UR12, UR11, 0x18 ;  /* 0x0000000b0c0a7291 */ /* 0x000fd2000f8ec03f */
[----:B------:R-:W0:Y:S04]  /*2940*/  LDS.64 R14, [UR10+0x18] ;  /* 0x0000180aff0e7984 */ /* 0x000e280008000a00 */
[----:B------:R-:W1:Y:S04]  /*2950*/  LDS.128 R28, [UR10+0x20] ;  /* 0x0000200aff1c7984 */ /* 0x000e680008000c00 */
[----:B------:R-:W2:Y:S04]  /*2960*/  LDS.128 R20, [UR10+0x30] ;  /* 0x0000300aff147984 */ /* 0x000ea80008000c00 */
[----:B------:R-:W3:Y:S01]  /*2970*/  LDS.128 R24, [UR10+0x40] ;  /* 0x0000400aff187984 */ /* 0x000ee20008000c00 */
[----:B0-----:R-:W-:Y:S01]  /*2980*/  FADD.FTZ R33, R12, R14 ;  /* 0x0000000e0c217221 */ /* 0x001fe20000010000 */
[----:B------:R-:W-:-:S02]  /*2990*/  FADD.FTZ R32, R13, R15 ;  /* 0x0000000f0d207221 */ /* 0x000fc40000010000 */
[----:B------:R-:W0:Y:S01]  /*29a0*/  LDS.128 R12, [UR10+0x50] ;  /* 0x0000500aff0c7984 */ /* 0x000e220008000c00 */
[----:B-1----:R-:W-:Y:S01]  /*29b0*/  FADD.FTZ R33, R33, R28 ;  /* 0x0000001c21217221 */ /* 0x002fe20000010000 */
[----:B------:R-:W-:-:S03]  /*29c0*/  FADD.FTZ R32, R32, R29 ;  /* 0x0000001d20207221 */ /* 0x000fc60000010000 */
[----:B------:R-:W-:Y:S01]  /*29d0*/  FADD.FTZ R33, R33, R30 ;  /* 0x0000001e21217221 */ /* 0x000fe20000010000 */
[----:B------:R-:W-:Y:S02]  /*29e0*/  FADD.FTZ R32, R32, R31 ;  /* 0x0000001f20207221 */ /* 0x000fe40000010000 */
[----:B------:R-:W1:Y:S01]  /*29f0*/  LDS.128 R28, [UR10+0x60] ;  /* 0x0000600aff1c7984 */ /* 0x000e620008000c00 */
[----:B--2---:R-:W-:Y:S01]  /*2a00*/  FADD.FTZ R33, R33, R20 ;  /* 0x0000001421217221 */ /* 0x004fe20000010000 */
[----:B------:R-:W-:-:S03]  /*2a10*/  FADD.FTZ R32, R32, R21 ;  /* 0x0000001520207221 */ /* 0x000fc60000010000 */
[----:B------:R-:W-:Y:S01]  /*2a20*/  FADD.FTZ R33, R33, R22 ;  /* 0x0000001621217221 */ /* 0x000fe20000010000 */
[----:B------:R-:W-:Y:S02]  /*2a30*/  FADD.FTZ R32, R32, R23 ;  /* 0x0000001720207221 */ /* 0x000fe40000010000 */
[----:B------:R-:W2:Y:S01]  /*2a40*/  LDS.128 R20, [UR10+0x70] ;  /* 0x0000700aff147984 */ /* 0x000ea20008000c00 */
[----:B---3--:R-:W-:Y:S01]  /*2a50*/  FADD.FTZ R57, R33, R24 ;  /* 0x0000001821397221 */ /* 0x008fe20000010000 */
[----:B------:R-:W-:Y:S02]  /*2a60*/  FADD.FTZ R24, R32, R25 ;  /* 0x0000001920187221 */ /* 0x000fe40000010000 */
[----:B------:R-:W3:Y:S01]  /*2a70*/  LDS.128 R32, [UR10+0x80] ;  /* 0x0000800aff207984 */ /* 0x000ee20008000c00 */
        /* <DEDUP_REMOVED lines=13> */
[----:B------:R-:W-:-:S03]  /*2b50*/  FADD.FTZ R24, R24, R23 ;  /* 0x0000001718187221 */ /* 0x000fc60000010000 */
[----:B---3--:R-:W-:Y:S01]  /*2b60*/  FADD.FTZ R57, R57, R32 ;  /* 0x0000002039397221 */ /* 0x008fe20000010000 */
[----:B------:R-:W-:-:S03]  /*2b70*/  FADD.FTZ R24, R24, R33 ;  /* 0x0000002118187221 */ /* 0x000fc60000010000 */
[----:B------:R-:W-:Y:S01]  /*2b80*/  FADD.FTZ R12, R57, R34 ;  /* 0x00000022390c7221 */ /* 0x000fe20000010000 */
[----:B------:R-:W-:-:S07]  /*2b90*/  FADD.FTZ R13, R24, R35 ;  /* 0x00000023180d7221 */ /* 0x000fce0000010000 */
.L_x_55:
[----:B------:R-:W-:Y:S05]  /*2ba0*/  BSYNC B0 ;  /* 0x0000000000007941 */ /* 0x000fea0003800000 */
.L_x_54:
[----:B------:R-:W-:Y:S01]  /*2bb0*/  BAR.SYNC.DEFER_BLOCKING 0x0 ;  /* 0x0000000000007b1d */ /* 0x000fe20000010000 */
[----:B------:R-:W-:Y:S02]  /*2bc0*/  ISETP.GT.U32.AND P6, PT, R53, 0x1f, PT ;  /* 0x0000001f3500780c */ /* 0x000fe40003fc4070 */
[----:B------:R-:W-:-:S03]  /*2bd0*/  LOP3.LUT R54, R54, 0xfffffffe, RZ, 0xc0, !PT ;  /* 0xfffffffe36367812 */ /* 0x000fc600078ec0ff */
[----:B------:R-:W-:Y:S08]  /*2be0*/  BSSY B0, `(.L_x_56) ;  /* 0x000004e000007945 */ /* 0x000ff00003800000 */
[----:B------:R-:W-:Y:S01]  /*2bf0*/  @P6 LOP3.LUT R54, R54, 0x1, RZ, 0xfc, !PT ;  /* 0x0000000136366812 */ /* 0x000fe200078efcff */
[----:B------:R-:W-:Y:S06]  /*2c00*/  @P6 BRA `(.L_x_57) ;  /* 0x00000004002c6947 */ /* 0x000fec0003800000 */
[----:B------:R-:W0:Y:S04]  /*2c10*/  LDS.128 R24, [R55+0x200] ;  /* 0x0002000037187984 */ /* 0x000e280000000c00 */
[----:B------:R-:W1:Y:S04]  /*2c20*/  LDS.128 R20, [R55+0x400] ;  /* 0x0004000037147984 */ /* 0x000e680000000c00 */
[----:B------:R-:W2:Y:S04]  /*2c30*/  LDS.128 R28, [R55+0x600] ;  /* 0x00060000371c7984 */ /* 0x000ea80000000c00 */
[----:B------:R-:W3:Y:S01]  /*2c40*/  LDS.128 R32, [R55+0x800] ;  /* 0x0008000037207984 */ /* 0x000ee20000000c00 */
[----:B0-----:R-:W-:Y:S01]  /*2c50*/  FADD.FTZ R57, R16, R24 ;  /* 0x0000001810397221 */ /* 0x001fe20000010000 */
[----:B------:R-:W-:Y:S01]  /*2c60*/  FADD.FTZ R24, R17, R25 ;  /* 0x0000001911187221 */ /* 0x000fe20000010000 */
[----:B------:R-:W-:Y:S01]  /*2c70*/  FADD.FTZ R15, R18, R26 ;  /* 0x0000001a120f7221 */ /* 0x000fe20000010000 */
[----:B------:R-:W-:Y:S01]  /*2c80*/  FADD.FTZ R14, R19, R27 ;  /* 0x0000001b130e7221 */ /* 0x000fe20000010000 */
[----:B-1----:R-:W-:Y:S01]  /*2c90*/  FADD.FTZ R57, R57, R20 ;  /* 0x0000001439397221 */ /* 0x002fe20000010000 */
[----:B------:R-:W0:Y:S01]  /*2ca0*/  LDS.128 R16, [R55+0xa00] ;  /* 0x000a000037107984 */ /* 0x000e220000000c00 */
[----:B------:R-:W-:Y:S01]  /*2cb0*/  FADD.FTZ R20, R24, R21 ;  /* 0x0000001518147221 */ /* 0x000fe20000010000 */
[----:B------:R-:W-:Y:S01]  /*2cc0*/  FADD.FTZ R15, R15, R22 ;  /* 0x000000160f0f7221 */ /* 0x000fe20000010000 */
[----:B--2---:R-:W-:Y:S01]  /*2cd0*/  FADD.FTZ R57, R57, R28 ;  /* 0x0000001c39397221 */ /* 0x004fe20000010000 */
[----:B------:R-:W1:Y:S01]  /*2ce0*/  LDS.128 R24, [R55+0xc00] ;  /* 0x000c000037187984 */ /* 0x000e620000000c00 */
[----:B------:R-:W-:Y:S01]  /*2cf0*/  FADD.FTZ R14, R14, R23 ;  /* 0x000000170e0e7221 */ /* 0x000fe20000010000 */
[----:B------:R-:W-:Y:S01]  /*2d00*/  FADD.FTZ R28, R20, R29 ;  /* 0x0000001d141c7221 */ /* 0x000fe20000010000 */
[----:B------:R-:W-:Y:S01]  /*2d10*/  FADD.FTZ R15, R15, R30 ;  /* 0x0000001e0f0f7221 */ /* 0x000fe20000010000 */
[----:B------:R-:W2:Y:S01]  /*2d20*/  LDS.128 R20, [R55+0xe00] ;  /* 0x000e000037147984 */ /* 0x000ea20000000c00 */
[----:B------:R-:W-:Y:S01]  /*2d30*/  FADD.FTZ R14, R14, R31 ;  /* 0x0000001f0e0e7221 */ /* 0x000fe20000010000 */
[----:B---3--:R-:W-:Y:S01]  /*2d40*/  FADD.FTZ R28, R28, R33 ;  /* 0x000000211c1c7221 */ /* 0x008fe20000010000 */
[----:B------:R-:W-:Y:S01]  /*2d50*/  FADD.FTZ R57, R57, R32 ;  /* 0x0000002039397221 */ /* 0x000fe20000010000 */
[----:B------:R-:W-:Y:S01]  /*2d60*/  FADD.FTZ R15, R15, R34 ;  /* 0x000000220f0f7221 */ /* 0x000fe20000010000 */
[----:B------:R-:W-:Y:S01]  /*2d70*/  FADD.FTZ R14, R14, R35 ;  /* 0x000000230e0e7221 */ /* 0x000fe20000010000 */
[----:B0-----:R-:W-:Y:S01]  /*2d80*/  FADD.FTZ R32, R28, R17 ;  /* 0x000000111c207221 */ /* 0x001fe20000010000 */
[----:B------:R-:W-:Y:S01]  /*2d90*/  FADD.FTZ R57, R57, R16 ;  /* 0x0000001039397221 */ /* 0x000fe20000010000 */
[----:B------:R-:W0:Y:S01]  /*2da0*/  LDS.128 R28, [R55+0x1000] ;  /* 0x00100000371c7984 */ /* 0x000e220000000c00 */
[----:B------:R-:W-:Y:S01]  /*2db0*/  FADD.FTZ R15, R15, R18 ;  /* 0x000000120f0f7221 */ /* 0x000fe20000010000 */
[----:B------:R-:W-:Y:S01]  /*2dc0*/  FADD.FTZ R14, R14, R19 ;  /* 0x000000130e0e7221 */ /* 0x000fe20000010000 */
[----:B-1----:R-:W-:Y:S01]  /*2dd0*/  FADD.FTZ R57, R57, R24 ;  /* 0x0000001839397221 */ /* 0x002fe20000010000 */
[----:B------:R-:W1:Y:S01]  /*2de0*/  LDS.128 R16, [R55+0x1200] ;  /* 0x0012000037107984 */ /* 0x000e620000000c00 */
[----:B------:R-:W-:Y:S01]  /*2df0*/  FADD.FTZ R24, R32, R25 ;  /* 0x0000001920187221 */ /* 0x000fe20000010000 */
[----:B------:R-:W-:Y:S01]  /*2e00*/  FADD.FTZ R15, R15, R26 ;  /* 0x0000001a0f0f7221 */ /* 0x000fe20000010000 */
[----:B--2---:R-:W-:Y:S01]  /*2e10*/  FADD.FTZ R57, R57, R20 ;  /* 0x0000001439397221 */ /* 0x004fe20000010000 */
[----:B------:R-:W2:Y:S01]  /*2e20*/  LDS.128 R32, [R55+0x1400] ;  /* 0x0014000037207984 */ /* 0x000ea20000000c00 */
[----:B------:R-:W-:Y:S01]  /*2e30*/  FADD.FTZ R14, R14, R27 ;  /* 0x0000001b0e0e7221 */ /* 0x000fe20000010000 */
[----:B------:R-:W-:Y:S01]  /*2e40*/  FADD.FTZ R20, R24, R21 ;  /* 0x0000001518147221 */ /* 0x000fe20000010000 */
[----:B------:R-:W-:Y:S01]  /*2e50*/  FADD.FTZ R15, R15, R22 ;  /* 0x000000160f0f7221 */ /* 0x000fe20000010000 */
[----:B------:R-:W3:Y:S01]  /*2e60*/  LDS.128 R24, [R55+0x1600] ;  /* 0x0016000037187984 */ /* 0x000ee20000000c00 */
[----:B------:R-:W-:Y:S01]  /*2e70*/  FADD.FTZ R14, R14, R23 ;  /* 0x000000170e0e7221 */ /* 0x000fe20000010000 */
[----:B0-----:R-:W-:Y:S01]  /*2e80*/  FADD.FTZ R57, R57, R28 ;  /* 0x0000001c39397221 */ /* 0x001fe20000010000 */
[----:B------:R-:W-:-:S02]  /*2e90*/  FADD.FTZ R20, R20, R29 ;  /* 0x0000001d14147221 */ /* 0x000fc40000010000 */
[----:B------:R-:W-:Y:S01]  /*2ea0*/  FADD.FTZ R14, R14, R31 ;  /* 0x0000001f0e0e7221 */ /* 0x000fe20000010000 */
[----:B------:R-:W-:Y:S01]  /*2eb0*/  FADD.FTZ R15, R15, R30 ;  /* 0x0000001e0f0f7221 */ /* 0x000fe20000010000 */
[----:B-1----:R-:W-:Y:S01]  /*2ec0*/  FADD.FTZ R57, R57, R16 ;  /* 0x0000001039397221 */ /* 0x002fe20000010000 */
[----:B------:R-:W-:Y:S01]  /*2ed0*/  FADD.FTZ R16, R20, R17 ;  /* 0x0000001114107221 */ /* 0x000fe20000010000 */
[----:B------:R-:W-:Y:S01]  /*2ee0*/  FADD.FTZ R28, R14, R19 ;  /* 0x000000130e1c7221 */ /* 0x000fe20000010000 */
[----:B------:R-:W0:Y:S01]  /*2ef0*/  LDS.128 R20, [R55+0x1800] ;  /* 0x0018000037147984 */ /* 0x000e220000000c00 */
[----:B------:R-:W-:Y:S01]  /*2f00*/  FADD.FTZ R15, R15, R18 ;  /* 0x000000120f0f7221 */ /* 0x000fe20000010000 */
[----:B--2---:R-:W-:Y:S01]  /*2f10*/  FADD.FTZ R14, R16, R33 ;  /* 0x00000021100e7221 */ /* 0x004fe20000010000 */
[----:B------:R-:W-:Y:S01]  /*2f20*/  FADD.FTZ R32, R57, R32 ;  /* 0x0000002039207221 */ /* 0x000fe20000010000 */
[----:B------:R-:W1:Y:S01]  /*2f30*/  LDS.128 R16, [R55+0x1a00] ;  /* 0x001a000037107984 */ /* 0x000e620000000c00 */
[----:B------:R-:W-:Y:S01]  /*2f40*/  FADD.FTZ R57, R28, R35 ;  /* 0x000000231c397221 */ /* 0x000fe20000010000 */
[----:B------:R-:W-:Y:S01]  /*2f50*/  FADD.FTZ R15, R15, R34 ;  /* 0x000000220f0f7221 */ /* 0x000fe20000010000 */
[----:B---3--:R-:W-:Y:S01]  /*2f60*/  FADD.FTZ R24, R32, R24 ;  /* 0x0000001820187221 */ /* 0x008fe20000010000 */
[----:B------:R-:W2:Y:S01]  /*2f70*/  LDS.128 R28, [R55+0x1c00] ;  /* 0x001c0000371c7984 */ /* 0x000ea20000000c00 */
[----:B------:R-:W-:Y:S01]  /*2f80*/  FADD.FTZ R14, R14, R25 ;  /* 0x000000190e0e7221 */ /* 0x000fe20000010000 */
[----:B------:R-:W-:Y:S01]  /*2f90*/  FADD.FTZ R15, R15, R26 ;  /* 0x0000001a0f0f7221 */ /* 0x000fe20000010000 */
[----:B------:R-:W-:Y:S01]  /*2fa0*/  FADD.FTZ R26, R57, R27 ;  /* 0x0000001b391a7221 */ /* 0x000fe20000010000 */
[----:B------:R-:W3:Y:S01]  /*2fb0*/  LDS.128 R32, [R55+0x1e00] ;  /* 0x001e000037207984 */ /* 0x000ee20000000c00 */
        /* <DEDUP_REMOVED lines=12> */
[----:B---3--:R-:W-:Y:S01]  /*3080*/  FADD.FTZ R16, R25, R32 ;  /* 0x0000002019107221 */ /* 0x008fe20000010000 */
[----:B------:R-:W-:Y:S01]  /*3090*/  FADD.FTZ R17, R14, R33 ;  /* 0x000000210e117221 */ /* 0x000fe20000010000 */
[----:B------:R-:W-:Y:S01]  /*30a0*/  FADD.FTZ R18, R15, R34 ;  /* 0x000000220f127221 */ /* 0x000fe20000010000 */
[----:B------:R-:W-:-:S07]  /*30b0*/  FADD.FTZ R19, R26, R35 ;  /* 0x000000231a137221 */ /* 0x000fce0000010000 */
.L_x_57:
[----:B------:R-:W-:Y:S05]  /*30c0*/  BSYNC B0 ;  /* 0x0000000000007941 */ /* 0x000fea0003800000 */
.L_x_56:
[----:B------:R-:W0:Y:S01]  /*30d0*/  LDC.64 R22, c[0x0][0x268] ;  /* 0x00009a00ff167b82 */ /* 0x000e220000000a00 */
[----:B------:R-:W-:Y:S01]  /*30e0*/  LEA R15, R56, R53, 0x5 ;  /* 0x00000035380f7211 */ /* 0x000fe200078e28ff */
[----:B------:R-:W-:Y:S01]  /*30f0*/  BSSY B0, `(.L_x_58) ;  /* 0x0000012000007945 */ /* 0x000fe20003800000 */
[----:B------:R-:W-:-:S05]  /*3100*/  PRMT R20, R39, 0x7632, R20 ;  /* 0x0000763227147816 */ /* 0x000fca0000000014 */
[----:B------:R-:W1:Y:S01]  /*3110*/  LDC R32, c[0x0][0xc] ;  /* 0x00000300ff207b82 */ /* 0x000e620000000800 */
[----:B0-----:R-:W-:Y:S01]  /*3120*/  IMAD.WIDE R22, R15, 0x4, R22 ;  /* 0x000000040f167825 */ /* 0x001fe200078e0216 */
[----:B------:R-:W-:Y:S06]  /*3130*/  @P6 BRA `(.L_x_59) ;  /* 0x0000000000346947 */ /* 0x000fec0003800000 */
[----:B------:R-:W0:Y:S01]  /*3140*/  LDC.64 R14, c[0x0][0x288] ;  /* 0x0000a200ff0e7b82 */ /* 0x000e220000000a00 */
[----:B------:R-:W-:Y:S01]  /*3150*/  MOV R29, UR6 ;  /* 0x00000006001d7c02 */ /* 0x000fe20008000f00 */
[----:B------:R2:W-:Y:S01]  /*3160*/  REDG.E.ADD.F32.FTZ.RN.STRONG.GPU desc[UR14][R22.64], R16 ;  /* 0x00000010160079a6 */ /* 0x0005e2000c10f38e */
[----:B------:R-:W-:Y:S02]  /*3170*/  MOV R25, UR7 ;  /* 0x0000000700197c02 */ /* 0x000fe40008000f00 */
[----:B------:R-:W-:-:S04]  /*3180*/  LEA R28, P6, R29, R22, 0x2 ;  /* 0x000000161d1c7211 */ /* 0x000fc800078c10ff */
[----:B------:R-:W-:Y:S02]  /*3190*/  IADD3.X R29, R23, UR8, RZ, P6, !PT ;  /* 0x00000008171d7c10 */ /* 0x000fe4000b7fe4ff */
[----:B------:R-:W-:-:S03]  /*31a0*/  LEA R24, P6, R25, R22, 0x2 ;  /* 0x0000001619187211 */ /* 0x000fc600078c10ff */
[----:B------:R2:W-:Y:S01]  /*31b0*/  REDG.E.ADD.F32.FTZ.RN.STRONG.GPU desc[UR14][R28.64], R17 ;  /* 0x000000111c0079a6 */ /* 0x0005e2000c10f38e */
[----:B------:R-:W-:Y:S02]  /*31c0*/  IADD3.X R25, R23, UR9, RZ, P6, !PT ;  /* 0x0000000917197c10 */ /* 0x000fe4000b7fe4ff */
[----:B0-----:R-:W-:-:S04]  /*31d0*/  LEA R26, P6, R14, R22, 0x2 ;  /* 0x000000160e1a7211 */ /* 0x001fc800078c10ff */
[----:B------:R-:W-:-:S05]  /*31e0*/  LEA.HI.X R27, R14, R23, R15, 0x2, P6 ;  /* 0x000000170e1b7211 */ /* 0x000fca00030f140f */
[----:B------:R2:W-:Y:S04]  /*31f0*/  REDG.E.ADD.F32.FTZ.RN.STRONG.GPU desc[UR14][R26.64], R18 ;  /* 0x000000121a0079a6 */ /* 0x0005e8000c10f38e */
[----:B------:R2:W-:Y:S02]  /*3200*/  REDG.E.ADD.F32.FTZ.RN.STRONG.GPU desc[UR14][R24.64], R19 ;  /* 0x00000013180079a6 */ /* 0x0005e4000c10f38e */
.L_x_59:
[----:B------:R-:W-:Y:S05]  /*3210*/  BSYNC B0 ;  /* 0x0000000000007941 */ /* 0x000fea0003800000 */
.L_x_58:
[----:B-1----:R-:W-:Y:S02]  /*3220*/  ISETP.GE.U32.AND P6, PT, R32, 0x2, PT ;  /* 0x000000022000780c */ /* 0x002fe40003fc6070 */
[----:B--2---:R-:W-:Y:S02]  /*3230*/  PRMT R18, R38, 0x7632, R18 ;  /* 0x0000763226127816 */ /* 0x004fe40000000012 */
[----:B------:R-:W-:Y:S02]  /*3240*/  PRMT R29, R52, 0x7632, R29 ;  /* 0x00007632341d7816 */ /* 0x000fe4000000001d */
[----:B------:R-:W-:Y:S02]  /*3250*/  PRMT R28, R49, 0x7632, R28 ;  /* 0x00007632311c7816 */ /* 0x000fe4000000001c */
[----:B------:R-:W-:Y:S02]  /*3260*/  PRMT R27, R47, 0x7632, R27 ;  /* 0x000076322f1b7816 */ /* 0x000fe4000000001b */
[----:B------:R-:W-:-:S02]  /*3270*/  PRMT R26, R46, 0x7632, R26 ;  /* 0x000076322e1a7816 */ /* 0x000fc4000000001a */
[----:B------:R-:W-:Y:S02]  /*3280*/  PRMT R25, R48, 0x7632, R25 ;  /* 0x0000763230197816 */ /* 0x000fe40000000019 */
[----:B------:R-:W-:Y:S02]  /*3290*/  PRMT R24, R45, 0x7632, R24 ;  /* 0x000076322d187816 */ /* 0x000fe40000000018 */
[----:B------:R-:W-:Y:S02]  /*32a0*/  PRMT R23, R43, 0x7632, R23 ;  /* 0x000076322b177816 */ /* 0x000fe40000000017 */
[----:B------:R-:W-:Y:S02]  /*32b0*/  PRMT R22, R42, 0x7632, R22 ;  /* 0x000076322a167816 */ /* 0x000fe40000000016 */
[----:B------:R-:W-:Y:S02]  /*32c0*/  PRMT R21, R44, 0x7632, R21 ;  /* 0x000076322c157816 */ /* 0x000fe40000000015 */
[----:B------:R-:W-:-:S02]  /*32d0*/  PRMT R19, R41, 0x7632, R19 ;  /* 0x0000763229137816 */ /* 0x000fc40000000013 */
[----:B------:R-:W-:Y:S02]  /*32e0*/  PRMT R31, R51, 0x7632, R31 ;  /* 0x00007632331f7816 */ /* 0x000fe4000000001f */
        /* <DEDUP_REMOVED lines=8> */
[----:B------:R-:W-:-:S05]  /*3370*/  IMAD R33, R32, UR10, RZ ;  /* 0x0000000a20217c24 */ /* 0x000fca000f8e02ff */
[----:B------:R-:W-:Y:S02]  /*3380*/  SHF.L.U32 R55, R33, 0x1, RZ ;  /* 0x0000000121377819 */ /* 0x000fe400000006ff */
[----:B------:R-:W-:-:S05]  /*3390*/  IADD3 R33, R36, UR10, RZ ;  /* 0x0000000a24217c10 */ /* 0x000fca000fffe0ff */
        /* <DEDUP_REMOVED lines=8> */
[----:B------:R-:W-:Y:S02]  /*3420*/  UPOPC UR12, UR11 ;  /* 0x0000000b000c72bf */ /* 0x000fe40008000000 */
[----:B------:R-:W-:Y:S01]  /*3430*/  UFLO.U32 UR11, UR11 ;  /* 0x0000000b000b72bd */ /* 0x000fe200080e0000 */
[----:B-1----:R-:W-:Y:S01]  /*3440*/  MOV R36, UR10 ;  /* 0x0000000a00247c02 */ /* 0x002fe20008000f00 */
[----:B------:R-:W-:Y:S02]  /*3450*/  UMOV UR10, 0x1 ;  /* 0x00000001000a7882 */ /* 0x000fe40000000000 */
[----:B------:R-:W-:-:S02]  /*3460*/  USEL UR10, UR10, 0xffffffff, !UP0 ;  /* 0xffffffff0a0a7887 */ /* 0x000fc4000c000000 */
[----:B0-----:R-:W-:Y:S02]  /*3470*/  ISETP.EQ.U32.AND P6, PT, R6, UR11, PT ;  /* 0x0000000b06007c0c */ /* 0x001fe4000bfc2070 */
[----:B------:R-:W-:Y:S01]  /*3480*/  UIMAD UR10, UR10, UR12, URZ ;  /* 0x0000000c0a0a72a4 */ /* 0x000fe2000f8e023f */
[----:B--2---:R-:W-:-:S05]  /*3490*/  IMAD R57, R57, UR18, R36 ;  /* 0x0000001239397c24 */ /* 0x004fca000f8e0224 */
[----:B------:R-:W-:Y:S01]  /*34a0*/  MOV R33, UR10 ;  /* 0x0000000a00217c02 */ /* 0x000fe20008000f00 */
[----:B------:R-:W-:-:S05]  /*34b0*/  IMAD.WIDE.U32 R56, R57, 0x8, R34 ;  /* 0x0000000839387825 */ /* 0x000fca00078e0022 */
[----:B------:R0:W-:Y:S01]  /*34c0*/  STG.E.64 desc[UR14][R56.64], R12 ;  /* 0x0000000c38007986 */ /* 0x0001e2000c101b0e */
[----:B------:R-:W-:Y:S06]  /*34d0*/  @P6 MEMBAR.ALL.GPU ;  /* 0x0000000000006992 */ /* 0x000fec000000a000 */
[----:B------:R-:W-:-:S00]  /*34e0*/  @P6 ERRBAR ;  /* 0x00000000000069ab */ /* 0x000fc00000000000 */
[----:B------:R-:W-:Y:S06]  /*34f0*/  @P6 CGAERRBAR ;  /* 0x00000000000065ab */ /* 0x000fec0000000000 */
[----:B------:R1:W-:Y:S01]  /*3500*/  @P6 REDG.E.ADD.S32.STRONG.GPU desc[UR14][R14.64], R33 ;  /* 0x000000210e00698e */ /* 0x0003e2000c10e38e */
[----:B------:R-:W-:-:S04]  /*3510*/  PLOP3.LUT P6, PT, PT, PT, UP0, 0x40, 0x0 ;  /* 0x000000000000781c */ /* 0x000fc80003fce808 */
[----:B0-----:R-:W-:-:S04]  /*3520*/  SEL R56, R32, RZ, P6 ;  /* 0x000000ff20387207 */ /* 0x001fc80003000000 */
[----:B------:R-:W-:-:S13]  /*3530*/  ISETP.NE.AND P6, PT, R56, -0x1, PT ;  /* 0xffffffff3800780c */ /* 0x000fda0003fc5270 */
[----:B-1----:R-:W-:Y:S05]  /*3540*/  @!P6 BRA `(.L_x_61) ;  /* 0x000000000014e947 */ /* 0x002fea0003800000 */
.L_x_62:
[----:B------:R-:W2:Y:S04]  /*3550*/  LDG.E.STRONG.GPU R33, desc[UR14][R14.64] ;  /* 0x0000000e0e217981 */ /* 0x000ea8000c1ef900 */
[----:B--2---:R-:W-:Y:S01]  /*3560*/  CCTL.IVALL ;  /* 0x00000000ff00798f */ /* 0x004fe20002000000 */
[----:B------:R-:W-:Y:S05]  /*3570*/  YIELD ;  /* 0x0000000000007946 */ /* 0x000fea0003800000 */
[----:B------:R-:W-:-:S13]  /*3580*/  ISETP.NE.AND P6, PT, R33, R56, PT ;  /* 0x000000382100720c */ /* 0x000fda0003fc5270 */
[----:B------:R-:W-:Y:S05]  /*3590*/  @P6 BRA `(.L_x_62) ;  /* 0xfffffffc00ec6947 */ /* 0x000fea000383ffff */
.L_x_61:
        /* <DEDUP_REMOVED lines=11> */
[C---:B------:R-:W-:Y:S02]  /*3650*/  ISETP.GT.AND P6, PT, R15.reuse, RZ, PT ;  /* 0x000000ff0f00720c */ /* 0x040fe40003fc4270 */
[----:B------:R-:W-:-:S11]  /*3660*/  R2UR UR10, R15 ;  /* 0x000000000f0a72ca */ /* 0x000fd600000e0000 */
[----:B------:R-:W-:Y:S05]  /*3670*/  @!P6 BRA `(.L_x_64) ;  /* 0x0000000800e8e947 */ /* 0x000fea0003800000 */
[----:B------:R-:W-:Y:S02]  /*3680*/  UISETP.GT.AND UP1, UPT, UR10, 0xc, UPT ;  /* 0x0000000c0a00788c */ /* 0x000fe4000bf24270 */
[----:B------:R-:W-:-:S04]  /*3690*/  UPLOP3.LUT UP0, UPT, UPT, UPT, UPT, 0x80, 0x0 ;  /* 0x000000000000789c */ /* 0x000fc80003f0f070 */
[----:B------:R-:W-:-:S13]  /*36a0*/  PLOP3.LUT P6, PT, PT, PT, UP1, 0x40, 0x0 ;  /* 0x000000000000781c */ /* 0x000fda0003fce818 */
[----:B------:R-:W-:Y:S05]  /*36b0*/  @P6 BRA `(.L_x_65) ;  /* 0x0000000400d46947 */ /* 0x000fea0003800000 */
[----:B------:R-:W-:-:S11]  /*36c0*/  UPLOP3.LUT UP0, UPT, UPT, UPT, UPT, 0x40, 0x0 ;  /* 0x000000000000789c */ /* 0x000fd60003f0e870 */
.L_x_66:
[----:B------:R-:W-:-:S13]  /*36d0*/  ISETP.EQ.OR P6, PT, R33, UR13, P0 ;  /* 0x0000000d21007c0c */ /* 0x000fda00087c2670 */
[----:B------:R-:W-:-:S04]  /*36e0*/  @!P6 IMAD R57, R33, UR18, R36 ;  /* 0x000000122139ec24 */ /* 0x000fc8000f8e0224 */
[----:B------:R-:W-:-:S05]  /*36f0*/  @!P6 IMAD.WIDE.U32 R56, R57, 0x8, R34 ;  /* 0x000000083938e825 */ /* 0x000fca00078e0022 */
[----:B------:R-:W2:Y:S02]  /*3700*/  @!P6 LDG.E.64 R14, desc[UR14][R56.64] ;  /* 0x0000000e380ee981 */ /* 0x000ea4000c1e1b00 */
[----:B--2---:R-:W-:Y:S01]  /*3710*/  @!P6 FADD.FTZ R13, R13, R15 ;  /* 0x0000000f0d0de221 */ /* 0x004fe20000010000 */
[----:B------:R-:W-:Y:S01]  /*3720*/  IADD3 R15, R33, 0x1, RZ ;  /* 0x00000001210f7810 */ /* 0x000fe20007ffe0ff */
[----:B------:R-:W-:-:S03]  /*3730*/  @!P6 FADD.FTZ R12, R12, R14 ;  /* 0x0000000e0c0ce221 */ /* 0x000fc60000010000 */
        /* <DEDUP_REMOVED lines=100> */
[----:B------:R-:W-:-:S06]  /*3d80*/  @!P6 IMAD.WIDE.U32 R14, R15, 0x8, R34 ;  /* 0x000000080f0ee825 */ /* 0x000fcc00078e0022 */
[----:B------:R-:W2:Y:S01]  /*3d90*/  @!P6 LDG.E.64 R14, desc[UR14][R14.64] ;  /* 0x0000000e0e0ee981 */ /* 0x000ea2000c1e1b00 */
[----:B------:R-:W-:Y:S01]  /*3da0*/  UIADD3 UR10, UR10, -0x10, URZ ;  /* 0xfffffff00a0a7890 */ /* 0x000fe2000fffe03f */
[----:B------:R-:W-:-:S03]  /*3db0*/  IADD3 R33, R33, 0x10, RZ ;  /* 0x0000001021217810 */ /* 0x000fc60007ffe0ff */
[----:B------:R-:W-:Y:S01]  /*3dc0*/  UISETP.GT.AND UP1, UPT, UR10, 0xc, UPT ;  /* 0x0000000c0a00788c */ /* 0x000fe2000bf24270 */
[----:B--2---:R-:W-:Y:S01]  /*3dd0*/  @!P6 FADD.FTZ R12, R12, R14 ;  /* 0x0000000e0c0ce221 */ /* 0x004fe20000010000 */
[----:B------:R-:W-:-:S04]  /*3de0*/  @!P6 FADD.FTZ R13, R13, R15 ;  /* 0x0000000f0d0de221 */ /* 0x000fc80000010000 */
[----:B------:R-:W-:-:S13]  /*3df0*/  PLOP3.LUT P6, PT, PT, PT, UP1, 0x80, 0x0 ;  /* 0x000000000000781c */ /* 0x000fda0003fcf018 */
[----:B------:R-:W-:Y:S05]  /*3e00*/  @P6 BRA `(.L_x_66) ;  /* 0xfffffff800306947 */ /* 0x000fea000383ffff */
.L_x_65:
[----:B------:R-:W-:-:S06]  /*3e10*/  UISETP.GT.AND UP1, UPT, UR10, 0x4, UPT ;  /* 0x000000040a00788c */ /* 0x000fcc000bf24270 */
[----:B------:R-:W-:-:S13]  /*3e20*/  PLOP3.LUT P6, PT, PT, PT, UP1, 0x40, 0x0 ;  /* 0x000000000000781c */ /* 0x000fda0003fce818 */
[----:B------:R-:W-:Y:S05]  /*3e30*/  @P6 BRA `(.L_x_67) ;  /* 0x0000000000ec6947 */ /* 0x000fea0003800000 */
        /* <DEDUP_REMOVED lines=24> */
[----:B------:R-:W2:Y:S01]  /*3fc0*/  @!P6 LDG.E.64 R14, desc[UR14][R56.64] ;  /* 0x0000000e380ee981 */ /* 0x000ea2000c1e1b00 */
[----:B------:R-:W-:Y:S01]  /*3fd0*/  IADD3 R33, R33, 0x4, RZ ;  /* 0x0000000421217810 */ /* 0x000fe20007ffe0ff */
[----:B--2---:R-:W-:Y:S01]  /*3fe0*/  @!P6 FADD.FTZ R12, R12, R14 ;  /* 0x0000000e0c0ce221 */ /* 0x004fe20000010000 */
[----:B------:R-:W-:Y:S02]  /*3ff0*/  @!P6 FADD.FTZ R13, R13, R15 ;  /* 0x0000000f0d0de221 */ /* 0x000fe40000010000 */
        /* <DEDUP_REMOVED lines=26> */
[----:B------:R-:W-:Y:S01]  /*41a0*/  IADD3 R33, R33, 0x4, RZ ;  /* 0x0000000421217810 */ /* 0x000fe20007ffe0ff */
[----:B------:R-:W-:Y:S02]  /*41b0*/  UPLOP3.LUT UP0, UPT, UPT, UPT, UPT, 0x40, 0x0 ;  /* 0x000000000000789c */ /* 0x000fe40003f0e870 */
[----:B------:R-:W-:Y:S01]  /*41c0*/  UIADD3 UR10, UR10, -0x4, URZ ;  /* 0xfffffffc0a0a7890 */ /* 0x000fe2000fffe03f */
[----:B--2---:R-:W-:Y:S01]  /*41d0*/  @!P6 FADD.FTZ R12, R12, R14 ;  /* 0x0000000e0c0ce221 */ /* 0x004fe20000010000 */
[----:B------:R-:W-:-:S10]  /*41e0*/  @!P6 FADD.FTZ R13, R13, R15 ;  /* 0x0000000f0d0de221 */ /* 0x000fd40000010000 */
.L_x_67:
[----:B------:R-:W-:-:S06]  /*41f0*/  UISETP.NE.OR UP0, UPT, UR10, URZ, UP0 ;  /* 0x0000003f0a00728c */ /* 0x000fcc0008705670 */
[----:B------:R-:W-:-:S13]  /*4200*/  PLOP3.LUT P6, PT, PT, PT, UP0, 0x80, 0x0 ;  /* 0x000000000000781c */ /* 0x000fda0003fcf008 */
[----:B------:R-:W-:Y:S05]  /*4210*/  @!P6 BRA `(.L_x_63) ;  /* 0x00000000007ce947 */ /* 0x000fea0003800000 */
.L_x_64:
        /* <DEDUP_REMOVED lines=27> */
[----:B--2---:R-:W-:Y:S01]  /*43d0*/  @!P6 FADD.FTZ R12, R12, R14 ;  /* 0x0000000e0c0ce221 */ /* 0x004fe20000010000 */
[----:B------:R-:W-:-:S03]  /*43e0*/  @!P6 FADD.FTZ R13, R13, R15 ;  /* 0x0000000f0d0de221 */ /* 0x000fc60000010000 */
[----:B------:R-:W-:-:S13]  /*43f0*/  ISETP.NE.AND P6, PT, RZ, UR10, PT ;  /* 0x0000000aff007c0c */ /* 0x000fda000bfc5270 */
[----:B------:R-:W-:Y:S05]  /*4400*/  @P6 BRA `(.L_x_64) ;  /* 0xfffffffc00846947 */ /* 0x000fea000383ffff */
.L_x_63:
[----:B------:R-:W-:-:S13]  /*4410*/  LOP3.LUT P6, R32, R32, 0x3, RZ, 0xc0, !PT ;  /* 0x0000000320207812 */ /* 0x000fda00078cc0ff */
[----:B------:R-:W-:Y:S05]  /*4420*/  @!P6 BRA `(.L_x_60) ;  /* 0x000000000068e947 */ /* 0x000fea0003800000 */
[----:B------:R-:W-:Y:S01]  /*4430*/  ISETP.EQ.OR P6, PT, R33, UR13, P0 ;  /* 0x0000000d21007c0c */ /* 0x000fe200087c2670 */
[----:B------:R-:W-:-:S12]  /*4440*/  BSSY B0, `(.L_x_68) ;  /* 0x0000007000007945 */ /* 0x000fd80003800000 */
[----:B------:R-:W-:Y:S05]  /*4450*/  @P6 BRA `(.L_x_69) ;  /* 0x0000000000146947 */ /* 0x000fea0003800000 */
[----:B------:R-:W-:-:S04]  /*4460*/  IMAD R15, R33, UR18, R36 ;  /* 0x00000012210f7c24 */ /* 0x000fc8000f8e0224 */
[----:B------:R-:W-:-:S06]  /*4470*/  IMAD.WIDE.U32 R14, R15, 0x8, R34 ;  /* 0x000000080f0e7825 */ /* 0x000fcc00078e0022 */
[----:B------:R-:W2:Y:S02]  /*4480*/  LDG.E.64 R14, desc[UR14][R14.64] ;  /* 0x0000000e0e0e7981 */ /* 0x000ea4000c1e1b00 */
[----:B--2---:R-:W-:Y:S01]  /*4490*/  FADD.FTZ R12, R12, R14 ;  /* 0x0000000e0c0c7221 */ /* 0x004fe20000010000 */
[----:B------:R-:W-:-:S07]  /*44a0*/  FADD.FTZ R13, R13, R15 ;  /* 0x0000000f0d0d7221 */ /* 0x000fce0000010000 */
.L_x_69:
[----:B------:R-:W-:Y:S05]  /*44b0*/  BSYNC B0 ;  /* 0x0000000000007941 */ /* 0x000fea0003800000 */
.L_x_68:
[----:B------:R-:W-:-:S13]  /*44c0*/  ISETP.NE.AND P6, PT, R32, 0x1, PT ;  /* 0x000000012000780c */ /* 0x000fda0003fc5270 */
[----:B------:R-:W-:Y:S05]  /*44d0*/  @!P6 BRA `(.L_x_60) ;  /* 0x00000000003ce947 */ /* 0x000fea0003800000 */
[----:B------:R-:W-:-:S04]  /*44e0*/  IADD3 R57, R33, 0x1, RZ ;  /* 0x0000000121397810 */ /* 0x000fc80007ffe0ff */
[----:B------:R-:W-:-:S13]  /*44f0*/  ISETP.EQ.OR P6, PT, R57, UR13, P0 ;  /* 0x0000000d39007c0c */ /* 0x000fda00087c2670 */
[----:B------:R-:W-:-:S04]  /*4500*/  @!P6 IMAD R57, R57, UR18, R36 ;  /* 0x000000123939ec24 */ /* 0x000fc8000f8e0224 */
[----:B------:R-:W-:-:S05]  /*4510*/  @!P6 IMAD.WIDE.U32 R56, R57, 0x8, R34 ;  /* 0x000000083938e825 */ /* 0x000fca00078e0022 */
[----:B------:R-:W2:Y:S02]  /*4520*/  @!P6 LDG.E.64 R14, desc[UR14][R56.64] ;  /* 0x0000000e380ee981 */ /* 0x000ea4000c1e1b00 */
[----:B--2---:R-:W-:Y:S01]  /*4530*/  @!P6 FADD.FTZ R13, R13, R15 ;  /* 0x0000000f0d0de221 */ /* 0x004fe20000010000 */
[----:B------:R-:W-:Y:S01]  /*4540*/  IADD3 R15, R33, 0x2, RZ ;  /* 0x00000002210f7810 */ /* 0x000fe20007ffe0ff */
[----:B------:R-:W-:-:S03]  /*4550*/  @!P6 FADD.FTZ R12, R12, R14 ;  /* 0x0000000e0c0ce221 */ /* 0x000fc60000010000 */
[----:B------:R-:W-:-:S04]  /*4560*/  ISETP.EQ.OR P6, PT, R15, UR13, P0 ;  /* 0x0000000d0f007c0c */ /* 0x000fc800087c2670 */
[----:B------:R-:W-:-:S13]  /*4570*/  ISETP.EQ.OR P6, PT, R32, 0x2, P6 ;  /* 0x000000022000780c */ /* 0x000fda00037c2670 */
[----:B------:R-:W-:-:S04]  /*4580*/  @!P6 IMAD R15, R15, UR18, R36 ;  /* 0x000000120f0fec24 */ /* 0x000fc8000f8e0224 */
[----:B------:R-:W-:-:S06]  /*4590*/  @!P6 IMAD.WIDE.U32 R14, R15, 0x8, R34 ;  /* 0x000000080f0ee825 */ /* 0x000fcc00078e0022 */
[----:B------:R-:W2:Y:S02]  /*45a0*/  @!P6 LDG.E.64 R14, desc[UR14][R14.64] ;  /* 0x0000000e0e0ee981 */ /* 0x000ea4000c1e1b00 */
[----:B--2---:R-:W-:Y:S01]  /*45b0*/  @!P6 FADD.FTZ R12, R12, R14 ;  /* 0x0000000e0c0ce221 */ /* 0x004fe20000010000 */
[----:B------:R-:W-:-:S07]  /*45c0*/  @!P6 FADD.FTZ R13, R13, R15 ;  /* 0x0000000f0d0de221 */ /* 0x000fce0000010000 */
.L_x_60:
[----:B------:R-:W0:Y:S01]  /*45d0*/  S2UR UR11, SR_CgaCtaId ;  /* 0x00000000000b79c3 */ /* 0x000e220000008800 */
[----:B------:R-:W-:Y:S01]  /*45e0*/  UMOV UR10, 0x400 ;  /* 0x00000400000a7882 */ /* 0x000fe20000000000 */
[----:B------:R-:W-:Y:S02]  /*45f0*/  ISETP.NE.AND P6, PT, RZ, UR17, PT ;  /* 0x00000011ff007c0c */ /* 0x000fe4000bfc5270 */
[----:B------:R-:W-:Y:S02]  /*4600*/  SHF.L.U32 R51, R51, 0x10, RZ ;  /* 0x0000001033337819 */ /* 0x000fe400000006ff */
[----:B------:R-:W-:Y:S02]  /*4610*/  SHF.L.U32 R34, R31, 0x10, RZ ;  /* 0x000000101f227819 */ /* 0x000fe400000006ff */
[----:B------:R-:W-:Y:S01]  /*4620*/  SHF.L.U32 R33, R50, 0x10, RZ ;  /* 0x0000001032217819 */ /* 0x000fe200000006ff */
[----:B------:R-:W-:Y:S01]  /*4630*/  FADD.FTZ R35, R51, -UR19 ;  /* 0x8000001333237e21 */ /* 0x000fe20008010000 */
[----:B------:R-:W-:Y:S01]  /*4640*/  SHF.L.U32 R30, R30, 0x10, RZ ;  /* 0x000000101e1e7819 */ /* 0x000fe200000006ff */
[----:B------:R-:W-:Y:S01]  /*4650*/  FADD.FTZ R34, R34, -UR19 ;  /* 0x8000001322227e21 */ /* 0x000fe20008010000 */
[----:B------:R-:W-:Y:S01]  /*4660*/  SHF.L.U32 R52, R52, 0x10, RZ ;  /* 0x0000001034347819 */ /* 0x000fe200000006ff */
[----:B------:R-:W-:Y:S01]  /*4670*/  FMUL.FTZ R35, R35, UR20 ;  /* 0x0000001423237c20 */ /* 0x000fe20008410000 */
[----:B------:R-:W-:Y:S01]  /*4680*/  SHF.L.U32 R29, R29, 0x10, RZ ;  /* 0x000000101d1d7819 */ /* 0x000fe200000006ff */
[----:B------:R-:W-:Y:S01]  /*4690*/  FMUL.FTZ R34, R34, UR20 ;  /* 0x0000001422227c20 */ /* 0x000fe20008410000 */
[----:B0-----:R-:W-:-:S09]  /*46a0*/  ULEA UR10, UR11, UR10, 0x18 ;  /* 0x0000000a0b0a7291 */ /* 0x001fd2000f8ec03f */
[----:B------:R-:W-:Y:S01]  /*46b0*/  @!P0 STS.64 [UR10+0x98], R12 ;  /* 0x0000980cff008988 */ /* 0x000fe20008000a0a */
[----:B------:R-:W-:Y:S06]  /*46c0*/  BAR.SYNC.DEFER_BLOCKING 0x0 ;  /* 0x0000000000007b1d */ /* 0x000fec0000010000 */
[----:B------:R-:W0:Y:S01]  /*46d0*/  LDS.64 R14, [UR10+0x98] ;  /* 0x0000980aff0e7984 */ /* 0x000e220008000a00 */
[----:B------:R-:W-:Y:S02]  /*46e0*/  ULDC UR10, c[0x0][0x2bc] ;  /* 0x0000af00000a7ab9 */ /* 0x000fe40000000800 */
[----:B0-----:R-:W-:Y:S01]  /*46f0*/  FMUL.FTZ R31, R14, UR10 ;  /* 0x0000000a0e1f7c20 */ /* 0x001fe20008410000 */
        /* <DEDUP_REMOVED lines=15> */
[----:B-1----:R-:W-:Y:S01]  /*47f0*/  FMUL.FTZ R33, R33, R50 ;  /* 0x0000003221217220 */ /* 0x002fe20000410000 */
[----:B------:R-:W-:Y:S02]  /*4800*/  FADD.FTZ R50, -R50, 1 ;  /* 0x3f80000032327421 */ /* 0x000fe40000010100 */
[----:B------:R-:W-:Y:S02]  /*4810*/  FMUL.FTZ R30, R30, R57 ;  /* 0x000000391e1e7220 */ /* 0x000fe40000410000 */
[----:B------:R-:W-:-:S04]  /*4820*/  FFMA.FTZ R50, R13, R50, 1 ;  /* 0x3f8000000d327423 */ /* 0x000fc80000010032 */
[----:B------:R-:W-:-:S07]  /*4830*/  FMUL.FTZ R33, R33, R50 ;  /* 0x0000003221217220 */ /* 0x000fce0000410000 */
.L_x_70:
[----:B------:R-:W-:Y:S01]  /*4840*/  LOP3.LUT P0, RZ, R54, 0x2, RZ, 0xc0, !PT ;  /* 0x0000000236ff7812 */ /* 0x000fe2000780c0ff */
[----:B------:R-:W-:-:S12]  /*4850*/  BSSY B0, `(.L_x_71) ;  /* 0x0000015000007945 */ /* 0x000fd80003800000 */
[----:B------:R-:W-:Y:S05]  /*4860*/  @P0 BRA `(.L_x_72) ;  /* 0x00000000004c0947 */ /* 0x000fea0003800000 */
[----:B------:R-:W-:Y:S01]  /*4870*/  SHF.R.S32.HI R12, RZ, 0x1f, R0 ;  /* 0x0000001fff0c7819 */ /* 0x000fe20000011400 */
[----:B------:R-:W-:Y:S01]  /*4880*/  ULDC.64 UR10, c[0x0][0x288] ;  /* 0x0000a200000a7ab9 */ /* 0x000fe20000000a00 */
[----:B------:R-:W-:-:S03]  /*4890*/  MOV R13, R59 ;  /* 0x0000003b000d7202 */ /* 0x000fc60000000f00 */
[----:B------:R-:W-:Y:S01]  /*48a0*/  IMAD R15, R12, UR10, RZ ;  /* 0x0000000a0c0f7c24 */ /* 0x000fe2000f8e02ff */
[----:B------:R-:W-:-:S03]  /*48b0*/  MOV R12, R60 ;  /* 0x0000003c000c7202 */ /* 0x000fc60000000f00 */
[C---:B------:R-:W-:Y:S02]  /*48c0*/  IMAD R15, R0.reuse, UR11, R15 ;  /* 0x0000000b000f7c24 */ /* 0x040fe4000f8e020f */
[----:B------:R-:W-:Y:S01]  /*48d0*/  IMAD.WIDE.U32 R12, R0, UR10, R12 ;  /* 0x0000000a000c7c25 */ /* 0x000fe2000f8e000c */
[----:B------:R-:W-:-:S04]  /*48e0*/  ULDC.64 UR10, c[0x0][0x210] ;  /* 0x00008400000a7ab9 */ /* 0x000fc80000000a00 */
[----:B------:R-:W-:Y:S01]  /*48f0*/  IADD3 R15, R13, R15, RZ ;  /* 0x0000000f0d0f7210 */ /* 0x000fe20007ffe0ff */
[----:B------:R-:W-:Y:S01]  /*4900*/  FFMA.FTZ R13, R31, R34, R32 ;  /* 0x000000221f0d7223 */ /* 0x000fe20000010020 */
[----:B------:R-:W-:-:S03]  /*4910*/  LEA R14, P0, R12, UR10, 0x1 ;  /* 0x0000000a0c0e7c11 */ /* 0x000fc6000f8008ff */
[----:B------:R-:W-:Y:S01]  /*4920*/  FFMA.FTZ R30, R30, R11, -R13 ;  /* 0x0000000b1e1e7223 */ /* 0x000fe2000001080d */
[----:B------:R-:W-:Y:S01]  /*4930*/  LEA.HI.X R15, R12, UR11, R15, 0x1, P0 ;  /* 0x0000000b0c0f7c11 */ /* 0x000fe200080f0c0f */
[----:B------:R-:W-:-:S04]  /*4940*/  FFMA.FTZ R12, R31, R35, R32 ;  /* 0x000000231f0c7223 */ /* 0x000fc80000010020 */
[----:B------:R-:W-:-:S04]  /*4950*/  FFMA.FTZ R12, R33, R10, -R12 ;  /* 0x0000000a210c7223 */ /* 0x000fc8000001080c */
[----:B------:R-:W-:Y:S01]  /*4960*/  FMUL.FTZ R13, R12, UR20 ;  /* 0x000000140c0d7c20 */ /* 0x000fe20008410000 */
[----:B------:R-:W-:-:S05]  /*4970*/  FMUL.FTZ R12, R30, UR20 ;  /* 0x000000141e0c7c20 */ /* 0x000fca0008410000 */
[----:B------:R-:W-:-:S05]  /*4980*/  F2FP.BF16.F32.PACK_AB R13, R12, R13 ;  /* 0x0000000d0c0d723e */ /* 0x000fca00000010ff */
[----:B------:R0:W-:Y:S02]  /*4990*/  STG.E desc[UR14][R14.64], R13 ;  /* 0x0000000d0e007986 */ /* 0x0001e4000c10190e */
.L_x_72:
[----:B------:R-:W-:Y:S05]  /*49a0*/  BSYNC B0 ;  /* 0x0000000000007941 */ /* 0x000fea0003800000 */
.L_x_71:
[----:B------:R-:W-:Y:S01]  /*49b0*/  ISETP.NE.AND P6, PT, RZ, UR17, PT ;  /* 0x00000011ff007c0c */ /* 0x000fe2000bfc5270 */
[----:B0-----:R-:W-:Y:S01]  /*49c0*/  FADD.FTZ R13, R52, -UR19 ;  /* 0x80000013340d7e21 */ /* 0x001fe20008010000 */
[----:B------:R-:W-:Y:S01]  /*49d0*/  FADD.FTZ R12, R29, -UR19 ;  /* 0x800000131d0c7e21 */ /* 0x000fe20008010000 */
[----:B------:R-:W-:Y:S02]  /*49e0*/  SHF.L.U32 R49, R49, 0x10, RZ ;  /* 0x0000001031317819 */ /* 0x000fe400000006ff */
[----:B------:R-:W-:Y:S01]  /*49f0*/  SHF.L.U32 R28, R28, 0x10, RZ ;  /* 0x000000101c1c7819 */ /* 0x000fe200000006ff */
[----:B------:R-:W-:Y:S01]  /*4a00*/  FMUL.FTZ R13, R13, UR20 ;  /* 0x000000140d0d7c20 */ /* 0x000fe20008410000 */
[----:B------:R-:W-:Y:S01]  /*4a10*/  SHF.L.U32 R47, R47, 0x10, RZ ;  /* 0x000000102f2f7819 */ /* 0x000fe200000006ff */
[----:B------:R-:W-:Y:S01]  /*4a20*/  FMUL.FTZ R12, R12, UR20 ;  /* 0x000000140c0c7c20 */ /* 0x000fe20008410000 */
[----:B------:R-:W-:-:S04]  /*4a30*/  SHF.L.U32 R27, R27, 0x10, RZ ;  /* 0x000000101b1b7819 */ /* 0x000fc800000006ff */
[----:B------:R-:W-:Y:S05]  /*4a40*/  @!P6 BRA `(.L_x_73) ;  /* 0x000000000048e947 */ /* 0x000fea0003800000 */
        /* <DEDUP_REMOVED lines=18> */
.L_x_73:
[----:B------:R-:W-:Y:S04]  /*4b70*/  BSSY B0, `(.L_x_74) ;  /* 0x0000016000007945 */ /* 0x000fe80003800000 */
[----:B------:R-:W-:Y:S05]  /*4b80*/  @P5 BRA `(.L_x_75) ;  /* 0x0000000000505947 */ /* 0x000fea0003800000 */
[----:B------:R-:W-:Y:S01]  /*4b90*/  IADD3 R15, R0, 0x10, RZ ;  /* 0x00000010000f7810 */ /* 0x000fe20007ffe0ff */
[C-C-:B------:R-:W-:Y:S01]  /*4ba0*/  FFMA.FTZ R14, R31.reuse, R13, R32.reuse ;  /* 0x0000000d1f0e7223 */ /* 0x140fe20000010020 */
[----:B------:R-:W-:Y:S01]  /*4bb0*/  FFMA.FTZ R13, R31, R12, R32 ;  /* 0x0000000c1f0d7223 */ /* 0x000fe20000010020 */
[----:B------:R-:W-:Y:S01]  /*4bc0*/  ULDC.64 UR10, c[0x0][0x288] ;  /* 0x0000a200000a7ab9 */ /* 0x000fe20000000a00 */
[----:B------:R-:W-:Y:S01]  /*4bd0*/  SHF.R.S32.HI R29, RZ, 0x1f, R15 ;  /* 0x0000001fff1d7819 */ /* 0x000fe2000001140f */
[----:B------:R-:W-:Y:S01]  /*4be0*/  FFMA.FTZ R14, R49, R10, -R14 ;  /* 0x0000000a310e7223 */ /* 0x000fe2000001080e */
[----:B------:R-:W-:Y:S01]  /*4bf0*/  FFMA.FTZ R28, R28, R11, -R13 ;  /* 0x0000000b1c1c7223 */ /* 0x000fe2000001080d */
[----:B------:R-:W-:Y:S02]  /*4c00*/  MOV R12, R60 ;  /* 0x0000003c000c7202 */ /* 0x000fe40000000f00 */
[----:B------:R-:W-:Y:S01]  /*4c10*/  MOV R13, R59 ;  /* 0x0000003b000d7202 */ /* 0x000fe20000000f00 */
[----:B------:R-:W-:-:S02]  /*4c20*/  IMAD R30, R29, UR10, RZ ;  /* 0x0000000a1d1e7c24 */ /* 0x000fc4000f8e02ff */
[----:B------:R-:W-:Y:S01]  /*4c30*/  FMUL.FTZ R29, R14, UR20 ;  /* 0x000000140e1d7c20 */ /* 0x000fe20008410000 */
[----:B------:R-:W-:Y:S01]  /*4c40*/  FMUL.FTZ R28, R28, UR20 ;  /* 0x000000141c1c7c20 */ /* 0x000fe20008410000 */
[----:B------:R-:W-:-:S04]  /*4c50*/  IMAD.WIDE.U32 R12, R15, UR10, R12 ;  /* 0x0000000a0f0c7c25 */ /* 0x000fc8000f8e000c */
[----:B------:R-:W-:Y:S01]  /*4c60*/  IMAD R15, R15, UR11, R30 ;  /* 0x0000000b0f0f7c24 */ /* 0x000fe2000f8e021e */
[----:B------:R-:W-:Y:S02]  /*4c70*/  ULDC.64 UR10, c[0x0][0x210] ;  /* 0x00008400000a7ab9 */ /* 0x000fe40000000a00 */
[----:B------:R-:W-:Y:S02]  /*4c80*/  LEA R14, P0, R12, UR10, 0x1 ;  /* 0x0000000a0c0e7c11 */ /* 0x000fe4000f8008ff */
[----:B------:R-:W-:Y:S02]  /*4c90*/  IADD3 R15, R13, R15, RZ ;  /* 0x0000000f0d0f7210 */ /* 0x000fe40007ffe0ff */
[----:B------:R-:W-:Y:S02]  /*4ca0*/  F2FP.BF16.F32.PACK_AB R13, R28, R29 ;  /* 0x0000001d1c0d723e */ /* 0x000fe400000010ff */
[----:B------:R-:W-:-:S05]  /*4cb0*/  LEA.HI.X R15, R12, UR11, R15, 0x1, P0 ;  /* 0x0000000b0c0f7c11 */ /* 0x000fca00080f0c0f */
[----:B------:R0:W-:Y:S02]  /*4cc0*/  STG.E desc[UR14][R14.64], R13 ;  /* 0x0000000d0e007986 */ /* 0x0001e4000c10190e */
.L_x_75:
[----:B------:R-:W-:Y:S05]  /*4cd0*/  BSYNC B0 ;  /* 0x0000000000007941 */ /* 0x000fea0003800000 */
.L_x_74:
[----:B0-----:R-:W-:Y:S01]  /*4ce0*/  FADD.FTZ R15, R47, -UR19 ;  /* 0x800000132f0f7e21 */ /* 0x001fe20008010000 */
[----:B------:R-:W-:Y:S01]  /*4cf0*/  FADD.FTZ R12, R27, -UR19 ;  /* 0x800000131b0c7e21 */ /* 0x000fe20008010000 */
[----:B------:R-:W-:Y:S02]  /*4d00*/  SHF.L.U32 R13, R46, 0x10, RZ ;  /* 0x000000102e0d7819 */ /* 0x000fe400000006ff */
[----:B------:R-:W-:Y:S01]  /*4d10*/  SHF.L.U32 R26, R26, 0x10, RZ ;  /* 0x000000101a1a7819 */ /* 0x000fe200000006ff */
[----:B------:R-:W-:Y:S01]  /*4d20*/  FMUL.FTZ R15, R15, UR20 ;  /* 0x000000140f0f7c20 */ /* 0x000fe20008410000 */
[----:B------:R-:W-:Y:S01]  /*4d30*/  SHF.L.U32 R48, R48, 0x10, RZ ;  /* 0x0000001030307819 */ /* 0x000fe200000006ff */
[----:B------:R-:W-:Y:S01]  /*4d40*/  FMUL.FTZ R12, R12, UR20 ;  /* 0x000000140c0c7c20 */ /* 0x000fe20008410000 */
        /* <DEDUP_REMOVED lines=20> */
.L_x_76:
        /* <DEDUP_REMOVED lines=8> */
[----:B------:R-:W-:Y:S01]  /*4f10*/  MOV R12, R60 ;  /* 0x0000003c000c7202 */ /* 0x000fe20000000f00 */
[----:B------:R-:W-:Y:S01]  /*4f20*/  FFMA.FTZ R26, R26, R11, -R15 ;  /* 0x0000000b1a1a7223 */ /* 0x000fe2000001080f */
[----:B------:R-:W-:Y:S01]  /*4f30*/  MOV R13, R59 ;  /* 0x0000003b000d7202 */ /* 0x000fe20000000f00 */
[----:B------:R-:W-:Y:S02]  /*4f40*/  IMAD R28, R28, UR10, RZ ;  /* 0x0000000a1c1c7c24 */ /* 0x000fe4000f8e02ff */
[----:B------:R-:W-:Y:S01]  /*4f50*/  FMUL.FTZ R26, R26, UR20 ;  /* 0x000000141a1a7c20 */ /* 0x000fe20008410000 */
[----:B------:R-:W-:-:S04]  /*4f60*/  IMAD.WIDE.U32 R12, R27, UR10, R12 ;  /* 0x0000000a1b0c7c25 */ /* 0x000fc8000f8e000c */
[----:B------:R-:W-:Y:S01]  /*4f70*/  IMAD R15, R27, UR11, R28 ;  /* 0x0000000b1b0f7c24 */ /* 0x000fe2000f8e021c */
[----:B------:R-:W-:Y:S01]  /*4f80*/  ULDC.64 UR10, c[0x0][0x210] ;  /* 0x00008400000a7ab9 */ /* 0x000fe20000000a00 */
[----:B------:R-:W-:Y:S01]  /*4f90*/  FMUL.FTZ R27, R14, UR20 ;  /* 0x000000140e1b7c20 */ /* 0x000fe20008410000 */
[----:B------:R-:W-:Y:S02]  /*4fa0*/  LEA R14, P0, R12, UR10, 0x1 ;  /* 0x0000000a0c0e7c11 */ /* 0x000fe4000f8008ff */
[----:B------:R-:W-:Y:S02]  /*4fb0*/  IADD3 R15, R13, R15, RZ ;  /* 0x0000000f0d0f7210 */ /* 0x000fe40007ffe0ff */
[----:B------:R-:W-:Y:S02]  /*4fc0*/  F2FP.BF16.F32.PACK_AB R13, R26, R27 ;  /* 0x0000001b1a0d723e */ /* 0x000fe400000010ff */
[----:B------:R-:W-:-:S05]  /*4fd0*/  LEA.HI.X R15, R12, UR11, R15, 0x1, P0 ;  /* 0x0000000b0c0f7c11 */ /* 0x000fca00080f0c0f */
[----:B------:R0:W-:Y:S02]  /*4fe0*/  STG.E desc[UR14][R14.64], R13 ;  /* 0x0000000d0e007986 */ /* 0x0001e4000c10190e */
.L_x_78:
[----:B------:R-:W-:Y:S05]  /*4ff0*/  BSYNC B0 ;  /* 0x0000000000007941 */ /* 0x000fea0003800000 */
.L_x_77:
[----:B------:R-:W-:Y:S01]  /*5000*/  FADD.FTZ R48, R48, -UR19 ;  /* 0x8000001330307e21 */ /* 0x000fe20008010000 */
        /* <DEDUP_REMOVED lines=8> */
[----:B0-----:R-:W-:Y:S01]  /*5090*/  FFMA.FTZ R13, R30, R11, R9 ;  /* 0x0000000b1e0d7223 */ /* 0x001fe20000010009 */
        /* <DEDUP_REMOVED lines=17> */
.L_x_79:
[----:B------:R-:W-:Y:S04]  /*51b0*/  BSSY B0, `(.L_x_80) ;  /* 0x0000016000007945 */ /* 0x000fe80003800000 */
[----:B------:R-:W-:Y:S05]  /*51c0*/  @P3 BRA `(.L_x_81) ;  /* 0x0000000000503947 */ /* 0x000fea0003800000 */
[----:B0-----:R-:W-:Y:S01]  /*51d0*/  IADD3 R15, R0, 0x30, RZ ;  /* 0x00000030000f7810 */ /* 0x001fe20007ffe0ff */
        /* <DEDUP_REMOVED lines=19> */
.L_x_81:
[----:B------:R-:W-:Y:S05]  /*5310*/  BSYNC B0 ;  /* 0x0000000000007941 */ /* 0x000fea0003800000 */
.L_x_80:
[----:B------:R-:W-:Y:S01]  /*5320*/  FADD.FTZ R43, R43, -UR19 ;  /* 0x800000132b2b7e21 */ /* 0x000fe20008010000 */
[----:B------:R-:W-:Y:S01]  /*5330*/  FADD.FTZ R23, R23, -UR19 ;  /* 0x8000001317177e21 */ /* 0x000fe20008010000 */
[----:B01----:R-:W-:Y:S02]  /*5340*/  SHF.L.U32 R13, R42, 0x10, RZ ;  /* 0x000000102a0d7819 */ /* 0x003fe400000006ff */
        /* <DEDUP_REMOVED lines=24> */
.L_x_82:
[----:B------:R-:W-:Y:S04]  /*54d0*/  BSSY B0, `(.L_x_83) ;  /* 0x0000016000007945 */ /* 0x000fe80003800000 */
[----:B------:R-:W-:Y:S05]  /*54e0*/  @P2 BRA `(.L_x_84) ;  /* 0x0000000000502947 */ /* 0x000fea0003800000 */
[----:B------:R-:W-:Y:S01]  /*54f0*/  IADD3 R23, R0, 0x40, RZ ;  /* 0x0000004000177810 */ /* 0x000fe20007ffe0ff */
[C-C-:B------:R-:W-:Y:S01]  /*5500*/  FFMA.FTZ R12, R31.reuse, R43, R32.reuse ;  /* 0x0000002b1f0c7223 */ /* 0x140fe20000010020 */
[----:B------:R-:W-:Y:S01]  /*5510*/  ULDC.64 UR10, c[0x0][0x288] ;  /* 0x0000a200000a7ab9 */ /* 0x000fe20000000a00 */
[----:B------:R-:W-:Y:S01]  /*5520*/  FFMA.FTZ R15, R31, R28, R32 ;  /* 0x0000001c1f0f7223 */ /* 0x000fe20000010020 */
        /* <DEDUP_REMOVED lines=16> */
.L_x_84:
[----:B------:R-:W-:Y:S05]  /*5630*/  BSYNC B0 ;  /* 0x0000000000007941 */ /* 0x000fea0003800000 */
.L_x_83:
        /* <DEDUP_REMOVED lines=27> */
.L_x_85:
[----:B------:R-:W-:Y:S04]  /*57f0*/  BSSY B0, `(.L_x_86) ;  /* 0x0000016000007945 */ /* 0x000fe80003800000 */
[----:B------:R-:W-:Y:S05]  /*5800*/  @P1 BRA `(.L_x_87) ;  /* 0x0000000000501947 */ /* 0x000fea0003800000 */
[----:B0-----:R-:W-:Y:S01]  /*5810*/  IADD3 R15, R0, 0x50, RZ ;  /* 0x00000050000f7810 */ /* 0x001fe20007ffe0ff */
[C-C-:B------:R-:W-:Y:S01]  /*5820*/  FFMA.FTZ R13, R31.reuse, R26, R32.reuse ;  /* 0x0000001a1f0d7223 */ /* 0x140fe20000010020 */
[----:B------:R-:W-:Y:S01]  /*5830*/  ULDC.64 UR10, c[0x0][0x288] ;  /* 0x0000a200000a7ab9 */ /* 0x000fe20000000a00 */
[----:B------:R-:W-:Y:S01]  /*5840*/  FFMA.FTZ R14, R31, R27, R32 ;  /* 0x0000001b1f0e7223 */ /* 0x000fe20000010020 */
[----:B------:R-:W-:-:S03]  /*5850*/  SHF.R.S32.HI R19, RZ, 0x1f, R15 ;  /* 0x0000001fff137819 */ /* 0x000fc6000001140f */
[----:B------:R-:W-:Y:S02]  /*5860*/  FFMA.FTZ R14, R41, R10, -R14 ;  /* 0x0000000a290e7223 */ /* 0x000fe4000001080e */
[----:B------:R-:W-:Y:S02]  /*5870*/  IMAD R22, R19, UR10, RZ ;  /* 0x0000000a13167c24 */ /* 0x000fe4000f8e02ff */
[----:B------:R-:W-:Y:S01]  /*5880*/  FFMA.FTZ R19, R12, R11, -R13 ;  /* 0x0000000b0c137223 */ /* 0x000fe2000001080d */
[----:B------:R-:W-:Y:S02]  /*5890*/  MOV R12, R60 ;  /* 0x0000003c000c7202 */ /* 0x000fe40000000f00 */
[----:B------:R-:W-:Y:S01]  /*58a0*/  MOV R13, R59 ;  /* 0x0000003b000d7202 */ /* 0x000fe20000000f00 */
[----:B------:R-:W-:Y:S02]  /*58b0*/  FMUL.FTZ R19, R19, UR20 ;  /* 0x0000001413137c20 */ /* 0x000fe40008410000 */
[----:B------:R-:W-:-:S04]  /*58c0*/  IMAD.WIDE.U32 R12, R15, UR10, R12 ;  /* 0x0000000a0f0c7c25 */ /* 0x000fc8000f8e000c */
        /* <DEDUP_REMOVED lines=8> */
.L_x_87:
[----:B------:R-:W-:Y:S05]  /*5950*/  BSYNC B0 ;  /* 0x0000000000007941 */ /* 0x000fea0003800000 */
.L_x_86:
[----:B------:R-:W-:Y:S01]  /*5960*/  SHF.L.U32 R12, R40, 0x10, RZ ;  /* 0x00000010280c7819 */ /* 0x000fe200000006ff */
[----:B------:R-:W-:Y:S01]  /*5970*/  FADD.FTZ R39, R39, -UR19 ;  /* 0x8000001327277e21 */ /* 0x000fe20008010000 */
[----:B0-----:R-:W-:Y:S01]  /*5980*/  SHF.L.U32 R13, R17, 0x10, RZ ;  /* 0x00000010110d7819 */ /* 0x001fe200000006ff */
[----:B------:R-:W-:Y:S01]  /*5990*/  FADD.FTZ R20, R20, -UR19 ;  /* 0x8000001314147e21 */ /* 0x000fe20008010000 */
[----:B-1----:R-:W-:Y:S01]  /*59a0*/  SHF.L.U32 R15, R38, 0x10, RZ ;  /* 0x00000010260f7819 */ /* 0x002fe200000006ff */
[----:B------:R-:W-:Y:S01]  /*59b0*/  FADD.FTZ R12, R12, -UR19 ;  /* 0x800000130c0c7e21 */ /* 0x000fe20008010000 */
[----:B------:R-:W-:Y:S01]  /*59c0*/  SHF.L.U32 R18, R18, 0x10, RZ ;  /* 0x0000001012127819 */ /* 0x000fe200000006ff */
[----:B------:R-:W-:Y:S01]  /*59d0*/  FADD.FTZ R13, R13, -UR19 ;  /* 0x800000130d0d7e21 */ /* 0x000fe20008010000 */
        /* <DEDUP_REMOVED lines=21> */
.L_x_88:
[----:B------:R-:W-:Y:S01]  /*5b30*/  LOP3.LUT P0, RZ, R54, 0x4, RZ, 0xc0, !PT ;  /* 0x0000000436ff7812 */ /* 0x000fe2000780c0ff */
[----:B------:R-:W-:-:S12]  /*5b40*/  BSSY B0, `(.L_x_89) ;  /* 0x0000014000007945 */ /* 0x000fd80003800000 */
        /* <DEDUP_REMOVED lines=19> */
.L_x_90:
[----:B------:R-:W-:Y:S05]  /*5c80*/  BSYNC B0 ;  /* 0x0000000000007941 */ /* 0x000fea0003800000 */
.L_x_89:
[----:B------:R-:W-:Y:S01]  /*5c90*/  SHF.L.U32 R37, R37, 0x10, RZ ;  /* 0x0000001025257819 */ /* 0x000fe200000006ff */
[----:B------:R-:W-:Y:S01]  /*5ca0*/  FMUL.FTZ R21, R12, UR20 ;  /* 0x000000140c157c20 */ /* 0x000fe20008410000 */
[----:B------:R-:W-:Y:S01]  /*5cb0*/  SHF.L.U32 R16, R16, 0x10, RZ ;  /* 0x0000001010107819 */ /* 0x000fe200000006ff */
        /* <DEDUP_REMOVED lines=20> */
.L_x_91:
[----:B------:R-:W-:Y:S01]  /*5e00*/  ULDC.64 UR10, c[0x0][0x290] ;  /* 0x0000a400000a7ab9 */ /* 0x000fe20000000a00 */
[----:B------:R-:W-:Y:S01]  /*5e10*/  BSSY B0, `(.L_x_92) ;  /* 0x0000016000007945 */ /* 0x000fe20003800000 */
[----:B------:R-:W-:-:S04]  /*5e20*/  ISETP.GE.U32.AND P0, PT, R4, UR10, PT ;  /* 0x0000000a04007c0c */ /* 0x000fc8000bf06070 */
[----:B------:R-:W-:-:S04]  /*5e30*/  ISETP.GE.AND.EX P0, PT, R7, UR11, PT, P0 ;  /* 0x0000000b07007c0c */ /* 0x000fc8000bf06300 */
[----:B------:R-:W-:-:S13]  /*5e40*/  ISETP.LT.U32.AND P0, PT, R53, 0x200, !P0 ;  /* 0x000002003500780c */ /* 0x000fda0004701070 */
[----:B------:R-:W-:Y:S05]  /*5e50*/  @!P0 BRA `(.L_x_93) ;  /* 0x0000000000448947 */ /* 0x000fea0003800000 */
[----:B------:R-:W-:Y:S01]  /*5e60*/  ULDC.64 UR10, c[0x0][0x288] ;  /* 0x0000a200000a7ab9 */ /* 0x000fe20000000a00 */
[C-C-:B------:R-:W-:Y:S01]  /*5e70*/  FFMA.FTZ R8, R31.reuse, R21, R32.reuse ;  /* 0x000000151f087223 */ /* 0x140fe20000010020 */
[----:B------:R-:W-:Y:S01]  /*5e80*/  MOV R58, R60 ;  /* 0x0000003c003a7202 */ /* 0x000fe20000000f00 */
[----:B------:R-:W-:Y:S01]  /*5e90*/  FFMA.FTZ R31, R31, R20, R32 ;  /* 0x000000141f1f7223 */ /* 0x000fe20000010020 */
[----:B------:R-:W-:Y:S02]  /*5ea0*/  IMAD R9, R7, UR10, RZ ;  /* 0x0000000a07097c24 */ /* 0x000fe4000f8e02ff */
[----:B------:R-:W-:Y:S01]  /*5eb0*/  FFMA.FTZ R8, R37, R10, -R8 ;  /* 0x0000000a25087223 */ /* 0x000fe20000010808 */
[----:B------:R-:W-:Y:S01]  /*5ec0*/  FFMA.FTZ R31, R16, R11, -R31 ;  /* 0x0000000b101f7223 */ /* 0x000fe2000001081f */
[----:B------:R-:W-:-:S04]  /*5ed0*/  IMAD.WIDE.U32 R58, R4, UR10, R58 ;  /* 0x0000000a043a7c25 */ /* 0x000fc8000f8e003a */
[----:B------:R-:W-:Y:S01]  /*5ee0*/  FMUL.FTZ R11, R8, UR20 ;  /* 0x00000014080b7c20 */ /* 0x000fe20008410000 */
[----:B------:R-:W-:Y:S01]  /*5ef0*/  FMUL.FTZ R10, R31, UR20 ;  /* 0x000000141f0a7c20 */ /* 0x000fe20008410000 */
[----:B------:R-:W-:Y:S01]  /*5f00*/  IMAD R9, R4, UR11, R9 ;  /* 0x0000000b04097c24 */ /* 0x000fe2000f8e0209 */
[----:B------:R-:W-:Y:S02]  /*5f10*/  ULDC.64 UR10, c[0x0][0x210] ;  /* 0x00008400000a7ab9 */ /* 0x000fe40000000a00 */
[----:B------:R-:W-:Y:S02]  /*5f20*/  LEA R8, P0, R58, UR10, 0x1 ;  /* 0x0000000a3a087c11 */ /* 0x000fe4000f8008ff */
[----:B------:R-:W-:Y:S02]  /*5f30*/  IADD3 R9, R59, R9, RZ ;  /* 0x000000093b097210 */ /* 0x000fe40007ffe0ff */
[----:B------:R-:W-:Y:S02]  /*5f40*/  F2FP.BF16.F32.PACK_AB R11, R10, R11 ;  /* 0x0000000b0a0b723e */ /* 0x000fe400000010ff */
[----:B------:R-:W-:-:S05]  /*5f50*/  LEA.HI.X R9, R58, UR11, R9, 0x1, P0 ;  /* 0x0000000b3a097c11 */ /* 0x000fca00080f0c09 */
[----:B------:R1:W-:Y:S02]  /*5f60*/  STG.E desc[UR14][R8.64], R11 ;  /* 0x0000000b08007986 */ /* 0x0003e4000c10190e */
.L_x_93:
[----:B------:R-:W-:Y:S05]  /*5f70*/  BSYNC B0 ;  /* 0x0000000000007941 */ /* 0x000fea0003800000 */
.L_x_92:
[----:B------:R-:W-:Y:S02]  /*5f80*/  UIADD3 UR16, UR18, UR16, URZ ;  /* 0x0000001012107290 */ /* 0x000fe4000fffe03f */
[----:B------:R-:W-:Y:S02]  /*5f90*/  UIADD3 UR4, UR4, 0x1, URZ ;  /* 0x0000000104047890 */ /* 0x000fe4000fffe03f */
[----:B------:R-:W-:-:S06]  /*5fa0*/  UISETP.GE.AND UP0, UPT, UR16, UR5, UPT ;  /* 0x000000051000728c */ /* 0x000fcc000bf06270 */
[----:B------:R-:W-:-:S13]  /*5fb0*/  PLOP3.LUT P0, PT, PT, PT, UP0, 0x80, 0x0 ;  /* 0x000000000000781c */ /* 0x000fda0003f0f008 */
[----:B------:R-:W-:Y:S05]  /*5fc0*/  @!P0 BRA `(.L_x_94) ;  /* 0xffffffa000d48947 */ /* 0x000fea000383ffff */
.L_x_43:
[----:B------:R-:W2:Y:S01]  /*5fd0*/  LDC R4, c[0x0][0xc] ;  /* 0x00000300ff047b82 */ /* 0x000ea20000000800 */
[----:B------:R-:W-:Y:S01]  /*5fe0*/  ISETP.NE.AND P2, PT, R53, RZ, PT ;  /* 0x000000ff3500720c */ /* 0x000fe20003f45270 */
[----:B------:R-:W-:Y:S06]  /*5ff0*/  BSSY B0, `(.L_x_95) ;  /* 0x0000015000007945 */ /* 0x000fec0003800000 */
[----:B------:R-:W3:Y:S08]  /*6000*/  LDC R7, c[0x0][0x10] ;  /* 0x00000400ff077b82 */ /* 0x000ef00000000800 */
[----:B------:R-:W4:Y:S01]  /*6010*/  LDC.64 R2, c[0x0][0x258] ;  /* 0x00009600ff027b82 */ /* 0x000f220000000a00 */
[----:B--2---:R-:W-:-:S02]  /*6020*/  IADD3 R0, R4, -0x1, RZ ;  /* 0xffffffff04007810 */ /* 0x004fc40007ffe0ff */
[----:B------:R-:W-:Y:S02]  /*6030*/  ISETP.NE.AND P1, PT, R4, 0x1, PT ;  /* 0x000000010400780c */ /* 0x000fe40003f25270 */
[----:B------:R-:W-:Y:S02]  /*6040*/  ISETP.NE.AND P0, PT, R0, UR13, PT ;  /* 0x0000000d00007c0c */ /* 0x000fe4000bf05270 */
[C---:B---3--:R-:W-:Y:S02]  /*6050*/  IADD3 R5, R7.reuse, -0x1, RZ ;  /* 0xffffffff07057810 */ /* 0x048fe40007ffe0ff */
        /* <DEDUP_REMOVED lines=14> */
.L_x_96:
[----:B------:R-:W-:Y:S05]  /*6140*/  BSYNC B0 ;  /* 0x0000000000007941 */ /* 0x000fea0003800000 */
.L_x_95:
[----:B------:R-:W-:Y:S05]  /*6150*/  @P0 EXIT ;  /* 0x000000000000094d */ /* 0x000fea0003800000 */
[----:B------:R-:W-:Y:S05]  /*6160*/  @P2 BRA `(.L_x_97) ;  /* 0x0000000000202947 */ /* 0x000fea0003800000 */
[----:B------:R-:W-:-:S05]  /*6170*/  IMAD R0, R4, R7, RZ ;  /* 0x0000000704007224 */ /* 0x000fca00078e02ff */
[----:B------:R-:W-:-:S13]  /*6180*/  ISETP.NE.AND P0, PT, R0, -0x1, PT ;  /* 0xffffffff0000780c */ /* 0x000fda0003f05270 */
[----:B------:R-:W-:Y:S05]  /*6190*/  @!P0 BRA `(.L_x_97) ;  /* 0x0000000000148947 */ /* 0x000fea0003800000 */
.L_x_98:
[----:B--2---:R-:W2:Y:S04]  /*61a0*/  LDG.E.STRONG.GPU R5, desc[UR14][R2.64] ;  /* 0x0000000e02057981 */ /* 0x004ea8000c1ef900 */
[----:B--2---:R-:W-:Y:S01]  /*61b0*/  CCTL.IVALL ;  /* 0x00000000ff00798f */ /* 0x004fe20002000000 */
[----:B------:R-:W-:Y:S05]  /*61c0*/  YIELD ;  /* 0x0000000000007946 */ /* 0x000fea0003800000 */
[----:B------:R-:W-:-:S13]  /*61d0*/  ISETP.NE.AND P0, PT, R5, R0, PT ;  /* 0x000000000500720c */ /* 0x000fda0003f05270 */
[----:B------:R-:W-:Y:S05]  /*61e0*/  @P0 BRA `(.L_x_98) ;  /* 0xfffffffc00ec0947 */ /* 0x000fea000383ffff */
.L_x_97:
        /* <DEDUP_REMOVED lines=13> */
[----:B0-----:R-:W0:Y:S01]  /*62c0*/  LDC.64 R14, c[0x0][0x218] ;  /* 0x00008600ff0e7b82 */ /* 0x001e220000000a00 */
[----:B------:R-:W-:Y:S01]  /*62d0*/  SHF.L.U64.HI R23, R22, 0x2, R23 ;  /* 0x0000000216177819 */ /* 0x000fe20000010217 */
[----:B------:R-:W-:Y:S01]  /*62e0*/  ULDC.64 UR4, c[0x0][0x268] ;  /* 0x00009a0000047ab9 */ /* 0x000fe20000000a00 */
[----:B------:R-:W-:Y:S02]  /*62f0*/  IADD3 R5, R3, R5, RZ ;  /* 0x0000000503057210 */ /* 0x000fe40007ffe0ff */
[----:B------:R-:W-:Y:S02]  /*6300*/  SHF.L.U64.HI R31, R24, 0x2, R25 ;  /* 0x00000002181f7819 */ /* 0x000fe40000010219 */
[----:B------:R-:W-:Y:S01]  /*6310*/  LEA.HI R2, P0, R5, R2, RZ, 0x1 ;  /* 0x0000000205027211 */ /* 0x000fe200078108ff */
[----:B------:R-:W2:Y:S03]  /*6320*/  LDC.64 R16, c[0x0][0x220] ;  /* 0x00008800ff107b82 */ /* 0x000ea60000000a00 */
[----:B------:R-:W-:-:S04]  /*6330*/  IADD3.X R5, RZ, R5, RZ, P0, !PT ;  /* 0x00000005ff057210 */ /* 0x000fc800007fe4ff */
[--C-:B------:R-:W-:Y:S02]  /*6340*/  SHF.R.S64 R27, R2, 0x1, R5.reuse ;  /* 0x00000001021b7819 */ /* 0x100fe40000001005 */
[----:B------:R-:W-:-:S04]  /*6350*/  SHF.R.S32.HI R2, RZ, 0x1, R5 ;  /* 0x00000001ff027819 */ /* 0x000fc80000011405 */
[----:B------:R-:W-:-:S07]  /*6360*/  SHF.L.U64.HI R29, R27, 0x2, R2 ;  /* 0x000000021b1d7819 */ /* 0x000fce0000010202 */
.L_x_99:
[----:B------:R-:W-:-:S04]  /*6370*/  LEA R6, P0, R53, UR4, 0x2 ;  /* 0x0000000435067c11 */ /* 0x000fc8000f8010ff */
[----:B------:R-:W-:Y:S02]  /*6380*/  LEA.HI.X R7, R53, UR5, R0, 0x2, P0 ;  /* 0x0000000535077c11 */ /* 0x000fe400080f1400 */
[-C--:B-1----:R-:W-:Y:S02]  /*6390*/  LEA R8, P0, R24, R6.reuse, 0x2 ;  /* 0x0000000618087211 */ /* 0x082fe400078010ff */
[-C--:B------:R-:W-:Y:S01]  /*63a0*/  LEA R12, P1, R22, R6.reuse, 0x2 ;  /* 0x00000006160c7211 */ /* 0x080fe200078210ff */
[----:B---3--:R-:W3:Y:S01]  /*63b0*/  LDG.E R18, desc[UR14][R6.64] ;  /* 0x0000000e06127981 */ /* 0x008ee2000c1e1900 */
[----:B------:R-:W-:Y:S02]  /*63c0*/  LEA R10, P2, R27, R6, 0x2 ;  /* 0x000000061b0a7211 */ /* 0x000fe400078410ff */
[----:B------:R-:W-:Y:S02]  /*63d0*/  IADD3.X R9, R7, R31, RZ, P0, !PT ;  /* 0x0000001f07097210 */ /* 0x000fe400007fe4ff */
[----:B------:R-:W-:-:S02]  /*63e0*/  IADD3.X R13, R23, R7, RZ, P1, !PT ;  /* 0x00000007170d7210 */ /* 0x000fc40000ffe4ff */
[----:B------:R-:W-:Y:S01]  /*63f0*/  IADD3.X R11, R7, R29, RZ, P2, !PT ;  /* 0x0000001d070b7210 */ /* 0x000fe200017fe4ff */
[----:B------:R-:W3:Y:S04]  /*6400*/  LDG.E R19, desc[UR14][R8.64] ;  /* 0x0000000e08137981 */ /* 0x000ee8000c1e1900 */
[----:B------:R-:W4:Y:S04]  /*6410*/  LDG.E R20, desc[UR14][R12.64] ;  /* 0x0000000e0c147981 */ /* 0x000f28000c1e1900 */
[----:B------:R-:W4:Y:S01]  /*6420*/  LDG.E R21, desc[UR14][R10.64] ;  /* 0x0000000e0a157981 */ /* 0x000f22000c1e1900 */
[----:B------:R-:W-:-:S02]  /*6430*/  SHF.L.U32 R5, R53, 0x1, RZ ;  /* 0x0000000135057819 */ /* 0x000fc400000006ff */
[----:B------:R-:W-:-:S03]  /*6440*/  IADD3 R53, R53, 0x200, RZ ;  /* 0x0000020035357810 */ /* 0x000fc60007ffe0ff */
[----:B0-----:R-:W-:-:S04]  /*6450*/  IMAD.WIDE R2, R5, 0x4, R14 ;  /* 0x0000000405027825 */ /* 0x001fc800078e020e */
[----:B--2---:R-:W-:Y:S01]  /*6460*/  IMAD.WIDE R4, R5, 0x4, R16 ;  /* 0x0000000405047825 */ /* 0x004fe200078e0210 */
[----:B------:R-:W-:Y:S02]  /*6470*/  ISETP.GT.U32.AND P0, PT, R24, R53, PT ;  /* 0x000000351800720c */ /* 0x000fe40003f04070 */
[----:B------:R-:W-:-:S04]  /*6480*/  SHF.R.S32.HI R0, RZ, 0x1f, R53 ;  /* 0x0000001fff007819 */ /* 0x000fc80000011435 */
[----:B------:R-:W-:Y:S01]  /*6490*/  ISETP.GT.AND.EX P0, PT, R25, R0, PT, P0 ;  /* 0x000000001900720c */ /* 0x000fe20003f04300 */
[----:B---3--:R3:W-:Y:S04]  /*64a0*/  STG.E.64 desc[UR14][R2.64], R18 ;  /* 0x0000001202007986 */ /* 0x0087e8000c101b0e */
[----:B----4-:R3:W-:Y:S08]  /*64b0*/  STG.E.64 desc[UR14][R4.64], R20 ;  /* 0x0000001404007986 */ /* 0x0107f0000c101b0e */
[----:B------:R-:W-:Y:S05]  /*64c0*/  @P0 BRA `(.L_x_99) ;  /* 0xfffffffc00a80947 */ /* 0x000fea000383ffff */
[----:B------:R-:W-:Y:S05]  /*64d0*/  EXIT ;  /* 0x000000000000794d */ /* 0x000fea0003800000 */
.L_x_100:
        /* <DEDUP_REMOVED lines=10> */
.L_x_5217:


//--------------------- .text._Z35group_norm_nhwc_bwd_one_pass_kernelI11Bf16IOFp32WLi256ELi64ELi512EEv26Group_norm_nhwc_bwd_params --------------------------
	.section	.text._Z35group_norm_nhwc_bwd_one_pass_kernelI11Bf16IOFp32WLi256ELi64ELi512EEv26Group_norm_nhwc_bwd_params,"ax",@progbits
	.align	128
        .global         _Z35group_norm_nhwc_bwd_one_pass_kernelI11Bf16IOFp32WLi256ELi64ELi512EEv26Group_norm_nhwc_bwd_params
        .type           _Z35group_norm_nhwc_bwd_one_pass_kernelI11Bf16IOFp32WLi256ELi64ELi512EEv26Group_norm_nhwc_bwd_params,@function
        .size           _Z35group_norm_nhwc_bwd_one_pass_kernelI11Bf16IOFp32WLi256ELi64ELi512EEv26Group_norm_nhwc_bwd_params,(.L_x_5218 - _Z35group_norm_nhwc_bwd_one_pass_kernelI11Bf16IOFp32WLi256ELi64ELi512EEv26Group_norm_nhwc_bwd_params)
        .other          _Z35group_norm_nhwc_bwd_one_pass_kernelI11Bf16IOFp32WLi256ELi64ELi512EEv26Group_norm_nhwc_bwd_params,@"STO_CUDA_ENTRY STV_DEFAULT"
_Z35group_norm_nhwc_bwd_one_pass_kernelI11Bf16IOFp32WLi256ELi64ELi512EEv26Group_norm_nhwc_bwd_params:
.text._Z35group_norm_nhwc_bwd_one_pass_kernelI11Bf16IOFp32WLi256ELi64ELi512EEv26Group_norm_nhwc_bwd_params:
[----:B------:R-:W-:Y:S01]  /*0000*/  LDC R1, c[0x0][0x28] ;  /* 0x00000a00ff017b82 */ /* 0x000fe20000000800 */
[----:B------:R-:W0:Y:S01]  /*0010*/  S2R R10, SR_CTAID.Y ;  /* 0x00000000000a7919 */ /* 0x000e220000002600 */
[----:B------:R-:W-:Y:S01]  /*0020*/  ULDC UR4, c[0x0][0x2a0] ;  /* 0x0000a80000047ab9 */ /* 0x000fe20000000800 */
[----:B------:R-:W-:-:S05]  /*0030*/  ULDC UR5, c[0x0][0x270] ;  /* 0x00009c0000057ab9 */ /* 0x000fca0000000800 */
[----:B------:R-:W1:Y:S01]  /*0040*/  S2UR UR7, SR_CTAID.X ;  /* 0x00000000000779c3 */ /* 0x000e620000002500 */
[----:B------:R-:W-:Y:S01]  /*0050*/  UIMAD UR4, UR4, UR5, URZ ;  /* 0x00000005040472a4 */ /* 0x000fe2000f8e023f */
[----:B------:R-:W2:Y:S01]  /*0060*/  S2R R82, SR_TID.X ;  /* 0x0000000000527919 */ /* 0x000ea20000002100 */
[----:B------:R-:W-:-:S04]  /*0070*/  ULDC.64 UR8, c[0x0][0x208] ;  /* 0x0000820000087ab9 */ /* 0x000fc80000000a00 */
[----:B0-----:R-:W-:-:S13]  /*0080*/  ISETP.GE.AND P0, PT, R10, UR4, PT ;  /* 0x000000040a007c0c */ /* 0x001fda000bf06270 */
[----:B-12---:R-:W-:Y:S05]  /*0090*/  @P0 BRA `(.L_x_101) ;  /* 0x0000009c00180947 */ /* 0x006fea0003800000 */
[----:B------:R-:W0:Y:S01]  /*00a0*/  LDC R3, c[0x0][0x2ac] ;  /* 0x0000ab00ff037b82 */ /* 0x000e220000000800 */
[--C-:B------:R-:W-:Y:S01]  /*00b0*/  SHF.R.U32.HI R8, RZ, 0x5, R82.reuse ;  /* 0x00000005ff087819 */ /* 0x100fe20000011652 */
[----:B------:R-:W-:Y:S01]  /*00c0*/  ULDC.64 UR10, c[0x0][0x290] ;  /* 0x0000a400000a7ab9 */ /* 0x000fe20000000a00 */
[C---:B------:R-:W-:Y:S01]  /*00d0*/  ISETP.GE.U32.AND P1, PT, R82.reuse, 0x200, PT ;  /* 0x000002005200780c */ /* 0x040fe20003f26070 */
[----:B------:R-:W-:Y:S01]  /*00e0*/  UMOV UR5, 0x400 ;  /* 0x0000040000057882 */ /* 0x000fe20000000000 */
[----:B------:R-:W-:Y:S01]  /*00f0*/  LOP3.LUT R83, R83, 0xffffffbf, RZ, 0xc0, !PT ;  /* 0xffffffbf53537812 */ /* 0x000fe200078ec0ff */
[----:B------:R-:W-:Y:S01]  /*0100*/  HFMA2.MMA R79, -RZ, RZ, 0, 0 ;  /* 0x00000000ff4f7435 */ /* 0x000fe200000001ff */
[----:B------:R-:W-:Y:S01]  /*0110*/  SHF.R.S32.HI R11, RZ, 0x1f, R82 ;  /* 0x0000001fff0b7819 */ /* 0x000fe20000011452 */
[----:B------:R-:W1:Y:S01]  /*0120*/  S2UR UR6, SR_CgaCtaId ;  /* 0x00000000000679c3 */ /* 0x000e620000008800 */
[----:B------:R-:W-:Y:S02]  /*0130*/  SHF.L.U32 R13, R82, 0x1, RZ ;  /* 0x00000001520d7819 */ /* 0x000fe400000006ff */
[----:B------:R-:W-:-:S02]  /*0140*/  LEA.HI R12, R11, R82, RZ, 0x5 ;  /* 0x000000520b0c7211 */ /* 0x000fc400078f28ff */
[----:B------:R-:W-:Y:S02]  /*0150*/  LOP3.LUT R11, R13, 0x3e, RZ, 0xc0, !PT ;  /* 0x0000003e0d0b7812 */ /* 0x000fe400078ec0ff */
[----:B------:R-:W-:Y:S02]  /*0160*/  SHF.R.S32.HI R15, RZ, 0x5, R12 ;  /* 0x00000005ff0f7819 */ /* 0x000fe4000001140c */
[----:B------:R-:W-:Y:S01]  /*0170*/  MOV R78, R10 ;  /* 0x0000000a004e7202 */ /* 0x000fe20000000f00 */
[----:B0-----:R-:W-:-:S05]  /*0180*/  IMAD R8, R3, UR7, R8 ;  /* 0x0000000703087c24 */ /* 0x001fca000f8e0208 */
[C---:B------:R-:W-:Y:S02]  /*0190*/  IADD3 R0, R8.reuse, 0x30, RZ ;  /* 0x0000003008007810 */ /* 0x040fe40007ffe0ff */
[----:B------:R-:W-:Y:S01]  /*01a0*/  IADD3 R2, R8, 0x40, RZ ;  /* 0x0000004008027810 */ /* 0x000fe20007ffe0ff */
[----:B-1----:R-:W-:Y:S01]  /*01b0*/  ULEA UR5, UR6, UR5, 0x18 ;  /* 0x0000000506057291 */ /* 0x002fe2000f8ec03f */
[----:B------:R-:W-:Y:S02]  /*01c0*/  ISETP.LT.U32.AND P0, PT, R0, UR10, PT ;  /* 0x0000000a00007c0c */ /* 0x000fe4000bf01070 */
[----:B------:R-:W-:Y:S02]  /*01d0*/  SHF.R.S32.HI R0, RZ, 0x1f, R0 ;  /* 0x0000001fff007819 */ /* 0x000fe40000011400 */
[----:B------:R-:W-:Y:S02]  /*01e0*/  ISETP.LT.U32.AND P2, PT, R2, UR10, PT ;  /* 0x0000000a02007c0c */ /* 0x000fe4000bf41070 */
[----:B------:R-:W-:-:S02]  /*01f0*/  ISETP.LT.AND.EX P0, PT, R0, UR11, !P1, P0 ;  /* 0x0000000b00007c0c */ /* 0x000fc4000cf01300 */
[----:B------:R-:W-:Y:S02]  /*0200*/  SHF.R.S32.HI R2, RZ, 0x1f, R2 ;  /* 0x0000001fff027819 */ /* 0x000fe40000011402 */
[----:B------:R-:W-:Y:S02]  /*0210*/  IADD3 R3, R8, 0x50, RZ ;  /* 0x0000005008037810 */ /* 0x000fe40007ffe0ff */
[----:B------:R-:W-:Y:S02]  /*0220*/  ISETP.LT.AND.EX P2, PT, R2, UR11, !P1, P2 ;  /* 0x0000000b02007c0c */ /* 0x000fe4000cf41320 */
[----:B------:R-:W-:Y:S02]  /*0230*/  ISETP.LT.U32.AND P3, PT, R3, UR10, PT ;  /* 0x0000000a03007c0c */ /* 0x000fe4000bf61070 */
[----:B------:R-:W-:Y:S02]  /*0240*/  SHF.R.S32.HI R3, RZ, 0x1f, R3 ;  /* 0x0000001fff037819 */ /* 0x000fe40000011403 */
[----:B------:R-:W-:-:S02]  /*0250*/  IADD3 R0, R8, 0x60, RZ ;  /* 0x0000006008007810 */ /* 0x000fc40007ffe0ff */
[----:B------:R-:W-:Y:S02]  /*0260*/  @P0 LOP3.LUT R83, R83, 0x40, RZ, 0xfc, !PT ;  /* 0x0000004053530812 */ /* 0x000fe400078efcff */
[----:B------:R-:W-:Y:S02]  /*0270*/  ISETP.LT.AND.EX P0, PT, R3, UR11, !P1, P3 ;  /* 0x0000000b03007c0c */ /* 0x000fe4000cf01330 */
[----:B------:R-:W-:Y:S02]  /*0280*/  LOP3.LUT R83, R83, 0xffffffdf, RZ, 0xc0, !PT ;  /* 0xffffffdf53537812 */ /* 0x000fe400078ec0ff */
[----:B------:R-:W-:Y:S02]  /*0290*/  ISETP.LT.U32.AND P3, PT, R0, UR10, PT ;  /* 0x0000000a00007c0c */ /* 0x000fe4000bf61070 */
[----:B------:R-:W-:Y:S02]  /*02a0*/  SHF.R.S32.HI R0, RZ, 0x1f, R0 ;  /* 0x0000001fff007819 */ /* 0x000fe40000011400 */
[----:B------:R-:W-:-:S02]  /*02b0*/  @P2 LOP3.LUT R83, R83, 0x20, RZ, 0xfc, !PT ;  /* 0x0000002053532812 */ /* 0x000fc400078efcff */
[----:B------:R-:W-:Y:S02]  /*02c0*/  IADD3 R2, R8, 0x70, RZ ;  /* 0x0000007008027810 */ /* 0x000fe40007ffe0ff */
        /* <DEDUP_REMOVED lines=14> */
[----:B------:R-:W-:Y:S02]  /*03b0*/  SHF.R.S32.HI R2, RZ, 0x1f, R0 ;  /* 0x0000001fff027819 */ /* 0x000fe40000011400 */
[----:B------:R-:W-:Y:S02]  /*03c0*/  ISETP.LT.U32.AND P5, PT, R0, UR10, PT ;  /* 0x0000000a00007c0c */ /* 0x000fe4000bfa1070 */
[----:B------:R-:W-:-:S02]  /*03d0*/  IADD3 R3, R8, 0xa0, RZ ;  /* 0x000000a008037810 */ /* 0x000fc40007ffe0ff */
[----:B------:R-:W-:Y:S02]  /*03e0*/  @P2 LOP3.LUT R83, R83, 0x4, RZ, 0xfc, !PT ;  /* 0x0000000453532812 */ /* 0x000fe400078efcff */
[----:B------:R-:W-:Y:S02]  /*03f0*/  ISETP.LT.AND.EX P5, PT, R2, UR11, !P1, P5 ;  /* 0x0000000b02007c0c */ /* 0x000fe4000cfa1350 */
[----:B------:R-:W-:Y:S02]  /*0400*/  IADD3 R2, R8, 0xb0, RZ ;  /* 0x000000b008027810 */ /* 0x000fe40007ffe0ff */
[----:B------:R-:W-:Y:S02]  /*0410*/  SHF.R.S32.HI R0, RZ, 0x1f, R3 ;  /* 0x0000001fff007819 */ /* 0x000fe40000011403 */
[----:B------:R-:W-:Y:S02]  /*0420*/  ISETP.LT.U32.AND P4, PT, R3, UR10, PT ;  /* 0x0000000a03007c0c */ /* 0x000fe4000bf81070 */
[----:B------:R-:W-:-:S02]  /*0430*/  LOP3.LUT R83, R83, 0xfffffffd, RZ, 0xc0, !PT ;  /* 0xfffffffd53537812 */ /* 0x000fc400078ec0ff */
[----:B------:R-:W-:Y:S02]  /*0440*/  ISETP.LT.AND.EX P4, PT, R0, UR11, !P1, P4 ;  /* 0x0000000b00007c0c */ /* 0x000fe4000cf81340 */
[----:B------:R-:W-:Y:S02]  /*0450*/  SHF.R.S32.HI R0, RZ, 0x1f, R2 ;  /* 0x0000001fff007819 */ /* 0x000fe40000011402 */
[----:B------:R-:W-:Y:S02]  /*0460*/  ISETP.LT.U32.AND P3, PT, R2, UR10, PT ;  /* 0x0000000a02007c0c */ /* 0x000fe4000bf61070 */
[----:B------:R-:W-:Y:S01]  /*0470*/  @P0 LOP3.LUT R83, R83, 0x2, RZ, 0xfc, !PT ;  /* 0x0000000253530812 */ /* 0x000fe200078efcff */
[----:B------:R-:W0:Y:S01]  /*0480*/  LDC.64 R2, c[0x0][0x288] ;  /* 0x0000a200ff027b82 */ /* 0x000e220000000a00 */
[----:B------:R-:W-:Y:S02]  /*0490*/  SHF.R.S32.HI R9, RZ, 0x1f, R8 ;  /* 0x0000001fff097819 */ /* 0x000fe40000011408 */
[----:B------:R-:W-:-:S02]  /*04a0*/  ISETP.LT.U32.AND P0, PT, R8, UR10, PT ;  /* 0x0000000a08007c0c */ /* 0x000fc4000bf01070 */
[C---:B------:R-:W-:Y:S02]  /*04b0*/  IADD3 R6, R8.reuse, 0x10, RZ ;  /* 0x0000001008067810 */ /* 0x040fe40007ffe0ff */
[----:B------:R-:W-:Y:S02]  /*04c0*/  ISETP.LT.AND.EX P0, PT, R9, UR11, !P1, P0 ;  /* 0x0000000b09007c0c */ /* 0x000fe4000cf01300 */
[----:B------:R-:W-:Y:S02]  /*04d0*/  LOP3.LUT R83, R83, 0xffffff7f, RZ, 0xc0, !PT ;  /* 0xffffff7f53537812 */ /* 0x000fe400078ec0ff */
[----:B------:R-:W-:Y:S02]  /*04e0*/  IADD3 R4, R8, 0x20, RZ ;  /* 0x0000002008047810 */ /* 0x000fe40007ffe0ff */
[----:B------:R-:W-:Y:S02]  /*04f0*/  SHF.R.S32.HI R7, RZ, 0x1f, R6 ;  /* 0x0000001fff077819 */ /* 0x000fe40000011406 */
[----:B------:R-:W-:-:S02]  /*0500*/  ISETP.LT.U32.AND P2, PT, R6, UR10, PT ;  /* 0x0000000a06007c0c */ /* 0x000fc4000bf41070 */
[----:B------:R-:W-:Y:S02]  /*0510*/  SHF.R.S32.HI R5, RZ, 0x1f, R4 ;  /* 0x0000001fff057819 */ /* 0x000fe40000011404 */
[----:B------:R-:W-:Y:S02]  /*0520*/  ISETP.LT.AND.EX P3, PT, R0, UR11, !P1, P3 ;  /* 0x0000000b00007c0c */ /* 0x000fe4000cf61330 */
[----:B------:R-:W-:Y:S01]  /*0530*/  @P0 LOP3.LUT R83, R83, 0x80, RZ, 0xfc, !PT ;  /* 0x0000008053530812 */ /* 0x000fe200078efcff */
[----:B------:R-:W1:Y:S01]  /*0540*/  S2R R0, SR_LANEID ;  /* 0x0000000000007919 */ /* 0x000e620000000000 */
[----:B------:R-:W-:Y:S01]  /*0550*/  ISETP.LT.U32.AND P0, PT, R4, UR10, PT ;  /* 0x0000000a04007c0c */ /* 0x000fe2000bf01070 */
[----:B------:R-:W-:Y:S01]  /*0560*/  ULDC.U8 UR10, c[0x0][0x2a4] ;  /* 0x0000a900000a7ab9 */ /* 0x000fe20000000000 */
[----:B------:R-:W-:Y:S02]  /*0570*/  ISETP.LT.AND.EX P2, PT, R7, UR11, !P1, P2 ;  /* 0x0000000b07007c0c */ /* 0x000fe4000cf41320 */
[----:B------:R-:W-:-:S02]  /*0580*/  ISETP.LT.AND.EX P1, PT, R5, UR11, !P1, P0 ;  /* 0x0000000b05007c0c */ /* 0x000fc4000cf21300 */
[C---:B0-----:R-:W-:Y:S02]  /*0590*/  LEA.HI R16, P0, R3.reuse, R2, RZ, 0x1 ;  /* 0x0000000203107211 */ /* 0x041fe400078108ff */
[-C--:B------:R-:W-:Y:S02]  /*05a0*/  LEA R17, R3, R3.reuse, 0x1 ;  /* 0x0000000303117211 */ /* 0x080fe400078e08ff */
[----:B------:R-:W-:Y:S01]  /*05b0*/  IADD3.X R19, RZ, R3, RZ, P0, !PT ;  /* 0x00000003ff137210 */ /* 0x000fe200007fe4ff */
[----:B------:R-:W-:Y:S01]  /*05c0*/  IMAD.WIDE.U32 R2, R2, 0x3, RZ ;  /* 0x0000000302027825 */ /* 0x000fe200078e00ff */
[----:B------:R-:W-:Y:S02]  /*05d0*/  LEA R15, R15, UR5, 0x3 ;  /* 0x000000050f0f7c11 */ /* 0x000fe4000f8e18ff */
[----:B------:R-:W-:Y:S02]  /*05e0*/  SHF.R.S64 R12, R16, 0x1, R19 ;  /* 0x00000001100c7819 */ /* 0x000fe40000001013 */
[----:B------:R-:W-:-:S02]  /*05f0*/  IADD3 R17, R3, R17, RZ ;  /* 0x0000001103117210 */ /* 0x000fc40007ffe0ff */
[----:B------:R-:W0:Y:S01]  /*0600*/  LDC R3, c[0x0][0x10] ;  /* 0x00000400ff037b82 */ /* 0x000e220000000800 */
[----:B------:R-:W-:Y:S02]  /*0610*/  SHF.R.S32.HI R19, RZ, 0x1, R19 ;  /* 0x00000001ff137819 */ /* 0x000fe40000011413 */
[----:B------:R-:W-:Y:S02]  /*0620*/  LEA.HI R14, P0, R17, R2, RZ, 0x1 ;  /* 0x00000002110e7211 */ /* 0x000fe400078108ff */
[----:B------:R-:W-:Y:S02]  /*0630*/  SHF.L.U64.HI R16, R12, 0x2, R19 ;  /* 0x000000020c107819 */ /* 0x000fe40000010213 */
[----:B------:R-:W-:Y:S01]  /*0640*/  IADD3.X R17, RZ, R17, RZ, P0, !PT ;  /* 0x00000011ff117210 */ /* 0x000fe200007fe4ff */
[----:B------:R-:W2:Y:S03]  /*0650*/  LDC R2, c[0x0][0xc] ;  /* 0x00000300ff027b82 */ /* 0x000ea60000000800 */
[----:B------:R-:W-:-:S02]  /*0660*/  SHF.R.S64 R13, R14, 0x1, R17 ;  /* 0x000000010e0d7819 */ /* 0x000fc40000001011 */
[----:B------:R-:W-:Y:S02]  /*0670*/  SHF.R.S32.HI R18, RZ, 0x1, R17 ;  /* 0x00000001ff127819 */ /* 0x000fe40000011411 */
[----:B------:R-:W-:Y:S02]  /*0680*/  IADD3 R14, R8, 0xf0, RZ ;  /* 0x000000f0080e7810 */ /* 0x000fe40007ffe0ff */
[----:B------:R-:W-:Y:S01]  /*0690*/  SHF.L.U64.HI R17, R13, 0x2, R18 ;  /* 0x000000020d117819 */ /* 0x000fe20000010212 */
[----:B0-----:R-:W-:Y:S01]  /*06a0*/  IMAD R80, R3, UR7, R10 ;  /* 0x0000000703507c24 */ /* 0x001fe2000f8e020a */
[----:B-12---:R-:W-:-:S07]  /*06b0*/  LOP3.LUT R81, R2, 0x3, RZ, 0xc0, !PT ;  /* 0x0000000302517812 */ /* 0x006fce00078ec0ff */
.L_x_184:
[----:B0-----:R-:W0:Y:S01]  /*06c0*/  LDC R25, c[0x0][0x2a0] ;  /* 0x0000a800ff197b82 */ /* 0x001e220000000800 */
[----:B------:R-:W-:Y:S01]  /*06d0*/  LOP3.LUT P6, RZ, R83, 0x80, RZ, 0xc0, !PT ;  /* 0x0000008053ff7812 */ /* 0x000fe200078cc0ff */
[----:B------:R-:W-:Y:S01]  /*06e0*/  ULDC.64 UR12, c[0x0][0x298] ;  /* 0x0000a600000c7ab9 */ /* 0x000fe20000000a00 */
[----:B------:R-:W-:Y:S02]  /*06f0*/  P2R R90, PR, RZ, 0x4 ;  /* 0x00000004ff5a7803 */ /* 0x000fe40000000000 */
[----:B------:R-:W-:Y:S02]  /*0700*/  IADD3 R67, R8, 0xc0, RZ ;  /* 0x000000c008437810 */ /* 0x000fe40007ffe0ff */
[----:B------:R-:W-:Y:S01]  /*0710*/  P2R R86, PR, RZ, 0x20 ;  /* 0x00000020ff567803 */ /* 0x000fe20000000000 */
[----:B-1----:R-:W1:Y:S08]  /*0720*/  @P2 LDC.64 R68, c[0x0][0x230] ;  /* 0x00008c00ff442b82 */ /* 0x002e700000000a00 */
[----:B------:R-:W2:Y:S01]  /*0730*/  @P6 LDC.64 R72, c[0x0][0x230] ;  /* 0x00008c00ff486b82 */ /* 0x000ea20000000a00 */
[----:B0-----:R-:W-:-:S07]  /*0740*/  IABS R23, R25 ;  /* 0x0000001900177213 */ /* 0x001fce0000000000 */
[----:B------:R-:W0:Y:S01]  /*0750*/  @P1 LDC.64 R60, c[0x0][0x230] ;  /* 0x00008c00ff3c1b82 */ /* 0x000e220000000a00 */
[----:B------:R-:W3:Y:S07]  /*0760*/  I2F.RP R20, R23 ;  /* 0x0000001700147306 */ /* 0x000eee0000209400 */
[----:B------:R-:W4:Y:S08]  /*0770*/  @P5 LDC.64 R36, c[0x0][0x230] ;  /* 0x00008c00ff245b82 */ /* 0x000f300000000a00 */
[----:B------:R-:W4:Y:S01]  /*0780*/  @P4 LDC.64 R32, c[0x0][0x230] ;  /* 0x00008c00ff204b82 */ /* 0x000f220000000a00 */
[----:B---3--:R-:W3:Y:S07]  /*0790*/  MUFU.RCP R20, R20 ;  /* 0x0000001400147308 */ /* 0x008eee0000001000 */
[----:B------:R-:W4:Y:S01]  /*07a0*/  @P3 LDC.64 R28, c[0x0][0x230] ;  /* 0x00008c00ff1c3b82 */ /* 0x000f220000000a00 */
[----:B---3--:R-:W-:-:S04]  /*07b0*/  IADD3 R18, R20, 0xffffffe, RZ ;  /* 0x0ffffffe14127810 */ /* 0x008fc80007ffe0ff */
[----:B------:R3:W1:Y:S02]  /*07c0*/  F2I.FTZ.U32.TRUNC.NTZ R19, R18 ;  /* 0x0000001200137305 */ /* 0x000664000021f000 */
[----:B---3--:R-:W-:Y:S02]  /*07d0*/  MOV R18, RZ ;  /* 0x000000ff00127202 */ /* 0x008fe40000000f00 */
[----:B-1----:R-:W-:-:S05]  /*07e0*/  IADD3 R22, RZ, -R19, RZ ;  /* 0x80000013ff167210 */ /* 0x002fca0007ffe0ff */
[----:B------:R-:W-:Y:S01]  /*07f0*/  IMAD R21, R22, R23, RZ ;  /* 0x0000001716157224 */ /* 0x000fe200078e02ff */
[----:B------:R-:W-:-:S03]  /*0800*/  IABS R22, R78 ;  /* 0x0000004e00167213 */ /* 0x000fc60000000000 */
[----:B------:R-:W-:Y:S01]  /*0810*/  IMAD.HI.U32 R19, R19, R21, R18 ;  /* 0x0000001513137227 */ /* 0x000fe200078e0012 */
[----:B------:R-:W-:-:S05]  /*0820*/  LOP3.LUT R18, R78, R25, RZ, 0x3c, !PT ;  /* 0x000000194e127212 */ /* 0x000fca00078e3cff */
[----:B------:R-:W-:-:S05]  /*0830*/  IMAD.HI.U32 R19, R19, R22, RZ ;  /* 0x0000001613137227 */ /* 0x000fca00078e00ff */
[----:B------:R-:W-:-:S05]  /*0840*/  IADD3 R20, -R19, RZ, RZ ;  /* 0x000000ff13147210 */ /* 0x000fca0007ffe1ff */
[----:B------:R-:W-:-:S05]  /*0850*/  IMAD R20, R23, R20, R22 ;  /* 0x0000001417147224 */ /* 0x000fca00078e0216 */
[----:B------:R-:W-:-:S13]  /*0860*/  ISETP.GT.U32.AND P0, PT, R23, R20, PT ;  /* 0x000000141700720c */ /* 0x000fda0003f04070 */
[-C--:B------:R-:W-:Y:S02]  /*0870*/  @!P0 IADD3 R20, R20, -R23.reuse, RZ ;  /* 0x8000001714148210 */ /* 0x080fe40007ffe0ff */
[----:B------:R-:W-:Y:S02]  /*0880*/  @!P0 IADD3 R19, R19, 0x1, RZ ;  /* 0x0000000113138810 */ /* 0x000fe40007ffe0ff */
[----:B------:R-:W-:Y:S02]  /*0890*/  IADD3 R21, R20, -R23, RZ ;  /* 0x8000001714157210 */ /* 0x000fe40007ffe0ff */
[----:B------:R-:W-:-:S04]  /*08a0*/  ISETP.GT.U32.AND P0, PT, R23, R20, PT ;  /* 0x000000141700720c */ /* 0x000fc80003f04070 */
[----:B------:R-:W-:Y:S02]  /*08b0*/  SEL R21, R21, R20, !P0 ;  /* 0x0000001415157207 */ /* 0x000fe40004000000 */
[----:B------:R-:W-:Y:S02]  /*08c0*/  ISETP.GE.U32.AND P0, PT, R20, R23, PT ;  /* 0x000000171400720c */ /* 0x000fe40003f06070 */
[----:B------:R-:W1:Y:S11]  /*08d0*/  @P6 LDC.64 R22, c[0x0][0x288] ;  /* 0x0000a200ff166b82 */ /* 0x000e760000000a00 */
[----:B------:R-:W-:-:S02]  /*08e0*/  @P0 IADD3 R19, R19, 0x1, RZ ;  /* 0x0000000113130810 */ /* 0x000fc40007ffe0ff */
[----:B------:R-:W-:-:S13]  /*08f0*/  ISETP.GE.AND P0, PT, R78, RZ, PT ;  /* 0x000000ff4e00720c */ /* 0x000fda0003f06270 */
[----:B------:R-:W-:Y:S02]  /*0900*/  @!P0 IADD3 R21, -R21, RZ, RZ ;  /* 0x000000ff15158210 */ /* 0x000fe40007ffe1ff */
[----:B------:R-:W-:Y:S02]  /*0910*/  ISETP.GE.AND P0, PT, R18, RZ, PT ;  /* 0x000000ff1200720c */ /* 0x000fe40003f06270 */
[----:B------:R-:W-:-:S11]  /*0920*/  LOP3.LUT R18, RZ, R25, RZ, 0x33, !PT ;  /* 0x00000019ff127212 */ /* 0x000fd600078e33ff */
[----:B------:R-:W-:Y:S02]  /*0930*/  @!P0 IADD3 R19, -R19, RZ, RZ ;  /* 0x000000ff13138210 */ /* 0x000fe40007ffe1ff */
[----:B------:R-:W-:Y:S02]  /*0940*/  ISETP.NE.AND P0, PT, R25, RZ, PT ;  /* 0x000000ff1900720c */ /* 0x000fe40003f05270 */
[----:B------:R-:W-:Y:S02]  /*0950*/  IADD3 R25, R8, 0x40, RZ ;  /* 0x0000004008197810 */ /* 0x000fe40007ffe0ff */
[C---:B------:R-:W-:Y:S02]  /*0960*/  SEL R108, R18.reuse, R21, !P0 ;  /* 0x00000015126c7207 */ /* 0x040fe40004000000 */
[----:B------:R-:W-:Y:S02]  /*0970*/  SEL R19, R18, R19, !P0 ;  /* 0x0000001312137207 */ /* 0x000fe40004000000 */
[----:B------:R-:W-:-:S02]  /*0980*/  LEA R20, R108, R11, 0x6 ;  /* 0x0000000b6c147211 */ /* 0x000fc400078e30ff */
[----:B------:R-:W-:Y:S02]  /*0990*/  SHF.R.S32.HI R18, RZ, 0x1f, R19 ;  /* 0x0000001fff127819 */ /* 0x000fe40000011413 */
[----:B------:R-:W-:-:S03]  /*09a0*/  SHF.R.S32.HI R21, RZ, 0x1f, R20 ;  /* 0x0000001fff157819 */ /* 0x000fc60000011414 */
[----:B------:R-:W-:Y:S02]  /*09b0*/  IMAD R18, R18, UR12, RZ ;  /* 0x0000000c12127c24 */ /* 0x000fe4000f8e02ff */
[----:B------:R-:W-:-:S04]  /*09c0*/  IMAD.WIDE.U32 R110, R19, UR12, R20 ;  /* 0x0000000c136e7c25 */ /* 0x000fc8000f8e0014 */
[----:B------:R-:W-:Y:S01]  /*09d0*/  IMAD R113, R19, UR13, R18 ;  /* 0x0000000d13717c24 */ /* 0x000fe2000f8e0212 */
[----:B------:R-:W-:Y:S01]  /*09e0*/  @P6 MOV R112, R110 ;  /* 0x0000006e00706202 */ /* 0x000fe20000000f00 */
[-C--:B-1----:R-:W-:Y:S01]  /*09f0*/  @P6 IMAD R18, R9, R22.reuse, RZ ;  /* 0x0000001609126224 */ /* 0x082fe200078e02ff */
[----:B------:R-:W-:Y:S02]  /*0a00*/  ULDC.64 UR12, c[0x0][0x290] ;  /* 0x0000a400000c7ab9 */ /* 0x000fe40000000a00 */
[----:B------:R-:W-:Y:S01]  /*0a10*/  IADD3 R113, R111, R113, RZ ;  /* 0x000000716f717210 */ /* 0x000fe20007ffe0ff */
[C---:B------:R-:W-:Y:S02]  /*0a20*/  @P6 IMAD R23, R8.reuse, R23, R18 ;  /* 0x0000001708176224 */ /* 0x040fe400078e0212 */
[----:B------:R-:W-:-:S05]  /*0a30*/  @P6 IMAD.WIDE.U32 R18, R8, R22, R112 ;  /* 0x0000001608126225 */ /* 0x000fca00078e0070 */
[----:B------:R-:W-:Y:S02]  /*0a40*/  @P6 IADD3 R19, R19, R23, RZ ;  /* 0x0000001713136210 */ /* 0x000fe40007ffe0ff */
[----:B------:R-:W1:Y:S01]  /*0a50*/  @P6 LDC.64 R22, c[0x0][0x228] ;  /* 0x00008a00ff166b82 */ /* 0x000e620000000a00 */
[C---:B------:R-:W-:Y:S02]  /*0a60*/  @P6 SHF.L.U32 R71, R18.reuse, 0x1, RZ ;  /* 0x0000000112476819 */ /* 0x040fe400000006ff */
[----:B------:R-:W-:Y:S02]  /*0a70*/  @P6 SHF.L.U64.HI R18, R18, 0x1, R19 ;  /* 0x0000000112126819 */ /* 0x000fe40000010213 */
[----:B--2---:R-:W-:Y:S02]  /*0a80*/  @P6 IADD3 R72, P0, R71, R72, RZ ;  /* 0x0000004847486210 */ /* 0x004fe40007f1e0ff */
[----:B------:R-:W-:Y:S02]  /*0a90*/  @P2 MOV R19, R113 ;  /* 0x0000007100132202 */ /* 0x000fe40000000f00 */
[----:B------:R-:W-:-:S02]  /*0aa0*/  @P6 IADD3.X R73, R18, R73, RZ, P0, !PT ;  /* 0x0000004912496210 */ /* 0x000fc400007fe4ff */
[----:B-1----:R-:W-:-:S04]  /*0ab0*/  @P6 IADD3 R70, P0, R71, R22, RZ ;  /* 0x0000001647466210 */ /* 0x002fc80007f1e0ff */
[----:B------:R-:W-:Y:S02]  /*0ac0*/  @P6 IADD3.X R71, R18, R23, RZ, P0, !PT ;  /* 0x0000001712476210 */ /* 0x000fe400007fe4ff */
[----:B------:R-:W1:Y:S01]  /*0ad0*/  @P2 LDC.64 R22, c[0x0][0x288] ;  /* 0x0000a200ff162b82 */ /* 0x000e620000000a00 */
[----:B------:R-:W-:-:S13]  /*0ae0*/  LOP3.LUT P6, RZ, R83, 0x10, RZ, 0xc0, !PT ;  /* 0x0000001053ff7812 */ /* 0x000fda00078cc0ff */
[----:B------:R-:W2:Y:S01]  /*0af0*/  @P6 LDC.64 R52, c[0x0][0x230] ;  /* 0x00008c00ff346b82 */ /* 0x000ea20000000a00 */
[----:B-1----:R-:W-:-:S04]  /*0b00*/  @P2 IMAD R18, R7, R22, RZ ;  /* 0x0000001607122224 */ /* 0x002fc800078e02ff */
[----:B------:R-:W-:Y:S01]  /*0b10*/  @P2 IMAD R23, R6, R23, R18 ;  /* 0x0000001706172224 */ /* 0x000fe200078e0212 */
[----:B------:R-:W-:-:S05]  /*0b20*/  @P2 MOV R18, R110 ;  /* 0x0000006e00122202 */ /* 0x000fca0000000f00 */
[----:B------:R-:W-:-:S05]  /*0b30*/  @P2 IMAD.WIDE.U32 R18, R6, R22, R18 ;  /* 0x0000001606122225 */ /* 0x000fca00078e0012 */
[----:B------:R-:W-:Y:S02]  /*0b40*/  @P2 IADD3 R19, R19, R23, RZ ;  /* 0x0000001713132210 */ /* 0x000fe40007ffe0ff */
[----:B------:R-:W1:Y:S01]  /*0b50*/  @P2 LDC.64 R22, c[0x0][0x228] ;  /* 0x00008a00ff162b82 */ /* 0x000e620000000a00 */
[C---:B------:R-:W-:Y:S02]  /*0b60*/  @P2 SHF.L.U32 R63, R18.reuse, 0x1, RZ ;  /* 0x00000001123f2819 */ /* 0x040fe400000006ff */
[----:B------:R-:W-:Y:S02]  /*0b70*/  @P2 SHF.L.U64.HI R18, R18, 0x1, R19 ;  /* 0x0000000112122819 */ /* 0x000fe40000010213 */
[----:B------:R-:W-:Y:S02]  /*0b80*/  @P2 IADD3 R68, P0, R63, R68, RZ ;  /* 0x000000443f442210 */ /* 0x000fe40007f1e0ff */
[----:B------:R-:W-:Y:S02]  /*0b90*/  @P1 MOV R19, R113 ;  /* 0x0000007100131202 */ /* 0x000fe40000000f00 */
[----:B------:R-:W-:-:S02]  /*0ba0*/  @P2 IADD3.X R69, R18, R69, RZ, P0, !PT ;  /* 0x0000004512452210 */ /* 0x000fc400007fe4ff */
[----:B-1----:R-:W-:-:S04]  /*0bb0*/  @P2 IADD3 R62, P0, R63, R22, RZ ;  /* 0x000000163f3e2210 */ /* 0x002fc80007f1e0ff */
[----:B------:R-:W-:Y:S02]  /*0bc0*/  @P2 IADD3.X R63, R18, R23, RZ, P0, !PT ;  /* 0x00000017123f2210 */ /* 0x000fe400007fe4ff */
[----:B------:R-:W1:Y:S01]  /*0bd0*/  @P1 LDC.64 R22, c[0x0][0x288] ;  /* 0x0000a200ff161b82 */ /* 0x000e620000000a00 */
[----:B------:R-:W-:-:S13]  /*0be0*/  LOP3.LUT P2, RZ, R83, 0x20, RZ, 0xc0, !PT ;  /* 0x0000002053ff7812 */ /* 0x000fda000784c0ff */
[----:B------:R-:W3:Y:S01]  /*0bf0*/  @P2 LDC.64 R56, c[0x0][0x230] ;  /* 0x00008c00ff382b82 */ /* 0x000ee20000000a00 */
        /* <DEDUP_REMOVED lines=8> */
[----:B0-----:R-:W-:Y:S02]  /*0c80*/  @P1 IADD3 R60, P0, R59, R60, RZ ;  /* 0x0000003c3b3c1210 */ /* 0x001fe40007f1e0ff */
[----:B------:R-:W-:Y:S02]  /*0c90*/  SHF.R.S32.HI R19, RZ, 0x1f, R25 ;  /* 0x0000001fff137819 */ /* 0x000fe40000011419 */
[----:B------:R-:W-:-:S02]  /*0ca0*/  @P1 IADD3.X R61, R18, R61, RZ, P0, !PT ;  /* 0x0000003d123d1210 */ /* 0x000fc400007fe4ff */
[----:B-1----:R-:W-:-:S04]  /*0cb0*/  @P1 IADD3 R58, P0, R59, R22, RZ ;  /* 0x000000163b3a1210 */ /* 0x002fc80007f1e0ff */
[----:B------:R-:W-:Y:S02]  /*0cc0*/  @P1 IADD3.X R59, R18, R23, RZ, P0, !PT ;  /* 0x00000017123b1210 */ /* 0x000fe400007fe4ff */
[----:B------:R-:W0:Y:S02]  /*0cd0*/  @P2 LDC.64 R22, c[0x0][0x288] ;  /* 0x0000a200ff162b82 */ /* 0x000e240000000a00 */
[----:B0-----:R-:W-:Y:S01]  /*0ce0*/  @P2 IMAD R18, R19, R22, RZ ;  /* 0x0000001613122224 */ /* 0x001fe200078e02ff */
[----:B------:R-:W-:-:S03]  /*0cf0*/  @P2 MOV R19, R113 ;  /* 0x0000007100132202 */ /* 0x000fc60000000f00 */
[----:B------:R-:W-:Y:S01]  /*0d00*/  @P2 IMAD R23, R25, R23, R18 ;  /* 0x0000001719172224 */ /* 0x000fe200078e0212 */
[----:B------:R-:W-:-:S05]  /*0d10*/  @P2 MOV R18, R110 ;  /* 0x0000006e00122202 */ /* 0x000fca0000000f00 */
[----:B------:R-:W-:Y:S01]  /*0d20*/  @P2 IMAD.WIDE.U32 R18, R25, R22, R18 ;  /* 0x0000001619122225 */ /* 0x000fe200078e0012 */
[----:B------:R-:W-:-:S04]  /*0d30*/  IADD3 R25, R8, 0x50, RZ ;  /* 0x0000005008197810 */ /* 0x000fc80007ffe0ff */
[----:B------:R-:W-:Y:S02]  /*0d40*/  @P2 IADD3 R19, R19, R23, RZ ;  /* 0x0000001713132210 */ /* 0x000fe40007ffe0ff */
[----:B------:R-:W0:Y:S01]  /*0d50*/  @P2 LDC.64 R22, c[0x0][0x228] ;  /* 0x00008a00ff162b82 */ /* 0x000e220000000a00 */
[C---:B------:R-:W-:Y:S02]  /*0d60*/  @P2 SHF.L.U32 R55, R18.reuse, 0x1, RZ ;  /* 0x0000000112372819 */ /* 0x040fe400000006ff */
[----:B------:R-:W-:Y:S02]  /*0d70*/  @P2 SHF.L.U64.HI R18, R18, 0x1, R19 ;  /* 0x0000000112122819 */ /* 0x000fe40000010213 */
[----:B---3--:R-:W-:Y:S02]  /*0d80*/  @P2 IADD3 R56, P0, R55, R56, RZ ;  /* 0x0000003837382210 */ /* 0x008fe40007f1e0ff */
[----:B------:R-:W-:Y:S02]  /*0d90*/  SHF.R.S32.HI R19, RZ, 0x1f, R25 ;  /* 0x0000001fff137819 */ /* 0x000fe40000011419 */
[----:B------:R-:W-:-:S02]  /*0da0*/  @P2 IADD3.X R57, R18, R57, RZ, P0, !PT ;  /* 0x0000003912392210 */ /* 0x000fc400007fe4ff */
[----:B0-----:R-:W-:-:S04]  /*0db0*/  @P2 IADD3 R54, P0, R55, R22, RZ ;  /* 0x0000001637362210 */ /* 0x001fc80007f1e0ff */
[----:B------:R-:W-:Y:S02]  /*0dc0*/  @P2 IADD3.X R55, R18, R23, RZ, P0, !PT ;  /* 0x0000001712372210 */ /* 0x000fe400007fe4ff */
[----:B------:R-:W0:Y:S01]  /*0dd0*/  @P6 LDC.64 R22, c[0x0][0x288] ;  /* 0x0000a200ff166b82 */ /* 0x000e220000000a00 */
[----:B------:R-:W-:-:S13]  /*0de0*/  LOP3.LUT P2, RZ, R83, 0x8, RZ, 0xc0, !PT ;  /* 0x0000000853ff7812 */ /* 0x000fda000784c0ff */
[----:B------:R-:W1:Y:S01]  /*0df0*/  @P2 LDC.64 R48, c[0x0][0x230] ;  /* 0x00008c00ff302b82 */ /* 0x000e620000000a00 */
        /* <DEDUP_REMOVED lines=10> */
[----:B--2---:R-:W-:Y:S02]  /*0ea0*/  @P6 IADD3 R52, P0, R51, R52, RZ ;  /* 0x0000003433346210 */ /* 0x004fe40007f1e0ff */
[----:B------:R-:W-:Y:S02]  /*0eb0*/  SHF.R.S32.HI R19, RZ, 0x1f, R25 ;  /* 0x0000001fff137819 */ /* 0x000fe40000011419 */
[----:B------:R-:W-:-:S02]  /*0ec0*/  @P6 IADD3.X R53, R18, R53, RZ, P0, !PT ;  /* 0x0000003512356210 */ /* 0x000fc400007fe4ff */
[----:B0-----:R-:W-:-:S04]  /*0ed0*/  @P6 IADD3 R50, P0, R51, R22, RZ ;  /* 0x0000001633326210 */ /* 0x001fc80007f1e0ff */
[----:B------:R-:W-:Y:S02]  /*0ee0*/  @P6 IADD3.X R51, R18, R23, RZ, P0, !PT ;  /* 0x0000001712336210 */ /* 0x000fe400007fe4ff */
[----:B------:R-:W0:Y:S01]  /*0ef0*/  @P2 LDC.64 R22, c[0x0][0x288] ;  /* 0x0000a200ff162b82 */ /* 0x000e220000000a00 */
[----:B------:R-:W-:-:S13]  /*0f00*/  LOP3.LUT P6, RZ, R83, 0x4, RZ, 0xc0, !PT ;  /* 0x0000000453ff7812 */ /* 0x000fda00078cc0ff */
[----:B------:R-:W2:Y:S01]  /*0f10*/  @P6 LDC.64 R44, c[0x0][0x230] ;  /* 0x00008c00ff2c6b82 */ /* 0x000ea20000000a00 */
        /* <DEDUP_REMOVED lines=10> */
[----:B-1----:R-:W-:Y:S02]  /*0fc0*/  @P2 IADD3 R48, P0, R47, R48, RZ ;  /* 0x000000302f302210 */ /* 0x002fe40007f1e0ff */
        /* <DEDUP_REMOVED lines=39> */
[C---:B------:R-:W-:Y:S02]  /*1240*/  IADD3 R77, R8.reuse, 0xd0, RZ ;  /* 0x000000d0084d7810 */ /* 0x040fe40007ffe0ff */
[----:B------:R-:W-:Y:S02]  /*1250*/  IADD3 R93, R8, 0x30, RZ ;  /* 0x00000030085d7810 */ /* 0x000fe40007ffe0ff */
[----:B------:R-:W-:Y:S02]  /*1260*/  CS2R R96, SRZ ;  /* 0x0000000000607805 */ /* 0x000fe4000001ff00 */
[----:B------:R-:W-:Y:S02]  /*1270*/  CS2R R98, SRZ ;  /* 0x0000000000627805 */ /* 0x000fe4000001ff00 */
[----:B------:R-:W-:-:S02]  /*1280*/  CS2R R94, SRZ ;  /* 0x00000000005e7805 */ /* 0x000fc4000001ff00 */
[----:B------:R-:W-:Y:S01]  /*1290*/  LOP3.LUT P2, RZ, R83, 0x80, RZ, 0xc0, !PT ;  /* 0x0000008053ff7812 */ /* 0x000fe2000784c0ff */
        /* <DEDUP_REMOVED lines=10> */
[----:B----4-:R-:W-:Y:S02]  /*1340*/  @P5 IADD3 R36, P0, R35, R36, RZ ;  /* 0x0000002423245210 */ /* 0x010fe40007f1e0ff */
[----:B------:R-:W-:Y:S02]  /*1350*/  SHF.R.S32.HI R19, RZ, 0x1f, R25 ;  /* 0x0000001fff137819 */ /* 0x000fe40000011419 */
[----:B------:R-:W-:-:S02]  /*1360*/  @P5 IADD3.X R37, R18, R37, RZ, P0, !PT ;  /* 0x0000002512255210 */ /* 0x000fc400007fe4ff */
[----:B0-----:R-:W-:-:S04]  /*1370*/  @P5 IADD3 R34, P0, R35, R22, RZ ;  /* 0x0000001623225210 */ /* 0x001fc80007f1e0ff */
[----:B------:R-:W-:Y:S02]  /*1380*/  @P5 IADD3.X R35, R18, R23, RZ, P0, !PT ;  /* 0x0000001712235210 */ /* 0x000fe400007fe4ff */
[----:B------:R-:W0:Y:S01]  /*1390*/  @P4 LDC.64 R22, c[0x0][0x288] ;  /* 0x0000a200ff164b82 */ /* 0x000e220000000a00 */
[----:B------:R-:W-:Y:S02]  /*13a0*/  SHF.R.S32.HI R91, RZ, 0x1f, R93 ;  /* 0x0000001fff5b7819 */ /* 0x000fe4000001145d */
[----:B------:R-:W-:-:S04]  /*13b0*/  LOP3.LUT P5, RZ, R83, 0x4, RZ, 0xc0, !PT ;  /* 0x0000000453ff7812 */ /* 0x000fc800078ac0ff */
[----:B------:R-:W-:Y:S02]  /*13c0*/  P2R R87, PR, RZ, 0x20 ;  /* 0x00000020ff577803 */ /* 0x000fe40000000000 */
[----:B------:R-:W-:-:S04]  /*13d0*/  LOP3.LUT P5, RZ, R83, 0x8, RZ, 0xc0, !PT ;  /* 0x0000000853ff7812 */ /* 0x000fc800078ac0ff */
[----:B------:R-:W-:Y:S02]  /*13e0*/  P2R R88, PR, RZ, 0x20 ;  /* 0x00000020ff587803 */ /* 0x000fe40000000000 */
[----:B------:R-:W-:-:S04]  /*13f0*/  LOP3.LUT P5, RZ, R83, 0x10, RZ, 0xc0, !PT ;  /* 0x0000001053ff7812 */ /* 0x000fc800078ac0ff */
[----:B------:R-:W-:Y:S02]  /*1400*/  P2R R89, PR, RZ, 0x20 ;  /* 0x00000020ff597803 */ /* 0x000fe40000000000 */
[----:B------:R-:W-:Y:S01]  /*1410*/  LOP3.LUT P5, RZ, R83, 0x20, RZ, 0xc0, !PT ;  /* 0x0000002053ff7812 */ /* 0x000fe200078ac0ff */
[----:B0-----:R-:W-:Y:S01]  /*1420*/  @P4 IMAD R18, R19, R22, RZ ;  /* 0x0000001613124224 */ /* 0x001fe200078e02ff */
[----:B------:R-:W-:-:S03]  /*1430*/  @P4 MOV R19, R113 ;  /* 0x0000007100134202 */ /* 0x000fc60000000f00 */
[----:B------:R-:W-:Y:S01]  /*1440*/  @P4 IMAD R23, R25, R23, R18 ;  /* 0x0000001719174224 */ /* 0x000fe200078e0212 */
[----:B------:R-:W-:-:S05]  /*1450*/  @P4 MOV R18, R110 ;  /* 0x0000006e00124202 */ /* 0x000fca0000000f00 */
[----:B------:R-:W-:Y:S01]  /*1460*/  @P4 IMAD.WIDE.U32 R18, R25, R22, R18 ;  /* 0x0000001619124225 */ /* 0x000fe200078e0012 */
[----:B------:R-:W-:Y:S01]  /*1470*/  IADD3 R25, R8, 0xb0, RZ ;  /* 0x000000b008197810 */ /* 0x000fe20007ffe0ff */
[----:B------:R-:W5:Y:S03]  /*1480*/  @P5 LDG.E R97, desc[UR8][R56.64] ;  /* 0x0000000838615981 */ /* 0x000f66000c1e1900 */
[----:B------:R-:W-:Y:S01]  /*1490*/  @P4 IADD3 R19, R19, R23, RZ ;  /* 0x0000001713134210 */ /* 0x000fe20007ffe0ff */
[----:B------:R-:W5:Y:S01]  /*14a0*/  @P5 LDG.E R96, desc[UR8][R54.64] ;  /* 0x0000000836605981 */ /* 0x000f62000c1e1900 */
[----:B------:R-:W0:Y:S01]  /*14b0*/  @P4 LDC.64 R22, c[0x0][0x228] ;  /* 0x00008a00ff164b82 */ /* 0x000e220000000a00 */
[C---:B------:R-:W-:Y:S02]  /*14c0*/  @P4 SHF.L.U32 R31, R18.reuse, 0x1, RZ ;  /* 0x00000001121f4819 */ /* 0x040fe400000006ff */
[----:B------:R-:W-:-:S02]  /*14d0*/  @P4 SHF.L.U64.HI R18, R18, 0x1, R19 ;  /* 0x0000000112124819 */ /* 0x000fc40000010213 */
[C---:B------:R-:W-:Y:S02]  /*14e0*/  @P4 IADD3 R32, P0, R31.reuse, R32, RZ ;  /* 0x000000201f204210 */ /* 0x040fe40007f1e0ff */
[----:B------:R-:W-:Y:S02]  /*14f0*/  SHF.R.S32.HI R19, RZ, 0x1f, R25 ;  /* 0x0000001fff137819 */ /* 0x000fe40000011419 */
[----:B------:R-:W-:Y:S02]  /*1500*/  @P4 IADD3.X R33, R18, R33, RZ, P0, !PT ;  /* 0x0000002112214210 */ /* 0x000fe400007fe4ff */
[----:B0-----:R-:W-:-:S04]  /*1510*/  @P4 IADD3 R30, P0, R31, R22, RZ ;  /* 0x000000161f1e4210 */ /* 0x001fc80007f1e0ff */
[----:B------:R-:W-:Y:S02]  /*1520*/  @P4 IADD3.X R31, R18, R23, RZ, P0, !PT ;  /* 0x00000017121f4210 */ /* 0x000fe400007fe4ff */
[----:B------:R-:W0:Y:S02]  /*1530*/  @P3 LDC.64 R22, c[0x0][0x288] ;  /* 0x0000a200ff163b82 */ /* 0x000e240000000a00 */
[----:B0-----:R-:W-:Y:S01]  /*1540*/  @P3 IMAD R18, R19, R22, RZ ;  /* 0x0000001613123224 */ /* 0x001fe200078e02ff */
[----:B------:R-:W-:-:S03]  /*1550*/  @P3 MOV R19, R113 ;  /* 0x0000007100133202 */ /* 0x000fc60000000f00 */
[----:B------:R-:W-:Y:S01]  /*1560*/  @P3 IMAD R23, R25, R23, R18 ;  /* 0x0000001719173224 */ /* 0x000fe200078e0212 */
[----:B------:R-:W-:-:S05]  /*1570*/  @P3 MOV R18, R110 ;  /* 0x0000006e00123202 */ /* 0x000fca0000000f00 */
[----:B------:R-:W-:Y:S02]  /*1580*/  @P3 IMAD.WIDE.U32 R18, R25, R22, R18 ;  /* 0x0000001619123225 */ /* 0x000fe400078e0012 */
[----:B------:R-:W0:Y:S03]  /*1590*/  @P3 LDC.64 R24, c[0x0][0x228] ;  /* 0x00008a00ff183b82 */ /* 0x000e260000000a00 */
[----:B------:R-:W-:Y:S02]  /*15a0*/  @P3 IADD3 R19, R19, R23, RZ ;  /* 0x0000001713133210 */ /* 0x000fe40007ffe0ff */
[C---:B------:R-:W-:Y:S02]  /*15b0*/  @P3 SHF.L.U32 R23, R18.reuse, 0x1, RZ ;  /* 0x0000000112173819 */ /* 0x040fe400000006ff */
[----:B------:R-:W-:Y:S02]  /*15c0*/  @P3 SHF.L.U64.HI R18, R18, 0x1, R19 ;  /* 0x0000000112123819 */ /* 0x000fe40000010213 */
[----:B------:R-:W1:Y:S01]  /*15d0*/  LDC R19, c[0x0][0x2ac] ;  /* 0x0000ab00ff137b82 */ /* 0x000e620000000800 */
[----:B------:R-:W-:-:S04]  /*15e0*/  @P3 IADD3 R28, P0, R23, R28, RZ ;  /* 0x0000001c171c3210 */ /* 0x000fc80007f1e0ff */
[C---:B------:R-:W-:Y:S02]  /*15f0*/  @P3 IADD3.X R29, R18.reuse, R29, RZ, P0, !PT ;  /* 0x0000001d121d3210 */ /* 0x040fe400007fe4ff */
[----:B0-----:R-:W-:Y:S02]  /*1600*/  @P3 IADD3 R22, P0, R23, R24, RZ ;  /* 0x0000001817163210 */ /* 0x001fe40007f1e0ff */
[----:B------:R-:W-:Y:S02]  /*1610*/  SHF.R.U32.HI R24, RZ, 0x5, R82 ;  /* 0x00000005ff187819 */ /* 0x000fe40000011652 */
[----:B------:R-:W-:Y:S02]  /*1620*/  @P3 IADD3.X R23, R18, R25, RZ, P0, !PT ;  /* 0x0000001912173210 */ /* 0x000fe400007fe4ff */
[----:B------:R-:W-:Y:S01]  /*1630*/  SHF.R.S32.HI R25, RZ, 0x1f, R67 ;  /* 0x0000001fff197819 */ /* 0x000fe20000011443 */
[----:B-1----:R-:W-:-:S05]  /*1640*/  IMAD R24, R19, UR7, R24 ;  /* 0x0000000713187c24 */ /* 0x002fca000f8e0218 */
[----:B------:R-:W-:-:S04]  /*1650*/  IADD3 R18, R24, 0xc0, RZ ;  /* 0x000000c018127810 */ /* 0x000fc80007ffe0ff */
[----:B------:R-:W-:Y:S02]  /*1660*/  SHF.R.S32.HI R19, RZ, 0x1f, R18 ;  /* 0x0000001fff137819 */ /* 0x000fe40000011412 */
[----:B------:R-:W-:-:S04]  /*1670*/  ISETP.GE.U32.AND P0, PT, R18, UR12, PT ;  /* 0x0000000c12007c0c */ /* 0x000fc8000bf06070 */
[----:B------:R-:W-:-:S04]  /*1680*/  ISETP.GE.AND.EX P0, PT, R19, UR13, PT, P0 ;  /* 0x0000000d13007c0c */ /* 0x000fc8000bf06300 */
[----:B------:R-:W-:-:S13]  /*1690*/  ISETP.LT.U32.AND P0, PT, R82, 0x200, !P0 ;  /* 0x000002005200780c */ /* 0x000fda0004701070 */
[----:B------:R-:W0:Y:S01]  /*16a0*/  @P0 LDC.64 R64, c[0x0][0x288] ;  /* 0x0000a200ff400b82 */ /* 0x000e220000000a00 */
[----:B------:R-:W-:-:S07]  /*16b0*/  @P0 MOV R27, R113 ;  /* 0x00000071001b0202 */ /* 0x000fce0000000f00 */
[----:B------:R-:W1:Y:S01]  /*16c0*/  @P0 LDC.64 R18, c[0x0][0x230] ;  /* 0x00008c00ff120b82 */ /* 0x000e620000000a00 */
[----:B0-----:R-:W-:-:S04]  /*16d0*/  @P0 IMAD R26, R25, R64, RZ ;  /* 0x00000040191a0224 */ /* 0x001fc800078e02ff */
[----:B------:R-:W-:Y:S01]  /*16e0*/  @P0 IMAD R25, R67, R65, R26 ;  /* 0x0000004143190224 */ /* 0x000fe200078e021a */
[----:B------:R-:W-:-:S05]  /*16f0*/  @P0 MOV R26, R110 ;  /* 0x0000006e001a0202 */ /* 0x000fca0000000f00 */
[----:B------:R-:W-:-:S05]  /*1700*/  @P0 IMAD.WIDE.U32 R26, R67, R64, R26 ;  /* 0x00000040431a0225 */ /* 0x000fca00078e001a */
[----:B------:R-:W-:Y:S02]  /*1710*/  @P0 IADD3 R25, R27, R25, RZ ;  /* 0x000000191b190210 */ /* 0x000fe40007ffe0ff */
[C---:B------:R-:W-:Y:S02]  /*1720*/  @P0 SHF.L.U32 R75, R26.reuse, 0x1, RZ ;  /* 0x000000011a4b0819 */ /* 0x040fe400000006ff */
[----:B------:R-:W-:Y:S02]  /*1730*/  @P0 SHF.L.U64.HI R26, R26, 0x1, R25 ;  /* 0x000000011a1a0819 */ /* 0x000fe40000010219 */
[----:B-1----:R-:W-:-:S04]  /*1740*/  @P0 IADD3 R64, P6, R75, R18, RZ ;  /* 0x000000124b400210 */ /* 0x002fc80007fde0ff */
[----:B------:R-:W-:Y:S02]  /*1750*/  @P0 IADD3.X R65, R26, R19, RZ, P6, !PT ;  /* 0x000000131a410210 */ /* 0x000fe400037fe4ff */
[----:B------:R-:W0:Y:S01]  /*1760*/  @P0 LDC.64 R18, c[0x0][0x228] ;  /* 0x00008a00ff120b82 */ /* 0x000e220000000a00 */
[----:B------:R-:W-:Y:S02]  /*1770*/  IADD3 R25, R24, 0xd0, RZ ;  /* 0x000000d018197810 */ /* 0x000fe40007ffe0ff */
[----:B0-----:R-:W-:-:S04]  /*1780*/  @P0 IADD3 R74, P6, R75, R18, RZ ;  /* 0x000000124b4a0210 */ /* 0x001fc80007fde0ff */
[----:B------:R-:W-:Y:S02]  /*1790*/  @P0 IADD3.X R75, R26, R19, RZ, P6, !PT ;  /* 0x000000131a4b0210 */ /* 0x000fe400037fe4ff */
[----:B------:R-:W-:Y:S02]  /*17a0*/  CS2R R18, SRZ ;  /* 0x0000000000127805 */ /* 0x000fe4000001ff00 */
[----:B------:R-:W-:-:S04]  /*17b0*/  SHF.R.S32.HI R26, RZ, 0x1f, R25 ;  /* 0x0000001fff1a7819 */ /* 0x000fc80000011419 */
[----:B------:R0:W5:Y:S04]  /*17c0*/  @P0 LDG.E R18, desc[UR8][R64.64] ;  /* 0x0000000840120981 */ /* 0x000168000c1e1900 */
[----:B------:R1:W5:Y:S01]  /*17d0*/  @P0 LDG.E R19, desc[UR8][R74.64] ;  /* 0x000000084a130981 */ /* 0x000362000c1e1900 */
[----:B------:R-:W-:Y:S02]  /*17e0*/  ISETP.GE.U32.AND P0, PT, R25, UR12, PT ;  /* 0x0000000c19007c0c */ /* 0x000fe4000bf06070 */
[----:B------:R-:W-:Y:S02]  /*17f0*/  SHF.R.S32.HI R25, RZ, 0x1f, R77 ;  /* 0x0000001fff197819 */ /* 0x000fe4000001144d */
[----:B------:R-:W-:-:S04]  /*1800*/  ISETP.GE.AND.EX P0, PT, R26, UR13, PT, P0 ;  /* 0x0000000d1a007c0c */ /* 0x000fc8000bf06300 */
[----:B------:R-:W-:-:S13]  /*1810*/  ISETP.LT.U32.AND P0, PT, R82, 0x200, !P0 ;  /* 0x000002005200780c */ /* 0x000fda0004701070 */
[----:B------:R-:W2:Y:S01]  /*1820*/  @P0 LDC.64 R66, c[0x0][0x288] ;  /* 0x0000a200ff420b82 */ /* 0x000ea20000000a00 */
[----:B0-----:R-:W-:-:S07]  /*1830*/  @P0 MOV R65, R113 ;  /* 0x0000007100410202 */ /* 0x001fce0000000f00 */
[----:B------:R-:W0:Y:S01]  /*1840*/  @P0 LDC.64 R26, c[0x0][0x230] ;  /* 0x00008c00ff1a0b82 */ /* 0x000e220000000a00 */
[----:B--2---:R-:W-:-:S04]  /*1850*/  @P0 IMAD R64, R25, R66, RZ ;  /* 0x0000004219400224 */ /* 0x004fc800078e02ff */
[----:B------:R-:W-:Y:S01]  /*1860*/  @P0 IMAD R25, R77, R67, R64 ;  /* 0x000000434d190224 */ /* 0x000fe200078e0240 */
[----:B------:R-:W-:-:S05]  /*1870*/  @P0 MOV R64, R110 ;  /* 0x0000006e00400202 */ /* 0x000fca0000000f00 */
[----:B------:R-:W-:Y:S02]  /*1880*/  @P0 IMAD.WIDE.U32 R66, R77, R66, R64 ;  /* 0x000000424d420225 */ /* 0x000fe400078e0040 */
[----:B------:R-:W2:Y:S03]  /*1890*/  @P0 LDC.64 R64, c[0x0][0x228] ;  /* 0x00008a00ff400b82 */ /* 0x000ea60000000a00 */
[----:B------:R-:W-:Y:S02]  /*18a0*/  @P0 IADD3 R25, R67, R25, RZ ;  /* 0x0000001943190210 */ /* 0x000fe40007ffe0ff */
[C---:B------:R-:W-:Y:S02]  /*18b0*/  @P0 SHF.L.U32 R77, R66.reuse, 0x1, RZ ;  /* 0x00000001424d0819 */ /* 0x040fe400000006ff */
[----:B------:R-:W-:Y:S02]  /*18c0*/  @P0 SHF.L.U64.HI R66, R66, 0x1, R25 ;  /* 0x0000000142420819 */ /* 0x000fe40000010219 */
[----:B0-----:R-:W-:-:S04]  /*18d0*/  @P0 IADD3 R26, P6, R77, R26, RZ ;  /* 0x0000001a4d1a0210 */ /* 0x001fc80007fde0ff */
[----:B------:R-:W-:Y:S02]  /*18e0*/  @P0 IADD3.X R27, R66, R27, RZ, P6, !PT ;  /* 0x0000001b421b0210 */ /* 0x000fe400037fe4ff */
[----:B------:R-:W-:Y:S02]  /*18f0*/  IADD3 R25, R24, 0xe0, RZ ;  /* 0x000000e018197810 */ /* 0x000fe40007ffe0ff */
[----:B--2---:R-:W-:-:S04]  /*1900*/  @P0 IADD3 R76, P6, R77, R64, RZ ;  /* 0x000000404d4c0210 */ /* 0x004fc80007fde0ff */
[----:B------:R-:W-:Y:S02]  /*1910*/  @P0 IADD3.X R77, R66, R65, RZ, P6, !PT ;  /* 0x00000041424d0210 */ /* 0x000fe400037fe4ff */
[----:B------:R-:W-:Y:S02]  /*1920*/  CS2R R64, SRZ ;  /* 0x0000000000407805 */ /* 0x000fe4000001ff00 */
[----:B------:R-:W-:-:S04]  /*1930*/  SHF.R.S32.HI R66, RZ, 0x1f, R25 ;  /* 0x0000001fff427819 */ /* 0x000fc80000011419 */
[----:B------:R0:W5:Y:S04]  /*1940*/  @P0 LDG.E R64, desc[UR8][R26.64] ;  /* 0x000000081a400981 */ /* 0x000168000c1e1900 */
[----:B------:R2:W5:Y:S01]  /*1950*/  @P0 LDG.E R65, desc[UR8][R76.64] ;  /* 0x000000084c410981 */ /* 0x000562000c1e1900 */
[----:B------:R-:W-:Y:S02]  /*1960*/  ISETP.GE.U32.AND P0, PT, R25, UR12, PT ;  /* 0x0000000c19007c0c */ /* 0x000fe4000bf06070 */
[----:B------:R-:W-:Y:S02]  /*1970*/  IADD3 R25, R8, 0xe0, RZ ;  /* 0x000000e008197810 */ /* 0x000fe40007ffe0ff */
[----:B------:R-:W-:Y:S02]  /*1980*/  ISETP.GE.AND.EX P0, PT, R66, UR13, PT, P0 ;  /* 0x0000000d42007c0c */ /* 0x000fe4000bf06300 */
[----:B------:R-:W-:-:S02]  /*1990*/  SHF.R.S32.HI R85, RZ, 0x1f, R25 ;  /* 0x0000001fff557819 */ /* 0x000fc40000011419 */
[----:B------:R-:W-:-:S13]  /*19a0*/  ISETP.LT.U32.AND P0, PT, R82, 0x200, !P0 ;  /* 0x000002005200780c */ /* 0x000fda0004701070 */
[----:B-1----:R-:W1:Y:S01]  /*19b0*/  @P0 LDC.64 R74, c[0x0][0x288] ;  /* 0x0000a200ff4a0b82 */ /* 0x002e620000000a00 */
[----:B0-----:R-:W-:-:S07]  /*19c0*/  @P0 MOV R27, R113 ;  /* 0x00000071001b0202 */ /* 0x001fce0000000f00 */
[----:B------:R-:W0:Y:S08]  /*19d0*/  @P0 LDC.64 R66, c[0x0][0x230] ;  /* 0x00008c00ff420b82 */ /* 0x000e300000000a00 */
[----:B--2---:R-:W2:Y:S01]  /*19e0*/  @P0 LDC.64 R76, c[0x0][0x228] ;  /* 0x00008a00ff4c0b82 */ /* 0x004ea20000000a00 */
[----:B-1----:R-:W-:-:S04]  /*19f0*/  @P0 IMAD R26, R85, R74, RZ ;  /* 0x0000004a551a0224 */ /* 0x002fc800078e02ff */
[----:B------:R-:W-:Y:S01]  /*1a00*/  @P0 IMAD R75, R25, R75, R26 ;  /* 0x0000004b194b0224 */ /* 0x000fe200078e021a */
[----:B------:R-:W-:-:S05]  /*1a10*/  @P0 MOV R26, R110 ;  /* 0x0000006e001a0202 */ /* 0x000fca0000000f00 */
[----:B------:R-:W-:-:S05]  /*1a20*/  @P0 IMAD.WIDE.U32 R26, R25, R74, R26 ;  /* 0x0000004a191a0225 */ /* 0x000fca00078e001a */
[----:B------:R-:W-:Y:S02]  /*1a30*/  @P0 IADD3 R27, R27, R75, RZ ;  /* 0x0000004b1b1b0210 */ /* 0x000fe40007ffe0ff */
[----:B------:R-:W-:Y:S02]  /*1a40*/  CS2R R74, SRZ ;  /* 0x00000000004a7805 */ /* 0x000fe4000001ff00 */
[C---:B------:R-:W-:Y:S02]  /*1a50*/  @P0 SHF.L.U32 R25, R26.reuse, 0x1, RZ ;  /* 0x000000011a190819 */ /* 0x040fe400000006ff */
[----:B------:R-:W-:Y:S02]  /*1a60*/  @P0 SHF.L.U64.HI R26, R26, 0x1, R27 ;  /* 0x000000011a1a0819 */ /* 0x000fe4000001021b */
[----:B0-----:R-:W-:-:S04]  /*1a70*/  @P0 IADD3 R66, P6, R25, R66, RZ ;  /* 0x0000004219420210 */ /* 0x001fc80007fde0ff */
[----:B------:R-:W-:Y:S02]  /*1a80*/  @P0 IADD3.X R67, R26, R67, RZ, P6, !PT ;  /* 0x000000431a430210 */ /* 0x000fe400037fe4ff */
[----:B--2---:R-:W-:Y:S02]  /*1a90*/  @P0 IADD3 R76, P6, R25, R76, RZ ;  /* 0x0000004c194c0210 */ /* 0x004fe40007fde0ff */
[----:B------:R-:W-:Y:S01]  /*1aa0*/  IADD3 R24, R24, 0xf0, RZ ;  /* 0x000000f018187810 */ /* 0x000fe20007ffe0ff */
[----:B------:R0:W5:Y:S01]  /*1ab0*/  @P0 LDG.E R74, desc[UR8][R66.64] ;  /* 0x00000008424a0981 */ /* 0x000162000c1e1900 */
[----:B------:R-:W-:Y:S02]  /*1ac0*/  @P0 IADD3.X R77, R26, R77, RZ, P6, !PT ;  /* 0x0000004d1a4d0210 */ /* 0x000fe400037fe4ff */
[----:B------:R-:W-:-:S03]  /*1ad0*/  SHF.R.S32.HI R25, RZ, 0x1f, R24 ;  /* 0x0000001fff197819 */ /* 0x000fc60000011418 */
[----:B------:R1:W5:Y:S01]  /*1ae0*/  @P0 LDG.E R75, desc[UR8][R76.64] ;  /* 0x000000084c4b0981 */ /* 0x000362000c1e1900 */
[----:B------:R-:W-:-:S04]  /*1af0*/  ISETP.GE.U32.AND P0, PT, R24, UR12, PT ;  /* 0x0000000c18007c0c */ /* 0x000fc8000bf06070 */
[----:B------:R-:W-:-:S04]  /*1b00*/  ISETP.GE.AND.EX P0, PT, R25, UR13, PT, P0 ;  /* 0x0000000d19007c0c */ /* 0x000fc8000bf06300 */
[----:B------:R-:W-:-:S13]  /*1b10*/  ISETP.LT.U32.AND P0, PT, R82, 0x200, !P0 ;  /* 0x000002005200780c */ /* 0x000fda0004701070 */
[----:B------:R-:W2:Y:S01]  /*1b20*/  @P0 LDC.64 R26, c[0x0][0x288] ;  /* 0x0000a200ff1a0b82 */ /* 0x000ea20000000a00 */
[----:B------:R-:W-:-:S07]  /*1b30*/  SHF.R.S32.HI R85, RZ, 0x1f, R14 ;  /* 0x0000001fff557819 */ /* 0x000fce000001140e */
[----:B------:R-:W3:Y:S01]  /*1b40*/  @P0 LDC.64 R24, c[0x0][0x230] ;  /* 0x00008c00ff180b82 */ /* 0x000ee20000000a00 */
[----:B0-----:R-:W-:Y:S02]  /*1b50*/  @P0 MOV R66, R110 ;  /* 0x0000006e00420202 */ /* 0x001fe40000000f00 */
[----:B------:R-:W-:Y:S01]  /*1b60*/  @P0 MOV R67, R113 ;  /* 0x0000007100430202 */ /* 0x000fe20000000f00 */
[----:B--2---:R-:W-:-:S04]  /*1b70*/  @P0 IMAD R84, R85, R26, RZ ;  /* 0x0000001a55540224 */ /* 0x004fc800078e02ff */
[C---:B------:R-:W-:Y:S02]  /*1b80*/  @P0 IMAD R27, R14.reuse, R27, R84 ;  /* 0x0000001b0e1b0224 */ /* 0x040fe400078e0254 */
[----:B------:R-:W0:Y:S01]  /*1b90*/  @P0 LDC.64 R84, c[0x0][0x228] ;  /* 0x00008a00ff540b82 */ /* 0x000e220000000a00 */
[----:B------:R-:W-:-:S05]  /*1ba0*/  @P0 IMAD.WIDE.U32 R66, R14, R26, R66 ;  /* 0x0000001a0e420225 */ /* 0x000fca00078e0042 */
[----:B------:R-:W-:Y:S02]  /*1bb0*/  @P0 IADD3 R67, R67, R27, RZ ;  /* 0x0000001b43430210 */ /* 0x000fe40007ffe0ff */
[C---:B------:R-:W-:Y:S02]  /*1bc0*/  @P0 SHF.L.U32 R27, R66.reuse, 0x1, RZ ;  /* 0x00000001421b0819 */ /* 0x040fe400000006ff */
[----:B------:R-:W-:Y:S02]  /*1bd0*/  @P0 SHF.L.U64.HI R66, R66, 0x1, R67 ;  /* 0x0000000142420819 */ /* 0x000fe40000010243 */
[----:B---3--:R-:W-:-:S04]  /*1be0*/  @P0 IADD3 R24, P6, R27, R24, RZ ;  /* 0x000000181b180210 */ /* 0x008fc80007fde0ff */
[----:B------:R-:W-:Y:S02]  /*1bf0*/  @P0 IADD3.X R25, R66, R25, RZ, P6, !PT ;  /* 0x0000001942190210 */ /* 0x000fe400037fe4ff */
[----:B0-----:R-:W-:-:S04]  /*1c00*/  @P0 IADD3 R84, P6, R27, R84, RZ ;  /* 0x000000541b540210 */ /* 0x001fc80007fde0ff */
[----:B------:R-:W-:Y:S02]  /*1c10*/  @P0 IADD3.X R85, R66, R85, RZ, P6, !PT ;  /* 0x0000005542550210 */ /* 0x000fe400037fe4ff */
[----:B------:R-:W-:-:S13]  /*1c20*/  LOP3.LUT P6, RZ, R83, 0x40, RZ, 0xc0, !PT ;  /* 0x0000004053ff7812 */ /* 0x000fda00078cc0ff */
[----:B------:R-:W0:Y:S01]  /*1c30*/  @P6 LDC.64 R66, c[0x0][0x288] ;  /* 0x0000a200ff426b82 */ /* 0x000e220000000a00 */
[----:B-1----:R-:W-:-:S06]  /*1c40*/  CS2R R76, SRZ ;  /* 0x00000000004c7805 */ /* 0x002fcc000001ff00 */
[----:B------:R1:W5:Y:S01]  /*1c50*/  @P0 LDG.E R76, desc[UR8][R24.64] ;  /* 0x00000008184c0981 */ /* 0x000362000c1e1900 */
[----:B------:R-:W2:Y:S03]  /*1c60*/  @P6 LDC.64 R26, c[0x0][0x230] ;  /* 0x00008c00ff1a6b82 */ /* 0x000ea60000000a00 */
[----:B------:R3:W5:Y:S01]  /*1c70*/  @P0 LDG.E R77, desc[UR8][R84.64] ;  /* 0x00000008544d0981 */ /* 0x000762000c1e1900 */
[----:B-1----:R-:W-:Y:S02]  /*1c80*/  @P6 MOV R24, R110 ;  /* 0x0000006e00186202 */ /* 0x002fe40000000f00 */
[----:B------:R-:W-:Y:S01]  /*1c90*/  @P6 MOV R25, R113 ;  /* 0x0000007100196202 */ /* 0x000fe20000000f00 */
[----:B0-----:R-:W-:-:S04]  /*1ca0*/  @P6 IMAD R92, R91, R66, RZ ;  /* 0x000000425b5c6224 */ /* 0x001fc800078e02ff */
[C---:B------:R-:W-:Y:S02]  /*1cb0*/  @P6 IMAD R91, R93.reuse, R67, R92 ;  /* 0x000000435d5b6224 */ /* 0x040fe400078e025c */
[----:B------:R-:W-:Y:S02]  /*1cc0*/  @P6 IMAD.WIDE.U32 R66, R93, R66, R24 ;  /* 0x000000425d426225 */ /* 0x000fe400078e0018 */
[----:B------:R-:W0:Y:S03]  /*1cd0*/  @P6 LDC.64 R24, c[0x0][0x228] ;  /* 0x00008a00ff186b82 */ /* 0x000e260000000a00 */
[----:B------:R-:W-:Y:S02]  /*1ce0*/  @P6 IADD3 R91, R67, R91, RZ ;  /* 0x0000005b435b6210 */ /* 0x000fe40007ffe0ff */
[C---:B------:R-:W-:Y:S02]  /*1cf0*/  @P6 SHF.L.U32 R67, R66.reuse, 0x1, RZ ;  /* 0x0000000142436819 */ /* 0x040fe400000006ff */
[----:B------:R-:W-:-:S02]  /*1d00*/  @P6 SHF.L.U64.HI R66, R66, 0x1, R91 ;  /* 0x0000000142426819 */ /* 0x000fc4000001025b */
[----:B--2---:R-:W-:-:S04]  /*1d10*/  @P6 IADD3 R26, P0, R67, R26, RZ ;  /* 0x0000001a431a6210 */ /* 0x004fc80007f1e0ff */
[----:B------:R-:W-:Y:S02]  /*1d20*/  @P6 IADD3.X R27, R66, R27, RZ, P0, !PT ;  /* 0x0000001b421b6210 */ /* 0x000fe400007fe4ff */
[----:B0-----:R-:W-:-:S04]  /*1d30*/  @P6 IADD3 R24, P0, R67, R24, RZ ;  /* 0x0000001843186210 */ /* 0x001fc80007f1e0ff */
[----:B------:R-:W-:Y:S02]  /*1d40*/  @P6 IADD3.X R25, R66, R25, RZ, P0, !PT ;  /* 0x0000001942196210 */ /* 0x000fe400007fe4ff */
[----:B------:R-:W0:Y:S01]  /*1d50*/  LDC.64 R66, c[0x0][0x248] ;  /* 0x00009200ff427b82 */ /* 0x000e220000000a00 */
[----:B------:R-:W-:Y:S02]  /*1d60*/  ISETP.NE.AND P5, PT, R89, RZ, PT ;  /* 0x000000ff5900720c */ /* 0x000fe40003fa5270 */
[----:B------:R-:W-:Y:S02]  /*1d70*/  CS2R R92, SRZ ;  /* 0x00000000005c7805 */ /* 0x000fe4000001ff00 */
[----:B------:R-:W-:Y:S02]  /*1d80*/  CS2R R104, SRZ ;  /* 0x0000000000687805 */ /* 0x000fe4000001ff00 */
[----:B------:R-:W-:Y:S02]  /*1d90*/  MOV R107, 0x3f800000 ;  /* 0x3f800000006b7802 */ /* 0x000fe40000000f00 */
[----:B------:R-:W-:-:S02]  /*1da0*/  CS2R R102, SRZ ;  /* 0x0000000000667805 */ /* 0x000fc4000001ff00 */
[----:B------:R-:W-:Y:S01]  /*1db0*/  CS2R R100, SRZ ;  /* 0x0000000000647805 */ /* 0x000fe2000001ff00 */
[----:B------:R-:W5:Y:S04]  /*1dc0*/  @P6 LDG.E R99, desc[UR8][R24.64] ;  /* 0x0000000818636981 */ /* 0x000f68000c1e1900 */
[----:B------:R-:W5:Y:S04]  /*1dd0*/  @P2 LDG.E R105, desc[UR8][R72.64] ;  /* 0x0000000848692981 */ /* 0x000f68000c1e1900 */
[----:B------:R-:W5:Y:S04]  /*1de0*/  @P5 LDG.E R98, desc[UR8][R52.64] ;  /* 0x0000000834625981 */ /* 0x000f68000c1e1900 */
[----:B------:R-:W5:Y:S01]  /*1df0*/  @P5 LDG.E R95, desc[UR8][R50.64] ;  /* 0x00000008325f5981 */ /* 0x000f62000c1e1900 */
[----:B0-----:R-:W-:-:S03]  /*1e00*/  IMAD.WIDE R66, R78, 0x8, R66 ;  /* 0x000000084e427825 */ /* 0x001fc600078e0242 */
[----:B------:R0:W5:Y:S04]  /*1e10*/  @P2 LDG.E R104, desc[UR8][R70.64] ;  /* 0x0000000846682981 */ /* 0x000168000c1e1900 */
[----:B------:R-:W5:Y:S04]  /*1e20*/  @P1 LDG.E R101, desc[UR8][R60.64] ;  /* 0x000000083c651981 */ /* 0x000f68000c1e1900 */
[----:B------:R-:W3:Y:S01]  /*1e30*/  LDG.E.64 R66, desc[UR8][R66.64] ;  /* 0x0000000842427981 */ /* 0x000ee2000c1e1b00 */
[----:B------:R-:W-:Y:S02]  /*1e40*/  ISETP.NE.AND P5, PT, R88, RZ, PT ;  /* 0x000000ff5800720c */ /* 0x000fe40003fa5270 */
[----:B------:R-:W-:-:S02]  /*1e50*/  ISETP.NE.AND P2, PT, R90, RZ, PT ;  /* 0x000000ff5a00720c */ /* 0x000fc40003f45270 */
[----:B------:R-:W-:Y:S01]  /*1e60*/  CS2R R90, SRZ ;  /* 0x00000000005a7805 */ /* 0x000fe2000001ff00 */
[----:B------:R-:W5:Y:S04]  /*1e70*/  @P1 LDG.E R100, desc[UR8][R58.64] ;  /* 0x000000083a641981 */ /* 0x000f68000c1e1900 */
[----:B------:R-:W5:Y:S04]  /*1e80*/  @P6 LDG.E R102, desc[UR8][R26.64] ;  /* 0x000000081a666981 */ /* 0x000f68000c1e1900 */
[----:B------:R-:W5:Y:S04]  /*1e90*/  @P5 LDG.E R93, desc[UR8][R48.64] ;  /* 0x00000008305d5981 */ /* 0x000f68000c1e1900 */
[----:B------:R-:W5:Y:S01]  /*1ea0*/  @P5 LDG.E R92, desc[UR8][R46.64] ;  /* 0x000000082e5c5981 */ /* 0x000f62000c1e1900 */
[----:B------:R-:W-:-:S03]  /*1eb0*/  ISETP.NE.AND P5, PT, R87, RZ, PT ;  /* 0x000000ff5700720c */ /* 0x000fc60003fa5270 */
[----:B------:R-:W5:Y:S10]  /*1ec0*/  @P2 LDG.E R103, desc[UR8][R62.64] ;  /* 0x000000083e672981 */ /* 0x000f74000c1e1900 */
[----:B------:R-:W5:Y:S04]  /*1ed0*/  @P5 LDG.E R94, desc[UR8][R44.64] ;  /* 0x000000082c5e5981 */ /* 0x000f68000c1e1900 */
[----:B------:R-:W5:Y:S01]  /*1ee0*/  @P5 LDG.E R91, desc[UR8][R42.64] ;  /* 0x000000082a5b5981 */ /* 0x000f62000c1e1900 */
[----:B------:R-:W-:-:S02]  /*1ef0*/  ISETP.NE.AND P5, PT, R86, RZ, PT ;  /* 0x000000ff5600720c */ /* 0x000fc40003fa5270 */
[----:B------:R-:W-:-:S06]  /*1f00*/  CS2R R86, SRZ ;  /* 0x0000000000567805 */ /* 0x000fcc000001ff00 */
[----:B------:R-:W5:Y:S05]  /*1f10*/  @P3 LDG.E R86, desc[UR8][R28.64] ;  /* 0x000000081c563981 */ /* 0x000f6a000c1e1900 */
[----:B------:R-:W5:Y:S04]  /*1f20*/  @P5 LDG.E R90, desc[UR8][R36.64] ;  /* 0x00000008245a5981 */ /* 0x000f68000c1e1900 */
[----:B------:R-:W5:Y:S01]  /*1f30*/  @P5 LDG.E R87, desc[UR8][R34.64] ;  /* 0x0000000822575981 */ /* 0x000f62000c1e1900 */
[----:B---3--:R-:W-:-:S05]  /*1f40*/  FFMA.FTZ R85, -R66, R66, R67 ;  /* 0x0000004242557223 */ /* 0x008fca0000010143 */
[----:B------:R-:W-:-:S13]  /*1f50*/  FSETP.GTU.FTZ.AND P0, PT, R85, RZ, PT ;  /* 0x000000ff5500720b */ /* 0x000fda0003f1c000 */
[----:B------:R-:W1:Y:S01]  /*1f60*/  @P0 LDC R84, c[0x0][0x250] ;  /* 0x00009400ff540b82 */ /* 0x000e620000000800 */
[----:B------:R-:W-:-:S06]  /*1f70*/  MOV R67, RZ ;  /* 0x000000ff00437202 */ /* 0x000fcc0000000f00 */
[----:B------:R-:W5:Y:S01]  /*1f80*/  @P3 LDG.E R67, desc[UR8][R22.64] ;  /* 0x0000000816433981 */ /* 0x000f62000c1e1900 */
[----:B-1----:R-:W-:-:S04]  /*1f90*/  @P0 FADD.FTZ R84, R85, R84 ;  /* 0x0000005455540221 */ /* 0x002fc80000010000 */
[----:B------:R1:W2:Y:S02]  /*1fa0*/  @P0 MUFU.RSQ R107, R84 ;  /* 0x00000054006b0308 */ /* 0x0002a40000001400 */
[----:B-1----:R-:W-:-:S06]  /*1fb0*/  CS2R R84, SRZ ;  /* 0x0000000000547805 */ /* 0x002fcc000001ff00 */
[----:B------:R-:W5:Y:S04]  /*1fc0*/  @P4 LDG.E R85, desc[UR8][R32.64] ;  /* 0x0000000820554981 */ /* 0x000f68000c1e1900 */
[----:B------:R-:W5:Y:S01]  /*1fd0*/  @P4 LDG.E R84, desc[UR8][R30.64] ;  /* 0x000000081e544981 */ /* 0x000f62000c1e1900 */
[----:B------:R-:W-:Y:S02]  /*1fe0*/  LOP3.LUT P0, RZ, R83, 0x2, RZ, 0xc0, !PT ;  /* 0x0000000253ff7812 */ /* 0x000fe4000780c0ff */
[----:B------:R-:W-:Y:S02]  /*1ff0*/  CS2R R88, SRZ ;  /* 0x0000000000587805 */ /* 0x000fe4000001ff00 */
[----:B------:R-:W-:Y:S01]  /*2000*/  MOV R106, RZ ;  /* 0x000000ff006a7202 */ /* 0x000fe20000000f00 */
[----:B------:R-:W-:Y:S01]  /*2010*/  BSSY B0, `(.L_x_102) ;  /* 0x0000013000007945 */ /* 0x000fe20003800000 */
[----:B0-----:R-:W-:-:S04]  /*2020*/  CS2R R70, SRZ ;  /* 0x0000000000467805 */ /* 0x001fc8000001ff00 */
[----:B------:R0:W5:Y:S04]  /*2030*/  @P2 LDG.E R106, desc[UR8][R68.64] ;  /* 0x00000008446a2981 */ /* 0x000168000c1e1900 */
[----:B------:R1:W5:Y:S04]  /*2040*/  @P0 LDG.E R89, desc[UR8][R40.64] ;  /* 0x0000000828590981 */ /* 0x000368000c1e1900 */
[----:B------:R1:W5:Y:S01]  /*2050*/  @P0 LDG.E R88, desc[UR8][R38.64] ;  /* 0x0000000826580981 */ /* 0x000362000c1e1900 */
[----:B------:R-:W-:Y:S02]  /*2060*/  ISETP.GT.U32.AND P0, PT, R82, 0x1ff, PT ;  /* 0x000001ff5200780c */ /* 0x000fe40003f04070 */
[----:B0-----:R-:W-:-:S11]  /*2070*/  CS2R R68, SRZ ;  /* 0x0000000000447805 */ /* 0x001fd6000001ff00 */
[----:B-12---:R-:W-:Y:S05]  /*2080*/  @P0 BRA `(.L_x_103) ;  /* 0x00000000002c0947 */ /* 0x006fea0003800000 */
        /* <DEDUP_REMOVED lines=11> */
.L_x_103:
[----:B------:R-:W-:Y:S05]  /*2140*/  BSYNC B0 ;  /* 0x0000000000007941 */ /* 0x000fea0003800000 */
.L_x_102:
[----:B------:R-:W-:Y:S02]  /*2150*/  ISETP.NE.AND P0, PT, RZ, UR10, PT ;  /* 0x0000000aff007c0c */ /* 0x000fe4000bf05270 */
[C---:B-----5:R-:W-:Y:S02]  /*2160*/  PRMT R20, R105.reuse, 0x7632, R20 ;  /* 0x0000763269147816 */ /* 0x060fe40000000014 */
[----:B------:R-:W-:Y:S02]  /*2170*/  SHF.L.U32 R21, R105, 0x10, RZ ;  /* 0x0000001069157819 */ /* 0x000fe400000006ff */
[----:B0-----:R-:W-:Y:S02]  /*2180*/  PRMT R22, R104, 0x7632, R22 ;  /* 0x0000763268167816 */ /* 0x001fe40000000016 */
[----:B------:R-:W-:Y:S02]  /*2190*/  PRMT R24, R106, 0x7632, R24 ;  /* 0x000076326a187816 */ /* 0x000fe40000000018 */
[----:B------:R-:W-:Y:S01]  /*21a0*/  SHF.L.U32 R25, R20, 0x10, RZ ;  /* 0x0000001014197819 */ /* 0x000fe200000006ff */
[----:B------:R-:W-:Y:S01]  /*21b0*/  FADD.FTZ R20, -R66, R21 ;  /* 0x0000001542147221 */ /* 0x000fe20000010100 */
[----:B------:R-:W-:-:S02]  /*21c0*/  SHF.L.U32 R29, R106, 0x10, RZ ;  /* 0x000000106a1d7819 */ /* 0x000fc400000006ff */
[----:B------:R-:W-:Y:S01]  /*21d0*/  SHF.L.U32 R27, R22, 0x10, RZ ;  /* 0x00000010161b7819 */ /* 0x000fe200000006ff */
[----:B------:R-:W-:Y:S01]  /*21e0*/  FADD.FTZ R22, -R66, R25 ;  /* 0x0000001942167221 */ /* 0x000fe20000010100 */
[----:B------:R-:W-:Y:S01]  /*21f0*/  SHF.L.U32 R31, R24, 0x10, RZ ;  /* 0x00000010181f7819 */ /* 0x000fe200000006ff */
[----:B------:R-:W-:Y:S01]  /*2200*/  FADD.FTZ R36, -R66, R29 ;  /* 0x0000001d42247221 */ /* 0x000fe20000010100 */
[----:B------:R-:W-:Y:S01]  /*2210*/  PRMT R28, R103, 0x7632, R28 ;  /* 0x00007632671c7816 */ /* 0x000fe2000000001c */
[-C--:B------:R-:W-:Y:S01]  /*2220*/  FMUL.FTZ R21, R20, R107.reuse ;  /* 0x0000006b14157220 */ /* 0x080fe20000410000 */
[----:B------:R-:W-:Y:S01]  /*2230*/  LOP3.LUT R83, R83, 0xfffffeff, RZ, 0xc0, !PT ;  /* 0xfffffeff53537812 */ /* 0x000fe200078ec0ff */
[----:B------:R-:W-:Y:S01]  /*2240*/  FADD.FTZ R38, -R66, R31 ;  /* 0x0000001f42267221 */ /* 0x000fe20000010100 */
[----:B------:R-:W-:Y:S01]  /*2250*/  SHF.L.U32 R26, R104, 0x10, RZ ;  /* 0x00000010681a7819 */ /* 0x000fe200000006ff */
[----:B------:R-:W-:Y:S01]  /*2260*/  FMUL.FTZ R22, R22, R107 ;  /* 0x0000006b16167220 */ /* 0x000fe20000410000 */
[----:B------:R-:W-:-:S02]  /*2270*/  SHF.L.U32 R23, R103, 0x10, RZ ;  /* 0x0000001067177819 */ /* 0x000fc400000006ff */
        /* <DEDUP_REMOVED lines=21> */
.L_x_104:
[----:B------:R-:W-:Y:S01]  /*23d0*/  FMUL.FTZ R20, R26, R68 ;  /* 0x000000441a147220 */ /* 0x000fe20000410000 */
[----:B------:R-:W-:Y:S01]  /*23e0*/  FFMA.FTZ R40, R21, R26, RZ ;  /* 0x0000001a15287223 */ /* 0x000fe200000100ff */
[----:B------:R-:W-:Y:S01]  /*23f0*/  FMUL.FTZ R39, R36, R107 ;  /* 0x0000006b24277220 */ /* 0x000fe20000410000 */
[----:B------:R-:W-:Y:S01]  /*2400*/  FMUL.FTZ R25, R27, R69 ;  /* 0x000000451b197220 */ /* 0x000fe20000410000 */
[----:B------:R-:W-:Y:S01]  /*2410*/  FFMA.FTZ R21, R21, R20, RZ ;  /* 0x0000001415157223 */ /* 0x000fe200000100ff */
[----:B------:R-:W-:Y:S01]  /*2420*/  FADD.FTZ R20, RZ, R20 ;  /* 0x00000014ff147221 */ /* 0x000fe20000010000 */
[----:B------:R-:W-:Y:S01]  /*2430*/  FMUL.FTZ R38, R38, R107 ;  /* 0x0000006b26267220 */ /* 0x000fe20000410000 */
        /* <DEDUP_REMOVED lines=19> */
.L_x_105:
[----:B------:R-:W-:Y:S01]  /*2570*/  FADD.FTZ R26, RZ, R26 ;  /* 0x0000001aff1a7221 */ /* 0x000fe20000010000 */
[----:B------:R-:W-:Y:S01]  /*2580*/  FADD.FTZ R29, R25, R20 ;  /* 0x00000014191d7221 */ /* 0x000fe20000010000 */
[----:B------:R-:W-:Y:S01]  /*2590*/  FFMA.FTZ R40, R39, R23, R40 ;  /* 0x0000001727287223 */ /* 0x000fe20000010028 */
[----:B------:R-:W-:Y:S01]  /*25a0*/  FMUL.FTZ R20, R23, R68 ;  /* 0x0000004417147220 */ /* 0x000fe20000410000 */
[----:B------:R-:W-:Y:S01]  /*25b0*/  FADD.FTZ R72, R26, R23 ;  /* 0x000000171a487221 */ /* 0x000fe20000010000 */
[C---:B------:R-:W-:Y:S01]  /*25c0*/  FFMA.FTZ R23, R22.reuse, R27, RZ ;  /* 0x0000001b16177223 */ /* 0x040fe200000100ff */
[----:B------:R-:W-:Y:S01]  /*25d0*/  FFMA.FTZ R21, R22, R25, R21 ;  /* 0x0000001916157223 */ /* 0x000fe20000010015 */
[----:B------:R-:W-:Y:S01]  /*25e0*/  FADD.FTZ R27, RZ, R27 ;  /* 0x0000001bff1b7221 */ /* 0x000fe20000010000 */
[C---:B------:R-:W-:Y:S01]  /*25f0*/  PRMT R22, R101.reuse, 0x7632, R22 ;  /* 0x0000763265167816 */ /* 0x040fe20000000016 */
[----:B------:R-:W-:Y:S01]  /*2600*/  FFMA.FTZ R63, R38, R24, R23 ;  /* 0x00000018263f7223 */ /* 0x000fe20000010017 */
[----:B------:R-:W-:Y:S01]  /*2610*/  SHF.L.U32 R25, R101, 0x10, RZ ;  /* 0x0000001065197819 */ /* 0x000fe200000006ff */
[----:B------:R-:W-:Y:S01]  /*2620*/  FADD.FTZ R35, R27, R24 ;  /* 0x000000181b237221 */ /* 0x000fe20000010000 */
[----:B------:R-:W-:Y:S01]  /*2630*/  SHF.L.U32 R27, R22, 0x10, RZ ;  /* 0x00000010161b7819 */ /* 0x000fe200000006ff */
[----:B------:R-:W-:Y:S01]  /*2640*/  FFMA.FTZ R21, R39, R20, R21 ;  /* 0x0000001427157223 */ /* 0x000fe20000010015 */
[----:B------:R-:W-:Y:S01]  /*2650*/  FMUL.FTZ R24, R24, R69 ;  /* 0x0000004518187220 */ /* 0x000fe20000410000 */
[--C-:B------:R-:W-:Y:S01]  /*2660*/  FADD.FTZ R23, R29, R20.reuse ;  /* 0x000000141d177221 */ /* 0x100fe20000010000 */
[----:B------:R-:W-:Y:S01]  /*2670*/  PRMT R20, R100, 0x7632, R20 ;  /* 0x0000763264147816 */ /* 0x000fe20000000014 */
[C---:B------:R-:W-:Y:S01]  /*2680*/  FADD.FTZ R22, -R66.reuse, R25 ;  /* 0x0000001942167221 */ /* 0x040fe20000010100 */
[----:B------:R-:W-:Y:S01]  /*2690*/  FADD.FTZ R26, -R66, R27 ;  /* 0x0000001b421a7221 */ /* 0x000fe20000010100 */
[----:B------:R-:W-:Y:S01]  /*26a0*/  FFMA.FTZ R37, R38, R24, R21 ;  /* 0x0000001826257223 */ /* 0x000fe20000010015 */
[----:B------:R-:W-:Y:S01]  /*26b0*/  SHF.L.U32 R21, R100, 0x10, RZ ;  /* 0x0000001064157819 */ /* 0x000fe200000006ff */
[-C--:B------:R-:W-:Y:S01]  /*26c0*/  FMUL.FTZ R39, R22, R107.reuse ;  /* 0x0000006b16277220 */ /* 0x080fe20000410000 */
[----:B------:R-:W-:Y:S01]  /*26d0*/  SHF.L.U32 R20, R20, 0x10, RZ ;  /* 0x0000001014147819 */ /* 0x000fe200000006ff */
        /* <DEDUP_REMOVED lines=20> */
.L_x_106:
[----:B------:R-:W-:Y:S01]  /*2820*/  FADD.FTZ R23, R24, R23 ;  /* 0x0000001718177221 */ /* 0x000fe20000010000 */
[C---:B------:R-:W-:Y:S01]  /*2830*/  PRMT R24, R102.reuse, 0x7632, R24 ;  /* 0x0000763266187816 */ /* 0x040fe20000000018 */
[----:B------:R-:W-:Y:S01]  /*2840*/  FMUL.FTZ R22, R21, R68 ;  /* 0x0000004415167220 */ /* 0x000fe20000410000 */
[----:B------:R-:W-:Y:S01]  /*2850*/  SHF.L.U32 R25, R102, 0x10, RZ ;  /* 0x0000001066197819 */ /* 0x000fe200000006ff */
[----:B------:R-:W-:Y:S01]  /*2860*/  FADD.FTZ R72, R72, R21 ;  /* 0x0000001548487221 */ /* 0x000fe20000010000 */
[----:B------:R-:W-:Y:S01]  /*2870*/  SHF.L.U32 R27, R24, 0x10, RZ ;  /* 0x00000010181b7819 */ /* 0x000fe200000006ff */
[C---:B------:R-:W-:Y:S01]  /*2880*/  FFMA.FTZ R116, R39.reuse, R21, R40 ;  /* 0x0000001527747223 */ /* 0x040fe20000010028 */
[----:B------:R-:W-:Y:S01]  /*2890*/  FFMA.FTZ R21, R39, R22, R37 ;  /* 0x0000001627157223 */ /* 0x000fe20000010025 */
[----:B------:R-:W-:Y:S01]  /*28a0*/  FADD.FTZ R62, R35, R20 ;  /* 0x00000014233e7221 */ /* 0x000fe20000010000 */
[----:B------:R-:W-:Y:S01]  /*28b0*/  FFMA.FTZ R63, R34, R20, R63 ;  /* 0x00000014223f7223 */ /* 0x000fe2000001003f */
[----:B------:R-:W-:Y:S01]  /*28c0*/  FADD.FTZ R23, R23, R22 ;  /* 0x0000001617177221 */ /* 0x000fe20000010000 */
[----:B------:R-:W-:Y:S01]  /*28d0*/  FMUL.FTZ R20, R20, R69 ;  /* 0x0000004514147220 */ /* 0x000fe20000410000 */
[----:B------:R-:W-:Y:S01]  /*28e0*/  PRMT R61, R99, 0x7632, R61 ;  /* 0x00007632633d7816 */ /* 0x000fe2000000003d */
[C---:B------:R-:W-:Y:S01]  /*28f0*/  FADD.FTZ R22, -R66.reuse, R25 ;  /* 0x0000001942167221 */ /* 0x040fe20000010100 */
[----:B------:R-:W-:Y:S01]  /*2900*/  FADD.FTZ R60, -R66, R27 ;  /* 0x0000001b423c7221 */ /* 0x000fe20000010100 */
[----:B------:R-:W-:Y:S01]  /*2910*/  FFMA.FTZ R34, R34, R20, R21 ;  /* 0x0000001422227223 */ /* 0x000fe20000010015 */
[----:B------:R-:W-:Y:S01]  /*2920*/  PRMT R31, R97, 0x7632, R31 ;  /* 0x00007632611f7816 */ /* 0x000fe2000000001f */
[-C--:B------:R-:W-:Y:S01]  /*2930*/  FMUL.FTZ R109, R22, R107.reuse ;  /* 0x0000006b166d7220 */ /* 0x080fe20000410000 */
[----:B------:R-:W-:Y:S01]  /*2940*/  SHF.L.U32 R73, R99, 0x10, RZ ;  /* 0x0000001063497819 */ /* 0x000fe200000006ff */
[----:B------:R-:W-:Y:S01]  /*2950*/  FMUL.FTZ R60, R60, R107 ;  /* 0x0000006b3c3c7220 */ /* 0x000fe20000410000 */
        /* <DEDUP_REMOVED lines=20> */
.L_x_107:
[----:B------:R-:W-:Y:S01]  /*2aa0*/  SHF.L.U32 R25, R97, 0x10, RZ ;  /* 0x0000001061197819 */ /* 0x000fe200000006ff */
[----:B------:R-:W-:Y:S01]  /*2ab0*/  FADD.FTZ R23, R20, R23 ;  /* 0x0000001714177221 */ /* 0x000fe20000010000 */
[----:B------:R-:W-:Y:S01]  /*2ac0*/  SHF.L.U32 R31, R31, 0x10, RZ ;  /* 0x000000101f1f7819 */ /* 0x000fe200000006ff */
[----:B------:R-:W-:Y:S01]  /*2ad0*/  FMUL.FTZ R22, R73, R68 ;  /* 0x0000004449167220 */ /* 0x000fe20000410000 */
[----:B------:R-:W-:Y:S01]  /*2ae0*/  PRMT R58, R96, 0x7632, R58 ;  /* 0x00007632603a7816 */ /* 0x000fe2000000003a */
[----:B------:R-:W-:Y:S01]  /*2af0*/  FADD.FTZ R20, -R66, R25 ;  /* 0x0000001942147221 */ /* 0x000fe20000010100 */
[----:B------:R-:W-:Y:S01]  /*2b00*/  SHF.L.U32 R59, R96, 0x10, RZ ;  /* 0x00000010603b7819 */ /* 0x000fe200000006ff */
[----:B------:R-:W-:Y:S01]  /*2b10*/  FADD.FTZ R56, -R66, R31 ;  /* 0x0000001f42387221 */ /* 0x000fe20000010100 */
[----:B------:R-:W-:Y:S01]  /*2b20*/  FFMA.FTZ R21, R109, R22, R34 ;  /* 0x000000166d157223 */ /* 0x000fe20000010022 */
[----:B------:R-:W-:Y:S01]  /*2b30*/  FMUL.FTZ R57, R20, R107 ;  /* 0x0000006b14397220 */ /* 0x000fe20000410000 */
[----:B------:R-:W-:Y:S01]  /*2b40*/  FADD.FTZ R23, R23, R22 ;  /* 0x0000001617177221 */ /* 0x000fe20000010000 */
[----:B------:R-:W-:Y:S01]  /*2b50*/  SHF.L.U32 R58, R58, 0x10, RZ ;  /* 0x000000103a3a7819 */ /* 0x000fe200000006ff */
[----:B------:R-:W-:Y:S01]  /*2b60*/  FMUL.FTZ R20, R61, R69 ;  /* 0x000000453d147220 */ /* 0x000fe20000410000 */
        /* <DEDUP_REMOVED lines=20> */
.L_x_108:
[----:B------:R-:W-:Y:S01]  /*2cb0*/  FFMA.FTZ R24, R60, R20, R21 ;  /* 0x000000143c187223 */ /* 0x000fe20000010015 */
[----:B------:R-:W-:Y:S01]  /*2cc0*/  FADD.FTZ R23, R20, R23 ;  /* 0x0000001714177221 */ /* 0x000fe20000010000 */
[C---:B------:R-:W-:Y:S01]  /*2cd0*/  PRMT R20, R98.reuse, 0x7632, R20 ;  /* 0x0000763262147816 */ /* 0x040fe20000000014 */
[----:B------:R-:W-:Y:S01]  /*2ce0*/  FMUL.FTZ R22, R59, R68 ;  /* 0x000000443b167220 */ /* 0x000fe20000410000 */
[----:B------:R-:W-:Y:S02]  /*2cf0*/  SHF.L.U32 R25, R98, 0x10, RZ ;  /* 0x0000001062197819 */ /* 0x000fe400000006ff */
[----:B------:R-:W-:Y:S01]  /*2d00*/  SHF.L.U32 R27, R20, 0x10, RZ ;  /* 0x00000010141b7819 */ /* 0x000fe200000006ff */
[----:B------:R-:W-:Y:S01]  /*2d10*/  FFMA.FTZ R21, R57, R22, R24 ;  /* 0x0000001639157223 */ /* 0x000fe20000010018 */
[----:B------:R-:W-:Y:S01]  /*2d20*/  PRMT R54, R95, 0x7632, R54 ;  /* 0x000076325f367816 */ /* 0x000fe20000000036 */
[C---:B------:R-:W-:Y:S01]  /*2d30*/  FADD.FTZ R20, -R66.reuse, R25 ;  /* 0x0000001942147221 */ /* 0x040fe20000010100 */
[----:B------:R-:W-:Y:S01]  /*2d40*/  FADD.FTZ R23, R23, R22 ;  /* 0x0000001617177221 */ /* 0x000fe20000010000 */
[----:B------:R-:W-:Y:S01]  /*2d50*/  FADD.FTZ R52, -R66, R27 ;  /* 0x0000001b42347221 */ /* 0x000fe20000010100 */
[----:B------:R-:W-:Y:S01]  /*2d60*/  SHF.L.U32 R55, R95, 0x10, RZ ;  /* 0x000000105f377819 */ /* 0x000fe200000006ff */
[----:B------:R-:W-:Y:S01]  /*2d70*/  FMUL.FTZ R53, R20, R107 ;  /* 0x0000006b14357220 */ /* 0x000fe20000410000 */
[----:B------:R-:W-:Y:S01]  /*2d80*/  PRMT R30, R93, 0x7632, R30 ;  /* 0x000076325d1e7816 */ /* 0x000fe2000000001e */
[----:B------:R-:W-:Y:S01]  /*2d90*/  FMUL.FTZ R20, R58, R69 ;  /* 0x000000453a147220 */ /* 0x000fe20000410000 */
        /* <DEDUP_REMOVED lines=21> */
.L_x_109:
[----:B------:R-:W-:Y:S01]  /*2ef0*/  SHF.L.U32 R25, R93, 0x10, RZ ;  /* 0x000000105d197819 */ /* 0x000fe200000006ff */
[----:B------:R-:W-:Y:S01]  /*2f00*/  FFMA.FTZ R24, R56, R20, R21 ;  /* 0x0000001438187223 */ /* 0x000fe20000010015 */
[----:B------:R-:W-:Y:S01]  /*2f10*/  SHF.L.U32 R27, R30, 0x10, RZ ;  /* 0x000000101e1b7819 */ /* 0x000fe200000006ff */
[----:B------:R-:W-:Y:S01]  /*2f20*/  FADD.FTZ R23, R20, R23 ;  /* 0x0000001714177221 */ /* 0x000fe20000010000 */
[----:B------:R-:W-:Y:S01]  /*2f30*/  FMUL.FTZ R22, R55, R68 ;  /* 0x0000004437167220 */ /* 0x000fe20000410000 */
[----:B------:R-:W-:Y:S01]  /*2f40*/  FADD.FTZ R20, -R66, R25 ;  /* 0x0000001942147221 */ /* 0x000fe20000010100 */
[----:B------:R-:W-:Y:S01]  /*2f50*/  PRMT R50, R92, 0x7632, R50 ;  /* 0x000076325c327816 */ /* 0x000fe20000000032 */
[----:B------:R-:W-:Y:S01]  /*2f60*/  FADD.FTZ R48, -R66, R27 ;  /* 0x0000001b42307221 */ /* 0x000fe20000010100 */
[----:B------:R-:W-:Y:S01]  /*2f70*/  FFMA.FTZ R21, R53, R22, R24 ;  /* 0x0000001635157223 */ /* 0x000fe20000010018 */
[----:B------:R-:W-:Y:S01]  /*2f80*/  FMUL.FTZ R49, R20, R107 ;  /* 0x0000006b14317220 */ /* 0x000fe20000410000 */
[----:B------:R-:W-:Y:S01]  /*2f90*/  FADD.FTZ R23, R23, R22 ;  /* 0x0000001617177221 */ /* 0x000fe20000010000 */
[----:B------:R-:W-:Y:S01]  /*2fa0*/  SHF.L.U32 R51, R92, 0x10, RZ ;  /* 0x000000105c337819 */ /* 0x000fe200000006ff */
        /* <DEDUP_REMOVED lines=22> */
.L_x_110:
        /* <DEDUP_REMOVED lines=36> */
.L_x_111:
        /* <DEDUP_REMOVED lines=34> */
.L_x_112:
[--C-:B------:R-:W-:Y:S01]  /*3570*/  FADD.FTZ R27, R20, R23.reuse ;  /* 0x00000017141b7221 */ /* 0x100fe20000010000 */
[----:B------:R-:W-:Y:S01]  /*3580*/  PRMT R23, R90, 0x7632, R23 ;  /* 0x000076325a177816 */ /* 0x000fe20000000017 */
[----:B------:R-:W-:Y:S01]  /*3590*/  FFMA.FTZ R24, R44, R20, R21 ;  /* 0x000000142c187223 */ /* 0x000fe20000010015 */
[----:B------:R-:W-:Y:S01]  /*35a0*/  FMUL.FTZ R22, R43, R68 ;  /* 0x000000442b167220 */ /* 0x000fe20000410000 */
[----:B------:R-:W-:Y:S02]  /*35b0*/  SHF.L.U32 R25, R90, 0x10, RZ ;  /* 0x000000105a197819 */ /* 0x000fe400000006ff */
[----:B------:R-:W-:Y:S01]  /*35c0*/  SHF.L.U32 R23, R23, 0x10, RZ ;  /* 0x0000001017177819 */ /* 0x000fe200000006ff */
[----:B------:R-:W-:Y:S01]  /*35d0*/  FFMA.FTZ R21, R41, R22, R24 ;  /* 0x0000001629157223 */ /* 0x000fe20000010018 */
[----:B------:R-:W-:Y:S01]  /*35e0*/  PRMT R38, R87, 0x7632, R38 ;  /* 0x0000763257267816 */ /* 0x000fe20000000026 */
[C---:B------:R-:W-:Y:S01]  /*35f0*/  FADD.FTZ R24, -R66.reuse, R25 ;  /* 0x0000001942187221 */ /* 0x040fe20000010100 */
[--C-:B------:R-:W-:Y:S01]  /*3600*/  FADD.FTZ R20, R27, R22.reuse ;  /* 0x000000161b147221 */ /* 0x100fe20000010000 */
        /* <DEDUP_REMOVED lines=26> */
.L_x_113:
[----:B------:R-:W-:Y:S01]  /*37b0*/  FFMA.FTZ R26, R40, R23, R21 ;  /* 0x00000017281a7223 */ /* 0x000fe20000010015 */
[----:B------:R-:W-:Y:S01]  /*37c0*/  FADD.FTZ R27, R23, R20 ;  /* 0x00000014171b7221 */ /* 0x000fe20000010000 */
[----:B------:R-:W-:Y:S01]  /*37d0*/  SHF.L.U32 R23, R85, 0x10, RZ ;  /* 0x0000001055177819 */ /* 0x000fe200000006ff */
[----:B------:R-:W-:Y:S01]  /*37e0*/  FMUL.FTZ R24, R39, R68 ;  /* 0x0000004427187220 */ /* 0x000fe20000410000 */
[----:B------:R-:W-:Y:S02]  /*37f0*/  SHF.L.U32 R25, R22, 0x10, RZ ;  /* 0x0000001016197819 */ /* 0x000fe400000006ff */
[----:B------:R-:W-:Y:S01]  /*3800*/  PRMT R34, R84, 0x7632, R34 ;  /* 0x0000763254227816 */ /* 0x000fe20000000022 */
[C---:B------:R-:W-:Y:S01]  /*3810*/  FADD.FTZ R22, -R66.reuse, R23 ;  /* 0x0000001742167221 */ /* 0x040fe20000010100 */
[----:B------:R-:W-:Y:S01]  /*3820*/  FFMA.FTZ R21, R37, R24, R26 ;  /* 0x0000001825157223 */ /* 0x000fe2000001001a */
[----:B------:R-:W-:Y:S01]  /*3830*/  FADD.FTZ R32, -R66, R25 ;  /* 0x0000001942207221 */ /* 0x000fe20000010100 */
[----:B------:R-:W-:Y:S01]  /*3840*/  FADD.FTZ R20, R27, R24 ;  /* 0x000000181b147221 */ /* 0x000fe20000010000 */
[----:B------:R-:W-:Y:S01]  /*3850*/  SHF.L.U32 R35, R84, 0x10, RZ ;  /* 0x0000001054237819 */ /* 0x000fe200000006ff */
[----:B------:R-:W-:Y:S01]  /*3860*/  FMUL.FTZ R33, R22, R107 ;  /* 0x0000006b16217220 */ /* 0x000fe20000410000 */
        /* <DEDUP_REMOVED lines=22> */
.L_x_114:
        /* <DEDUP_REMOVED lines=36> */
.L_x_115:
[----:B------:R-:W-:Y:S01]  /*3c10*/  FFMA.FTZ R26, R32, R23, R21 ;  /* 0x00000017201a7223 */ /* 0x000fe20000010015 */
[----:B------:R-:W-:Y:S01]  /*3c20*/  FADD.FTZ R27, R23, R20 ;  /* 0x00000014171b7221 */ /* 0x000fe20000010000 */
[----:B------:R-:W-:Y:S01]  /*3c30*/  FMUL.FTZ R24, R31, R68 ;  /* 0x000000441f187220 */ /* 0x000fe20000410000 */
[----:B------:R-:W-:Y:S02]  /*3c40*/  SHF.L.U32 R23, R18, 0x10, RZ ;  /* 0x0000001012177819 */ /* 0x000fe400000006ff */
[----:B------:R-:W-:Y:S01]  /*3c50*/  SHF.L.U32 R25, R22, 0x10, RZ ;  /* 0x0000001016197819 */ /* 0x000fe200000006ff */
[----:B------:R-:W-:Y:S01]  /*3c60*/  FFMA.FTZ R21, R29, R24, R26 ;  /* 0x000000181d157223 */ /* 0x000fe2000001001a */
[----:B------:R-:W-:Y:S01]  /*3c70*/  FADD.FTZ R20, R27, R24 ;  /* 0x000000181b147221 */ /* 0x000fe20000010000 */
[C---:B------:R-:W-:Y:S01]  /*3c80*/  PRMT R26, R19.reuse, 0x7632, R26 ;  /* 0x00007632131a7816 */ /* 0x040fe2000000001a */
[C---:B------:R-:W-:Y:S01]  /*3c90*/  FADD.FTZ R22, -R66.reuse, R23 ;  /* 0x0000001742167221 */ /* 0x040fe20000010100 */
[----:B------:R-:W-:Y:S01]  /*3ca0*/  FADD.FTZ R24, -R66, R25 ;  /* 0x0000001942187221 */ /* 0x000fe20000010100 */
[----:B------:R-:W-:Y:S01]  /*3cb0*/  SHF.L.U32 R27, R19, 0x10, RZ ;  /* 0x00000010131b7819 */ /* 0x000fe200000006ff */
[----:B------:R-:W-:Y:S01]  /*3cc0*/  FMUL.FTZ R23, R30, R69 ;  /* 0x000000451e177220 */ /* 0x000fe20000410000 */
[----:B------:R-:W-:Y:S01]  /*3cd0*/  SHF.L.U32 R26, R26, 0x10, RZ ;  /* 0x000000101a1a7819 */ /* 0x000fe200000006ff */
[-C--:B------:R-:W-:Y:S01]  /*3ce0*/  FMUL.FTZ R25, R22, R107.reuse ;  /* 0x0000006b16197220 */ /* 0x080fe20000410000 */
        /* <DEDUP_REMOVED lines=20> */
.L_x_116:
        /* <DEDUP_REMOVED lines=11> */
[C---:B------:R-:W-:Y:S01]  /*3ee0*/  FADD.FTZ R20, -R66.reuse, R23 ;  /* 0x0000001742147221 */ /* 0x040fe20000010100 */
[C---:B------:R-:W-:Y:S01]  /*3ef0*/  PRMT R22, R65.reuse, 0x7632, R22 ;  /* 0x0000763241167816 */ /* 0x040fe20000000016 */
[----:B------:R-:W-:Y:S01]  /*3f00*/  FADD.FTZ R118, -R66, R117 ;  /* 0x0000007542767221 */ /* 0x000fe20000010100 */
        /* <DEDUP_REMOVED lines=23> */
.L_x_117:
[----:B------:R-:W-:Y:S01]  /*4080*/  FMUL.FTZ R120, R23, R68 ;  /* 0x0000004417787220 */ /* 0x000fe20000410000 */
[----:B------:R-:W-:Y:S01]  /*4090*/  FADD.FTZ R118, R72, R73 ;  /* 0x0000004948767221 */ /* 0x000fe20000010000 */
[----:B------:R-:W-:Y:S01]  /*40a0*/  PRMT R72, R74, 0x7632, R72 ;  /* 0x000076324a487816 */ /* 0x000fe20000000048 */
[----:B------:R-:W-:Y:S01]  /*40b0*/  FFMA.FTZ R116, R109, R73, R116 ;  /* 0x000000496d747223 */ /* 0x000fe20000010074 */
[----:B------:R-:W-:Y:S01]  /*40c0*/  FFMA.FTZ R73, R21, R120, R114 ;  /* 0x0000007815497223 */ /* 0x000fe20000010072 */
[----:B------:R-:W-:Y:S01]  /*40d0*/  FADD.FTZ R120, R115, R120 ;  /* 0x0000007873787221 */ /* 0x000fe20000010000 */
[----:B------:R-:W-:Y:S01]  /*40e0*/  FMUL.FTZ R109, R22, R69 ;  /* 0x00000045166d7220 */ /* 0x000fe20000410000 */
[----:B------:R-:W-:Y:S02]  /*40f0*/  SHF.L.U32 R115, R74, 0x10, RZ ;  /* 0x000000104a737819 */ /* 0x000fe400000006ff */
[----:B------:R-:W-:Y:S01]  /*4100*/  SHF.L.U32 R117, R72, 0x10, RZ ;  /* 0x0000001048757819 */ /* 0x000fe200000006ff */
[----:B------:R-:W-:Y:S01]  /*4110*/  FFMA.FTZ R72, R20, R109, R73 ;  /* 0x0000006d14487223 */ /* 0x000fe20000010049 */
[--C-:B------:R-:W-:Y:S01]  /*4120*/  FADD.FTZ R73, R109, R120.reuse ;  /* 0x000000786d497221 */ /* 0x100fe20000010000 */
[C---:B------:R-:W-:Y:S01]  /*4130*/  PRMT R120, R75.reuse, 0x7632, R120 ;  /* 0x000076324b787816 */ /* 0x040fe20000000078 */
[C---:B------:R-:W-:Y:S01]  /*4140*/  FADD.FTZ R114, -R66.reuse, R115 ;  /* 0x0000007342727221 */ /* 0x040fe20000010100 */
[----:B------:R-:W-:Y:S01]  /*4150*/  FADD.FTZ R122, -R66, R117 ;  /* 0x00000075427a7221 */ /* 0x000fe20000010100 */
[----:B------:R-:W-:-:S02]  /*4160*/  SHF.L.U32 R117, R75, 0x10, RZ ;  /* 0x000000104b757819 */ /* 0x000fc400000006ff */
        /* <DEDUP_REMOVED lines=22> */
.L_x_118:
[----:B------:R-:W-:Y:S01]  /*42d0*/  FMUL.FTZ R114, R117, R68 ;  /* 0x0000004475727220 */ /* 0x000fe20000410000 */
[----:B------:R-:W-:-:S03]  /*42e0*/  SHF.L.U32 R119, R76, 0x10, RZ ;  /* 0x000000104c777819 */ /* 0x000fc600000006ff */
[----:B------:R-:W-:Y:S01]  /*42f0*/  FFMA.FTZ R109, R115, R114, R72 ;  /* 0x00000072736d7223 */ /* 0x000fe20000010048 */
[----:B------:R-:W-:Y:S01]  /*4300*/  FADD.FTZ R114, R73, R114 ;  /* 0x0000007249727221 */ /* 0x000fe20000010000 */
[----:B------:R-:W-:Y:S01]  /*4310*/  FMUL.FTZ R73, R120, R69 ;  /* 0x0000004578497220 */ /* 0x000fe20000410000 */
[----:B------:R-:W-:-:S03]  /*4320*/  FADD.FTZ R124, -R66, R119 ;  /* 0x00000077427c7221 */ /* 0x000fc60000010100 */
[--C-:B------:R-:W-:Y:S01]  /*4330*/  FFMA.FTZ R72, R122, R73, R109.reuse ;  /* 0x000000497a487223 */ /* 0x100fe2000001006d */
[----:B------:R-:W-:Y:S01]  /*4340*/  PRMT R109, R76, 0x7632, R109 ;  /* 0x000076324c6d7816 */ /* 0x000fe2000000006d */
[--C-:B------:R-:W-:Y:S01]  /*4350*/  FADD.FTZ R73, R73, R114.reuse ;  /* 0x0000007249497221 */ /* 0x100fe20000010000 */
[----:B------:R-:W-:Y:S01]  /*4360*/  PRMT R114, R77, 0x7632, R114 ;  /* 0x000076324d727816 */ /* 0x000fe20000000072 */
[----:B------:R-:W-:Y:S01]  /*4370*/  FMUL.FTZ R119, R124, R107 ;  /* 0x0000006b7c777220 */ /* 0x000fe20000410000 */
[----:B------:R-:W-:Y:S02]  /*4380*/  SHF.L.U32 R109, R109, 0x10, RZ ;  /* 0x000000106d6d7819 */ /* 0x000fe400000006ff */
[----:B------:R-:W-:-:S03]  /*4390*/  SHF.L.U32 R114, R114, 0x10, RZ ;  /* 0x0000001072727819 */ /* 0x000fc600000006ff */
[----:B------:R-:W-:-:S04]  /*43a0*/  FADD.FTZ R109, -R66, R109 ;  /* 0x0000006d426d7221 */ /* 0x000fc80000010100 */
[----:B------:R-:W-:Y:S01]  /*43b0*/  FMUL.FTZ R124, R109, R107 ;  /* 0x0000006b6d7c7220 */ /* 0x000fe20000410000 */
[----:B------:R-:W-:Y:S01]  /*43c0*/  SHF.L.U32 R109, R77, 0x10, RZ ;  /* 0x000000104d6d7819 */ /* 0x000fe200000006ff */
        /* <DEDUP_REMOVED lines=19> */
.L_x_119:
[----:B------:R-:W-:Y:S01]  /*4500*/  FMUL.FTZ R121, R109, R68 ;  /* 0x000000446d797220 */ /* 0x000fe20000410000 */
[----:B------:R-:W-:Y:S01]  /*4510*/  ISETP.GT.AND P0, PT, R0, 0x1e, PT ;  /* 0x0000001e0000780c */ /* 0x000fe20003f04270 */
[----:B------:R-:W-:Y:S01]  /*4520*/  FFMA.FTZ R63, R60, R61, R63 ;  /* 0x0000003d3c3f7223 */ /* 0x000fe2000001003f */
[----:B------:R-:W-:Y:S01]  /*4530*/  FADD.FTZ R61, R62, R61 ;  /* 0x0000003d3e3d7221 */ /* 0x000fe20000010000 */
[----:B------:R-:W-:Y:S01]  /*4540*/  FFMA.FTZ R123, R119, R121, R72 ;  /* 0x00000079777b7223 */ /* 0x000fe20000010048 */
[----:B------:R-:W-:Y:S01]  /*4550*/  FADD.FTZ R121, R73, R121 ;  /* 0x0000007949797221 */ /* 0x000fe20000010000 */
[----:B------:R-:W-:Y:S01]  /*4560*/  FMUL.FTZ R73, R114, R69 ;  /* 0x0000004572497220 */ /* 0x000fe20000410000 */
[----:B------:R-:W-:Y:S01]  /*4570*/  FFMA.FTZ R116, R57, R59, R116 ;  /* 0x0000003b39747223 */ /* 0x000fe20000010074 */
[----:B------:R-:W-:Y:S01]  /*4580*/  FADD.FTZ R118, R118, R59 ;  /* 0x0000003b76767221 */ /* 0x000fe20000010000 */
[----:B------:R-:W-:Y:S01]  /*4590*/  FFMA.FTZ R63, R56, R58, R63 ;  /* 0x0000003a383f7223 */ /* 0x000fe2000001003f */
[----:B------:R-:W-:Y:S01]  /*45a0*/  FFMA.FTZ R72, R124, R73, R123 ;  /* 0x000000497c487223 */ /* 0x000fe2000001007b */
[----:B------:R-:W-:Y:S01]  /*45b0*/  FADD.FTZ R73, R73, R121 ;  /* 0x0000007949497221 */ /* 0x000fe20000010000 */
[----:B------:R-:W-:Y:S01]  /*45c0*/  FADD.FTZ R61, R61, R58 ;  /* 0x0000003a3d3d7221 */ /* 0x000fe20000010000 */
[----:B------:R-:W-:Y:S01]  /*45d0*/  FFMA.FTZ R116, R53, R55, R116 ;  /* 0x0000003735747223 */ /* 0x000fe20000010074 */
[----:B------:R-:W-:Y:S01]  /*45e0*/  FADD.FTZ R118, R118, R55 ;  /* 0x0000003776767221 */ /* 0x000fe20000010000 */
[----:B------:R-:W0:Y:S01]  /*45f0*/  SHFL.DOWN PT, R121, R72, 0x1, 0x1f ;  /* 0x08201f0048797f89 */ /* 0x000e2200000e0000 */
[----:B------:R-:W-:Y:S01]  /*4600*/  FFMA.FTZ R63, R52, R54, R63 ;  /* 0x00000036343f7223 */ /* 0x000fe2000001003f */
[----:B------:R-:W-:Y:S01]  /*4610*/  FADD.FTZ R61, R61, R54 ;  /* 0x000000363d3d7221 */ /* 0x000fe20000010000 */
[----:B------:R-:W-:Y:S01]  /*4620*/  FFMA.FTZ R116, R49, R51, R116 ;  /* 0x0000003331747223 */ /* 0x000fe20000010074 */
[----:B------:R-:W1:Y:S01]  /*4630*/  SHFL.DOWN PT, R123, R73, 0x1, 0x1f ;  /* 0x08201f00497b7f89 */ /* 0x000e6200000e0000 */
[----:B------:R-:W-:Y:S01]  /*4640*/  FADD.FTZ R118, R118, R51 ;  /* 0x0000003376767221 */ /* 0x000fe20000010000 */
[----:B------:R-:W-:Y:S01]  /*4650*/  FFMA.FTZ R63, R48, R50, R63 ;  /* 0x00000032303f7223 */ /* 0x000fe2000001003f */
[----:B------:R-:W-:Y:S01]  /*4660*/  FADD.FTZ R61, R61, R50 ;  /* 0x000000323d3d7221 */ /* 0x000fe20000010000 */
[----:B------:R-:W-:Y:S01]  /*4670*/  FFMA.FTZ R116, R45, R47, R116 ;  /* 0x0000002f2d747223 */ /* 0x000fe20000010074 */
[----:B------:R-:W-:Y:S01]  /*4680*/  FADD.FTZ R118, R118, R47 ;  /* 0x0000002f76767221 */ /* 0x000fe20000010000 */
[----:B------:R-:W-:Y:S01]  /*4690*/  FFMA.FTZ R63, R44, R46, R63 ;  /* 0x0000002e2c3f7223 */ /* 0x000fe2000001003f */
[----:B------:R-:W-:Y:S01]  /*46a0*/  FADD.FTZ R61, R61, R46 ;  /* 0x0000002e3d3d7221 */ /* 0x000fe20000010000 */
[----:B------:R-:W2:Y:S01]  /*46b0*/  S2UR UR11, SR_CgaCtaId ;  /* 0x00000000000b79c3 */ /* 0x000ea20000008800 */
[----:B------:R-:W-:Y:S01]  /*46c0*/  FFMA.FTZ R116, R41, R43, R116 ;  /* 0x0000002b29747223 */ /* 0x000fe20000010074 */
[----:B------:R-:W-:Y:S01]  /*46d0*/  FADD.FTZ R118, R118, R43 ;  /* 0x0000002b76767221 */ /* 0x000fe20000010000 */
        /* <DEDUP_REMOVED lines=9> */
[----:B0-----:R-:W-:Y:S01]  /*4770*/  @!P0 FADD.FTZ R72, R72, R121 ;  /* 0x0000007948488221 */ /* 0x001fe20000010000 */
[----:B------:R-:W-:Y:S01]  /*4780*/  FADD.FTZ R61, R61, R34 ;  /* 0x000000223d3d7221 */ /* 0x000fe20000010000 */
[----:B------:R-:W-:Y:S01]  /*4790*/  FFMA.FTZ R116, R29, R31, R116 ;  /* 0x0000001f1d747223 */ /* 0x000fe20000010074 */
[----:B------:R-:W-:Y:S01]  /*47a0*/  FADD.FTZ R118, R118, R31 ;  /* 0x0000001f76767221 */ /* 0x000fe20000010000 */
[----:B-1----:R-:W-:Y:S01]  /*47b0*/  @!P0 FADD.FTZ R73, R73, R123 ;  /* 0x0000007b49498221 */ /* 0x002fe20000010000 */
[----:B------:R-:W0:Y:S01]  /*47c0*/  SHFL.DOWN PT, R121, R72, 0x2, 0x1f ;  /* 0x08401f0048797f89 */ /* 0x000e2200000e0000 */
[----:B------:R-:W-:Y:S01]  /*47d0*/  ISETP.GT.AND P0, PT, R0, 0x1d, PT ;  /* 0x0000001d0000780c */ /* 0x000fe20003f04270 */
[----:B------:R-:W-:Y:S01]  /*47e0*/  FFMA.FTZ R63, R28, R30, R63 ;  /* 0x0000001e1c3f7223 */ /* 0x000fe2000001003f */
[----:B------:R-:W-:Y:S01]  /*47f0*/  FADD.FTZ R61, R61, R30 ;  /* 0x0000001e3d3d7221 */ /* 0x000fe20000010000 */
[----:B------:R-:W1:Y:S01]  /*4800*/  SHFL.DOWN PT, R123, R73, 0x2, 0x1f ;  /* 0x08401f00497b7f89 */ /* 0x000e6200000e0000 */
[----:B------:R-:W-:Y:S01]  /*4810*/  FFMA.FTZ R116, R25, R27, R116 ;  /* 0x0000001b19747223 */ /* 0x000fe20000010074 */
[----:B------:R-:W-:Y:S01]  /*4820*/  FADD.FTZ R118, R118, R27 ;  /* 0x0000001b76767221 */ /* 0x000fe20000010000 */
[----:B------:R-:W-:Y:S01]  /*4830*/  FFMA.FTZ R63, R24, R26, R63 ;  /* 0x0000001a183f7223 */ /* 0x000fe2000001003f */
[----:B------:R-:W-:Y:S01]  /*4840*/  FADD.FTZ R61, R61, R26 ;  /* 0x0000001a3d3d7221 */ /* 0x000fe20000010000 */
[----:B------:R-:W-:Y:S01]  /*4850*/  UMOV UR6, 0x400 ;  /* 0x0000040000067882 */ /* 0x000fe20000000000 */
[----:B------:R-:W-:Y:S01]  /*4860*/  FFMA.FTZ R116, R21, R23, R116 ;  /* 0x0000001715747223 */ /* 0x000fe20000010074 */
[----:B------:R-:W-:Y:S01]  /*4870*/  UIADD3 UR5, UR6, 0xa0, URZ ;  /* 0x000000a006057890 */ /* 0x000fe2000fffe03f */
[----:B------:R-:W-:Y:S01]  /*4880*/  FADD.FTZ R118, R118, R23 ;  /* 0x0000001776767221 */ /* 0x000fe20000010000 */
[----:B------:R-:W-:Y:S01]  /*4890*/  FFMA.FTZ R63, R20, R22, R63 ;  /* 0x00000016143f7223 */ /* 0x000fe2000001003f */
[----:B------:R-:W-:Y:S01]  /*48a0*/  FADD.FTZ R61, R61, R22 ;  /* 0x000000163d3d7221 */ /* 0x000fe20000010000 */
[----:B--2---:R-:W-:Y:S01]  /*48b0*/  ULEA UR5, UR11, UR5, 0x18 ;  /* 0x000000050b057291 */ /* 0x004fe2000f8ec03f */
        /* <DEDUP_REMOVED lines=8> */
[----:B0-----:R-:W-:Y:S01]  /*4940*/  @!P0 FADD.FTZ R72, R72, R121 ;  /* 0x0000007948488221 */ /* 0x001fe20000010000 */
[----:B------:R-:W-:Y:S01]  /*4950*/  LEA R109, R82, UR5, 0x4 ;  /* 0x00000005526d7c11 */ /* 0x000fe2000f8e20ff */
[----:B------:R-:W0:Y:S01]  /*4960*/  LDC.64 R114, c[0x0][0x268] ;  /* 0x00009a00ff727b82 */ /* 0x000e220000000a00 */
[----:B------:R-:W-:Y:S01]  /*4970*/  BSSY B0, `(.L_x_120) ;  /* 0x000003f000007945 */ /* 0x000fe20003800000 */
[----:B-1----:R-:W-:Y:S01]  /*4980*/  @!P0 FADD.FTZ R73, R73, R123 ;  /* 0x0000007b49498221 */ /* 0x002fe20000010000 */
[----:B------:R-:W1:Y:S01]  /*4990*/  SHFL.DOWN PT, R121, R72, 0x4, 0x1f ;  /* 0x08801f0048797f89 */ /* 0x000e6200000e0000 */
[----:B------:R-:W-:-:S02]  /*49a0*/  ISETP.GT.AND P0, PT, R0, 0x1b, PT ;  /* 0x0000001b0000780c */ /* 0x000fc40003f04270 */
[----:B------:R-:W-:Y:S01]  /*49b0*/  LEA R108, R108, R82, 0x5 ;  /* 0x000000526c6c7211 */ /* 0x000fe200078e28ff */
[----:B------:R-:W2:Y:S04]  /*49c0*/  SHFL.DOWN PT, R123, R73, 0x4, 0x1f ;  /* 0x08801f00497b7f89 */ /* 0x000ea800000e0000 */
[----:B------:R-:W-:Y:S06]  /*49d0*/  STS.128 [R109], R52 ;  /* 0x000000346d007388 */ /* 0x000fec0000000c00 */
[----:B-1----:R-:W-:Y:S01]  /*49e0*/  @!P0 FADD.FTZ R72, R72, R121 ;  /* 0x0000007948488221 */ /* 0x002fe20000010000 */
[----:B--2---:R-:W-:-:S04]  /*49f0*/  @!P0 FADD.FTZ R73, R73, R123 ;  /* 0x0000007b49498221 */ /* 0x004fc80000010000 */
[----:B------:R-:W1:Y:S01]  /*4a00*/  SHFL.DOWN PT, R121, R72, 0x8, 0x1f ;  /* 0x09001f0048797f89 */ /* 0x000e6200000e0000 */
[----:B------:R-:W-:-:S03]  /*4a10*/  ISETP.GT.AND P0, PT, R0, 0x17, PT ;  /* 0x000000170000780c */ /* 0x000fc60003f04270 */
[----:B------:R-:W2:Y:S10]  /*4a20*/  SHFL.DOWN PT, R123, R73, 0x8, 0x1f ;  /* 0x09001f00497b7f89 */ /* 0x000eb400000e0000 */
[----:B-1----:R-:W-:Y:S01]  /*4a30*/  @!P0 FADD.FTZ R72, R72, R121 ;  /* 0x0000007948488221 */ /* 0x002fe20000010000 */
[----:B--2---:R-:W-:-:S04]  /*4a40*/  @!P0 FADD.FTZ R73, R73, R123 ;  /* 0x0000007b49498221 */ /* 0x004fc80000010000 */
[----:B------:R-:W1:Y:S01]  /*4a50*/  SHFL.DOWN PT, R121, R72, 0x10, 0x1f ;  /* 0x0a001f0048797f89 */ /* 0x000e6200000e0000 */
[----:B------:R-:W-:-:S03]  /*4a60*/  ISETP.GT.AND P0, PT, R0, 0xf, PT ;  /* 0x0000000f0000780c */ /* 0x000fc60003f04270 */
[----:B------:R-:W2:Y:S10]  /*4a70*/  SHFL.DOWN PT, R123, R73, 0x10, 0x1f ;  /* 0x0a001f00497b7f89 */ /* 0x000eb400000e0000 */
[----:B-1----:R-:W-:Y:S01]  /*4a80*/  @!P0 FADD.FTZ R72, R72, R121 ;  /* 0x0000007948488221 */ /* 0x002fe20000010000 */
[----:B--2---:R-:W-:Y:S01]  /*4a90*/  @!P0 FADD.FTZ R73, R73, R123 ;  /* 0x0000007b49498221 */ /* 0x004fe20000010000 */
[----:B------:R-:W-:-:S13]  /*4aa0*/  ISETP.NE.AND P0, PT, R0, RZ, PT ;  /* 0x000000ff0000720c */ /* 0x000fda0003f05270 */
[----:B------:R1:W-:Y:S01]  /*4ab0*/  @!P0 STS.64 [R15+0x10], R72 ;  /* 0x000010480f008388 */ /* 0x0003e20000000a00 */
[----:B------:R-:W-:Y:S01]  /*4ac0*/  BAR.SYNC.DEFER_BLOCKING 0x0 ;  /* 0x0000000000007b1d */ /* 0x000fe20000010000 */
[----:B------:R-:W-:-:S13]  /*4ad0*/  ISETP.NE.AND P0, PT, R82, RZ, PT ;  /* 0x000000ff5200720c */ /* 0x000fda0003f05270 */
[----:B01----:R-:W-:Y:S05]  /*4ae0*/  @P0 BRA `(.L_x_121) ;  /* 0x00000000009c0947 */ /* 0x003fea0003800000 */
[----:B------:R-:W-:-:S09]  /*4af0*/  ULEA UR5, UR11, UR6, 0x18 ;  /* 0x000000060b057291 */ /* 0x000fd2000f8ec03f */
[----:B------:R-:W0:Y:S04]  /*4b00*/  LDS.64 R40, [UR5+0x18] ;  /* 0x00001805ff287984 */ /* 0x000e280008000a00 */
[----:B------:R-:W1:Y:S04]  /*4b10*/  LDS.128 R20, [UR5+0x20] ;  /* 0x00002005ff147984 */ /* 0x000e680008000c00 */
[----:B------:R-:W2:Y:S04]  /*4b20*/  LDS.128 R24, [UR5+0x30] ;  /* 0x00003005ff187984 */ /* 0x000ea80008000c00 */
[----:B------:R-:W3:Y:S04]  /*4b30*/  LDS.128 R36, [UR5+0x40] ;  /* 0x00004005ff247984 */ /* 0x000ee80008000c00 */
[----:B------:R-:W4:Y:S04]  /*4b40*/  LDS.128 R32, [UR5+0x50] ;  /* 0x00005005ff207984 */ /* 0x000f280008000c00 */
[----:B------:R-:W5:Y:S01]  /*4b50*/  LDS.128 R28, [UR5+0x60] ;  /* 0x00006005ff1c7984 */ /* 0x000f620008000c00 */
[----:B0-----:R-:W-:Y:S01]  /*4b60*/  FADD.FTZ R43, R72, R40 ;  /* 0x00000028482b7221 */ /* 0x001fe20000010000 */
[----:B------:R-:W-:-:S03]  /*4b70*/  FADD.FTZ R44, R73, R41 ;  /* 0x00000029492c7221 */ /* 0x000fc60000010000 */
[----:B-1----:R-:W-:Y:S01]  /*4b80*/  FADD.FTZ R45, R43, R20 ;  /* 0x000000142b2d7221 */ /* 0x002fe20000010000 */
[----:B------:R-:W-:Y:S01]  /*4b90*/  FADD.FTZ R44, R44, R21 ;  /* 0x000000152c2c7221 */ /* 0x000fe20000010000 */
[----:B------:R-:W0:Y:S02]  /*4ba0*/  LDS.128 R40, [UR5+0x70] ;  /* 0x00007005ff287984 */ /* 0x000e240008000c00 */
[----:B------:R-:W-:Y:S01]  /*4bb0*/  FADD.FTZ R45, R45, R22 ;  /* 0x000000162d2d7221 */ /* 0x000fe20000010000 */
[----:B------:R-:W-:Y:S02]  /*4bc0*/  FADD.FTZ R44, R44, R23 ;  /* 0x000000172c2c7221 */ /* 0x000fe40000010000 */
[----:B------:R-:W1:Y:S01]  /*4bd0*/  LDS.128 R20, [UR5+0x80] ;  /* 0x00008005ff147984 */ /* 0x000e620008000c00 */
[----:B--2---:R-:W-:Y:S01]  /*4be0*/  FADD.FTZ R45, R45, R24 ;  /* 0x000000182d2d7221 */ /* 0x004fe20000010000 */
[----:B------:R-:W-:-:S03]  /*4bf0*/  FADD.FTZ R44, R44, R25 ;  /* 0x000000192c2c7221 */ /* 0x000fc60000010000 */
[----:B------:R-:W-:Y:S01]  /*4c00*/  FADD.FTZ R45, R45, R26 ;  /* 0x0000001a2d2d7221 */ /* 0x000fe20000010000 */
[----:B------:R-:W-:-:S03]  /*4c10*/  FADD.FTZ R44, R44, R27 ;  /* 0x0000001b2c2c7221 */ /* 0x000fc60000010000 */
[----:B---3--:R-:W-:Y:S01]  /*4c20*/  FADD.FTZ R45, R45, R36 ;  /* 0x000000242d2d7221 */ /* 0x008fe20000010000 */
[----:B------:R-:W-:-:S03]  /*4c30*/  FADD.FTZ R44, R44, R37 ;  /* 0x000000252c2c7221 */ /* 0x000fc60000010000 */
[----:B------:R-:W-:Y:S01]  /*4c40*/  FADD.FTZ R45, R45, R38 ;  /* 0x000000262d2d7221 */ /* 0x000fe20000010000 */
[----:B------:R-:W-:-:S03]  /*4c50*/  FADD.FTZ R44, R44, R39 ;  /* 0x000000272c2c7221 */ /* 0x000fc60000010000 */
        /* <DEDUP_REMOVED lines=15> */
[----:B------:R-:W-:-:S07]  /*4d50*/  FADD.FTZ R73, R44, R23 ;  /* 0x000000172c497221 */ /* 0x000fce0000010000 */
.L_x_121:
[----:B------:R-:W-:Y:S05]  /*4d60*/  BSYNC B0 ;  /* 0x0000000000007941 */ /* 0x000fea0003800000 */
.L_x_120:
        /* <DEDUP_REMOVED lines=9> */
[----:B------:R-:W3:Y:S04]  /*4e00*/  LDS.128 R24, [R109+0x800] ;  /* 0x000800006d187984 */ /* 0x000ee80000000c00 */
[----:B------:R-:W4:Y:S04]  /*4e10*/  LDS.128 R28, [R109+0xa00] ;  /* 0x000a00006d1c7984 */ /* 0x000f280000000c00 */
[----:B------:R-:W5:Y:S04]  /*4e20*/  LDS.128 R32, [R109+0xc00] ;  /* 0x000c00006d207984 */ /* 0x000f680000000c00 */
[----:B------:R-:W5:Y:S04]  /*4e30*/  LDS.128 R36, [R109+0xe00] ;  /* 0x000e00006d247984 */ /* 0x000f680000000c00 */
[----:B------:R-:W5:Y:S04]  /*4e40*/  LDS.128 R40, [R109+0x1000] ;  /* 0x001000006d287984 */ /* 0x000f680000000c00 */
[----:B------:R-:W5:Y:S04]  /*4e50*/  LDS.128 R44, [R109+0x1200] ;  /* 0x001200006d2c7984 */ /* 0x000f680000000c00 */
        /* <DEDUP_REMOVED lines=21> */
[----:B----4-:R-:W-:Y:S01]  /*4fb0*/  FADD.FTZ R117, R117, R28 ;  /* 0x0000001c75757221 */ /* 0x010fe20000010000 */
[----:B------:R-:W-:Y:S01]  /*4fc0*/  FADD.FTZ R28, R24, R29 ;  /* 0x0000001d181c7221 */ /* 0x000fe20000010000 */
[----:B------:R-:W-:Y:S01]  /*4fd0*/  FADD.FTZ R119, R119, R30 ;  /* 0x0000001e77777221 */ /* 0x000fe20000010000 */
[----:B------:R-:W4:Y:S01]  /*4fe0*/  LDS.128 R24, [R109+0x1e00] ;  /* 0x001e00006d187984 */ /* 0x000f220000000c00 */
[----:B------:R-:W-:Y:S01]  /*4ff0*/  FADD.FTZ R116, R116, R31 ;  /* 0x0000001f74747221 */ /* 0x000fe20000010000 */
[----:B-----5:R-:W-:Y:S01]  /*5000*/  FADD.FTZ R117, R117, R32 ;  /* 0x0000002075757221 */ /* 0x020fe20000010000 */
[----:B------:R-:W-:Y:S01]  /*5010*/  FADD.FTZ R28, R28, R33 ;  /* 0x000000211c1c7221 */ /* 0x000fe20000010000 */
        /* <DEDUP_REMOVED lines=33> */
[----:B------:R-:W-:Y:S01]  /*5230*/  FADD.FTZ R116, R116, R59 ;  /* 0x0000003b74747221 */ /* 0x000fe20000010000 */
[----:B----4-:R-:W-:Y:S01]  /*5240*/  FADD.FTZ R52, R117, R24 ;  /* 0x0000001875347221 */ /* 0x010fe20000010000 */
[----:B------:R-:W-:Y:S01]  /*5250*/  FADD.FTZ R53, R28, R25 ;  /* 0x000000191c357221 */ /* 0x000fe20000010000 */
[----:B------:R-:W-:Y:S01]  /*5260*/  FADD.FTZ R54, R119, R26 ;  /* 0x0000001a77367221 */ /* 0x000fe20000010000 */
[----:B------:R-:W-:-:S07]  /*5270*/  FADD.FTZ R55, R116, R27 ;  /* 0x0000001b74377221 */ /* 0x000fce0000010000 */
.L_x_123:
[----:B------:R-:W-:Y:S05]  /*5280*/  BSYNC B0 ;  /* 0x0000000000007941 */ /* 0x000fea0003800000 */
.L_x_122:
[----:B------:R-:W-:Y:S01]  /*5290*/  BSSY B0, `(.L_x_124) ;  /* 0x0000010000007945 */ /* 0x000fe20003800000 */
[----:B------:R-:W-:Y:S01]  /*52a0*/  PRMT R23, R105, 0x7632, R23 ;  /* 0x0000763269177816 */ /* 0x000fe20000000017 */
[----:B------:R-:W-:Y:S01]  /*52b0*/  IMAD.WIDE R108, R108, 0x4, R114 ;  /* 0x000000046c6c7825 */ /* 0x000fe200078e0272 */
[----:B------:R-:W-:Y:S01]  /*52c0*/  PRMT R22, R104, 0x7632, R22 ;  /* 0x0000763268167816 */ /* 0x000fe20000000016 */
[----:B------:R-:W-:Y:S06]  /*52d0*/  @P6 BRA `(.L_x_125) ;  /* 0x00000000002c6947 */ /* 0x000fec0003800000 */
[----:B------:R-:W0:Y:S01]  /*52e0*/  LDC.64 R20, c[0x0][0x288] ;  /* 0x0000a200ff147b82 */ /* 0x000e220000000a00 */
[----:B------:R-:W-:Y:S01]  /*52f0*/  LEA R28, P6, R12, R108, 0x2 ;  /* 0x0000006c0c1c7211 */ /* 0x000fe200078c10ff */
[----:B------:R1:W-:Y:S03]  /*5300*/  REDG.E.ADD.F32.FTZ.RN.STRONG.GPU desc[UR8][R108.64], R52 ;  /* 0x000000346c0079a6 */ /* 0x0003e6000c10f388 */
[----:B------:R-:W-:Y:S02]  /*5310*/  IADD3.X R29, R109, R16, RZ, P6, !PT ;  /* 0x000000106d1d7210 */ /* 0x000fe400037fe4ff */
[----:B------:R-:W-:-:S03]  /*5320*/  LEA R24, P6, R13, R108, 0x2 ;  /* 0x0000006c0d187211 */ /* 0x000fc600078c10ff */
[----:B------:R1:W-:Y:S01]  /*5330*/  REDG.E.ADD.F32.FTZ.RN.STRONG.GPU desc[UR8][R28.64], R53 ;  /* 0x000000351c0079a6 */ /* 0x0003e2000c10f388 */
[----:B------:R-:W-:Y:S02]  /*5340*/  IADD3.X R25, R109, R17, RZ, P6, !PT ;  /* 0x000000116d197210 */ /* 0x000fe400037fe4ff */
[----:B0-----:R-:W-:-:S04]  /*5350*/  LEA R26, P6, R20, R108, 0x2 ;  /* 0x0000006c141a7211 */ /* 0x001fc800078c10ff */
[----:B------:R-:W-:-:S05]  /*5360*/  LEA.HI.X R27, R20, R109, R21, 0x2, P6 ;  /* 0x0000006d141b7211 */ /* 0x000fca00030f1415 */
[----:B------:R1:W-:Y:S04]  /*5370*/  REDG.E.ADD.F32.FTZ.RN.STRONG.GPU desc[UR8][R26.64], R54 ;  /* 0x000000361a0079a6 */ /* 0x0003e8000c10f388 */
[----:B------:R1:W-:Y:S02]  /*5380*/  REDG.E.ADD.F32.FTZ.RN.STRONG.GPU desc[UR8][R24.64], R55 ;  /* 0x00000037180079a6 */ /* 0x0003e4000c10f388 */
.L_x_125:
[----:B------:R-:W-:Y:S05]  /*5390*/  BSYNC B0 ;  /* 0x0000000000007941 */ /* 0x000fea0003800000 */
.L_x_124:
[----:B------:R-:W-:Y:S02]  /*53a0*/  ISETP.GE.U32.AND P6, PT, R2, 0x2, PT ;  /* 0x000000020200780c */ /* 0x000fe40003fc6070 */
[----:B-1----:R-:W-:Y:S02]  /*53b0*/  PRMT R53, R106, 0x7632, R53 ;  /* 0x000076326a357816 */ /* 0x002fe40000000035 */
        /* <DEDUP_REMOVED lines=28> */
[----:B------:R-:W-:Y:S01]  /*5580*/  PRMT R48, R99, 0x7632, R48 ;  /* 0x0000763263307816 */ /* 0x000fe20000000030 */
[----:B------:R-:W-:Y:S06]  /*5590*/  @!P6 BRA `(.L_x_126) ;  /* 0x0000001000a8e947 */ /* 0x000fec0003800000 */
[----:B------:R-:W0:Y:S01]  /*55a0*/  LDC.64 R20, c[0x0][0x258] ;  /* 0x00009600ff147b82 */ /* 0x000e220000000a00 */
[----:B------:R-:W-:-:S05]  /*55b0*/  LOP3.LUT R54, R79, 0x1, RZ, 0xc0, !PT ;  /* 0x000000014f367812 */ /* 0x000fca00078ec0ff */
[----:B------:R-:W-:Y:S02]  /*55c0*/  IMAD R55, R54, R3, RZ ;  /* 0x0000000336377224 */ /* 0x000fe400078e02ff */
[----:B------:R-:W1:Y:S02]  /*55d0*/  LDC.64 R56, c[0x0][0x260] ;  /* 0x00009800ff387b82 */ /* 0x000e640000000a00 */
[C---:B------:R-:W-:Y:S01]  /*55e0*/  IMAD R54, R55.reuse, R2, RZ ;  /* 0x0000000237367224 */ /* 0x040fe200078e02ff */
[----:B------:R-:W-:-:S04]  /*55f0*/  IADD3 R55, R55, R10, RZ ;  /* 0x0000000a37377210 */ /* 0x000fc80007ffe0ff */
[----:B------:R-:W-:Y:S01]  /*5600*/  SHF.L.U32 R59, R54, 0x1, RZ ;  /* 0x00000001363b7819 */ /* 0x000fe200000006ff */
[----:B0-----:R-:W-:-:S04]  /*5610*/  IMAD.WIDE.U32 R20, R55, 0x4, R20 ;  /* 0x0000000437147825 */ /* 0x001fc800078e0014 */
[----:B-1----:R-:W-:Y:S01]  /*5620*/  IMAD.WIDE R56, R59, 0x4, R56 ;  /* 0x000000043b387825 */ /* 0x002fe200078e0238 */
[----:B------:R-:W-:Y:S06]  /*5630*/  @P0 BRA `(.L_x_127) ;  /* 0x0000000000680947 */ /* 0x000fec0003800000 */
[----:B------:R-:W0:Y:S01]  /*5640*/  S2R R0, SR_LANEID ;  /* 0x0000000000007919 */ /* 0x000e220000000000 */
[C---:B------:R-:W-:Y:S01]  /*5650*/  LEA R54, P6, R80.reuse, R56, 0x3 ;  /* 0x0000003850367211 */ /* 0x040fe200078c18ff */
[----:B------:R-:W-:Y:S01]  /*5660*/  HFMA2.MMA R58, -RZ, RZ, 0, 5.9604644775390625e-08 ;  /* 0x00000001ff3a7435 */ /* 0x000fe200000001ff */
[----:B------:R-:W-:Y:S01]  /*5670*/  VOTEU.ANY UR5, UPT, PT ;  /* 0x0000000000057886 */ /* 0x000fe200038e0100 */
[----:B------:R-:W-:Y:S01]  /*5680*/  P2R R60, PR, RZ, 0x1 ;  /* 0x00000001ff3c7803 */ /* 0x000fe20000000000 */
[----:B------:R-:W-:Y:S01]  /*5690*/  UPOPC UR6, UR5 ;  /* 0x00000005000672bf */ /* 0x000fe20008000000 */
[----:B------:R-:W-:Y:S01]  /*56a0*/  LEA.HI.X R55, R80, R57, RZ, 0x3, P6 ;  /* 0x0000003950377211 */ /* 0x000fe200030f1cff */
[----:B------:R-:W-:Y:S01]  /*56b0*/  UFLO.U32 UR5, UR5 ;  /* 0x00000005000572bd */ /* 0x000fe200080e0000 */
[----:B------:R-:W-:-:S03]  /*56c0*/  LOP3.LUT P6, RZ, R79, 0x2, RZ, 0xc0, !PT ;  /* 0x000000024fff7812 */ /* 0x000fc600078cc0ff */
[----:B------:R1:W-:Y:S01]  /*56d0*/  STG.E.64 desc[UR8][R54.64], R72 ;  /* 0x0000004836007986 */ /* 0x0003e2000c101b08 */
[----:B------:R-:W-:Y:S02]  /*56e0*/  SEL R61, R2, RZ, !P6 ;  /* 0x000000ff023d7207 */ /* 0x000fe40007000000 */
[----:B------:R-:W-:Y:S02]  /*56f0*/  SEL R58, R58, 0xffffffff, !P6 ;  /* 0xffffffff3a3a7807 */ /* 0x000fe40007000000 */
[----:B------:R-:W-:-:S03]  /*5700*/  ISETP.NE.AND P6, PT, R61, -0x1, PT ;  /* 0xffffffff3d00780c */ /* 0x000fc60003fc5270 */
[----:B------:R-:W-:Y:S01]  /*5710*/  IMAD R59, R58, UR6, RZ ;  /* 0x000000063a3b7c24 */ /* 0x000fe2000f8e02ff */
[----:B0-----:R-:W-:-:S13]  /*5720*/  ISETP.EQ.U32.AND P0, PT, R0, UR5, PT ;  /* 0x0000000500007c0c */ /* 0x001fda000bf02070 */
[----:B------:R-:W-:Y:S06]  /*5730*/  @P0 MEMBAR.ALL.GPU ;  /* 0x0000000000000992 */ /* 0x000fec000000a000 */
[----:B------:R-:W-:-:S00]  /*5740*/  @P0 ERRBAR ;  /* 0x00000000000009ab */ /* 0x000fc00000000000 */
[----:B------:R-:W-:Y:S06]  /*5750*/  @P0 CGAERRBAR ;  /* 0x00000000000005ab */ /* 0x000fec0000000000 */
[----:B------:R1:W-:Y:S01]  /*5760*/  @P0 REDG.E.ADD.S32.STRONG.GPU desc[UR8][R20.64], R59 ;  /* 0x0000003b1400098e */ /* 0x0003e2000c10e388 */
[----:B------:R-:W-:Y:S01]  /*5770*/  ISETP.NE.AND P0, PT, R60, RZ, PT ;  /* 0x000000ff3c00720c */ /* 0x000fe20003f05270 */
[----:B------:R-:W-:-:S12]  /*5780*/  @!P6 BRA `(.L_x_127) ;  /* 0x000000000014e947 */ /* 0x000fd80003800000 */
.L_x_128:
[----:B-1----:R-:W2:Y:S04]  /*5790*/  LDG.E.STRONG.GPU R54, desc[UR8][R20.64] ;  /* 0x0000000814367981 */ /* 0x002ea8000c1ef900 */
[----:B--2---:R-:W-:Y:S01]  /*57a0*/  CCTL.IVALL ;  /* 0x00000000ff00798f */ /* 0x004fe20002000000 */
[----:B------:R-:W-:Y:S05]  /*57b0*/  YIELD ;  /* 0x0000000000007946 */ /* 0x000fea0003800000 */
[----:B------:R-:W-:-:S13]  /*57c0*/  ISETP.NE.AND P6, PT, R54, R61, PT ;  /* 0x0000003d3600720c */ /* 0x000fda0003fc5270 */
[----:B------:R-:W-:Y:S05]  /*57d0*/  @P6 BRA `(.L_x_128) ;  /* 0xfffffffc00ec6947 */ /* 0x000fea000383ffff */
.L_x_127:
[----:B------:R-:W-:Y:S01]  /*57e0*/  ISETP.NE.AND P6, PT, R2, RZ, PT ;  /* 0x000000ff0200720c */ /* 0x000fe20003fc5270 */
[----:B------:R-:W-:Y:S05]  /*57f0*/  WARPSYNC.ALL ;  /* 0x0000000000007948 */ /* 0x000fea0003800000 */
[----:B------:R-:W-:Y:S07]  /*5800*/  BAR.SYNC.DEFER_BLOCKING 0x0 ;  /* 0x0000000000007b1d */ /* 0x000fee0000010000 */
[----:B------:R-:W-:Y:S05]  /*5810*/  @!P6 BRA `(.L_x_126) ;  /* 0x000000100008e947 */ /* 0x000fea0003800000 */
[----:B-1----:R-:W-:Y:S02]  /*5820*/  IADD3 R20, R2, -0x1, RZ ;  /* 0xffffffff02147810 */ /* 0x002fe40007ffe0ff */
[----:B------:R-:W-:Y:S02]  /*5830*/  MOV R55, RZ ;  /* 0x000000ff00377202 */ /* 0x000fe40000000f00 */
[----:B------:R-:W-:-:S13]  /*5840*/  ISETP.GE.U32.AND P6, PT, R20, 0x3, PT ;  /* 0x000000031400780c */ /* 0x000fda0003fc6070 */
[----:B------:R-:W-:Y:S05]  /*5850*/  @!P6 BRA `(.L_x_129) ;  /* 0x0000000c0088e947 */ /* 0x000fea0003800000 */
[----:B------:R-:W-:Y:S01]  /*5860*/  IADD3 R54, -R81, R2, RZ ;  /* 0x0000000251367210 */ /* 0x000fe20007ffe1ff */
[----:B------:R-:W-:-:S03]  /*5870*/  HFMA2.MMA R55, -RZ, RZ, 0, 0 ;  /* 0x00000000ff377435 */ /* 0x000fc600000001ff */
[----:B------:R-:W-:-:S13]  /*5880*/  ISETP.GT.AND P6, PT, R54, RZ, PT ;  /* 0x000000ff3600720c */ /* 0x000fda0003fc4270 */
[----:B------:R-:W-:Y:S05]  /*5890*/  @!P6 BRA `(.L_x_130) ;  /* 0x0000000800fce947 */ /* 0x000fea0003800000 */
[----:B------:R-:W-:Y:S02]  /*58a0*/  P2R R20, PR, RZ, 0x1 ;  /* 0x00000001ff147803 */ /* 0x000fe40000000000 */
[----:B------:R-:W-:Y:S02]  /*58b0*/  ISETP.GT.AND P6, PT, R54, 0xc, PT ;  /* 0x0000000c3600780c */ /* 0x000fe40003fc4270 */
[----:B------:R-:W-:Y:S02]  /*58c0*/  PLOP3.LUT P0, PT, PT, PT, PT, 0x80, 0x0 ;  /* 0x000000000000781c */ /* 0x000fe40003f0f070 */
[----:B------:R-:W-:-:S11]  /*58d0*/  LOP3.LUT R83, R83, 0xfffffffe, RZ, 0xc0, !PT ;  /* 0xfffffffe53537812 */ /* 0x000fd600078ec0ff */
[----:B------:R-:W-:Y:S02]  /*58e0*/  @P0 LOP3.LUT R83, R83, 0x1, RZ, 0xfc, !PT ;  /* 0x0000000153530812 */ /* 0x000fe400078efcff */
[----:B------:R-:W-:Y:S01]  /*58f0*/  ISETP.NE.AND P0, PT, R20, RZ, PT ;  /* 0x000000ff1400720c */ /* 0x000fe20003f05270 */
[----:B------:R-:W-:-:S12]  /*5900*/  @!P6 BRA `(.L_x_131) ;  /* 0x0000000400d8e947 */ /* 0x000fd80003800000 */
[----:B------:R-:W-:Y:S02]  /*5910*/  PLOP3.LUT P6, PT, PT, PT, PT, 0x8, 0x0 ;  /* 0x000000000000781c */ /* 0x000fe40003fce170 */
[----:B------:R-:W-:-:S11]  /*5920*/  LOP3.LUT R83, R83, 0xfffffffe, RZ, 0xc0, !PT ;  /* 0xfffffffe53537812 */ /* 0x000fd600078ec0ff */
[----:B------:R-:W-:-:S07]  /*5930*/  @P6 LOP3.LUT R83, R83, 0x1, RZ, 0xfc, !PT ;  /* 0x0000000153536812 */ /* 0x000fce00078efcff */
.L_x_132:
[----:B------:R-:W-:-:S13]  /*5940*/  ISETP.EQ.OR P6, PT, R55, UR7, P0 ;  /* 0x0000000737007c0c */ /* 0x000fda00087c2670 */
[----:B------:R-:W-:-:S04]  /*5950*/  @!P6 IMAD R59, R3, R55, R10 ;  /* 0x00000037033be224 */ /* 0x000fc800078e020a */
[----:B------:R-:W-:-:S05]  /*5960*/  @!P6 IMAD.WIDE.U32 R58, R59, 0x8, R56 ;  /* 0x000000083b3ae825 */ /* 0x000fca00078e0038 */
[----:B------:R-:W2:Y:S01]  /*5970*/  @!P6 LDG.E.64 R20, desc[UR8][R58.64] ;  /* 0x000000083a14e981 */ /* 0x000ea2000c1e1b00 */
[----:B------:R-:W-:Y:S01]  /*5980*/  IADD3 R61, R55, 0x1, RZ ;  /* 0x00000001373d7810 */ /* 0x000fe20007ffe0ff */
[----:B--2---:R-:W-:Y:S01]  /*5990*/  @!P6 FADD.FTZ R72, R72, R20 ;  /* 0x000000144848e221 */ /* 0x004fe20000010000 */
[----:B------:R-:W-:Y:S02]  /*59a0*/  @!P6 FADD.FTZ R73, R73, R21 ;  /* 0x000000154949e221 */ /* 0x000fe40000010000 */
[----:B------:R-:W-:-:S13]  /*59b0*/  ISETP.EQ.OR P6, PT, R61, UR7, P0 ;  /* 0x000000073d007c0c */ /* 0x000fda00087c2670 */
[----:B------:R-:W-:-:S04]  /*59c0*/  @!P6 IMAD R61, R3, R61, R10 ;  /* 0x0000003d033de224 */ /* 0x000fc800078e020a */
[----:B------:R-:W-:-:S05]  /*59d0*/  @!P6 IMAD.WIDE.U32 R60, R61, 0x8, R56 ;  /* 0x000000083d3ce825 */ /* 0x000fca00078e0038 */
[----:B------:R-:W2:Y:S02]  /*59e0*/  @!P6 LDG.E.64 R20, desc[UR8][R60.64] ;  /* 0x000000083c14e981 */ /* 0x000ea4000c1e1b00 */
[----:B--2---:R-:W-:Y:S01]  /*59f0*/  @!P6 FADD.FTZ R72, R72, R20 ;  /* 0x000000144848e221 */ /* 0x004fe20000010000 */
[----:B------:R-:W-:Y:S01]  /*5a00*/  IADD3 R20, R55, 0x2, RZ ;  /* 0x0000000237147810 */ /* 0x000fe20007ffe0ff */
[----:B------:R-:W-:-:S03]  /*5a10*/  @!P6 FADD.FTZ R73, R73, R21 ;  /* 0x000000154949e221 */ /* 0x000fc60000010000 */
        /* <DEDUP_REMOVED lines=93> */
[----:B------:R-:W-:-:S06]  /*5ff0*/  @!P6 IMAD.WIDE.U32 R20, R21, 0x8, R56 ;  /* 0x000000081514e825 */ /* 0x000fcc00078e0038 */
[----:B------:R-:W2:Y:S01]  /*6000*/  @!P6 LDG.E.64 R20, desc[UR8][R20.64] ;  /* 0x000000081414e981 */ /* 0x000ea2000c1e1b00 */
[----:B------:R-:W-:Y:S02]  /*6010*/  IADD3 R54, R54, -0x10, RZ ;  /* 0xfffffff036367810 */ /* 0x000fe40007ffe0ff */
[----:B------:R-:W-:Y:S01]  /*6020*/  IADD3 R55, R55, 0x10, RZ ;  /* 0x0000001037377810 */ /* 0x000fe20007ffe0ff */
[----:B--2---:R-:W-:Y:S01]  /*6030*/  @!P6 FADD.FTZ R72, R72, R20 ;  /* 0x000000144848e221 */ /* 0x004fe20000010000 */
[----:B------:R-:W-:Y:S01]  /*6040*/  @!P6 FADD.FTZ R73, R73, R21 ;  /* 0x000000154949e221 */ /* 0x000fe20000010000 */
[----:B------:R-:W-:-:S13]  /*6050*/  ISETP.GT.AND P6, PT, R54, 0xc, PT ;  /* 0x0000000c3600780c */ /* 0x000fda0003fc4270 */
[----:B------:R-:W-:Y:S05]  /*6060*/  @P6 BRA `(.L_x_132) ;  /* 0xfffffff800346947 */ /* 0x000fea000383ffff */
.L_x_131:
[----:B------:R-:W-:-:S13]  /*6070*/  ISETP.GT.AND P6, PT, R54, 0x4, PT ;  /* 0x000000043600780c */ /* 0x000fda0003fc4270 */
[----:B------:R-:W-:Y:S05]  /*6080*/  @!P6 BRA `(.L_x_133) ;  /* 0x0000000000f4e947 */ /* 0x000fea0003800000 */
        /* <DEDUP_REMOVED lines=54> */
[----:B------:R-:W-:Y:S02]  /*63f0*/  LOP3.LUT R83, R83, 0xfffffffe, RZ, 0xc0, !PT ;  /* 0xfffffffe53537812 */ /* 0x000fe400078ec0ff */
[----:B------:R-:W-:Y:S02]  /*6400*/  IADD3 R54, R54, -0x4, RZ ;  /* 0xfffffffc36367810 */ /* 0x000fe40007ffe0ff */
[----:B------:R-:W-:Y:S01]  /*6410*/  IADD3 R55, R55, 0x4, RZ ;  /* 0x0000000437377810 */ /* 0x000fe20007ffe0ff */
[----:B--2---:R-:W-:Y:S01]  /*6420*/  @!P6 FADD.FTZ R72, R72, R20 ;  /* 0x000000144848e221 */ /* 0x004fe20000010000 */
[----:B------:R-:W-:Y:S01]  /*6430*/  @!P6 FADD.FTZ R73, R73, R21 ;  /* 0x000000154949e221 */ /* 0x000fe20000010000 */
[----:B------:R-:W-:-:S13]  /*6440*/  PLOP3.LUT P6, PT, PT, PT, PT, 0x8, 0x0 ;  /* 0x000000000000781c */ /* 0x000fda0003fce170 */
[----:B------:R-:W-:-:S07]  /*6450*/  @P6 LOP3.LUT R83, R83, 0x1, RZ, 0xfc, !PT ;  /* 0x0000000153536812 */ /* 0x000fce00078efcff */
.L_x_133:
[----:B------:R-:W-:-:S04]  /*6460*/  LOP3.LUT P6, RZ, R83, 0x1, RZ, 0xc0, !PT ;  /* 0x0000000153ff7812 */ /* 0x000fc800078cc0ff */
[----:B------:R-:W-:-:S13]  /*6470*/  ISETP.NE.OR P6, PT, R54, RZ, P6 ;  /* 0x000000ff3600720c */ /* 0x000fda00037c5670 */
[----:B------:R-:W-:Y:S05]  /*6480*/  @!P6 BRA `(.L_x_129) ;  /* 0x00000000007ce947 */ /* 0x000fea0003800000 */
.L_x_130:
        /* <DEDUP_REMOVED lines=29> */
[----:B------:R-:W-:-:S13]  /*6660*/  ISETP.NE.AND P6, PT, R54, RZ, PT ;  /* 0x000000ff3600720c */ /* 0x000fda0003fc5270 */
[----:B------:R-:W-:Y:S05]  /*6670*/  @P6 BRA `(.L_x_130) ;  /* 0xfffffffc00846947 */ /* 0x000fea000383ffff */
.L_x_129:
[----:B------:R-:W-:-:S13]  /*6680*/  ISETP.NE.AND P6, PT, R81, RZ, PT ;  /* 0x000000ff5100720c */ /* 0x000fda0003fc5270 */
[----:B------:R-:W-:Y:S05]  /*6690*/  @!P6 BRA `(.L_x_126) ;  /* 0x000000000068e947 */ /* 0x000fea0003800000 */
[----:B------:R-:W-:Y:S01]  /*66a0*/  ISETP.EQ.OR P6, PT, R55, UR7, P0 ;  /* 0x0000000737007c0c */ /* 0x000fe200087c2670 */
[----:B------:R-:W-:-:S12]  /*66b0*/  BSSY B0, `(.L_x_134) ;  /* 0x0000007000007945 */ /* 0x000fd80003800000 */
[----:B------:R-:W-:Y:S05]  /*66c0*/  @P6 BRA `(.L_x_135) ;  /* 0x0000000000146947 */ /* 0x000fea0003800000 */
[----:B------:R-:W-:-:S04]  /*66d0*/  IMAD R21, R3, R55, R10 ;  /* 0x0000003703157224 */ /* 0x000fc800078e020a */
[----:B------:R-:W-:-:S06]  /*66e0*/  IMAD.WIDE.U32 R20, R21, 0x8, R56 ;  /* 0x0000000815147825 */ /* 0x000fcc00078e0038 */
[----:B------:R-:W2:Y:S02]  /*66f0*/  LDG.E.64 R20, desc[UR8][R20.64] ;  /* 0x0000000814147981 */ /* 0x000ea4000c1e1b00 */
[----:B--2---:R-:W-:Y:S01]  /*6700*/  FADD.FTZ R72, R72, R20 ;  /* 0x0000001448487221 */ /* 0x004fe20000010000 */
[----:B------:R-:W-:-:S07]  /*6710*/  FADD.FTZ R73, R73, R21 ;  /* 0x0000001549497221 */ /* 0x000fce0000010000 */
.L_x_135:
[----:B------:R-:W-:Y:S05]  /*6720*/  BSYNC B0 ;  /* 0x0000000000007941 */ /* 0x000fea0003800000 */
.L_x_134:
[----:B------:R-:W-:-:S13]  /*6730*/  ISETP.NE.AND P6, PT, R81, 0x1, PT ;  /* 0x000000015100780c */ /* 0x000fda0003fc5270 */
[----:B------:R-:W-:Y:S05]  /*6740*/  @!P6 BRA `(.L_x_126) ;  /* 0x00000000003ce947 */ /* 0x000fea0003800000 */
[----:B------:R-:W-:-:S04]  /*6750*/  IADD3 R59, R55, 0x1, RZ ;  /* 0x00000001373b7810 */ /* 0x000fc80007ffe0ff */
[----:B------:R-:W-:-:S13]  /*6760*/  ISETP.EQ.OR P6, PT, R59, UR7, P0 ;  /* 0x000000073b007c0c */ /* 0x000fda00087c2670 */
[----:B------:R-:W-:-:S04]  /*6770*/  @!P6 IMAD R59, R59, R3, R10 ;  /* 0x000000033b3be224 */ /* 0x000fc800078e020a */
[----:B------:R-:W-:-:S05]  /*6780*/  @!P6 IMAD.WIDE.U32 R58, R59, 0x8, R56 ;  /* 0x000000083b3ae825 */ /* 0x000fca00078e0038 */
[----:B------:R-:W2:Y:S02]  /*6790*/  @!P6 LDG.E.64 R20, desc[UR8][R58.64] ;  /* 0x000000083a14e981 */ /* 0x000ea4000c1e1b00 */
[----:B--2---:R-:W-:Y:S01]  /*67a0*/  @!P6 FADD.FTZ R73, R73, R21 ;  /* 0x000000154949e221 */ /* 0x004fe20000010000 */
[----:B------:R-:W-:Y:S01]  /*67b0*/  IADD3 R21, R55, 0x2, RZ ;  /* 0x0000000237157810 */ /* 0x000fe20007ffe0ff */
[----:B------:R-:W-:-:S03]  /*67c0*/  @!P6 FADD.FTZ R72, R72, R20 ;  /* 0x000000144848e221 */ /* 0x000fc60000010000 */
[----:B------:R-:W-:-:S04]  /*67d0*/  ISETP.EQ.OR P6, PT, R21, UR7, P0 ;  /* 0x0000000715007c0c */ /* 0x000fc800087c2670 */
[----:B------:R-:W-:-:S13]  /*67e0*/  ISETP.EQ.OR P6, PT, R81, 0x2, P6 ;  /* 0x000000025100780c */ /* 0x000fda00037c2670 */
[----:B------:R-:W-:-:S04]  /*67f0*/  @!P6 IMAD R21, R21, R3, R10 ;  /* 0x000000031515e224 */ /* 0x000fc800078e020a */
[----:B------:R-:W-:-:S06]  /*6800*/  @!P6 IMAD.WIDE.U32 R20, R21, 0x8, R56 ;  /* 0x000000081514e825 */ /* 0x000fcc00078e0038 */
[----:B------:R-:W2:Y:S02]  /*6810*/  @!P6 LDG.E.64 R20, desc[UR8][R20.64] ;  /* 0x000000081414e981 */ /* 0x000ea4000c1e1b00 */
[----:B--2---:R-:W-:Y:S01]  /*6820*/  @!P6 FADD.FTZ R72, R72, R20 ;  /* 0x000000144848e221 */ /* 0x004fe20000010000 */
[----:B------:R-:W-:-:S07]  /*6830*/  @!P6 FADD.FTZ R73, R73, R21 ;  /* 0x000000154949e221 */ /* 0x000fce0000010000 */
.L_x_126:
[----:B------:R-:W0:Y:S01]  /*6840*/  S2UR UR6, SR_CgaCtaId ;  /* 0x00000000000679c3 */ /* 0x000e220000008800 */
[----:B------:R-:W-:Y:S01]  /*6850*/  UMOV UR5, 0x400 ;  /* 0x0000040000057882 */ /* 0x000fe20000000000 */
[----:B------:R-:W-:Y:S02]  /*6860*/  ISETP.NE.AND P6, PT, RZ, UR10, PT ;  /* 0x0000000aff007c0c */ /* 0x000fe4000bfc5270 */
[----:B------:R-:W-:Y:S02]  /*6870*/  SHF.L.U32 R105, R105, 0x10, RZ ;  /* 0x0000001069697819 */ /* 0x000fe400000006ff */
[----:B------:R-:W-:Y:S02]  /*6880*/  SHF.L.U32 R23, R23, 0x10, RZ ;  /* 0x0000001017177819 */ /* 0x000fe400000006ff */
[----:B-1----:R-:W1:Y:S01]  /*6890*/  LDC R54, c[0x0][0x2ac] ;  /* 0x0000ab00ff367b82 */ /* 0x002e620000000800 */
[----:B------:R-:W-:Y:S02]  /*68a0*/  SHF.L.U32 R59, R104, 0x10, RZ ;  /* 0x00000010683b7819 */ /* 0x000fe400000006ff */
[----:B------:R-:W-:Y:S01]  /*68b0*/  FADD.FTZ R60, -R66, R23 ;  /* 0x00000017423c7221 */ /* 0x000fe20000010100 */
[----:B------:R-:W-:-:S02]  /*68c0*/  SHF.L.U32 R58, R22, 0x10, RZ ;  /* 0x00000010163a7819 */ /* 0x000fc400000006ff */
[----:B------:R-:W-:Y:S01]  /*68d0*/  SHF.L.U32 R57, R106, 0x10, RZ ;  /* 0x000000106a397819 */ /* 0x000fe200000006ff */
[----:B------:R-:W-:Y:S01]  /*68e0*/  FMUL.FTZ R60, R60, R107 ;  /* 0x0000006b3c3c7220 */ /* 0x000fe20000410000 */
[----:B------:R-:W-:Y:S01]  /*68f0*/  SHF.L.U32 R53, R53, 0x10, RZ ;  /* 0x0000001035357819 */ /* 0x000fe200000006ff */
[----:B0-----:R-:W-:-:S09]  /*6900*/  ULEA UR5, UR6, UR5, 0x18 ;  /* 0x0000000506057291 */ /* 0x001fd2000f8ec03f */
[----:B------:R-:W-:Y:S01]  /*6910*/  @!P0 STS.64 [UR5+0x98], R72 ;  /* 0x00009848ff008988 */ /* 0x000fe20008000a05 */
[----:B------:R-:W-:Y:S06]  /*6920*/  BAR.SYNC.DEFER_BLOCKING 0x0 ;  /* 0x0000000000007b1d */ /* 0x000fec0000010000 */
[----:B------:R-:W0:Y:S01]  /*6930*/  LDS.64 R20, [UR5+0x98] ;  /* 0x00009805ff147984 */ /* 0x000e220008000a00 */
[----:B------:R-:W-:Y:S02]  /*6940*/  ULDC UR5, c[0x0][0x2bc] ;  /* 0x0000af0000057ab9 */ /* 0x000fe40000000800 */
[----:B0-----:R-:W-:Y:S01]  /*6950*/  FMUL.FTZ R55, R20, UR5 ;  /* 0x0000000514377c20 */ /* 0x001fe20008410000 */
[----:B------:R-:W-:Y:S01]  /*6960*/  FADD.FTZ R20, -R66, R105 ;  /* 0x0000006942147221 */ /* 0x000fe20000010100 */
[----:B------:R-:W-:-:S03]  /*6970*/  FMUL.FTZ R56, R21, UR5 ;  /* 0x0000000515387c20 */ /* 0x000fc60008410000 */
[----:B------:R-:W-:Y:S01]  /*6980*/  FMUL.FTZ R61, R20, R107 ;  /* 0x0000006b143d7220 */ /* 0x000fe20000410000 */
[----:B-1----:R-:W-:Y:S06]  /*6990*/  @!P6 BRA `(.L_x_136) ;  /* 0x000000000048e947 */ /* 0x002fec0003800000 */
        /* <DEDUP_REMOVED lines=18> */
.L_x_136:
[----:B------:R-:W-:Y:S01]  /*6ac0*/  LOP3.LUT P0, RZ, R83, 0x80, RZ, 0xc0, !PT ;  /* 0x0000008053ff7812 */ /* 0x000fe2000780c0ff */
[----:B------:R-:W-:-:S12]  /*6ad0*/  BSSY B0, `(.L_x_137) ;  /* 0x0000014000007945 */ /* 0x000fd80003800000 */
[----:B------:R-:W-:Y:S05]  /*6ae0*/  @!P0 BRA `(.L_x_138) ;  /* 0x0000000000488947 */ /* 0x000fea0003800000 */
[----:B------:R-:W-:Y:S01]  /*6af0*/  ULDC.64 UR12, c[0x0][0x288] ;  /* 0x0000a200000c7ab9 */ /* 0x000fe20000000a00 */
[----:B------:R-:W-:Y:S01]  /*6b00*/  MOV R20, R110 ;  /* 0x0000006e00147202 */ /* 0x000fe20000000f00 */
        /* <DEDUP_REMOVED lines=12> */
[-C--:B------:R-:W-:Y:S01]  /*6bd0*/  FMUL.FTZ R21, R20, R107.reuse ;  /* 0x0000006b14157220 */ /* 0x080fe20000410000 */
[----:B------:R-:W-:-:S05]  /*6be0*/  FMUL.FTZ R20, R58, R107 ;  /* 0x0000006b3a147220 */ /* 0x000fca0000410000 */
[----:B------:R-:W-:-:S05]  /*6bf0*/  F2FP.BF16.F32.PACK_AB R21, R20, R21 ;  /* 0x000000151415723e */ /* 0x000fca00000010ff */
[----:B------:R0:W-:Y:S02]  /*6c00*/  STG.E desc[UR8][R22.64], R21 ;  /* 0x0000001516007986 */ /* 0x0001e4000c101908 */
.L_x_138:
[----:B------:R-:W-:Y:S05]  /*6c10*/  BSYNC B0 ;  /* 0x0000000000007941 */ /* 0x000fea0003800000 */
.L_x_137:
[----:B------:R-:W-:Y:S01]  /*6c20*/  ISETP.NE.AND P6, PT, RZ, UR10, PT ;  /* 0x0000000aff007c0c */ /* 0x000fe2000bfc5270 */
[C---:B0-----:R-:W-:Y:S01]  /*6c30*/  FADD.FTZ R22, -R66.reuse, R57 ;  /* 0x0000003942167221 */ /* 0x041fe20000010100 */
[----:B------:R-:W-:Y:S01]  /*6c40*/  FADD.FTZ R20, -R66, R53 ;  /* 0x0000003542147221 */ /* 0x000fe20000010100 */
[----:B------:R-:W-:Y:S02]  /*6c50*/  SHF.L.U32 R103, R103, 0x10, RZ ;  /* 0x0000001067677819 */ /* 0x000fe400000006ff */
[----:B------:R-:W-:Y:S01]  /*6c60*/  SHF.L.U32 R52, R52, 0x10, RZ ;  /* 0x0000001034347819 */ /* 0x000fe200000006ff */
[-C--:B------:R-:W-:Y:S01]  /*6c70*/  FMUL.FTZ R61, R22, R107.reuse ;  /* 0x0000006b163d7220 */ /* 0x080fe20000410000 */
[----:B------:R-:W-:Y:S01]  /*6c80*/  SHF.L.U32 R101, R101, 0x10, RZ ;  /* 0x0000001065657819 */ /* 0x000fe200000006ff */
[----:B------:R-:W-:Y:S01]  /*6c90*/  FMUL.FTZ R62, R20, R107 ;  /* 0x0000006b143e7220 */ /* 0x000fe20000410000 */
        /* <DEDUP_REMOVED lines=20> */
.L_x_139:
[----:B------:R-:W-:Y:S04]  /*6de0*/  BSSY B0, `(.L_x_140) ;  /* 0x0000014000007945 */ /* 0x000fe80003800000 */
        /* <DEDUP_REMOVED lines=19> */
.L_x_141:
[----:B------:R-:W-:Y:S05]  /*6f20*/  BSYNC B0 ;  /* 0x0000000000007941 */ /* 0x000fea0003800000 */
.L_x_140:
[C---:B0-----:R-:W-:Y:S01]  /*6f30*/  FADD.FTZ R22, -R66.reuse, R101 ;  /* 0x0000006542167221 */ /* 0x041fe20000010100 */
[----:B------:R-:W-:Y:S01]  /*6f40*/  FADD.FTZ R20, -R66, R51 ;  /* 0x0000003342147221 */ /* 0x000fe20000010100 */
[----:B------:R-:W-:Y:S02]  /*6f50*/  SHF.L.U32 R53, R100, 0x10, RZ ;  /* 0x0000001064357819 */ /* 0x000fe400000006ff */
[----:B------:R-:W-:Y:S01]  /*6f60*/  SHF.L.U32 R50, R50, 0x10, RZ ;  /* 0x0000001032327819 */ /* 0x000fe200000006ff */
        /* <DEDUP_REMOVED lines=23> */
.L_x_142:
        /* <DEDUP_REMOVED lines=20> */
.L_x_144:
[----:B------:R-:W-:Y:S05]  /*7220*/  BSYNC B0 ;  /* 0x0000000000007941 */ /* 0x000fea0003800000 */
.L_x_143:
        /* <DEDUP_REMOVED lines=27> */
.L_x_145:
[----:B------:R-:W-:Y:S01]  /*73e0*/  LOP3.LUT P0, RZ, R83, 0x40, RZ, 0xc0, !PT ;  /* 0x0000004053ff7812 */ /* 0x000fe2000780c0ff */
[----:B------:R-:W-:-:S12]  /*73f0*/  BSSY B0, `(.L_x_146) ;  /* 0x0000016000007945 */ /* 0x000fd80003800000 */
[----:B------:R-:W-:Y:S05]  /*7400*/  @!P0 BRA `(.L_x_147) ;  /* 0x0000000000508947 */ /* 0x000fea0003800000 */
[----:B------:R-:W-:Y:S01]  /*7410*/  IADD3 R23, R8, 0x30, RZ ;  /* 0x0000003008177810 */ /* 0x000fe20007ffe0ff */
[----:B------:R-:W-:Y:S01]  /*7420*/  ULDC.64 UR12, c[0x0][0x288] ;  /* 0x0000a200000c7ab9 */ /* 0x000fe20000000a00 */
[----:B------:R-:W-:Y:S02]  /*7430*/  MOV R20, R110 ;  /* 0x0000006e00147202 */ /* 0x000fe40000000f00 */
[----:B------:R-:W-:Y:S02]  /*7440*/  SHF.R.S32.HI R22, RZ, 0x1f, R23 ;  /* 0x0000001fff167819 */ /* 0x000fe40000011417 */
[----:B------:R-:W-:-:S03]  /*7450*/  MOV R21, R113 ;  /* 0x0000007100157202 */ /* 0x000fc60000000f00 */
[----:B------:R-:W-:Y:S02]  /*7460*/  IMAD R22, R22, UR12, RZ ;  /* 0x0000000c16167c24 */ /* 0x000fe4000f8e02ff */
[----:B------:R-:W-:-:S04]  /*7470*/  IMAD.WIDE.U32 R20, R23, UR12, R20 ;  /* 0x0000000c17147c25 */ /* 0x000fc8000f8e0014 */
[----:B------:R-:W-:Y:S01]  /*7480*/  IMAD R23, R23, UR13, R22 ;  /* 0x0000000d17177c24 */ /* 0x000fe2000f8e0216 */
[----:B------:R-:W-:Y:S02]  /*7490*/  ULDC.64 UR12, c[0x0][0x210] ;  /* 0x00008400000c7ab9 */ /* 0x000fe40000000a00 */
[----:B------:R-:W-:Y:S02]  /*74a0*/  LEA R22, P0, R20, UR12, 0x1 ;  /* 0x0000000c14167c11 */ /* 0x000fe4000f8008ff */
[----:B------:R-:W-:Y:S01]  /*74b0*/  IADD3 R23, R21, R23, RZ ;  /* 0x0000001715177210 */ /* 0x000fe20007ffe0ff */
[----:B------:R-:W-:-:S03]  /*74c0*/  FFMA.FTZ R21, R55, R58, R56 ;  /* 0x0000003a37157223 */ /* 0x000fc60000010038 */
[----:B------:R-:W-:Y:S01]  /*74d0*/  LEA.HI.X R23, R20, UR13, R23, 0x1, P0 ;  /* 0x0000000d14177c11 */ /* 0x000fe200080f0c17 */
[----:B------:R-:W-:Y:S01]  /*74e0*/  FFMA.FTZ R20, R55, R57, R56 ;  /* 0x0000003937147223 */ /* 0x000fe20000010038 */
[----:B------:R-:W-:-:S03]  /*74f0*/  FFMA.FTZ R48, R48, R69, -R21 ;  /* 0x0000004530307223 */ /* 0x000fc60000010815 */
[----:B------:R-:W-:-:S04]  /*7500*/  FFMA.FTZ R20, R99, R68, -R20 ;  /* 0x0000004463147223 */ /* 0x000fc80000010814 */
[-C--:B------:R-:W-:Y:S01]  /*7510*/  FMUL.FTZ R21, R20, R107.reuse ;  /* 0x0000006b14157220 */ /* 0x080fe20000410000 */
[----:B------:R-:W-:-:S05]  /*7520*/  FMUL.FTZ R20, R48, R107 ;  /* 0x0000006b30147220 */ /* 0x000fca0000410000 */
[----:B------:R-:W-:-:S05]  /*7530*/  F2FP.BF16.F32.PACK_AB R21, R20, R21 ;  /* 0x000000151415723e */ /* 0x000fca00000010ff */
[----:B------:R0:W-:Y:S02]  /*7540*/  STG.E desc[UR8][R22.64], R21 ;  /* 0x0000001516007986 */ /* 0x0001e4000c101908 */
.L_x_147:
[----:B------:R-:W-:Y:S05]  /*7550*/  BSYNC B0 ;  /* 0x0000000000007941 */ /* 0x000fea0003800000 */
.L_x_146:
        /* <DEDUP_REMOVED lines=28> */
.L_x_148:
        /* <DEDUP_REMOVED lines=23> */
.L_x_150:
[----:B------:R-:W-:Y:S05]  /*7890*/  BSYNC B0 ;  /* 0x0000000000007941 */ /* 0x000fea0003800000 */
.L_x_149:
        /* <DEDUP_REMOVED lines=28> */
.L_x_151:
        /* <DEDUP_REMOVED lines=23> */
.L_x_153:
[----:B------:R-:W-:Y:S05]  /*7bd0*/  BSYNC B0 ;  /* 0x0000000000007941 */ /* 0x000fea0003800000 */
.L_x_152:
        /* <DEDUP_REMOVED lines=28> */
.L_x_154:
        /* <DEDUP_REMOVED lines=23> */
.L_x_156:
[----:B------:R-:W-:Y:S05]  /*7f10*/  BSYNC B0 ;  /* 0x0000000000007941 */ /* 0x000fea0003800000 */
.L_x_155:
        /* <DEDUP_REMOVED lines=28> */
.L_x_157:
        /* <DEDUP_REMOVED lines=23> */
.L_x_159:
[----:B------:R-:W-:Y:S05]  /*8250*/  BSYNC B0 ;  /* 0x0000000000007941 */ /* 0x000fea0003800000 */
.L_x_158:
        /* <DEDUP_REMOVED lines=28> */
.L_x_160:
        /* <DEDUP_REMOVED lines=23> */
.L_x_162:
[----:B------:R-:W-:Y:S05]  /*8590*/  BSYNC B0 ;  /* 0x0000000000007941 */ /* 0x000fea0003800000 */
.L_x_161:
[----:B------:R-:W-:Y:S01]  /*85a0*/  ISETP.NE.AND P6, PT, RZ, UR10, PT ;  /* 0x0000000aff007c0c */ /* 0x000fe2000bfc5270 */
[C---:B------:R-:W-:Y:S01]  /*85b0*/  FADD.FTZ R22, -R66.reuse, R49 ;  /* 0x0000003142167221 */ /* 0x040fe20000010100 */
[----:B0-----:R-:W-:Y:S01]  /*85c0*/  FADD.FTZ R20, -R66, R45 ;  /* 0x0000002d42147221 */ /* 0x001fe20000010100 */
[----:B------:R-:W-:Y:S02]  /*85d0*/  SHF.L.U32 R87, R87, 0x10, RZ ;  /* 0x0000001057577819 */ /* 0x000fe400000006ff */
[----:B------:R-:W-:Y:S01]  /*85e0*/  SHF.L.U32 R36, R36, 0x10, RZ ;  /* 0x0000001024247819 */ /* 0x000fe200000006ff */
[-C--:B------:R-:W-:Y:S01]  /*85f0*/  FMUL.FTZ R43, R22, R107.reuse ;  /* 0x0000006b162b7220 */ /* 0x080fe20000410000 */
[----:B------:R-:W-:Y:S01]  /*8600*/  SHF.L.U32 R85, R85, 0x10, RZ ;  /* 0x0000001055557819 */ /* 0x000fe200000006ff */
[----:B------:R-:W-:-:S05]  /*8610*/  FMUL.FTZ R42, R20, R107 ;  /* 0x0000006b142a7220 */ /* 0x000fca0000410000 */
        /* <DEDUP_REMOVED lines=19> */
.L_x_163:
[----:B------:R-:W-:Y:S04]  /*8750*/  BSSY B0, `(.L_x_164) ;  /* 0x0000016000007945 */ /* 0x000fe80003800000 */
        /* <DEDUP_REMOVED lines=21> */
.L_x_165:
[----:B------:R-:W-:Y:S05]  /*88b0*/  BSYNC B0 ;  /* 0x0000000000007941 */ /* 0x000fea0003800000 */
.L_x_164:
[----:B------:R-:W-:Y:S01]  /*88c0*/  SHF.L.U32 R35, R35, 0x10, RZ ;  /* 0x0000001023237819 */ /* 0x000fe200000006ff */
[----:B------:R-:W-:Y:S01]  /*88d0*/  FADD.FTZ R22, -R66, R85 ;  /* 0x0000005542167221 */ /* 0x000fe20000010100 */
[----:B------:R-:W-:Y:S02]  /*88e0*/  SHF.L.U32 R37, R84, 0x10, RZ ;  /* 0x0000001054257819 */ /* 0x000fe400000006ff */
[----:B------:R-:W-:Y:S01]  /*88f0*/  SHF.L.U32 R34, R34, 0x10, RZ ;  /* 0x0000001022227819 */ /* 0x000fe200000006ff */
[----:B0-----:R-:W-:Y:S01]  /*8900*/  FADD.FTZ R20, -R66, R35 ;  /* 0x0000002342147221 */ /* 0x001fe20000010100 */
[----:B------:R-:W-:Y:S01]  /*8910*/  SHF.L.U32 R45, R86, 0x10, RZ ;  /* 0x00000010562d7819 */ /* 0x000fe200000006ff */
[-C--:B------:R-:W-:Y:S01]  /*8920*/  FMUL.FTZ R43, R22, R107.reuse ;  /* 0x0000006b162b7220 */ /* 0x080fe20000410000 */
[----:B------:R-:W-:Y:S01]  /*8930*/  SHF.L.U32 R41, R33, 0x10, RZ ;  /* 0x0000001021297819 */ /* 0x000fe200000006ff */
[----:B------:R-:W-:Y:S01]  /*8940*/  FMUL.FTZ R40, R20, R107 ;  /* 0x0000006b14287220 */ /* 0x000fe20000410000 */
[----:B------:R-:W-:Y:S01]  /*8950*/  SHF.R.U32.HI R47, RZ, 0x5, R82 ;  /* 0x00000005ff2f7819 */ /* 0x000fe20000011652 */
        /* <DEDUP_REMOVED lines=19> */
.L_x_166:
        /* <DEDUP_REMOVED lines=22> */
.L_x_168:
[----:B------:R-:W-:Y:S05]  /*8bf0*/  BSYNC B0 ;  /* 0x0000000000007941 */ /* 0x000fea0003800000 */
.L_x_167:
[C---:B------:R-:W-:Y:S01]  /*8c00*/  FADD.FTZ R22, -R66.reuse, R45 ;  /* 0x0000002d42167221 */ /* 0x040fe20000010100 */
[----:B0-----:R-:W-:Y:S01]  /*8c10*/  FADD.FTZ R20, -R66, R41 ;  /* 0x0000002942147221 */ /* 0x001fe20000010100 */
[----:B------:R-:W-:Y:S01]  /*8c20*/  IMAD R54, R54, UR7, R47 ;  /* 0x0000000736367c24 */ /* 0x000fe2000f8e022f */
        /* <DEDUP_REMOVED lines=24> */
.L_x_169:
        /* <DEDUP_REMOVED lines=9> */
[----:B------:R-:W-:Y:S02]  /*8e40*/  IMAD R21, R33, UR13, R18 ;  /* 0x0000000d21157c24 */ /* 0x000fe4000f8e0212 */
[----:B------:R-:W-:Y:S01]  /*8e50*/  FFMA.FTZ R18, R55, R39, R56 ;  /* 0x0000002737127223 */ /* 0x000fe20000010038 */
[----:B------:R-:W-:Y:S02]  /*8e60*/  ULDC.64 UR12, c[0x0][0x210] ;  /* 0x00008400000c7ab9 */ /* 0x000fe40000000a00 */
[----:B------:R-:W-:Y:S01]  /*8e70*/  LEA R20, P0, R22, UR12, 0x1 ;  /* 0x0000000c16147c11 */ /* 0x000fe2000f8008ff */
[----:B------:R-:W-:Y:S01]  /*8e80*/  FFMA.FTZ R18, R67, R68, -R18 ;  /* 0x0000004443127223 */ /* 0x000fe20000010812 */
[----:B------:R-:W-:Y:S01]  /*8e90*/  IADD3 R21, R23, R21, RZ ;  /* 0x0000001517157210 */ /* 0x000fe20007ffe0ff */
[----:B------:R-:W-:-:S03]  /*8ea0*/  FFMA.FTZ R23, R55, R34, R56 ;  /* 0x0000002237177223 */ /* 0x000fc60000010038 */
[----:B------:R-:W-:Y:S01]  /*8eb0*/  LEA.HI.X R21, R22, UR13, R21, 0x1, P0 ;  /* 0x0000000d16157c11 */ /* 0x000fe200080f0c15 */
[----:B------:R-:W-:Y:S01]  /*8ec0*/  FFMA.FTZ R32, R32, R69, -R23 ;  /* 0x0000004520207223 */ /* 0x000fe20000010817 */
[----:B------:R-:W-:-:S03]  /*8ed0*/  FMUL.FTZ R23, R18, R107 ;  /* 0x0000006b12177220 */ /* 0x000fc60000410000 */
[----:B------:R-:W-:-:S05]  /*8ee0*/  FMUL.FTZ R18, R32, R107 ;  /* 0x0000006b20127220 */ /* 0x000fca0000410000 */
[----:B------:R-:W-:-:S05]  /*8ef0*/  F2FP.BF16.F32.PACK_AB R23, R18, R23 ;  /* 0x000000171217723e */ /* 0x000fca00000010ff */
[----:B------:R0:W-:Y:S02]  /*8f00*/  STG.E desc[UR8][R20.64], R23 ;  /* 0x0000001714007986 */ /* 0x0001e4000c101908 */
.L_x_171:
[----:B------:R-:W-:Y:S05]  /*8f10*/  BSYNC B0 ;  /* 0x0000000000007941 */ /* 0x000fea0003800000 */
.L_x_170:
[----:B------:R-:W-:Y:S01]  /*8f20*/  SHF.L.U32 R31, R31, 0x10, RZ ;  /* 0x000000101f1f7819 */ /* 0x000fe200000006ff */
[----:B0-----:R-:W-:Y:S01]  /*8f30*/  FADD.FTZ R20, -R66, R41 ;  /* 0x0000002942147221 */ /* 0x001fe20000010100 */
[----:B------:R-:W-:Y:S01]  /*8f40*/  IADD3 R38, R54, 0xc0, RZ ;  /* 0x000000c036267810 */ /* 0x000fe20007ffe0ff */
[----:B------:R-:W-:Y:S01]  /*8f50*/  ULDC.64 UR12, c[0x0][0x290] ;  /* 0x0000a400000c7ab9 */ /* 0x000fe20000000a00 */
[----:B------:R-:W-:Y:S01]  /*8f60*/  SHF.L.U32 R23, R19, 0x10, RZ ;  /* 0x0000001013177819 */ /* 0x000fe200000006ff */
[----:B------:R-:W-:Y:S01]  /*8f70*/  FADD.FTZ R18, -R66, R31 ;  /* 0x0000001f42127221 */ /* 0x000fe20000010100 */
[----:B------:R-:W-:Y:S01]  /*8f80*/  SHF.L.U32 R30, R30, 0x10, RZ ;  /* 0x000000101e1e7819 */ /* 0x000fe200000006ff */
[-C--:B------:R-:W-:Y:S01]  /*8f90*/  FMUL.FTZ R37, R20, R107.reuse ;  /* 0x0000006b14257220 */ /* 0x080fe20000410000 */
[----:B------:R-:W-:Y:S01]  /*8fa0*/  SHF.R.S32.HI R39, RZ, 0x1f, R38 ;  /* 0x0000001fff277819 */ /* 0x000fe20000011426 */
        /* <DEDUP_REMOVED lines=20> */
.L_x_172:
[----:B------:R-:W-:Y:S01]  /*90f0*/  ISETP.GE.U32.AND P0, PT, R38, UR12, PT ;  /* 0x0000000c26007c0c */ /* 0x000fe2000bf06070 */
[----:B------:R-:W-:Y:S01]  /*9100*/  BSSY B0, `(.L_x_173) ;  /* 0x000001a000007945 */ /* 0x000fe20003800000 */
[----:B------:R-:W-:Y:S02]  /*9110*/  SHF.L.U32 R31, R64, 0x10, RZ ;  /* 0x00000010401f7819 */ /* 0x000fe400000006ff */
[----:B------:R-:W-:Y:S02]  /*9120*/  ISETP.GE.AND.EX P0, PT, R39, UR13, PT, P0 ;  /* 0x0000000d27007c0c */ /* 0x000fe4000bf06300 */
[----:B------:R-:W-:Y:S02]  /*9130*/  SHF.L.U32 R29, R29, 0x10, RZ ;  /* 0x000000101d1d7819 */ /* 0x000fe400000006ff */
[----:B------:R-:W-:-:S13]  /*9140*/  ISETP.LT.U32.AND P0, PT, R82, 0x200, !P0 ;  /* 0x000002005200780c */ /* 0x000fda0004701070 */
        /* <DEDUP_REMOVED lines=21> */
.L_x_174:
[----:B------:R-:W-:Y:S05]  /*92a0*/  BSYNC B0 ;  /* 0x0000000000007941 */ /* 0x000fea0003800000 */
.L_x_173:
[----:B------:R-:W-:Y:S01]  /*92b0*/  FADD.FTZ R20, -R66, R31 ;  /* 0x0000001f42147221 */ /* 0x000fe20000010100 */
[----:B------:R-:W-:Y:S01]  /*92c0*/  IADD3 R34, R54, 0xd0, RZ ;  /* 0x000000d036227810 */ /* 0x000fe20007ffe0ff */
[----:B0-----:R-:W-:Y:S01]  /*92d0*/  FADD.FTZ R18, -R66, R29 ;  /* 0x0000001d42127221 */ /* 0x001fe20000010100 */
[----:B------:R-:W-:Y:S01]  /*92e0*/  SHF.L.U32 R65, R65, 0x10, RZ ;  /* 0x0000001041417819 */ /* 0x000fe200000006ff */
[-C--:B------:R-:W-:Y:S01]  /*92f0*/  FMUL.FTZ R33, R20, R107.reuse ;  /* 0x0000006b14217220 */ /* 0x080fe20000410000 */
[----:B------:R-:W-:Y:S01]  /*9300*/  SHF.L.U32 R28, R28, 0x10, RZ ;  /* 0x000000101c1c7819 */ /* 0x000fe200000006ff */
[----:B------:R-:W-:Y:S01]  /*9310*/  FMUL.FTZ R32, R18, R107 ;  /* 0x0000006b12207220 */ /* 0x000fe20000410000 */
[----:B------:R-:W-:Y:S01]  /*9320*/  SHF.R.S32.HI R35, RZ, 0x1f, R34 ;  /* 0x0000001fff237819 */ /* 0x000fe20000011422 */
        /* <DEDUP_REMOVED lines=19> */
.L_x_175:
        /* <DEDUP_REMOVED lines=27> */
.L_x_177:
[----:B------:R-:W-:Y:S05]  /*9610*/  BSYNC B0 ;  /* 0x0000000000007941 */ /* 0x000fea0003800000 */
.L_x_176:
        /* <DEDUP_REMOVED lines=27> */
.L_x_178:
[----:B------:R-:W-:Y:S01]  /*97d0*/  ISETP.GE.U32.AND P0, PT, R32, UR12, PT ;  /* 0x0000000c20007c0c */ /* 0x000fe2000bf06070 */
[----:B------:R-:W-:Y:S01]  /*97e0*/  BSSY B0, `(.L_x_179) ;  /* 0x000001c000007945 */ /* 0x000fe20003800000 */
[----:B------:R-:W-:Y:S02]  /*97f0*/  SHF.L.U32 R19, R76, 0x10, RZ ;  /* 0x000000104c137819 */ /* 0x000fe400000006ff */
[----:B------:R-:W-:Y:S02]  /*9800*/  ISETP.GE.AND.EX P0, PT, R33, UR13, PT, P0 ;  /* 0x0000000d21007c0c */ /* 0x000fe4000bf06300 */
[----:B------:R-:W-:Y:S01]  /*9810*/  SHF.L.U32 R25, R25, 0x10, RZ ;  /* 0x0000001019197819 */ /* 0x000fe200000006ff */
[----:B------:R-:W-:Y:S01]  /*9820*/  FADD.FTZ R28, -R66, R19 ;  /* 0x00000013421c7221 */ /* 0x000fe20000010100 */
[----:B------:R-:W-:-:S03]  /*9830*/  ISETP.LT.U32.AND P0, PT, R82, 0x200, !P0 ;  /* 0x000002005200780c */ /* 0x000fc60004701070 */
[----:B------:R-:W-:-:S10]  /*9840*/  FADD.FTZ R66, -R66, R25 ;  /* 0x0000001942427221 */ /* 0x000fd40000010100 */
        /* <DEDUP_REMOVED lines=21> */
.L_x_180:
[----:B------:R-:W-:Y:S05]  /*99a0*/  BSYNC B0 ;  /* 0x0000000000007941 */ /* 0x000fea0003800000 */
.L_x_179:
[----:B------:R-:W-:Y:S01]  /*99b0*/  IADD3 R54, R54, 0xf0, RZ ;  /* 0x000000f036367810 */ /* 0x000fe20007ffe0ff */
[-C--:B------:R-:W-:Y:S01]  /*99c0*/  FMUL.FTZ R27, R28, R107.reuse ;  /* 0x0000006b1c1b7220 */ /* 0x080fe20000410000 */
[----:B------:R-:W-:Y:S01]  /*99d0*/  SHF.L.U32 R77, R77, 0x10, RZ ;  /* 0x000000104d4d7819 */ /* 0x000fe200000006ff */
[----:B------:R-:W-:Y:S01]  /*99e0*/  FMUL.FTZ R66, R66, R107 ;  /* 0x0000006b42427220 */ /* 0x000fe20000410000 */
[----:B------:R-:W-:Y:S02]  /*99f0*/  SHF.L.U32 R24, R24, 0x10, RZ ;  /* 0x0000001018187819 */ /* 0x000fe400000006ff */
[----:B------:R-:W-:Y:S01]  /*9a00*/  SHF.R.S32.HI R28, RZ, 0x1f, R54 ;  /* 0x0000001fff1c7819 */ /* 0x000fe20000011436 */
        /* <DEDUP_REMOVED lines=19> */
.L_x_181:
[----:B------:R-:W-:Y:S01]  /*9b40*/  ISETP.GE.U32.AND P0, PT, R54, UR12, PT ;  /* 0x0000000c36007c0c */ /* 0x000fe2000bf06070 */
[----:B------:R-:W-:Y:S03]  /*9b50*/  BSSY B0, `(.L_x_182) ;  /* 0x0000016000007945 */ /* 0x000fe60003800000 */
[----:B------:R-:W-:-:S04]  /*9b60*/  ISETP.GE.AND.EX P0, PT, R28, UR13, PT, P0 ;  /* 0x0000000d1c007c0c */ /* 0x000fc8000bf06300 */
[----:B------:R-:W-:-:S13]  /*9b70*/  ISETP.LT.U32.AND P0, PT, R82, 0x200, !P0 ;  /* 0x000002005200780c */ /* 0x000fda0004701070 */
[----:B------:R-:W-:Y:S05]  /*9b80*/  @!P0 BRA `(.L_x_183) ;  /* 0x0000000000488947 */ /* 0x000fea0003800000 */
[----:B0-----:R-:W-:Y:S01]  /*9b90*/  SHF.R.S32.HI R19, RZ, 0x1f, R14 ;  /* 0x0000001fff137819 */ /* 0x001fe2000001140e */
[----:B------:R-:W-:Y:S01]  /*9ba0*/  ULDC.64 UR12, c[0x0][0x288] ;  /* 0x0000a200000c7ab9 */ /* 0x000fe20000000a00 */
[----:B------:R-:W-:Y:S01]  /*9bb0*/  MOV R111, R113 ;  /* 0x00000071006f7202 */ /* 0x000fe20000000f00 */
[C-C-:B------:R-:W-:Y:S01]  /*9bc0*/  FFMA.FTZ R20, R55.reuse, R27, R56.reuse ;  /* 0x0000001b37147223 */ /* 0x140fe20000010038 */
[----:B------:R-:W-:Y:S01]  /*9bd0*/  FFMA.FTZ R55, R55, R66, R56 ;  /* 0x0000004237377223 */ /* 0x000fe20000010038 */
[----:B------:R-:W-:Y:S02]  /*9be0*/  IMAD R19, R19, UR12, RZ ;  /* 0x0000000c13137c24 */ /* 0x000fe4000f8e02ff */
[----:B------:R-:W-:-:S04]  /*9bf0*/  IMAD.WIDE.U32 R110, R14, UR12, R110 ;  /* 0x0000000c0e6e7c25 */ /* 0x000fc8000f8e006e */
[----:B------:R-:W-:Y:S01]  /*9c00*/  FFMA.FTZ R20, R77, R68, -R20 ;  /* 0x000000444d147223 */ /* 0x000fe20000010814 */
[----:B------:R-:W-:Y:S01]  /*9c10*/  FFMA.FTZ R24, R24, R69, -R55 ;  /* 0x0000004518187223 */ /* 0x000fe20000010837 */
[----:B------:R-:W-:Y:S01]  /*9c20*/  IMAD R19, R14, UR13, R19 ;  /* 0x0000000d0e137c24 */ /* 0x000fe2000f8e0213 */
[----:B------:R-:W-:Y:S01]  /*9c30*/  ULDC.64 UR12, c[0x0][0x210] ;  /* 0x00008400000c7ab9 */ /* 0x000fe20000000a00 */
[-C--:B------:R-:W-:Y:S01]  /*9c40*/  FMUL.FTZ R20, R20, R107.reuse ;  /* 0x0000006b14147220 */ /* 0x080fe20000410000 */
[----:B------:R-:W-:Y:S01]  /*9c50*/  FMUL.FTZ R21, R24, R107 ;  /* 0x0000006b18157220 */ /* 0x000fe20000410000 */
[----:B------:R-:W-:Y:S02]  /*9c60*/  LEA R18, P0, R110, UR12, 0x1 ;  /* 0x0000000c6e127c11 */ /* 0x000fe4000f8008ff */
[----:B------:R-:W-:Y:S02]  /*9c70*/  IADD3 R19, R111, R19, RZ ;  /* 0x000000136f137210 */ /* 0x000fe40007ffe0ff */
[----:B------:R-:W-:-:S02]  /*9c80*/  F2FP.BF16.F32.PACK_AB R21, R21, R20 ;  /* 0x000000141515723e */ /* 0x000fc400000010ff */
[----:B------:R-:W-:-:S05]  /*9c90*/  LEA.HI.X R19, R110, UR13, R19, 0x1, P0 ;  /* 0x0000000d6e137c11 */ /* 0x000fca00080f0c13 */
[----:B------:R1:W-:Y:S02]  /*9ca0*/  STG.E desc[UR8][R18.64], R21 ;  /* 0x0000001512007986 */ /* 0x0003e4000c101908 */
.L_x_183:
[----:B------:R-:W-:Y:S05]  /*9cb0*/  BSYNC B0 ;  /* 0x0000000000007941 */ /* 0x000fea0003800000 */
.L_x_182:
[----:B------:R-:W-:Y:S02]  /*9cc0*/  IADD3 R78, R3, R78, RZ ;  /* 0x0000004e034e7210 */ /* 0x000fe40007ffe0ff */
[----:B------:R-:W-:Y:S02]  /*9cd0*/  IADD3 R79, R79, 0x1, RZ ;  /* 0x000000014f4f7810 */ /* 0x000fe40007ffe0ff */
[----:B------:R-:W-:-:S13]  /*9ce0*/  ISETP.GE.AND P0, PT, R78, UR4, PT ;  /* 0x000000044e007c0c */ /* 0x000fda000bf06270 */
[----:B------:R-:W-:Y:S05]  /*9cf0*/  @!P0 BRA `(.L_x_184) ;  /* 0xffffff6800708947 */ /* 0x000fea000383ffff */
.L_x_101:
        /* <DEDUP_REMOVED lines=23> */
.L_x_186:
[----:B------:R-:W-:Y:S05]  /*9e70*/  BSYNC B0 ;  /* 0x0000000000007941 */ /* 0x000fea0003800000 */
.L_x_185:
[----:B------:R-:W-:Y:S05]  /*9e80*/  @P0 EXIT ;  /* 0x000000000000094d */ /* 0x000fea0003800000 */
[----:B------:R-:W-:Y:S05]  /*9e90*/  @P2 BRA `(.L_x_187) ;  /* 0x0000000000202947 */ /* 0x000fea0003800000 */
[----:B------:R-:W-:-:S05]  /*9ea0*/  IMAD R0, R4, R7, RZ ;  /* 0x0000000704007224 */ /* 0x000fca00078e02ff */
[----:B------:R-:W-:-:S13]  /*9eb0*/  ISETP.NE.AND P0, PT, R0, -0x1, PT ;  /* 0xffffffff0000780c */ /* 0x000fda0003f05270 */
[----:B------:R-:W-:Y:S05]  /*9ec0*/  @!P0 BRA `(.L_x_187) ;  /* 0x0000000000148947 */ /* 0x000fea0003800000 */
.L_x_188:
[----:B--2---:R-:W2:Y:S04]  /*9ed0*/  LDG.E.STRONG.GPU R5, desc[UR8][R2.64] ;  /* 0x0000000802057981 */ /* 0x004ea8000c1ef900 */
[----:B--2---:R-:W-:Y:S01]  /*9ee0*/  CCTL.IVALL ;  /* 0x00000000ff00798f */ /* 0x004fe20002000000 */
[----:B------:R-:W-:Y:S05]  /*9ef0*/  YIELD ;  /* 0x0000000000007946 */ /* 0x000fea0003800000 */
[----:B------:R-:W-:-:S13]  /*9f00*/  ISETP.NE.AND P0, PT, R5, R0, PT ;  /* 0x000000000500720c */ /* 0x000fda0003f05270 */
[----:B------:R-:W-:Y:S05]  /*9f10*/  @P0 BRA `(.L_x_188) ;  /* 0xfffffffc00ec0947 */ /* 0x000fea000383ffff */
.L_x_187:
[----:B------:R-:W-:Y:S05]  /*9f20*/  WARPSYNC.ALL ;  /* 0x0000000000007948 */ /* 0x000fea0003800000 */
[----:B------:R-:W3:Y:S08]  /*9f30*/  LDC.64 R22, c[0x0][0x288] ;  /* 0x0000a200ff167b82 */ /* 0x000ef00000000a00 */
[----:B------:R-:W-:Y:S01]  /*9f40*/  BAR.SYNC.DEFER_BLOCKING 0x0 ;  /* 0x0000000000007b1d */ /* 0x000fe20000010000 */
[----:B---3--:R-:W-:-:S04]  /*9f50*/  LEA.HI R0, P0, R23, R22, RZ, 0x1 ;  /* 0x0000001617007211 */ /* 0x008fc800078108ff */
[----:B--2---:R-:W-:-:S04]  /*9f60*/  IADD3.X R3, RZ, R23, RZ, P0, !PT ;  /* 0x00000017ff037210 */ /* 0x004fc800007fe4ff */
[--C-:B------:R-:W-:Y:S02]  /*9f70*/  SHF.R.S64 R25, R0, 0x1, R3.reuse ;  /* 0x0000000100197819 */ /* 0x100fe40000001003 */
[----:B------:R-:W-:Y:S02]  /*9f80*/  SHF.R.S32.HI R0, RZ, 0x1f, R82 ;  /* 0x0000001fff007819 */ /* 0x000fe40000011452 */
[----:B------:R-:W-:Y:S02]  /*9f90*/  SHF.R.S32.HI R27, RZ, 0x1, R3 ;  /* 0x00000001ff1b7819 */ /* 0x000fe40000011403 */
[----:B------:R-:W-:-:S04]  /*9fa0*/  ISETP.GT.U32.AND P0, PT, R25, R82, PT ;  /* 0x000000521900720c */ /* 0x000fc80003f04070 */
[----:B------:R-:W-:-:S13]  /*9fb0*/  ISETP.GT.AND.EX P0, PT, R27, R0, PT, P0 ;  /* 0x000000001b00720c */ /* 0x000fda0003f04300 */
[----:B------:R-:W-:Y:S05]  /*9fc0*/  @!P0 EXIT ;  /* 0x000000000000894d */ /* 0x000fea0003800000 */
[C---:B------:R-:W-:Y:S01]  /*9fd0*/  IMAD.WIDE.U32 R2, R22.reuse, 0x3, RZ ;  /* 0x0000000316027825 */ /* 0x040fe200078e00ff */
[----:B------:R-:W-:Y:S01]  /*9fe0*/  LEA R5, R23, R23, 0x1 ;  /* 0x0000001717057211 */ /* 0x000fe200078e08ff */
[----:B------:R-:W2:Y:S01]  /*9ff0*/  LDC.64 R14, c[0x0][0x218] ;  /* 0x00008600ff0e7b82 */ /* 0x000ea20000000a00 */
[----:B------:R-:W-:Y:S01]  /*a000*/  SHF.L.U64.HI R23, R22, 0x2, R23 ;  /* 0x0000000216177819 */ /* 0x000fe20000010217 */
[----:B------:R-:W-:Y:S01]  /*a010*/  ULDC.64 UR4, c[0x0][0x268] ;  /* 0x00009a0000047ab9 */ /* 0x000fe20000000a00 */
[----:B------:R-:W-:Y:S02]  /*a020*/  IADD3 R5, R3, R5, RZ ;  /* 0x0000000503057210 */ /* 0x000fe40007ffe0ff */
[----:B------:R-:W-:Y:S02]  /*a030*/  SHF.L.U64.HI R33, R25, 0x2, R27 ;  /* 0x0000000219217819 */ /* 0x000fe4000001021b */
[----:B------:R-:W-:Y:S01]  /*a040*/  LEA.HI R2, P0, R5, R2, RZ, 0x1 ;  /* 0x0000000205027211 */ /* 0x000fe200078108ff */
[----:B------:R-:W3:Y:S03]  /*a050*/  LDC.64 R16, c[0x0][0x220] ;  /* 0x00008800ff107b82 */ /* 0x000ee60000000a00 */
[----:B------:R-:W-:-:S04]  /*a060*/  IADD3.X R5, RZ, R5, RZ, P0, !PT ;  /* 0x00000005ff057210 */ /* 0x000fc800007fe4ff */
[--C-:B------:R-:W-:Y:S02]  /*a070*/  SHF.R.S64 R29, R2, 0x1, R5.reuse ;  /* 0x00000001021d7819 */ /* 0x100fe40000001005 */
[----:B------:R-:W-:-:S04]  /*a080*/  SHF.R.S32.HI R2, RZ, 0x1, R5 ;  /* 0x00000001ff027819 */ /* 0x000fc80000011405 */
[----:B------:R-:W-:-:S07]  /*a090*/  SHF.L.U64.HI R31, R29, 0x2, R2 ;  /* 0x000000021d1f7819 */ /* 0x000fce0000010202 */
.L_x_189:
[----:B------:R-:W-:-:S04]  /*a0a0*/  LEA R6, P0, R82, UR4, 0x2 ;  /* 0x0000000452067c11 */ /* 0x000fc8000f8010ff */
[----:B------:R-:W-:Y:S02]  /*a0b0*/  LEA.HI.X R7, R82, UR5, R0, 0x2, P0 ;  /* 0x0000000552077c11 */ /* 0x000fe400080f1400 */
[-C--:B------:R-:W-:Y:S02]  /*a0c0*/  LEA R8, P0, R25, R6.reuse, 0x2 ;  /* 0x0000000619087211 */ /* 0x080fe400078010ff */
[-C--:B------:R-:W-:Y:S01]  /*a0d0*/  LEA R12, P1, R22, R6.reuse, 0x2 ;  /* 0x00000006160c7211 */ /* 0x080fe200078210ff */
[----:B01--4-:R-:W4:Y:S01]  /*a0e0*/  LDG.E R18, desc[UR8][R6.64] ;  /* 0x0000000806127981 */ /* 0x013f22000c1e1900 */
[----:B------:R-:W-:Y:S02]  /*a0f0*/  LEA R10, P2, R29, R6, 0x2 ;  /* 0x000000061d0a7211 */ /* 0x000fe400078410ff */
[----:B------:R-:W-:Y:S02]  /*a100*/  IADD3.X R9, R7, R33, RZ, P0, !PT ;  /* 0x0000002107097210 */ /* 0x000fe400007fe4ff */
[----:B------:R-:W-:-:S02]  /*a110*/  IADD3.X R13, R23, R7, RZ, P1, !PT ;  /* 0x00000007170d7210 */ /* 0x000fc40000ffe4ff */
[----:B------:R-:W-:Y:S01]  /*a120*/  IADD3.X R11, R7, R31, RZ, P2, !PT ;  /* 0x0000001f070b7210 */ /* 0x000fe200017fe4ff */
[----:B------:R-:W4:Y:S04]  /*a130*/  LDG.E R19, desc[UR8][R8.64] ;  /* 0x0000000808137981 */ /* 0x000f28000c1e1900 */
[----:B------:R-:W5:Y:S04]  /*a140*/  LDG.E R20, desc[UR8][R12.64] ;  /* 0x000000080c147981 */ /* 0x000f68000c1e1900 */
[----:B------:R-:W5:Y:S01]  /*a150*/  LDG.E R21, desc[UR8][R10.64] ;  /* 0x000000080a157981 */ /* 0x000f62000c1e1900 */
[----:B------:R-:W-:-:S02]  /*a160*/  SHF.L.U32 R5, R82, 0x1, RZ ;  /* 0x0000000152057819 */ /* 0x000fc400000006ff */
[----:B------:R-:W-:-:S03]  /*a170*/  IADD3 R82, R82, 0x200, RZ ;  /* 0x0000020052527810 */ /* 0x000fc60007ffe0ff */
[----:B--2---:R-:W-:-:S04]  /*a180*/  IMAD.WIDE R2, R5, 0x4, R14 ;  /* 0x0000000405027825 */ /* 0x004fc800078e020e */
[----:B---3--:R-:W-:Y:S01]  /*a190*/  IMAD.WIDE R4, R5, 0x4, R16 ;  /* 0x0000000405047825 */ /* 0x008fe200078e0210 */
[----:B------:R-:W-:Y:S02]  /*a1a0*/  ISETP.GT.U32.AND P0, PT, R25, R82, PT ;  /* 0x000000521900720c */ /* 0x000fe40003f04070 */
[----:B------:R-:W-:-:S04]  /*a1b0*/  SHF.R.S32.HI R0, RZ, 0x1f, R82 ;  /* 0x0000001fff007819 */ /* 0x000fc80000011452 */
[----:B------:R-:W-:Y:S01]  /*a1c0*/  ISETP.GT.AND.EX P0, PT, R27, R0, PT, P0 ;  /* 0x000000001b00720c */ /* 0x000fe20003f04300 */
[----:B----4-:R4:W-:Y:S04]  /*a1d0*/  STG.E.64 desc[UR8][R2.64], R18 ;  /* 0x0000001202007986 */ /* 0x0109e8000c101b08 */
[----:B-----5:R4:W-:Y:S08]  /*a1e0*/  STG.E.64 desc[UR8][R4.64], R20 ;  /* 0x0000001404007986 */ /* 0x0209f0000c101b08 */
[----:B------:R-:W-:Y:S05]  /*a1f0*/  @P0 BRA `(.L_x_189) ;  /* 0xfffffffc00a80947 */ /* 0x000fea000383ffff */
[----:B------:R-:W-:Y:S05]  /*a200*/  EXIT ;  /* 0x000000000000794d */ /* 0x000fea0003800000 */
.L_x_190:
        /* <DEDUP_REMOVED lines=15> */
.L_x_5218:


//--------------------- .text._Z35group_norm_nhwc_bwd_one_pass_kernelI11Bf16IOFp32WLi512ELi64ELi512EEv26Group_norm_nhwc_bwd_params --------------------------
	.section	.text._Z35group_norm_nhwc_bwd_one_pass_kernelI11Bf16IOFp32WLi512ELi64ELi512EEv26Group_norm_nhwc_bwd_params,"ax",@progbits
	.align	128
        .global         _Z35group_norm_nhwc_bwd_one_pass_kernelI11Bf16IOFp32WLi512ELi64ELi512EEv26Group_norm_nhwc_bwd_params
        .type           _Z35group_norm_nhwc_bwd_one_pass_kernelI11Bf16IOFp32WLi512ELi64ELi512EEv26Group_norm_nhwc_bwd_params,@function
        .size           _Z35group_norm_nhwc_bwd_one_pass_kernelI11Bf16IOFp32WLi512ELi64ELi512EEv26Group_norm_nhwc_bwd_params,(.L_x_5219 - _Z35group_norm_nhwc_bwd_one_pass_kernelI11Bf16IOFp32WLi512ELi64ELi512EEv26Group_norm_nhwc_bwd_params)
        .other          _Z35group_norm_nhwc_bwd_one_pass_kernelI11Bf16IOFp32WLi512ELi64ELi512EEv26Group_norm_nhwc_bwd_params,@"STO_CUDA_ENTRY STV_DEFAULT"
_Z35group_norm_nhwc_bwd_one_pass_kernelI11Bf16IOFp32WLi512ELi64ELi512EEv26Group_norm_nhwc_bwd_params:
.text._Z35group_norm_nhwc_bwd_one_pass_kernelI11Bf16IOFp32WLi512ELi64ELi512EEv26Group_norm_nhwc_bwd_params:
[----:B------:R-:W0:Y:S08]  /*0000*/  LDC R1, c[0x0][0x28] ;  /* 0x00000a00ff017b82 */ /* 0x000e300000000800 */
[----:B------:R-:W1:Y:S01]  /*0010*/  S2UR UR6, SR_CTAID.Y ;  /* 0x00000000000679c3 */ /* 0x000e620000002600 */
[----:B------:R-:W-:Y:S01]  /*0020*/  ULDC UR4, c[0x0][0x2a0] ;  /* 0x0000a80000047ab9 */ /* 0x000fe20000000800 */
[----:B------:R-:W-:Y:S01]  /*0030*/  ULDC UR5, c[0x0][0x270] ;  /* 0x00009c0000057ab9 */ /* 0x000fe20000000800 */
[----:B------:R-:W2:Y:S01]  /*0040*/  S2R R0, SR_TID.X ;  /* 0x0000000000007919 */ /* 0x000ea20000002100 */
[----:B------:R-:W-:Y:S01]  /*0050*/  UIMAD UR4, UR4, UR5, URZ ;  /* 0x00000005040472a4 */ /* 0x000fe2000f8e023f */
[----:B0-----:R-:W-:Y:S01]  /*0060*/  IADD3 R1, R1, -0x88, RZ ;  /* 0xffffff7801017810 */ /* 0x001fe20007ffe0ff */
[----:B------:R-:W-:-:S02]  /*0070*/  ULDC.64 UR16, c[0x0][0x208] ;  /* 0x0000820000107ab9 */ /* 0x000fc40000000a00 */
[----:B------:R-:W0:Y:S01]  /*0080*/  S2UR UR18, SR_CTAID.X ;  /* 0x00000000001279c3 */ /* 0x000e220000002500 */
[----:B-1----:R-:W-:-:S04]  /*0090*/  MOV R2, UR6 ;  /* 0x0000000600027c02 */ /* 0x002fc80008000f00 */
[----:B------:R-:W-:-:S13]  /*00a0*/  ISETP.GE.AND P0, PT, R2, UR4, PT ;  /* 0x0000000402007c0c */ /* 0x000fda000bf06270 */
[----:B--2---:R-:W-:Y:S05]  /*00b0*/  @P0 BRA `(.L_x_191) ;  /* 0x0000012000980947 */ /* 0x004fea0003800000 */
[----:B------:R-:W0:Y:S01]  /*00c0*/  LDC R6, c[0x0][0x2ac] ;  /* 0x0000ab00ff067b82 */ /* 0x000e220000000800 */
[----:B------:R-:W-:Y:S01]  /*00d0*/  SHF.R.U32.HI R3, RZ, 0x5, R0 ;  /* 0x00000005ff037819 */ /* 0x000fe20000011600 */
[----:B------:R-:W-:Y:S01]  /*00e0*/  ULDC.64 UR4, c[0x0][0x290] ;  /* 0x0000a40000047ab9 */ /* 0x000fe20000000a00 */
[----:B------:R-:W-:Y:S01]  /*00f0*/  ISETP.GE.U32.AND P2, PT, R0, 0x200, PT ;  /* 0x000002000000780c */ /* 0x000fe20003f46070 */
[----:B------:R-:W-:Y:S01]  /*0100*/  ULDC.64 UR8, c[0x0][0x288] ;  /* 0x0000a20000087ab9 */ /* 0x000fe20000000a00 */
[----:B------:R-:W-:Y:S01]  /*0110*/  LOP3.LUT R4, R4, 0xffefffff, RZ, 0xc0, !PT ;  /* 0xffefffff04047812 */ /* 0x000fe200078ec0ff */
[----:B------:R-:W-:Y:S01]  /*0120*/  UIMAD UR11, UR9, 0x3, URZ ;  /* 0x00000003090b78a4 */ /* 0x000fe2000f8e023f */
[----:B------:R-:W-:Y:S01]  /*0130*/  R2UR UR19, R2 ;  /* 0x00000000021372ca */ /* 0x000fe200000e0000 */
[----:B------:R-:W1:Y:S01]  /*0140*/  S2UR UR6, SR_CgaCtaId ;  /* 0x00000000000679c3 */ /* 0x000e620000008800 */
[----:B------:R-:W-:Y:S01]  /*0150*/  ULDC UR20, c[0x0][0x10] ;  /* 0x0000040000147ab9 */ /* 0x000fe20000000800 */
[----:B0-----:R-:W-:-:S05]  /*0160*/  IMAD R3, R6, UR18, R3 ;  /* 0x0000001206037c24 */ /* 0x001fca000f8e0203 */
[C---:B------:R-:W-:Y:S02]  /*0170*/  IADD3 R5, R3.reuse, 0xf0, RZ ;  /* 0x000000f003057810 */ /* 0x040fe40007ffe0ff */
[----:B------:R-:W-:Y:S02]  /*0180*/  IADD3 R6, R3, 0x100, RZ ;  /* 0x0000010003067810 */ /* 0x000fe40007ffe0ff */
        /* <DEDUP_REMOVED lines=28> */
[----:B------:R-:W-:Y:S02]  /*0350*/  ISETP.LT.AND.EX P0, PT, R7, UR5, !P2, P0 ;  /* 0x0000000507007c0c */ /* 0x000fe4000d701300 */
[----:B------:R-:W-:Y:S02]  /*0360*/  LOP3.LUT R4, R4, 0xfffeffff, RZ, 0xc0, !PT ;  /* 0xfffeffff04047812 */ /* 0x000fe400078ec0ff */
[----:B------:R-:W-:Y:S02]  /*0370*/  IADD3 R5, R3, 0x150, RZ ;  /* 0x0000015003057810 */ /* 0x000fe40007ffe0ff */
[----:B------:R-:W-:Y:S02]  /*0380*/  @P1 LOP3.LUT R4, R4, 0x10000, RZ, 0xfc, !PT ;  /* 0x0001000004041812 */ /* 0x000fe400078efcff */
[----:B------:R-:W-:Y:S02]  /*0390*/  SHF.R.S32.HI R6, RZ, 0x1f, R5 ;  /* 0x0000001fff067819 */ /* 0x000fe40000011405 */
[----:B------:R-:W-:-:S02]  /*03a0*/  LOP3.LUT R4, R4, 0xffff7fff, RZ, 0xc0, !PT ;  /* 0xffff7fff04047812 */ /* 0x000fc400078ec0ff */
[----:B------:R-:W-:Y:S02]  /*03b0*/  IADD3 R7, R3, 0x160, RZ ;  /* 0x0000016003077810 */ /* 0x000fe40007ffe0ff */
[----:B------:R-:W-:Y:S02]  /*03c0*/  @P0 LOP3.LUT R4, R4, 0x8000, RZ, 0xfc, !PT ;  /* 0x0000800004040812 */ /* 0x000fe400078efcff */
[----:B------:R-:W-:Y:S02]  /*03d0*/  ISETP.LT.U32.AND P0, PT, R5, UR4, PT ;  /* 0x0000000405007c0c */ /* 0x000fe4000bf01070 */
[----:B------:R-:W-:Y:S02]  /*03e0*/  LOP3.LUT R4, R4, 0xffffbfff, RZ, 0xc0, !PT ;  /* 0xffffbfff04047812 */ /* 0x000fe400078ec0ff */
[----:B------:R-:W-:Y:S02]  /*03f0*/  ISETP.LT.AND.EX P0, PT, R6, UR5, !P2, P0 ;  /* 0x0000000506007c0c */ /* 0x000fe4000d701300 */
[----:B------:R-:W-:-:S02]  /*0400*/  SHF.R.S32.HI R5, RZ, 0x1f, R7 ;  /* 0x0000001fff057819 */ /* 0x000fc40000011407 */
[C---:B------:R-:W-:Y:S02]  /*0410*/  IADD3 R6, R3.reuse, 0x170, RZ ;  /* 0x0000017003067810 */ /* 0x040fe40007ffe0ff */
[----:B------:R-:W-:Y:S02]  /*0420*/  SHF.R.S32.HI R11, RZ, 0x1f, R3 ;  /* 0x0000001fff0b7819 */ /* 0x000fe40000011403 */
[C---:B------:R-:W-:Y:S02]  /*0430*/  IADD3 R32, R3.reuse, 0x10, RZ ;  /* 0x0000001003207810 */ /* 0x040fe40007ffe0ff */
[----:B------:R-:W-:Y:S01]  /*0440*/  IADD3 R30, R3, 0x20, RZ ;  /* 0x00000020031e7810 */ /* 0x000fe20007ffe0ff */
[----:B------:R0:W-:Y:S01]  /*0450*/  STL [R1+0x7c], R11 ;  /* 0x00007c0b01007387 */ /* 0x0001e20000100800 */
[----:B------:R-:W-:Y:S02]  /*0460*/  SHF.R.S32.HI R31, RZ, 0x1f, R32 ;  /* 0x0000001fff1f7819 */ /* 0x000fe40000011420 */
[----:B------:R-:W-:Y:S01]  /*0470*/  @P0 LOP3.LUT R4, R4, 0x4000, RZ, 0xfc, !PT ;  /* 0x0000400004040812 */ /* 0x000fe200078efcff */
[----:B------:R-:W-:Y:S01]  /*0480*/  STL [R1+0x3c], R32 ;  /* 0x00003c2001007387 */ /* 0x000fe20000100800 */
[----:B------:R-:W-:-:S02]  /*0490*/  ISETP.LT.U32.AND P0, PT, R7, UR4, PT ;  /* 0x0000000407007c0c */ /* 0x000fc4000bf01070 */
[----:B------:R-:W-:Y:S01]  /*04a0*/  LOP3.LUT R4, R4, 0xffffdfff, RZ, 0xc0, !PT ;  /* 0xffffdfff04047812 */ /* 0x000fe200078ec0ff */
[----:B------:R-:W-:Y:S01]  /*04b0*/  STL [R1+0x38], R30 ;  /* 0x0000381e01007387 */ /* 0x000fe20000100800 */
[----:B------:R-:W-:Y:S02]  /*04c0*/  ISETP.LT.AND.EX P0, PT, R5, UR5, !P2, P0 ;  /* 0x0000000505007c0c */ /* 0x000fe4000d701300 */
[----:B------:R-:W-:Y:S02]  /*04d0*/  SHF.R.S32.HI R5, RZ, 0x1f, R6 ;  /* 0x0000001fff057819 */ /* 0x000fe40000011406 */
[C---:B------:R-:W-:Y:S02]  /*04e0*/  IADD3 R7, R3.reuse, 0x180, RZ ;  /* 0x0000018003077810 */ /* 0x040fe40007ffe0ff */
[----:B------:R-:W-:Y:S02]  /*04f0*/  SHF.R.S32.HI R29, RZ, 0x1f, R30 ;  /* 0x0000001fff1d7819 */ /* 0x000fe4000001141e */
[----:B------:R-:W-:-:S02]  /*0500*/  IADD3 R28, R3, 0x30, RZ ;  /* 0x00000030031c7810 */ /* 0x000fc40007ffe0ff */
[----:B------:R-:W-:Y:S02]  /*0510*/  IADD3 R26, R3, 0x40, RZ ;  /* 0x00000040031a7810 */ /* 0x000fe40007ffe0ff */
[----:B------:R-:W-:Y:S01]  /*0520*/  SHF.R.S32.HI R27, RZ, 0x1f, R28 ;  /* 0x0000001fff1b7819 */ /* 0x000fe2000001141c */
[----:B------:R-:W-:Y:S01]  /*0530*/  STL [R1+0x34], R28 ;  /* 0x0000341c01007387 */ /* 0x000fe20000100800 */
[----:B------:R-:W-:Y:S02]  /*0540*/  @P0 LOP3.LUT R4, R4, 0x2000, RZ, 0xfc, !PT ;  /* 0x0000200004040812 */ /* 0x000fe400078efcff */
[----:B------:R-:W-:Y:S01]  /*0550*/  ISETP.LT.U32.AND P0, PT, R6, UR4, PT ;  /* 0x0000000406007c0c */ /* 0x000fe2000bf01070 */
[----:B------:R-:W-:Y:S01]  /*0560*/  STL [R1+0x30], R26 ;  /* 0x0000301a01007387 */ /* 0x000fe20000100800 */
[----:B------:R-:W-:Y:S02]  /*0570*/  LOP3.LUT R4, R4, 0xffffefff, RZ, 0xc0, !PT ;  /* 0xffffefff04047812 */ /* 0x000fe400078ec0ff */
[----:B------:R-:W-:-:S02]  /*0580*/  ISETP.LT.AND.EX P1, PT, R5, UR5, !P2, P0 ;  /* 0x0000000505007c0c */ /* 0x000fc4000d721300 */
[----:B------:R-:W-:Y:S02]  /*0590*/  SHF.R.S32.HI R5, RZ, 0x1f, R7 ;  /* 0x0000001fff057819 */ /* 0x000fe40000011407 */
[----:B------:R-:W-:Y:S02]  /*05a0*/  ISETP.LT.U32.AND P0, PT, R7, UR4, PT ;  /* 0x0000000407007c0c */ /* 0x000fe4000bf01070 */
[----:B------:R-:W-:Y:S02]  /*05b0*/  SHF.R.S32.HI R25, RZ, 0x1f, R26 ;  /* 0x0000001fff197819 */ /* 0x000fe4000001141a */
[----:B------:R-:W-:Y:S02]  /*05c0*/  ISETP.LT.AND.EX P0, PT, R5, UR5, !P2, P0 ;  /* 0x0000000505007c0c */ /* 0x000fe4000d701300 */
[C---:B------:R-:W-:Y:S02]  /*05d0*/  IADD3 R24, R3.reuse, 0x50, RZ ;  /* 0x0000005003187810 */ /* 0x040fe40007ffe0ff */
[----:B------:R-:W-:-:S02]  /*05e0*/  IADD3 R22, R3, 0x60, RZ ;  /* 0x0000006003167810 */ /* 0x000fc40007ffe0ff */
[----:B------:R-:W-:Y:S01]  /*05f0*/  @P1 LOP3.LUT R4, R4, 0x1000, RZ, 0xfc, !PT ;  /* 0x0000100004041812 */ /* 0x000fe200078efcff */
[----:B------:R-:W-:Y:S01]  /*0600*/  STL [R1+0x2c], R24 ;  /* 0x00002c1801007387 */ /* 0x000fe20000100800 */
[----:B------:R-:W-:Y:S02]  /*0610*/  SHF.R.S32.HI R23, RZ, 0x1f, R24 ;  /* 0x0000001fff177819 */ /* 0x000fe40000011418 */
[----:B------:R-:W-:Y:S01]  /*0620*/  LOP3.LUT R4, R4, 0xfffff7ff, RZ, 0xc0, !PT ;  /* 0xfffff7ff04047812 */ /* 0x000fe200078ec0ff */
[----:B------:R-:W-:Y:S01]  /*0630*/  STL [R1+0x28], R22 ;  /* 0x0000281601007387 */ /* 0x000fe20000100800 */
[----:B------:R-:W-:Y:S02]  /*0640*/  SHF.R.S32.HI R21, RZ, 0x1f, R22 ;  /* 0x0000001fff157819 */ /* 0x000fe40000011416 */
[----:B------:R-:W-:Y:S02]  /*0650*/  @P0 LOP3.LUT R4, R4, 0x800, RZ, 0xfc, !PT ;  /* 0x0000080004040812 */ /* 0x000fe400078efcff */
[----:B------:R-:W-:-:S02]  /*0660*/  ISETP.LT.U32.AND P0, PT, R3, UR4, PT ;  /* 0x0000000403007c0c */ /* 0x000fc4000bf01070 */
[----:B------:R-:W-:Y:S02]  /*0670*/  LOP3.LUT R4, R4, 0xffdfffff, RZ, 0xc0, !PT ;  /* 0xffdfffff04047812 */ /* 0x000fe400078ec0ff */
[----:B------:R-:W-:Y:S02]  /*0680*/  ISETP.LT.AND.EX P0, PT, R11, UR5, !P2, P0 ;  /* 0x000000050b007c0c */ /* 0x000fe4000d701300 */
[C---:B------:R-:W-:Y:S02]  /*0690*/  IADD3 R20, R3.reuse, 0x70, RZ ;  /* 0x0000007003147810 */ /* 0x040fe40007ffe0ff */
[----:B------:R-:W-:Y:S02]  /*06a0*/  IADD3 R18, R3, 0x80, RZ ;  /* 0x0000008003127810 */ /* 0x000fe40007ffe0ff */
[----:B------:R-:W-:Y:S01]  /*06b0*/  SHF.R.S32.HI R19, RZ, 0x1f, R20 ;  /* 0x0000001fff137819 */ /* 0x000fe20000011414 */
[----:B------:R-:W-:Y:S01]  /*06c0*/  STL [R1+0x24], R20 ;  /* 0x0000241401007387 */ /* 0x000fe20000100800 */
[----:B------:R-:W-:-:S02]  /*06d0*/  SHF.R.S32.HI R17, RZ, 0x1f, R18 ;  /* 0x0000001fff117819 */ /* 0x000fc40000011412 */
[C---:B------:R-:W-:Y:S01]  /*06e0*/  IADD3 R16, R3.reuse, 0x90, RZ ;  /* 0x0000009003107810 */ /* 0x040fe20007ffe0ff */
[----:B------:R-:W-:Y:S01]  /*06f0*/  STL [R1+0x20], R18 ;  /* 0x0000201201007387 */ /* 0x000fe20000100800 */
[----:B------:R-:W-:Y:S02]  /*0700*/  IADD3 R14, R3, 0xa0, RZ ;  /* 0x000000a0030e7810 */ /* 0x000fe40007ffe0ff */
[----:B------:R-:W-:Y:S01]  /*0710*/  @P0 LOP3.LUT R4, R4, 0x200000, RZ, 0xfc, !PT ;  /* 0x0020000004040812 */ /* 0x000fe200078efcff */
[----:B------:R-:W-:Y:S01]  /*0720*/  STL [R1+0x1c], R16 ;  /* 0x00001c1001007387 */ /* 0x000fe20000100800 */
[----:B------:R-:W-:Y:S02]  /*0730*/  ISETP.LT.U32.AND P0, PT, R32, UR4, PT ;  /* 0x0000000420007c0c */ /* 0x000fe4000bf01070 */
[----:B------:R-:W-:Y:S01]  /*0740*/  LOP3.LUT R4, R4, 0xfffffbff, RZ, 0xc0, !PT ;  /* 0xfffffbff04047812 */ /* 0x000fe200078ec0ff */
[----:B------:R-:W-:Y:S01]  /*0750*/  STL [R1+0x18], R14 ;  /* 0x0000180e01007387 */ /* 0x000fe20000100800 */
[----:B------:R-:W-:-:S02]  /*0760*/  ISETP.LT.AND.EX P1, PT, R31, UR5, !P2, P0 ;  /* 0x000000051f007c0c */ /* 0x000fc4000d721300 */
[----:B------:R-:W-:Y:S02]  /*0770*/  ISETP.LT.U32.AND P0, PT, R30, UR4, PT ;  /* 0x000000041e007c0c */ /* 0x000fe4000bf01070 */
[----:B------:R-:W-:Y:S02]  /*0780*/  SHF.R.S32.HI R15, RZ, 0x1f, R16 ;  /* 0x0000001fff0f7819 */ /* 0x000fe40000011410 */
[----:B------:R-:W-:Y:S02]  /*0790*/  ISETP.LT.AND.EX P3, PT, R29, UR5, !P2, P0 ;  /* 0x000000051d007c0c */ /* 0x000fe4000d761300 */
[----:B------:R-:W-:Y:S02]  /*07a0*/  ISETP.LT.U32.AND P0, PT, R28, UR4, PT ;  /* 0x000000041c007c0c */ /* 0x000fe4000bf01070 */
[----:B------:R-:W-:Y:S02]  /*07b0*/  SHF.R.S32.HI R13, RZ, 0x1f, R14 ;  /* 0x0000001fff0d7819 */ /* 0x000fe4000001140e */
[----:B------:R-:W-:-:S02]  /*07c0*/  IADD3 R12, R3, 0xb0, RZ ;  /* 0x000000b0030c7810 */ /* 0x000fc40007ffe0ff */
[----:B------:R-:W-:Y:S02]  /*07d0*/  @P1 LOP3.LUT R4, R4, 0x400, RZ, 0xfc, !PT ;  /* 0x0000040004041812 */ /* 0x000fe400078efcff */
[----:B------:R-:W-:Y:S01]  /*07e0*/  ISETP.LT.AND.EX P1, PT, R27, UR5, !P2, P0 ;  /* 0x000000051b007c0c */ /* 0x000fe2000d721300 */
[----:B------:R-:W-:Y:S01]  /*07f0*/  STL [R1+0x14], R12 ;  /* 0x0000140c01007387 */ /* 0x000fe20000100800 */
[----:B------:R-:W-:Y:S02]  /*0800*/  LOP3.LUT R4, R4, 0xfffffdff, RZ, 0xc0, !PT ;  /* 0xfffffdff04047812 */ /* 0x000fe400078ec0ff */
[----:B------:R-:W-:Y:S02]  /*0810*/  ISETP.LT.U32.AND P0, PT, R26, UR4, PT ;  /* 0x000000041a007c0c */ /* 0x000fe4000bf01070 */
[----:B------:R-:W-:Y:S02]  /*0820*/  @P3 LOP3.LUT R4, R4, 0x200, RZ, 0xfc, !PT ;  /* 0x0000020004043812 */ /* 0x000fe400078efcff */
[----:B------:R-:W-:-:S02]  /*0830*/  ISETP.LT.AND.EX P3, PT, R25, UR5, !P2, P0 ;  /* 0x0000000519007c0c */ /* 0x000fc4000d761300 */
[----:B------:R-:W-:Y:S02]  /*0840*/  LOP3.LUT R4, R4, 0xfffffeff, RZ, 0xc0, !PT ;  /* 0xfffffeff04047812 */ /* 0x000fe400078ec0ff */
[----:B------:R-:W-:Y:S02]  /*0850*/  ISETP.LT.U32.AND P0, PT, R24, UR4, PT ;  /* 0x0000000418007c0c */ /* 0x000fe4000bf01070 */
[----:B------:R-:W-:Y:S02]  /*0860*/  @P1 LOP3.LUT R4, R4, 0x100, RZ, 0xfc, !PT ;  /* 0x0000010004041812 */ /* 0x000fe400078efcff */
[----:B------:R-:W-:Y:S02]  /*0870*/  ISETP.LT.AND.EX P1, PT, R23, UR5, !P2, P0 ;  /* 0x0000000517007c0c */ /* 0x000fe4000d721300 */
[----:B------:R-:W-:Y:S02]  /*0880*/  LOP3.LUT R4, R4, 0xffffff7f, RZ, 0xc0, !PT ;  /* 0xffffff7f04047812 */ /* 0x000fe400078ec0ff */
[----:B------:R-:W-:-:S02]  /*0890*/  ISETP.LT.U32.AND P0, PT, R22, UR4, PT ;  /* 0x0000000416007c0c */ /* 0x000fc4000bf01070 */
[----:B------:R-:W-:Y:S02]  /*08a0*/  @P3 LOP3.LUT R4, R4, 0x80, RZ, 0xfc, !PT ;  /* 0x0000008004043812 */ /* 0x000fe400078efcff */
[----:B------:R-:W-:Y:S02]  /*08b0*/  ISETP.LT.AND.EX P3, PT, R21, UR5, !P2, P0 ;  /* 0x0000000515007c0c */ /* 0x000fe4000d761300 */
        /* <DEDUP_REMOVED lines=15> */
[----:B------:R-:W-:-:S02]  /*09b0*/  IADD3 R10, R3, 0xc0, RZ ;  /* 0x000000c0030a7810 */ /* 0x000fc40007ffe0ff */
[----:B------:R-:W-:Y:S02]  /*09c0*/  ISETP.LT.AND.EX P0, PT, R13, UR5, !P2, P0 ;  /* 0x000000050d007c0c */ /* 0x000fe4000d701300 */
[C---:B------:R-:W-:Y:S01]  /*09d0*/  IADD3 R9, R3.reuse, 0xd0, RZ ;  /* 0x000000d003097810 */ /* 0x040fe20007ffe0ff */
[----:B------:R-:W-:Y:S01]  /*09e0*/  STL [R1+0x10], R10 ;  /* 0x0000100a01007387 */ /* 0x000fe20000100800 */
[----:B------:R-:W-:Y:S02]  /*09f0*/  LOP3.LUT R4, R4, 0xfffffffb, RZ, 0xc0, !PT ;  /* 0xfffffffb04047812 */ /* 0x000fe400078ec0ff */
[----:B------:R-:W-:Y:S01]  /*0a00*/  IADD3 R8, R3, 0xe0, RZ ;  /* 0x000000e003087810 */ /* 0x000fe20007ffe0ff */
[----:B------:R-:W-:Y:S01]  /*0a10*/  STL [R1+0xc], R9 ;  /* 0x00000c0901007387 */ /* 0x000fe20000100800 */
[----:B------:R-:W-:Y:S02]  /*0a20*/  @P1 LOP3.LUT R4, R4, 0x4, RZ, 0xfc, !PT ;  /* 0x0000000404041812 */ /* 0x000fe400078efcff */
[----:B0-----:R-:W-:Y:S01]  /*0a30*/  SHF.R.S32.HI R11, RZ, 0x1f, R12 ;  /* 0x0000001fff0b7819 */ /* 0x001fe2000001140c */
[----:B------:R-:W-:Y:S01]  /*0a40*/  STL [R1+0x40], R8 ;  /* 0x0000400801007387 */ /* 0x000fe20000100800 */
[----:B------:R-:W-:-:S02]  /*0a50*/  LOP3.LUT R4, R4, 0xfffffffd, RZ, 0xc0, !PT ;  /* 0xfffffffd04047812 */ /* 0x000fc400078ec0ff */
[----:B------:R-:W-:Y:S01]  /*0a60*/  SHF.R.S32.HI R7, RZ, 0x1f, R10 ;  /* 0x0000001fff077819 */ /* 0x000fe2000001140a */
[----:B------:R-:W-:Y:S01]  /*0a70*/  STL [R1+0x78], R31 ;  /* 0x0000781f01007387 */ /* 0x000fe20000100800 */
[----:B------:R-:W-:Y:S02]  /*0a80*/  SHF.R.S32.HI R6, RZ, 0x1f, R9 ;  /* 0x0000001fff067819 */ /* 0x000fe40000011409 */
[----:B------:R-:W-:Y:S01]  /*0a90*/  ISETP.LT.U32.AND P5, PT, R12, UR4, PT ;  /* 0x000000040c007c0c */ /* 0x000fe2000bfa1070 */
[----:B------:R-:W-:Y:S01]  /*0aa0*/  STL [R1+0x74], R29 ;  /* 0x0000741d01007387 */ /* 0x000fe20000100800 */
[----:B------:R-:W-:Y:S02]  /*0ab0*/  @P0 LOP3.LUT R4, R4, 0x2, RZ, 0xfc, !PT ;  /* 0x0000000204040812 */ /* 0x000fe400078efcff */
[----:B------:R-:W-:Y:S01]  /*0ac0*/  ISETP.LT.U32.AND P4, PT, R10, UR4, PT ;  /* 0x000000040a007c0c */ /* 0x000fe2000bf81070 */
[----:B------:R-:W-:Y:S01]  /*0ad0*/  STL [R1+0x70], R27 ;  /* 0x0000701b01007387 */ /* 0x000fe20000100800 */
[----:B------:R-:W-:-:S02]  /*0ae0*/  ISETP.LT.U32.AND P3, PT, R9, UR4, PT ;  /* 0x0000000409007c0c */ /* 0x000fc4000bf61070 */
[----:B------:R-:W-:Y:S01]  /*0af0*/  SHF.R.S32.HI R5, RZ, 0x1f, R8 ;  /* 0x0000001fff057819 */ /* 0x000fe20000011408 */
[----:B------:R-:W-:Y:S01]  /*0b00*/  STL [R1+0x6c], R25 ;  /* 0x00006c1901007387 */ /* 0x000fe20000100800 */
[----:B------:R-:W-:Y:S02]  /*0b10*/  ISETP.LT.U32.AND P0, PT, R8, UR4, PT ;  /* 0x0000000408007c0c */ /* 0x000fe4000bf01070 */
[----:B------:R-:W-:Y:S01]  /*0b20*/  ISETP.LT.AND.EX P5, PT, R11, UR5, !P2, P5 ;  /* 0x000000050b007c0c */ /* 0x000fe2000d7a1350 */
[----:B------:R-:W-:Y:S01]  /*0b30*/  STL [R1+0x68], R23 ;  /* 0x0000681701007387 */ /* 0x000fe20000100800 */
[----:B------:R-:W-:Y:S02]  /*0b40*/  ISETP.LT.AND.EX P4, PT, R7, UR5, !P2, P4 ;  /* 0x0000000507007c0c */ /* 0x000fe4000d781340 */
[----:B------:R-:W-:Y:S01]  /*0b50*/  ISETP.LT.AND.EX P3, PT, R6, UR5, !P2, P3 ;  /* 0x0000000506007c0c */ /* 0x000fe2000d761330 */
[----:B------:R-:W-:Y:S01]  /*0b60*/  STL [R1+0x64], R21 ;  /* 0x0000641501007387 */ /* 0x000fe20000100800 */
[----:B------:R-:W-:Y:S01]  /*0b70*/  ISETP.LT.AND.EX P2, PT, R5, UR5, !P2, P0 ;  /* 0x0000000505007c0c */ /* 0x000fe2000d741300 */
[----:B------:R-:W-:-:S02]  /*0b80*/  UIMAD.WIDE.U32 UR4, UR8, 0x3, URZ ;  /* 0x00000003080478a5 */ /* 0x000fc4000f8e003f */
[----:B------:R-:W-:Y:S01]  /*0b90*/  STL [R1+0x60], R19 ;  /* 0x0000601301007387 */ /* 0x000fe20000100800 */
[----:B------:R-:W-:Y:S02]  /*0ba0*/  ULEA.HI UR8, UP0, UR9, UR8, URZ, 0x1 ;  /* 0x0000000809087291 */ /* 0x000fe4000f81083f */
[----:B------:R-:W-:Y:S01]  /*0bb0*/  UIADD3 UR11, UR5, UR11, URZ ;  /* 0x0000000b050b7290 */ /* 0x000fe2000fffe03f */
[----:B------:R-:W-:Y:S01]  /*0bc0*/  STL [R1+0x5c], R17 ;  /* 0x00005c1101007387 */ /* 0x000fe20000100800 */
[----:B------:R-:W-:Y:S01]  /*0bd0*/  UIADD3.X UR10, URZ, UR9, URZ, UP0, !UPT ;  /* 0x000000093f0a7290 */ /* 0x000fe200087fe43f */
[----:B------:R-:W-:Y:S02]  /*0be0*/  UMOV UR5, 0x400 ;  /* 0x0000040000057882 */ /* 0x000fe40000000000 */
[----:B------:R-:W-:Y:S01]  /*0bf0*/  STL [R1+0x58], R15 ;  /* 0x0000580f01007387 */ /* 0x000fe20000100800 */
[----:B-1----:R-:W-:Y:S02]  /*0c00*/  ULEA UR5, UR6, UR5, 0x18 ;  /* 0x0000000506057291 */ /* 0x002fe4000f8ec03f */
[----:B------:R-:W-:Y:S01]  /*0c10*/  ULEA.HI UR9, UP0, UR11, UR4, URZ, 0x1 ;  /* 0x000000040b097291 */ /* 0x000fe2000f81083f */
[----:B------:R-:W-:Y:S01]  /*0c20*/  STL [R1+0x54], R13 ;  /* 0x0000540d01007387 */ /* 0x000fe20000100800 */
[----:B------:R-:W-:-:S02]  /*0c30*/  USHF.R.S64 UR8, UR8, 0x1, UR10 ;  /* 0x0000000108087899 */ /* 0x000fc4000800100a */
[----:B------:R-:W-:Y:S01]  /*0c40*/  UIADD3.X UR11, URZ, UR11, URZ, UP0, !UPT ;  /* 0x0000000b3f0b7290 */ /* 0x000fe200087fe43f */
[----:B------:R-:W-:Y:S01]  /*0c50*/  STL [R1+0x50], R11 ;  /* 0x0000500b01007387 */ /* 0x000fe20000100800 */
[----:B------:R-:W-:Y:S02]  /*0c60*/  USHF.R.S32.HI UR10, URZ, 0x1, UR10 ;  /* 0x000000013f0a7899 */ /* 0x000fe4000801140a */
[----:B------:R-:W-:Y:S01]  /*0c70*/  USHF.R.S64 UR9, UR9, 0x1, UR11 ;  /* 0x0000000109097899 */ /* 0x000fe2000800100b */
[----:B------:R-:W-:Y:S01]  /*0c80*/  STL [R1+0x4c], R7 ;  /* 0x00004c0701007387 */ /* 0x000fe20000100800 */
[----:B------:R-:W-:Y:S02]  /*0c90*/  USHF.R.S32.HI UR11, URZ, 0x1, UR11 ;  /* 0x000000013f0b7899 */ /* 0x000fe4000801140b */
[----:B------:R-:W-:Y:S01]  /*0ca0*/  USHF.L.U64.HI UR10, UR8, 0x2, UR10 ;  /* 0x00000002080a7899 */ /* 0x000fe2000801020a */
[----:B------:R-:W-:Y:S01]  /*0cb0*/  STL [R1+0x48], R6 ;  /* 0x0000480601007387 */ /* 0x000fe20000100800 */
[----:B------:R-:W-:Y:S01]  /*0cc0*/  USHF.L.U64.HI UR11, UR9, 0x2, UR11 ;  /* 0x00000002090b7899 */ /* 0x000fe2000801020b */
[----:B------:R-:W-:-:S02]  /*0cd0*/  UMOV UR4, URZ ;  /* 0x0000003f00047c82 */ /* 0x000fc40008000000 */
[----:B------:R0:W-:Y:S02]  /*0ce0*/  STL [R1+0x44], R5 ;  /* 0x0000440501007387 */ /* 0x0001e40000100800 */
[----:B0-----:R-:W-:-:S04]  /*0cf0*/  SHF.R.S32.HI R5, RZ, 0x1f, R0 ;  /* 0x0000001fff057819 */ /* 0x001fc80000011400 */
[----:B------:R-:W-:-:S04]  /*0d00*/  LEA.HI R5, R5, R0, RZ, 0x5 ;  /* 0x0000000005057211 */ /* 0x000fc800078f28ff */
[----:B------:R-:W-:-:S04]  /*0d10*/  SHF.R.S32.HI R5, RZ, 0x5, R5 ;  /* 0x00000005ff057819 */ /* 0x000fc80000011405 */
[----:B------:R-:W-:-:S05]  /*0d20*/  LEA R5, R5, UR5, 0x3 ;  /* 0x0000000505057c11 */ /* 0x000fca000f8e18ff */
[----:B------:R0:W-:Y:S02]  /*0d30*/  STL [R1+0x80], R5 ;  /* 0x0000800501007387 */ /* 0x0001e40000100800 */
.L_x_338:
[----:B------:R-:W2:Y:S01]  /*0d40*/  LDL R12, [R1+0x7c] ;  /* 0x00007c00010c7983 */ /* 0x000ea20000100800 */
[----:B------:R-:W-:-:S03]  /*0d50*/  ULDC UR13, c[0x0][0x2a0] ;  /* 0x0000a800000d7ab9 */ /* 0x000fc60000000800 */
[----:B------:R-:W3:Y:S04]  /*0d60*/  LDL R11, [R1+0x78] ;  /* 0x00007800010b7983 */ /* 0x000ee80000100800 */
[----:B------:R-:W4:Y:S01]  /*0d70*/  LDL R14, [R1+0x3c] ;  /* 0x00003c00010e7983 */ /* 0x000f220000100800 */
[----:B0-----:R-:W-:Y:S01]  /*0d80*/  MOV R6, UR13 ;  /* 0x0000000d00067c02 */ /* 0x001fe20008000f00 */
[----:B------:R-:W-:Y:S01]  /*0d90*/  UMOV UR6, URZ ;  /* 0x0000003f00067c82 */ /* 0x000fe20008000000 */
[----:B------:R-:W-:Y:S01]  /*0da0*/  IABS R8, UR19 ;  /* 0x0000001300087c13 */ /* 0x000fe20008000000 */
[----:B------:R-:W-:Y:S01]  /*0db0*/  UISETP.GE.AND UP0, UPT, UR19, URZ, UPT ;  /* 0x0000003f1300728c */ /* 0x000fe2000bf06270 */
[----:B------:R-:W-:Y:S01]  /*0dc0*/  IABS R6, R6 ;  /* 0x0000000600067213 */ /* 0x000fe20000000000 */
[----:B------:R-:W4:Y:S01]  /*0dd0*/  LDL R13, [R1+0x74] ;  /* 0x00007400010d7983 */ /* 0x000f220000100800 */
[----:B------:R-:W-:Y:S01]  /*0de0*/  R2UR UR12, R8 ;  /* 0x00000000080c72ca */ /* 0x000fe200000e0000 */
[----:B------:R-:W1:Y:S01]  /*0df0*/  @P5 LDC.64 R96, c[0x0][0x228] ;  /* 0x00008a00ff605b82 */ /* 0x000e620000000a00 */
[----:B------:R-:W-:Y:S01]  /*0e00*/  R2UR UR14, R6 ;  /* 0x00000000060e72ca */ /* 0x000fe200000e0000 */
[----:B------:R-:W4:Y:S01]  /*0e10*/  LDL R17, [R1+0x5c] ;  /* 0x00005c0001117983 */ /* 0x000f220000100800 */
[----:B------:R-:W-:-:S02]  /*0e20*/  P2R R10, PR, RZ, 0x8 ;  /* 0x00000008ff0a7803 */ /* 0x000fc40000000000 */
[C---:B------:R-:W-:Y:S01]  /*0e30*/  LOP3.LUT P3, RZ, R4.reuse, 0x200000, RZ, 0xc0, !PT ;  /* 0x0020000004ff7812 */ /* 0x040fe2000786c0ff */
[----:B------:R-:W4:Y:S01]  /*0e40*/  LDL R15, [R1+0x20] ;  /* 0x00002000010f7983 */ /* 0x000f220000100800 */
[C---:B------:R-:W-:Y:S01]  /*0e50*/  LOP3.LUT P1, RZ, R4.reuse, 0x400, RZ, 0xc0, !PT ;  /* 0x0000040004ff7812 */ /* 0x040fe2000782c0ff */
[----:B------:R-:W1:Y:S01]  /*0e60*/  @P4 LDC.64 R94, c[0x0][0x230] ;  /* 0x00008c00ff5e4b82 */ /* 0x000e620000000a00 */
[----:B0-----:R-:W-:Y:S01]  /*0e70*/  P2R R5, PR, RZ, 0x4 ;  /* 0x00000004ff057803 */ /* 0x001fe20000000000 */
[----:B------:R-:W4:Y:S01]  /*0e80*/  LDL R16, [R1+0x1c] ;  /* 0x00001c0001107983 */ /* 0x000f220000100800 */
[----:B------:R-:W-:-:S03]  /*0e90*/  LOP3.LUT P6, RZ, R4, 0x80000, RZ, 0xc0, !PT ;  /* 0x0008000004ff7812 */ /* 0x000fc600078cc0ff */
[----:B------:R-:W0:Y:S01]  /*0ea0*/  I2F.RP R6, UR14 ;  /* 0x0000000e00067d06 */ /* 0x000e220008209400 */
[----:B------:R-:W4:Y:S01]  /*0eb0*/  LDL R18, [R1+0x54] ;  /* 0x0000540001127983 */ /* 0x000f220000100800 */
[----:B------:R-:W1:Y:S03]  /*0ec0*/  @P4 LDC.64 R68, c[0x0][0x228] ;  /* 0x00008a00ff444b82 */ /* 0x000e660000000a00 */
[----:B------:R-:W4:Y:S04]  /*0ed0*/  LDL R20, [R1+0xc] ;  /* 0x00000c0001147983 */ /* 0x000f280000100800 */
[----:B------:R-:W4:Y:S01]  /*0ee0*/  LDL R19, [R1+0x44] ;  /* 0x0000440001137983 */ /* 0x000f220000100800 */
[----:B------:R-:W2:Y:S01]  /*0ef0*/  @P3 LDC.64 R8, c[0x0][0x288] ;  /* 0x0000a200ff083b82 */ /* 0x000ea20000000a00 */
[----:B0-----:R-:W0:Y:S07]  /*0f00*/  MUFU.RCP R6, R6 ;  /* 0x0000000600067308 */ /* 0x001e2e0000001000 */
[----:B------:R-:W1:Y:S08]  /*0f10*/  @P3 LDC.64 R116, c[0x0][0x230] ;  /* 0x00008c00ff743b82 */ /* 0x000e700000000a00 */
[----:B------:R-:W4:Y:S01]  /*0f20*/  @P1 LDC.64 R80, c[0x0][0x230] ;  /* 0x00008c00ff501b82 */ /* 0x000f220000000a00 */
[----:B0-----:R-:W-:-:S02]  /*0f30*/  IADD3 R7, R6, 0xffffffe, RZ ;  /* 0x0ffffffe06077810 */ /* 0x001fc40007ffe0ff */
[----:B------:R-:W-:-:S04]  /*0f40*/  SHF.L.U32 R6, R0, 0x1, RZ ;  /* 0x0000000100067819 */ /* 0x000fc800000006ff */
[----:B------:R-:W0:Y:S01]  /*0f50*/  F2I.FTZ.U32.TRUNC.NTZ R7, R7 ;  /* 0x0000000700077305 */ /* 0x000e22000021f000 */
[----:B------:R-:W-:Y:S02]  /*0f60*/  LOP3.LUT R6, R6, 0x3e, RZ, 0xc0, !PT ;  /* 0x0000003e06067812 */ /* 0x000fe400078ec0ff */
[----:B0-----:R-:W-:-:S13]  /*0f70*/  R2UR UR7, R7 ;  /* 0x00000000070772ca */ /* 0x001fda00000e0000 */
[----:B------:R-:W-:-:S04]  /*0f80*/  UIADD3 UR5, URZ, -UR7, URZ ;  /* 0x800000073f057290 */ /* 0x000fc8000fffe03f */
[----:B------:R-:W-:-:S04]  /*0f90*/  UIMAD UR5, UR5, UR14, URZ ;  /* 0x0000000e050572a4 */ /* 0x000fc8000f8e023f */
[----:B------:R-:W-:-:S04]  /*0fa0*/  UIMAD.WIDE.U32 UR6, UR7, UR5, UR6 ;  /* 0x00000005070672a5 */ /* 0x000fc8000f8e0006 */
[----:B------:R-:W-:-:S04]  /*0fb0*/  UIMAD.WIDE.U32 UR6, UR7, UR12, URZ ;  /* 0x0000000c070672a5 */ /* 0x000fc8000f8e003f */
[----:B------:R-:W-:-:S04]  /*0fc0*/  UIADD3 UR5, -UR7, URZ, URZ ;  /* 0x0000003f07057290 */ /* 0x000fc8000fffe13f */
[----:B------:R-:W-:Y:S02]  /*0fd0*/  UIMAD UR5, UR14, UR5, UR12 ;  /* 0x000000050e0572a4 */ /* 0x000fe4000f8e020c */
[----:B------:R-:W-:Y:S02]  /*0fe0*/  ULOP3.LUT UR12, UR19, UR13, URZ, 0x3c, !UPT ;  /* 0x0000000d130c7292 */ /* 0x000fe4000f8e3c3f */
[----:B------:R-:W-:-:S11]  /*0ff0*/  UISETP.GT.U32.AND UP2, UPT, UR14, UR5, UPT ;  /* 0x000000050e00728c */ /* 0x000fd6000bf44070 */
[----:B------:R-:W-:Y:S02]  /*1000*/  @!UP2 UIADD3 UR5, UR5, -UR14, URZ ;  /* 0x8000000e0505a290 */ /* 0x000fe4000fffe03f */
[----:B------:R-:W-:Y:S02]  /*1010*/  @!UP2 UIADD3 UR7, UR7, 0x1, URZ ;  /* 0x000000010707a890 */ /* 0x000fe4000fffe03f */
[----:B------:R-:W-:Y:S02]  /*1020*/  UISETP.GE.U32.AND UP1, UPT, UR5, UR14, UPT ;  /* 0x0000000e0500728c */ /* 0x000fe4000bf26070 */
[----:B------:R-:W-:Y:S02]  /*1030*/  UIADD3 UR6, UR5, -UR14, URZ ;  /* 0x8000000e05067290 */ /* 0x000fe4000fffe03f */
[----:B------:R-:W-:Y:S02]  /*1040*/  UISETP.GT.U32.AND UP3, UPT, UR14, UR5, UPT ;  /* 0x000000050e00728c */ /* 0x000fe4000bf64070 */
[----:B------:R-:W-:-:S02]  /*1050*/  UISETP.GE.AND UP2, UPT, UR12, URZ, UPT ;  /* 0x0000003f0c00728c */ /* 0x000fc4000bf46270 */
[----:B------:R-:W-:Y:S02]  /*1060*/  USEL UR5, UR6, UR5, !UP3 ;  /* 0x0000000506057287 */ /* 0x000fe4000d800000 */
[----:B------:R-:W-:Y:S02]  /*1070*/  ULOP3.LUT UR6, URZ, UR13, URZ, 0x33, !UPT ;  /* 0x0000000d3f067292 */ /* 0x000fe4000f8e333f */
[----:B------:R-:W-:Y:S02]  /*1080*/  @UP1 UIADD3 UR7, UR7, 0x1, URZ ;  /* 0x0000000107071890 */ /* 0x000fe4000fffe03f */
[----:B------:R-:W-:Y:S02]  /*1090*/  UISETP.NE.AND UP1, UPT, UR13, URZ, UPT ;  /* 0x0000003f0d00728c */ /* 0x000fe4000bf25270 */
[----:B------:R-:W-:Y:S02]  /*10a0*/  @!UP0 UIADD3 UR5, -UR5, URZ, URZ ;  /* 0x0000003f05058290 */ /* 0x000fe4000fffe13f */
[----:B------:R-:W-:-:S02]  /*10b0*/  @!UP2 UIADD3 UR7, -UR7, URZ, URZ ;  /* 0x0000003f0707a290 */ /* 0x000fc4000fffe13f */
[----:B------:R-:W-:Y:S02]  /*10c0*/  USEL UR12, UR6, UR5, !UP1 ;  /* 0x00000005060c7287 */ /* 0x000fe4000c800000 */
[----:B------:R-:W-:Y:S01]  /*10d0*/  USEL UR6, UR6, UR7, !UP1 ;  /* 0x0000000706067287 */ /* 0x000fe2000c800000 */
[----:B------:R-:W-:-:S03]  /*10e0*/  ULDC.64 UR14, c[0x0][0x298] ;  /* 0x0000a600000e7ab9 */ /* 0x000fc60000000a00 */
[----:B------:R-:W-:Y:S01]  /*10f0*/  MOV R33, UR12 ;  /* 0x0000000c00217c02 */ /* 0x000fe20008000f00 */
[----:B------:R-:W-:Y:S01]  /*1100*/  USHF.R.S32.HI UR5, URZ, 0x1f, UR6 ;  /* 0x0000001f3f057899 */ /* 0x000fe20008011406 */
[----:B------:R-:W-:Y:S02]  /*1110*/  MOV R25, UR14 ;  /* 0x0000000e00197c02 */ /* 0x000fe40008000f00 */
[----:B------:R-:W-:Y:S01]  /*1120*/  LEA R32, R33, R6, 0x6 ;  /* 0x0000000621207211 */ /* 0x000fe200078e30ff */
[----:B------:R-:W-:-:S03]  /*1130*/  UIMAD UR5, UR5, UR14, URZ ;  /* 0x0000000e050572a4 */ /* 0x000fc6000f8e023f */
[--C-:B------:R-:W-:Y:S01]  /*1140*/  SHF.R.S32.HI R33, RZ, 0x1f, R32.reuse ;  /* 0x0000001fff217819 */ /* 0x100fe20000011420 */
[----:B------:R-:W-:Y:S02]  /*1150*/  UIMAD UR5, UR6, UR15, UR5 ;  /* 0x0000000f060572a4 */ /* 0x000fe4000f8e0205 */
[----:B------:R-:W-:Y:S01]  /*1160*/  IMAD.WIDE.U32 R24, R25, UR6, R32 ;  /* 0x0000000619187c25 */ /* 0x000fe2000f8e0020 */
[----:B------:R-:W-:Y:S01]  /*1170*/  LOP3.LUT P2, RZ, R4, 0x200, RZ, 0xc0, !PT ;  /* 0x0000020004ff7812 */ /* 0x000fe2000784c0ff */
[----:B------:R-:W-:-:S03]  /*1180*/  ULDC.64 UR6, c[0x0][0x290] ;  /* 0x0000a40000067ab9 */ /* 0x000fc60000000a00 */
[----:B------:R-:W-:Y:S02]  /*1190*/  IADD3 R27, R25, UR5, RZ ;  /* 0x00000005191b7c10 */ /* 0x000fe4000fffe0ff */
[----:B------:R-:W-:-:S07]  /*11a0*/  @P3 MOV R26, R24 ;  /* 0x00000018001a3202 */ /* 0x000fce0000000f00 */
[----:B------:R-:W0:Y:S01]  /*11b0*/  @P2 LDC.64 R112, c[0x0][0x230] ;  /* 0x00008c00ff702b82 */ /* 0x000e220000000a00 */
[-C--:B--2---:R-:W-:Y:S02]  /*11c0*/  @P3 IMAD R6, R12, R8.reuse, RZ ;  /* 0x000000080c063224 */ /* 0x084fe400078e02ff */
[----:B------:R-:W2:Y:S02]  /*11d0*/  LDL R12, [R1+0x38] ;  /* 0x00003800010c7983 */ /* 0x000ea40000100800 */
[C---:B------:R-:W-:Y:S02]  /*11e0*/  @P3 IMAD R9, R3.reuse, R9, R6 ;  /* 0x0000000903093224 */ /* 0x040fe400078e0206 */
[----:B------:R-:W-:-:S05]  /*11f0*/  @P3 IMAD.WIDE.U32 R6, R3, R8, R26 ;  /* 0x0000000803063225 */ /* 0x000fca00078e001a */
[----:B------:R-:W-:Y:S02]  /*1200*/  @P3 IADD3 R7, R7, R9, RZ ;  /* 0x0000000907073210 */ /* 0x000fe40007ffe0ff */
[----:B------:R-:W0:Y:S01]  /*1210*/  @P3 LDC.64 R8, c[0x0][0x228] ;  /* 0x00008a00ff083b82 */ /* 0x000e220000000a00 */
[C---:B------:R-:W-:Y:S02]  /*1220*/  @P3 SHF.L.U32 R115, R6.reuse, 0x1, RZ ;  /* 0x0000000106733819 */ /* 0x040fe400000006ff */
[----:B------:R-:W-:Y:S02]  /*1230*/  @P3 SHF.L.U64.HI R6, R6, 0x1, R7 ;  /* 0x0000000106063819 */ /* 0x000fe40000010207 */
[----:B-1----:R-:W-:-:S04]  /*1240*/  @P3 IADD3 R116, P0, R115, R116, RZ ;  /* 0x0000007473743210 */ /* 0x002fc80007f1e0ff */
[----:B------:R-:W-:Y:S02]  /*1250*/  @P3 IADD3.X R117, R6, R117, RZ, P0, !PT ;  /* 0x0000007506753210 */ /* 0x000fe400007fe4ff */
[----:B0-----:R-:W-:-:S04]  /*1260*/  @P3 IADD3 R114, P0, R115, R8, RZ ;  /* 0x0000000873723210 */ /* 0x001fc80007f1e0ff */
[----:B------:R-:W-:Y:S02]  /*1270*/  @P3 IADD3.X R115, R6, R9, RZ, P0, !PT ;  /* 0x0000000906733210 */ /* 0x000fe400007fe4ff */
[----:B------:R-:W3:Y:S01]  /*1280*/  @P1 LDC.64 R8, c[0x0][0x288] ;  /* 0x0000a200ff081b82 */ /* 0x000ee20000000a00 */
[----:B------:R-:W-:Y:S01]  /*1290*/  @P1 MOV R7, R27 ;  /* 0x0000001b00071202 */ /* 0x000fe20000000f00 */
[----:B---3--:R-:W-:Y:S02]  /*12a0*/  @P1 IMAD R6, R11, R8, RZ ;  /* 0x000000080b061224 */ /* 0x008fe400078e02ff */
[----:B------:R-:W3:Y:S02]  /*12b0*/  LDL R11, [R1+0x70] ;  /* 0x00007000010b7983 */ /* 0x000ee40000100800 */
[----:B----4-:R-:W-:Y:S01]  /*12c0*/  @P1 IMAD R9, R14, R9, R6 ;  /* 0x000000090e091224 */ /* 0x010fe200078e0206 */
[----:B------:R-:W-:-:S05]  /*12d0*/  @P1 MOV R6, R24 ;  /* 0x0000001800061202 */ /* 0x000fca0000000f00 */
[----:B------:R-:W-:Y:S02]  /*12e0*/  @P1 IMAD.WIDE.U32 R6, R14, R8, R6 ;  /* 0x000000080e061225 */ /* 0x000fe400078e0006 */
[----:B------:R-:W4:Y:S03]  /*12f0*/  LDL R14, [R1+0x34] ;  /* 0x00003400010e7983 */ /* 0x000f260000100800 */
[----:B------:R-:W-:Y:S02]  /*1300*/  @P1 IADD3 R7, R7, R9, RZ ;  /* 0x0000000907071210 */ /* 0x000fe40007ffe0ff */
[----:B------:R-:W0:Y:S01]  /*1310*/  @P1 LDC.64 R8, c[0x0][0x228] ;  /* 0x00008a00ff081b82 */ /* 0x000e220000000a00 */
[C---:B------:R-:W-:Y:S02]  /*1320*/  @P1 SHF.L.U32 R53, R6.reuse, 0x1, RZ ;  /* 0x0000000106351819 */ /* 0x040fe400000006ff */
[----:B------:R-:W-:-:S02]  /*1330*/  @P1 SHF.L.U64.HI R6, R6, 0x1, R7 ;  /* 0x0000000106061819 */ /* 0x000fc40000010207 */
[----:B------:R-:W-:-:S04]  /*1340*/  @P1 IADD3 R80, P0, R53, R80, RZ ;  /* 0x0000005035501210 */ /* 0x000fc80007f1e0ff */
[----:B------:R-:W-:Y:S02]  /*1350*/  @P1 IADD3.X R81, R6, R81, RZ, P0, !PT ;  /* 0x0000005106511210 */ /* 0x000fe400007fe4ff */
[----:B0-----:R-:W-:-:S04]  /*1360*/  @P1 IADD3 R52, P0, R53, R8, RZ ;  /* 0x0000000835341210 */ /* 0x001fc80007f1e0ff */
[----:B------:R-:W-:Y:S02]  /*1370*/  @P1 IADD3.X R53, R6, R9, RZ, P0, !PT ;  /* 0x0000000906351210 */ /* 0x000fe400007fe4ff */
[----:B------:R-:W0:Y:S01]  /*1380*/  @P2 LDC.64 R8, c[0x0][0x288] ;  /* 0x0000a200ff082b82 */ /* 0x000e220000000a00 */
[----:B------:R-:W-:Y:S01]  /*1390*/  @P2 MOV R7, R27 ;  /* 0x0000001b00072202 */ /* 0x000fe20000000f00 */
[----:B0-----:R-:W-:Y:S02]  /*13a0*/  @P2 IMAD R6, R13, R8, RZ ;  /* 0x000000080d062224 */ /* 0x001fe400078e02ff */
[----:B------:R-:W4:Y:S01]  /*13b0*/  LDL R13, [R1+0x6c] ;  /* 0x00006c00010d7983 */ /* 0x000f220000100800 */
[----:B------:R-:W-:-:S13]  /*13c0*/  LOP3.LUT P1, RZ, R4, 0x100, RZ, 0xc0, !PT ;  /* 0x0000010004ff7812 */ /* 0x000fda000782c0ff */
[----:B------:R-:W0:Y:S01]  /*13d0*/  @P1 LDC.64 R78, c[0x0][0x230] ;  /* 0x00008c00ff4e1b82 */ /* 0x000e220000000a00 */
[----:B--2---:R-:W-:Y:S01]  /*13e0*/  @P2 IMAD R9, R12, R9, R6 ;  /* 0x000000090c092224 */ /* 0x004fe200078e0206 */
[----:B------:R-:W-:-:S05]  /*13f0*/  @P2 MOV R6, R24 ;  /* 0x0000001800062202 */ /* 0x000fca0000000f00 */
[----:B------:R-:W-:Y:S02]  /*1400*/  @P2 IMAD.WIDE.U32 R6, R12, R8, R6 ;  /* 0x000000080c062225 */ /* 0x000fe400078e0006 */
[----:B------:R-:W2:Y:S03]  /*1410*/  LDL R12, [R1+0x30] ;  /* 0x00003000010c7983 */ /* 0x000ea60000100800 */
[----:B------:R-:W-:Y:S02]  /*1420*/  @P2 IADD3 R7, R7, R9, RZ ;  /* 0x0000000907072210 */ /* 0x000fe40007ffe0ff */
[----:B------:R-:W1:Y:S01]  /*1430*/  @P2 LDC.64 R8, c[0x0][0x228] ;  /* 0x00008a00ff082b82 */ /* 0x000e620000000a00 */
[C---:B------:R-:W-:Y:S02]  /*1440*/  @P2 SHF.L.U32 R111, R6.reuse, 0x1, RZ ;  /* 0x00000001066f2819 */ /* 0x040fe400000006ff */
[----:B------:R-:W-:-:S02]  /*1450*/  @P2 SHF.L.U64.HI R6, R6, 0x1, R7 ;  /* 0x0000000106062819 */ /* 0x000fc40000010207 */
[----:B------:R-:W-:-:S04]  /*1460*/  @P2 IADD3 R112, P0, R111, R112, RZ ;  /* 0x000000706f702210 */ /* 0x000fc80007f1e0ff */
[----:B------:R-:W-:Y:S02]  /*1470*/  @P2 IADD3.X R113, R6, R113, RZ, P0, !PT ;  /* 0x0000007106712210 */ /* 0x000fe400007fe4ff */
[----:B-1----:R-:W-:-:S04]  /*1480*/  @P2 IADD3 R110, P0, R111, R8, RZ ;  /* 0x000000086f6e2210 */ /* 0x002fc80007f1e0ff */
        /* <DEDUP_REMOVED lines=10> */
[----:B------:R-:W1:Y:S01]  /*1530*/  @P1 LDC.64 R8, c[0x0][0x228] ;  /* 0x00008a00ff081b82 */ /* 0x000e620000000a00 */
[----:B------:R-:W-:Y:S02]  /*1540*/  @P1 SHF.L.U32 R51, R6, 0x1, RZ ;  /* 0x0000000106331819 */ /* 0x000fe400000006ff */
[----:B------:R-:W-:-:S02]  /*1550*/  LOP3.LUT P2, RZ, R4, 0x80, RZ, 0xc0, !PT ;  /* 0x0000008004ff7812 */ /* 0x000fc4000784c0ff */
[----:B------:R-:W-:Y:S02]  /*1560*/  @P1 SHF.L.U64.HI R6, R6, 0x1, R7 ;  /* 0x0000000106061819 */ /* 0x000fe40000010207 */
[----:B0-----:R-:W-:-:S04]  /*1570*/  @P1 IADD3 R78, P0, R51, R78, RZ ;  /* 0x0000004e334e1210 */ /* 0x001fc80007f1e0ff */
[----:B------:R-:W-:-:S05]  /*1580*/  @P1 IADD3.X R79, R6, R79, RZ, P0, !PT ;  /* 0x0000004f064f1210 */ /* 0x000fca00007fe4ff */
[----:B------:R-:W0:Y:S01]  /*1590*/  @P2 LDC.64 R108, c[0x0][0x230] ;  /* 0x00008c00ff6c2b82 */ /* 0x000e220000000a00 */
[----:B-1----:R-:W-:-:S04]  /*15a0*/  @P1 IADD3 R50, P0, R51, R8, RZ ;  /* 0x0000000833321210 */ /* 0x002fc80007f1e0ff */
[----:B------:R-:W-:-:S03]  /*15b0*/  @P1 IADD3.X R51, R6, R9, RZ, P0, !PT ;  /* 0x0000000906331210 */ /* 0x000fc600007fe4ff */
[----:B------:R-:W1:Y:S01]  /*15c0*/  @P2 LDC.64 R8, c[0x0][0x288] ;  /* 0x0000a200ff082b82 */ /* 0x000e620000000a00 */
[----:B------:R-:W-:Y:S01]  /*15d0*/  @P2 MOV R7, R27 ;  /* 0x0000001b00072202 */ /* 0x000fe20000000f00 */
[----:B-1----:R-:W-:Y:S01]  /*15e0*/  @P2 IMAD R6, R13, R8, RZ ;  /* 0x000000080d062224 */ /* 0x002fe200078e02ff */
[----:B------:R-:W-:Y:S01]  /*15f0*/  LOP3.LUT P1, RZ, R4, 0x40, RZ, 0xc0, !PT ;  /* 0x0000004004ff7812 */ /* 0x000fe2000782c0ff */
[----:B------:R-:W4:-:S12]  /*1600*/  LDL R13, [R1+0x64] ;  /* 0x00006400010d7983 */ /* 0x000f180000100800 */
[----:B------:R-:W1:Y:S01]  /*1610*/  @P1 LDC.64 R22, c[0x0][0x230] ;  /* 0x00008c00ff161b82 */ /* 0x000e620000000a00 */
        /* <DEDUP_REMOVED lines=8> */
[----:B0-----:R-:W-:-:S04]  /*16a0*/  @P2 IADD3 R108, P0, R77, R108, RZ ;  /* 0x0000006c4d6c2210 */ /* 0x001fc80007f1e0ff */
        /* <DEDUP_REMOVED lines=13> */
[----:B------:R-:W-:Y:S02]  /*1780*/  @P1 SHF.L.U32 R107, R6, 0x1, RZ ;  /* 0x00000001066b1819 */ /* 0x000fe400000006ff */
[----:B------:R-:W-:-:S02]  /*1790*/  LOP3.LUT P2, RZ, R4, 0x20, RZ, 0xc0, !PT ;  /* 0x0000002004ff7812 */ /* 0x000fc4000784c0ff */
[----:B------:R-:W-:Y:S02]  /*17a0*/  @P1 SHF.L.U64.HI R6, R6, 0x1, R7 ;  /* 0x0000000106061819 */ /* 0x000fe40000010207 */
[----:B------:R-:W-:-:S04]  /*17b0*/  @P1 IADD3 R22, P0, R107, R22, RZ ;  /* 0x000000166b161210 */ /* 0x000fc80007f1e0ff */
[----:B------:R-:W-:-:S05]  /*17c0*/  @P1 IADD3.X R23, R6, R23, RZ, P0, !PT ;  /* 0x0000001706171210 */ /* 0x000fca00007fe4ff */
[----:B------:R-:W1:Y:S01]  /*17d0*/  @P2 LDC.64 R48, c[0x0][0x230] ;  /* 0x00008c00ff302b82 */ /* 0x000e620000000a00 */
[----:B0-----:R-:W-:-:S04]  /*17e0*/  @P1 IADD3 R106, P0, R107, R8, RZ ;  /* 0x000000086b6a1210 */ /* 0x001fc80007f1e0ff */
[----:B------:R-:W-:-:S03]  /*17f0*/  @P1 IADD3.X R107, R6, R9, RZ, P0, !PT ;  /* 0x00000009066b1210 */ /* 0x000fc600007fe4ff */
[----:B------:R-:W0:Y:S01]  /*1800*/  @P2 LDC.64 R8, c[0x0][0x288] ;  /* 0x0000a200ff082b82 */ /* 0x000e220000000a00 */
[----:B------:R-:W-:Y:S02]  /*1810*/  @P2 MOV R7, R27 ;  /* 0x0000001b00072202 */ /* 0x000fe40000000f00 */
[----:B------:R-:W-:Y:S01]  /*1820*/  LOP3.LUT P1, RZ, R4, 0x10, RZ, 0xc0, !PT ;  /* 0x0000001004ff7812 */ /* 0x000fe2000782c0ff */
[----:B0-----:R-:W-:-:S04]  /*1830*/  @P2 IMAD R6, R13, R8, RZ ;  /* 0x000000080d062224 */ /* 0x001fc800078e02ff */
[----:B--2---:R-:W-:Y:S01]  /*1840*/  @P2 IMAD R9, R12, R9, R6 ;  /* 0x000000090c092224 */ /* 0x004fe200078e0206 */
[----:B------:R-:W-:-:S05]  /*1850*/  @P2 MOV R6, R24 ;  /* 0x0000001800062202 */ /* 0x000fca0000000f00 */
[----:B------:R-:W-:Y:S02]  /*1860*/  @P2 IMAD.WIDE.U32 R6, R12, R8, R6 ;  /* 0x000000080c062225 */ /* 0x000fe400078e0006 */
[----:B------:R-:W3:Y:S03]  /*1870*/  @P1 LDC.64 R12, c[0x0][0x288] ;  /* 0x0000a200ff0c1b82 */ /* 0x000ee60000000a00 */
[----:B------:R-:W-:-:S05]  /*1880*/  @P2 IADD3 R7, R7, R9, RZ ;  /* 0x0000000907072210 */ /* 0x000fca0007ffe0ff */
[----:B------:R-:W0:Y:S01]  /*1890*/  @P2 LDC.64 R8, c[0x0][0x228] ;  /* 0x00008a00ff082b82 */ /* 0x000e220000000a00 */
[C---:B------:R-:W-:Y:S02]  /*18a0*/  @P2 SHF.L.U32 R75, R6.reuse, 0x1, RZ ;  /* 0x00000001064b2819 */ /* 0x040fe400000006ff */
[----:B------:R-:W-:Y:S02]  /*18b0*/  @P2 SHF.L.U64.HI R6, R6, 0x1, R7 ;  /* 0x0000000106062819 */ /* 0x000fe40000010207 */
[----:B-1----:R-:W-:-:S04]  /*18c0*/  @P2 IADD3 R48, P0, R75, R48, RZ ;  /* 0x000000304b302210 */ /* 0x002fc80007f1e0ff */
[----:B------:R-:W-:Y:S02]  /*18d0*/  @P2 IADD3.X R49, R6, R49, RZ, P0, !PT ;  /* 0x0000003106312210 */ /* 0x000fe400007fe4ff */
[----:B------:R-:W-:Y:S02]  /*18e0*/  @P1 MOV R7, R27 ;  /* 0x0000001b00071202 */ /* 0x000fe40000000f00 */
[----:B0-----:R-:W-:-:S04]  /*18f0*/  @P2 IADD3 R74, P0, R75, R8, RZ ;  /* 0x000000084b4a2210 */ /* 0x001fc80007f1e0ff */
[----:B------:R-:W-:Y:S02]  /*1900*/  @P2 IADD3.X R75, R6, R9, RZ, P0, !PT ;  /* 0x00000009064b2210 */ /* 0x000fe400007fe4ff */
[----:B------:R-:W0:Y:S01]  /*1910*/  @P1 LDC.64 R8, c[0x0][0x230] ;  /* 0x00008c00ff081b82 */ /* 0x000e220000000a00 */
[----:B---3--:R-:W-:-:S04]  /*1920*/  @P1 IMAD R6, R11, R12, RZ ;  /* 0x0000000c0b061224 */ /* 0x008fc800078e02ff */
[----:B----4-:R-:W-:Y:S01]  /*1930*/  @P1 IMAD R11, R14, R13, R6 ;  /* 0x0000000d0e0b1224 */ /* 0x010fe200078e0206 */
[----:B------:R-:W-:-:S05]  /*1940*/  @P1 MOV R6, R24 ;  /* 0x0000001800061202 */ /* 0x000fca0000000f00 */
[----:B------:R-:W-:Y:S02]  /*1950*/  @P1 IMAD.WIDE.U32 R6, R14, R12, R6 ;  /* 0x0000000c0e061225 */ /* 0x000fe400078e0006 */
[----:B------:R-:W2:Y:S01]  /*1960*/  LDL R14, [R1+0x58] ;  /* 0x00005800010e7983 */ /* 0x000ea20000100800 */
[----:B------:R-:W1:Y:S01]  /*1970*/  @P1 LDC.64 R12, c[0x0][0x228] ;  /* 0x00008a00ff0c1b82 */ /* 0x000e620000000a00 */
[----:B------:R-:W-:Y:S02]  /*1980*/  LOP3.LUT P3, RZ, R4, 0x8, RZ, 0xc0, !PT ;  /* 0x0000000804ff7812 */ /* 0x000fe4000786c0ff */
[----:B------:R-:W-:Y:S02]  /*1990*/  @P1 IADD3 R7, R7, R11, RZ ;  /* 0x0000000b07071210 */ /* 0x000fe40007ffe0ff */
[C---:B------:R-:W-:Y:S02]  /*19a0*/  @P1 SHF.L.U32 R105, R6.reuse, 0x1, RZ ;  /* 0x0000000106691819 */ /* 0x040fe400000006ff */
[----:B------:R-:W-:-:S02]  /*19b0*/  @P1 SHF.L.U64.HI R6, R6, 0x1, R7 ;  /* 0x0000000106061819 */ /* 0x000fc40000010207 */
[----:B0-----:R-:W-:-:S04]  /*19c0*/  @P1 IADD3 R8, P0, R105, R8, RZ ;  /* 0x0000000869081210 */ /* 0x001fc80007f1e0ff */
[----:B------:R-:W-:Y:S01]  /*19d0*/  @P1 IADD3.X R9, R6, R9, RZ, P0, !PT ;  /* 0x0000000906091210 */ /* 0x000fe200007fe4ff */
[----:B------:R-:W0:Y:S01]  /*19e0*/  @P3 LDC.64 R102, c[0x0][0x230] ;  /* 0x00008c00ff663b82 */ /* 0x000e220000000a00 */
[----:B-1----:R-:W-:-:S04]  /*19f0*/  @P1 IADD3 R104, P0, R105, R12, RZ ;  /* 0x0000000c69681210 */ /* 0x002fc80007f1e0ff */
[----:B------:R-:W-:-:S03]  /*1a00*/  @P1 IADD3.X R105, R6, R13, RZ, P0, !PT ;  /* 0x0000000d06691210 */ /* 0x000fc600007fe4ff */
[----:B------:R-:W1:Y:S01]  /*1a10*/  @P3 LDC.64 R12, c[0x0][0x288] ;  /* 0x0000a200ff0c3b82 */ /* 0x000e620000000a00 */
[----:B------:R-:W-:Y:S01]  /*1a20*/  @P3 MOV R7, R27 ;  /* 0x0000001b00073202 */ /* 0x000fe20000000f00 */
[----:B-1----:R-:W-:Y:S02]  /*1a30*/  @P3 IMAD R6, R17, R12, RZ ;  /* 0x0000000c11063224 */ /* 0x002fe400078e02ff */
[----:B------:R-:W3:Y:S02]  /*1a40*/  LDL R17, [R1+0x18] ;  /* 0x0000180001117983 */ /* 0x000ee40000100800 */
[----:B------:R-:W-:Y:S01]  /*1a50*/  @P3 IMAD R11, R15, R13, R6 ;  /* 0x0000000d0f0b3224 */ /* 0x000fe200078e0206 */
[----:B------:R-:W-:-:S05]  /*1a60*/  @P3 MOV R6, R24 ;  /* 0x0000001800063202 */ /* 0x000fca0000000f00 */
[----:B------:R-:W-:Y:S02]  /*1a70*/  @P3 IMAD.WIDE.U32 R6, R15, R12, R6 ;  /* 0x0000000c0f063225 */ /* 0x000fe400078e0006 */
[----:B------:R-:W1:Y:S01]  /*1a80*/  @P3 LDC.64 R12, c[0x0][0x228] ;  /* 0x00008a00ff0c3b82 */ /* 0x000e620000000a00 */
[----:B------:R-:W-:Y:S02]  /*1a90*/  LOP3.LUT P2, RZ, R4, 0x4, RZ, 0xc0, !PT ;  /* 0x0000000404ff7812 */ /* 0x000fe4000784c0ff */
[----:B------:R-:W-:Y:S02]  /*1aa0*/  @P3 IADD3 R7, R7, R11, RZ ;  /* 0x0000000b07073210 */ /* 0x000fe40007ffe0ff */
[C---:B------:R-:W-:Y:S02]  /*1ab0*/  @P3 SHF.L.U32 R73, R6.reuse, 0x1, RZ ;  /* 0x0000000106493819 */ /* 0x040fe400000006ff */
[----:B------:R-:W-:Y:S02]  /*1ac0*/  @P3 SHF.L.U64.HI R6, R6, 0x1, R7 ;  /* 0x0000000106063819 */ /* 0x000fe40000010207 */
[----:B0-----:R-:W-:-:S04]  /*1ad0*/  @P3 IADD3 R102, P0, R73, R102, RZ ;  /* 0x0000006649663210 */ /* 0x001fc80007f1e0ff */
[----:B------:R-:W-:Y:S01]  /*1ae0*/  @P3 IADD3.X R103, R6, R103, RZ, P0, !PT ;  /* 0x0000006706673210 */ /* 0x000fe200007fe4ff */
[----:B------:R-:W0:Y:S01]  /*1af0*/  @P2 LDC.64 R100, c[0x0][0x228] ;  /* 0x00008a00ff642b82 */ /* 0x000e220000000a00 */
[----:B-1----:R-:W-:-:S04]  /*1b00*/  @P3 IADD3 R72, P0, R73, R12, RZ ;  /* 0x0000000c49483210 */ /* 0x002fc80007f1e0ff */
[----:B------:R-:W-:-:S03]  /*1b10*/  @P3 IADD3.X R73, R6, R13, RZ, P0, !PT ;  /* 0x0000000d06493210 */ /* 0x000fc600007fe4ff */
[----:B------:R-:W2:Y:S01]  /*1b20*/  @P2 LDC.64 R6, c[0x0][0x288] ;  /* 0x0000a200ff062b82 */ /* 0x000ea20000000a00 */
[----:B------:R-:W-:Y:S02]  /*1b30*/  @P2 MOV R13, R27 ;  /* 0x0000001b000d2202 */ /* 0x000fe40000000f00 */
[----:B------:R-:W-:-:S05]  /*1b40*/  ISETP.NE.AND P3, PT, R10, RZ, PT ;  /* 0x000000ff0a00720c */ /* 0x000fca0003f65270 */
[----:B------:R-:W1:Y:S01]  /*1b50*/  @P2 LDC.64 R10, c[0x0][0x230] ;  /* 0x00008c00ff0a2b82 */ /* 0x000e620000000a00 */
[----:B------:R-:W-:-:S07]  /*1b60*/  LOP3.LUT P1, RZ, R4, 0x2, RZ, 0xc0, !PT ;  /* 0x0000000204ff7812 */ /* 0x000fce000782c0ff */
[----:B------:R-:W4:Y:S08]  /*1b70*/  @P3 LDC.64 R92, c[0x0][0x228] ;  /* 0x00008a00ff5c3b82 */ /* 0x000f300000000a00 */
[----:B------:R-:W4:Y:S08]  /*1b80*/  @P1 LDC.64 R98, c[0x0][0x230] ;  /* 0x00008c00ff621b82 */ /* 0x000f300000000a00 */
[----:B------:R-:W4:Y:S01]  /*1b90*/  @P1 LDC.64 R70, c[0x0][0x228] ;  /* 0x00008a00ff461b82 */ /* 0x000f220000000a00 */
[----:B--2---:R-:W-:-:S02]  /*1ba0*/  @P2 IMAD R12, R14, R6, RZ ;  /* 0x000000060e0c2224 */ /* 0x004fc400078e02ff */
[----:B------:R-:W2:Y:S02]  /*1bb0*/  LDL R14, [R1+0x50] ;  /* 0x00005000010e7983 */ /* 0x000ea40000100800 */
[----:B------:R-:W-:Y:S01]  /*1bc0*/  @P2 IMAD R15, R16, R7, R12 ;  /* 0x00000007100f2224 */ /* 0x000fe200078e020c */
[----:B------:R-:W-:-:S05]  /*1bd0*/  @P2 MOV R12, R24 ;  /* 0x00000018000c2202 */ /* 0x000fca0000000f00 */
[----:B------:R-:W-:Y:S02]  /*1be0*/  @P2 IMAD.WIDE.U32 R6, R16, R6, R12 ;  /* 0x0000000610062225 */ /* 0x000fe400078e000c */
[----:B------:R-:W2:Y:S03]  /*1bf0*/  LDL R16, [R1+0x14] ;  /* 0x0000140001107983 */ /* 0x000ea60000100800 */
[----:B------:R-:W-:Y:S02]  /*1c00*/  @P2 IADD3 R13, R7, R15, RZ ;  /* 0x0000000f070d2210 */ /* 0x000fe40007ffe0ff */
[C---:B------:R-:W-:Y:S02]  /*1c10*/  @P2 SHF.L.U32 R7, R6.reuse, 0x1, RZ ;  /* 0x0000000106072819 */ /* 0x040fe400000006ff */
[----:B------:R-:W-:Y:S02]  /*1c20*/  @P2 SHF.L.U64.HI R6, R6, 0x1, R13 ;  /* 0x0000000106062819 */ /* 0x000fe4000001020d */
[----:B-1----:R-:W-:-:S04]  /*1c30*/  @P2 IADD3 R10, P0, R7, R10, RZ ;  /* 0x0000000a070a2210 */ /* 0x002fc80007f1e0ff */
[----:B------:R-:W-:Y:S02]  /*1c40*/  @P2 IADD3.X R11, R6, R11, RZ, P0, !PT ;  /* 0x0000000b060b2210 */ /* 0x000fe400007fe4ff */
[----:B0-----:R-:W-:-:S04]  /*1c50*/  @P2 IADD3 R100, P0, R7, R100, RZ ;  /* 0x0000006407642210 */ /* 0x001fc80007f1e0ff */
[----:B------:R-:W-:Y:S02]  /*1c60*/  @P2 IADD3.X R101, R6, R101, RZ, P0, !PT ;  /* 0x0000006506652210 */ /* 0x000fe400007fe4ff */
[----:B------:R-:W0:Y:S02]  /*1c70*/  @P1 LDC.64 R6, c[0x0][0x288] ;  /* 0x0000a200ff061b82 */ /* 0x000e240000000a00 */
[----:B0-----:R-:W-:Y:S02]  /*1c80*/  @P1 IMAD R12, R18, R6, RZ ;  /* 0x00000006120c1224 */ /* 0x001fe400078e02ff */
[----:B------:R-:W2:Y:S01]  /*1c90*/  LDL R18, [R1+0x4c] ;  /* 0x00004c0001127983 */ /* 0x000ea20000100800 */
[----:B------:R-:W-:Y:S01]  /*1ca0*/  ISETP.NE.AND P2, PT, R5, RZ, PT ;  /* 0x000000ff0500720c */ /* 0x000fe20003f45270 */
[----:B---3--:R-:W-:Y:S01]  /*1cb0*/  @P1 IMAD R5, R17, R7, R12 ;  /* 0x0000000711051224 */ /* 0x008fe200078e020c */
[----:B------:R-:W-:Y:S02]  /*1cc0*/  @P1 MOV R12, R24 ;  /* 0x00000018000c1202 */ /* 0x000fe40000000f00 */
[----:B------:R-:W-:-:S03]  /*1cd0*/  @P1 MOV R13, R27 ;  /* 0x0000001b000d1202 */ /* 0x000fc60000000f00 */
[----:B------:R-:W-:Y:S02]  /*1ce0*/  @P1 IMAD.WIDE.U32 R6, R17, R6, R12 ;  /* 0x0000000611061225 */ /* 0x000fe400078e000c */
[----:B------:R-:W3:Y:S01]  /*1cf0*/  LDL R17, [R1+0x10] ;  /* 0x0000100001117983 */ /* 0x000ee20000100800 */
[----:B------:R-:W-:Y:S01]  /*1d00*/  @P5 MOV R15, R27 ;  /* 0x0000001b000f5202 */ /* 0x000fe20000000f00 */
[----:B------:R-:W0:Y:S01]  /*1d10*/  @P5 LDC.64 R12, c[0x0][0x230] ;  /* 0x00008c00ff0c5b82 */ /* 0x000e220000000a00 */
[----:B------:R-:W-:Y:S02]  /*1d20*/  @P1 IADD3 R7, R7, R5, RZ ;  /* 0x0000000507071210 */ /* 0x000fe40007ffe0ff */
[C---:B------:R-:W-:Y:S02]  /*1d30*/  @P1 SHF.L.U32 R5, R6.reuse, 0x1, RZ ;  /* 0x0000000106051819 */ /* 0x040fe400000006ff */
[----:B------:R-:W-:Y:S02]  /*1d40*/  @P1 SHF.L.U64.HI R6, R6, 0x1, R7 ;  /* 0x0000000106061819 */ /* 0x000fe40000010207 */
[----:B----4-:R-:W-:Y:S01]  /*1d50*/  @P1 IADD3 R98, P0, R5, R98, RZ ;  /* 0x0000006205621210 */ /* 0x010fe20007f1e0ff */
[----:B------:R-:W1:Y:S03]  /*1d60*/  @P2 LDC.64 R90, c[0x0][0x230] ;  /* 0x00008c00ff5a2b82 */ /* 0x000e660000000a00 */
[----:B------:R-:W-:-:S02]  /*1d70*/  @P1 IADD3.X R99, R6, R99, RZ, P0, !PT ;  /* 0x0000006306631210 */ /* 0x000fc400007fe4ff */
[----:B------:R-:W-:-:S03]  /*1d80*/  @P1 IADD3 R70, P0, R5, R70, RZ ;  /* 0x0000004605461210 */ /* 0x000fc60007f1e0ff */
[----:B------:R-:W4:Y:S01]  /*1d90*/  @P2 LDC.64 R66, c[0x0][0x228] ;  /* 0x00008a00ff422b82 */ /* 0x000f220000000a00 */
[----:B------:R-:W-:-:S07]  /*1da0*/  @P1 IADD3.X R71, R6, R71, RZ, P0, !PT ;  /* 0x0000004706471210 */ /* 0x000fce00007fe4ff */
[----:B------:R-:W2:Y:S02]  /*1db0*/  @P5 LDC.64 R6, c[0x0][0x288] ;  /* 0x0000a200ff065b82 */ /* 0x000ea40000000a00 */
[----:B--2---:R-:W-:-:S04]  /*1dc0*/  @P5 IMAD R14, R14, R6, RZ ;  /* 0x000000060e0e5224 */ /* 0x004fc800078e02ff */
[----:B------:R-:W-:Y:S01]  /*1dd0*/  @P5 IMAD R7, R16, R7, R14 ;  /* 0x0000000710075224 */ /* 0x000fe200078e020e */
[----:B------:R-:W-:-:S05]  /*1de0*/  @P5 MOV R14, R24 ;  /* 0x00000018000e5202 */ /* 0x000fca0000000f00 */
[----:B------:R-:W-:Y:S02]  /*1df0*/  @P5 IMAD.WIDE.U32 R14, R16, R6, R14 ;  /* 0x00000006100e5225 */ /* 0x000fe400078e000e */
[----:B------:R-:W2:Y:S03]  /*1e00*/  LDL R16, [R1+0x48] ;  /* 0x0000480001107983 */ /* 0x000ea60000100800 */
[----:B------:R-:W-:Y:S02]  /*1e10*/  @P5 IADD3 R7, R15, R7, RZ ;  /* 0x000000070f075210 */ /* 0x000fe40007ffe0ff */
[C---:B------:R-:W-:Y:S02]  /*1e20*/  @P5 SHF.L.U32 R5, R14.reuse, 0x1, RZ ;  /* 0x000000010e055819 */ /* 0x040fe400000006ff */
[----:B------:R-:W-:Y:S02]  /*1e30*/  @P5 SHF.L.U64.HI R14, R14, 0x1, R7 ;  /* 0x000000010e0e5819 */ /* 0x000fe40000010207 */
[----:B------:R-:W1:Y:S01]  /*1e40*/  @P4 LDC.64 R6, c[0x0][0x288] ;  /* 0x0000a200ff064b82 */ /* 0x000e620000000a00 */
[----:B0-----:R-:W-:-:S04]  /*1e50*/  @P5 IADD3 R12, P0, R5, R12, RZ ;  /* 0x0000000c050c5210 */ /* 0x001fc80007f1e0ff */
[----:B------:R-:W-:Y:S02]  /*1e60*/  @P5 IADD3.X R13, R14, R13, RZ, P0, !PT ;  /* 0x0000000d0e0d5210 */ /* 0x000fe400007fe4ff */
[----:B------:R-:W-:-:S04]  /*1e70*/  @P5 IADD3 R96, P0, R5, R96, RZ ;  /* 0x0000006005605210 */ /* 0x000fc80007f1e0ff */
[----:B------:R-:W-:Y:S01]  /*1e80*/  @P5 IADD3.X R97, R14, R97, RZ, P0, !PT ;  /* 0x000000610e615210 */ /* 0x000fe200007fe4ff */
[----:B-1----:R-:W-:Y:S02]  /*1e90*/  @P4 IMAD R14, R18, R6, RZ ;  /* 0x00000006120e4224 */ /* 0x002fe400078e02ff */
[----:B------:R-:W4:Y:S01]  /*1ea0*/  LDL R18, [R1+0x40] ;  /* 0x0000400001127983 */ /* 0x000f220000100800 */
[----:B------:R-:W-:Y:S01]  /*1eb0*/  @P4 MOV R15, R27 ;  /* 0x0000001b000f4202 */ /* 0x000fe20000000f00 */
[----:B---3--:R-:W-:Y:S01]  /*1ec0*/  @P4 IMAD R7, R17, R7, R14 ;  /* 0x0000000711074224 */ /* 0x008fe200078e020e */
[----:B------:R-:W-:-:S05]  /*1ed0*/  @P4 MOV R14, R24 ;  /* 0x00000018000e4202 */ /* 0x000fca0000000f00 */
[----:B------:R-:W-:-:S05]  /*1ee0*/  @P4 IMAD.WIDE.U32 R14, R17, R6, R14 ;  /* 0x00000006110e4225 */ /* 0x000fca00078e000e */
[----:B------:R-:W-:Y:S02]  /*1ef0*/  @P4 IADD3 R7, R15, R7, RZ ;  /* 0x000000070f074210 */ /* 0x000fe40007ffe0ff */
[C---:B------:R-:W-:Y:S02]  /*1f00*/  @P4 SHF.L.U32 R5, R14.reuse, 0x1, RZ ;  /* 0x000000010e054819 */ /* 0x040fe400000006ff */
[----:B------:R-:W-:Y:S02]  /*1f10*/  @P4 SHF.L.U64.HI R14, R14, 0x1, R7 ;  /* 0x000000010e0e4819 */ /* 0x000fe40000010207 */
[----:B------:R-:W2:Y:S01]  /*1f20*/  @P3 LDC.64 R6, c[0x0][0x288] ;  /* 0x0000a200ff063b82 */ /* 0x000ea20000000a00 */
[----:B------:R-:W-:Y:S02]  /*1f30*/  @P4 IADD3 R94, P0, R5, R94, RZ ;  /* 0x0000005e055e4210 */ /* 0x000fe40007f1e0ff */
[----:B------:R-:W-:Y:S02]  /*1f40*/  @P3 MOV R17, R27 ;  /* 0x0000001b00113202 */ /* 0x000fe40000000f00 */
[----:B------:R-:W-:-:S02]  /*1f50*/  @P4 IADD3.X R95, R14, R95, RZ, P0, !PT ;  /* 0x0000005f0e5f4210 */ /* 0x000fc400007fe4ff */
[----:B------:R-:W-:-:S04]  /*1f60*/  @P4 IADD3 R68, P0, R5, R68, RZ ;  /* 0x0000004405444210 */ /* 0x000fc80007f1e0ff */
[----:B------:R-:W-:Y:S02]  /*1f70*/  @P4 IADD3.X R69, R14, R69, RZ, P0, !PT ;  /* 0x000000450e454210 */ /* 0x000fe400007fe4ff */
[----:B------:R-:W0:Y:S01]  /*1f80*/  @P3 LDC.64 R14, c[0x0][0x230] ;  /* 0x00008c00ff0e3b82 */ /* 0x000e220000000a00 */
[C---:B------:R-:W-:Y:S02]  /*1f90*/  LOP3.LUT P1, RZ, R4.reuse, 0x100000, RZ, 0xc0, !PT ;  /* 0x0010000004ff7812 */ /* 0x040fe4000782c0ff */
[----:B------:R-:W-:-:S04]  /*1fa0*/  LOP3.LUT R4, R4, 0xdfffffff, RZ, 0xc0, !PT ;  /* 0xdfffffff04047812 */ /* 0x000fc800078ec0ff */
[----:B------:R-:W-:-:S04]  /*1fb0*/  @P5 LOP3.LUT R4, R4, 0x20000000, RZ, 0xfc, !PT ;  /* 0x2000000004045812 */ /* 0x000fc800078efcff */
[C---:B------:R-:W-:Y:S02]  /*1fc0*/  LOP3.LUT P5, RZ, R4.reuse, 0x20000, RZ, 0xc0, !PT ;  /* 0x0002000004ff7812 */ /* 0x040fe400078ac0ff */
[----:B------:R-:W-:Y:S01]  /*1fd0*/  LOP3.LUT R4, R4, 0xbfffffff, RZ, 0xc0, !PT ;  /* 0xbfffffff04047812 */ /* 0x000fe200078ec0ff */
[----:B------:R-:W1:Y:S03]  /*1fe0*/  @P1 LDC.64 R64, c[0x0][0x228] ;  /* 0x00008a00ff401b82 */ /* 0x000e660000000a00 */
[----:B------:R-:W-:-:S04]  /*1ff0*/  @P4 LOP3.LUT R4, R4, 0x40000000, RZ, 0xfc, !PT ;  /* 0x4000000004044812 */ /* 0x000fc800078efcff */
[----:B------:R-:W-:-:S03]  /*2000*/  LOP3.LUT P4, RZ, R4, 0x40000, RZ, 0xc0, !PT ;  /* 0x0004000004ff7812 */ /* 0x000fc6000788c0ff */
[----:B------:R-:W3:Y:S10]  /*2010*/  @P5 LDC.64 R62, c[0x0][0x228] ;  /* 0x00008a00ff3e5b82 */ /* 0x000ef40000000a00 */
[----:B------:R-:W3:Y:S08]  /*2020*/  @P4 LDC.64 R88, c[0x0][0x230] ;  /* 0x00008c00ff584b82 */ /* 0x000ef00000000a00 */
[----:B------:R-:W3:Y:S01]  /*2030*/  @P4 LDC.64 R86, c[0x0][0x228] ;  /* 0x00008a00ff564b82 */ /* 0x000ee20000000a00 */
[----:B--2---:R-:W-:-:S04]  /*2040*/  @P3 IMAD R16, R16, R6, RZ ;  /* 0x0000000610103224 */ /* 0x004fc800078e02ff */
[----:B------:R-:W-:Y:S01]  /*2050*/  @P3 IMAD R7, R20, R7, R16 ;  /* 0x0000000714073224 */ /* 0x000fe200078e0210 */
[----:B------:R-:W-:-:S05]  /*2060*/  @P3 MOV R16, R24 ;  /* 0x0000001800103202 */ /* 0x000fca0000000f00 */
[----:B------:R-:W-:-:S05]  /*2070*/  @P3 IMAD.WIDE.U32 R16, R20, R6, R16 ;  /* 0x0000000614103225 */ /* 0x000fca00078e0010 */
[----:B------:R-:W-:Y:S02]  /*2080*/  @P3 IADD3 R7, R17, R7, RZ ;  /* 0x0000000711073210 */ /* 0x000fe40007ffe0ff */
[C---:B------:R-:W-:Y:S02]  /*2090*/  @P3 SHF.L.U32 R5, R16.reuse, 0x1, RZ ;  /* 0x0000000110053819 */ /* 0x040fe400000006ff */
[----:B------:R-:W-:Y:S02]  /*20a0*/  @P3 SHF.L.U64.HI R16, R16, 0x1, R7 ;  /* 0x0000000110103819 */ /* 0x000fe40000010207 */
[----:B------:R-:W2:Y:S01]  /*20b0*/  @P2 LDC.64 R6, c[0x0][0x288] ;  /* 0x0000a200ff062b82 */ /* 0x000ea20000000a00 */
[----:B0-----:R-:W-:-:S04]  /*20c0*/  @P3 IADD3 R14, P0, R5, R14, RZ ;  /* 0x0000000e050e3210 */ /* 0x001fc80007f1e0ff */
[----:B------:R-:W-:Y:S02]  /*20d0*/  @P3 IADD3.X R15, R16, R15, RZ, P0, !PT ;  /* 0x0000000f100f3210 */ /* 0x000fe400007fe4ff */
[----:B------:R-:W-:-:S04]  /*20e0*/  @P3 IADD3 R92, P0, R5, R92, RZ ;  /* 0x0000005c055c3210 */ /* 0x000fc80007f1e0ff */
[----:B------:R-:W-:Y:S02]  /*20f0*/  @P3 IADD3.X R93, R16, R93, RZ, P0, !PT ;  /* 0x0000005d105d3210 */ /* 0x000fe400007fe4ff */
[----:B------:R-:W-:Y:S01]  /*2100*/  @P2 MOV R17, R27 ;  /* 0x0000001b00112202 */ /* 0x000fe20000000f00 */
[----:B--2---:R-:W-:-:S04]  /*2110*/  @P2 IMAD R16, R19, R6, RZ ;  /* 0x0000000613102224 */ /* 0x004fc800078e02ff */
[----:B----4-:R-:W-:Y:S01]  /*2120*/  @P2 IMAD R7, R18, R7, R16 ;  /* 0x0000000712072224 */ /* 0x010fe200078e0210 */
[----:B------:R-:W-:-:S05]  /*2130*/  @P2 MOV R16, R24 ;  /* 0x0000001800102202 */ /* 0x000fca0000000f00 */
[----:B------:R-:W-:-:S05]  /*2140*/  @P2 IMAD.WIDE.U32 R16, R18, R6, R16 ;  /* 0x0000000612102225 */ /* 0x000fca00078e0010 */
[----:B------:R-:W-:Y:S02]  /*2150*/  @P2 IADD3 R7, R17, R7, RZ ;  /* 0x0000000711072210 */ /* 0x000fe40007ffe0ff */
[C---:B------:R-:W-:Y:S02]  /*2160*/  @P2 SHF.L.U32 R5, R16.reuse, 0x1, RZ ;  /* 0x0000000110052819 */ /* 0x040fe400000006ff */
[----:B------:R-:W-:Y:S02]  /*2170*/  @P2 SHF.L.U64.HI R16, R16, 0x1, R7 ;  /* 0x0000000110102819 */ /* 0x000fe40000010207 */
[----:B------:R-:W0:Y:S01]  /*2180*/  @P1 LDC.64 R6, c[0x0][0x288] ;  /* 0x0000a200ff061b82 */ /* 0x000e220000000a00 */
[----:B------:R-:W-:-:S04]  /*2190*/  @P2 IADD3 R90, P0, R5, R90, RZ ;  /* 0x0000005a055a2210 */ /* 0x000fc80007f1e0ff */
[----:B------:R-:W-:Y:S02]  /*21a0*/  @P2 IADD3.X R91, R16, R91, RZ, P0, !PT ;  /* 0x0000005b105b2210 */ /* 0x000fe400007fe4ff */
[----:B------:R-:W-:Y:S02]  /*21b0*/  @P2 IADD3 R66, P0, R5, R66, RZ ;  /* 0x0000004205422210 */ /* 0x000fe40007f1e0ff */
[----:B------:R-:W-:-:S04]  /*21c0*/  IADD3 R5, R3, 0xf0, RZ ;  /* 0x000000f003057810 */ /* 0x000fc80007ffe0ff */
[----:B------:R-:W-:Y:S02]  /*21d0*/  SHF.R.S32.HI R19, RZ, 0x1f, R5 ;  /* 0x0000001fff137819 */ /* 0x000fe40000011405 */
[----:B------:R-:W-:Y:S02]  /*21e0*/  @P2 IADD3.X R67, R16, R67, RZ, P0, !PT ;  /* 0x0000004310432210 */ /* 0x000fe400007fe4ff */
[----:B------:R-:W2:Y:S01]  /*21f0*/  @P1 LDC.64 R16, c[0x0][0x230] ;  /* 0x00008c00ff101b82 */ /* 0x000ea20000000a00 */
[----:B0-----:R-:W-:Y:S01]  /*2200*/  @P1 IMAD R18, R19, R6, RZ ;  /* 0x0000000613121224 */ /* 0x001fe200078e02ff */
[----:B------:R-:W-:-:S03]  /*2210*/  @P1 MOV R19, R27 ;  /* 0x0000001b00131202 */ /* 0x000fc60000000f00 */
[----:B------:R-:W-:Y:S01]  /*2220*/  @P1 IMAD R7, R5, R7, R18 ;  /* 0x0000000705071224 */ /* 0x000fe200078e0212 */
[----:B------:R-:W-:-:S05]  /*2230*/  @P1 MOV R18, R24 ;  /* 0x0000001800121202 */ /* 0x000fca0000000f00 */
[----:B------:R-:W-:-:S05]  /*2240*/  @P1 IMAD.WIDE.U32 R18, R5, R6, R18 ;  /* 0x0000000605121225 */ /* 0x000fca00078e0012 */
[----:B------:R-:W-:Y:S02]  /*2250*/  @P1 IADD3 R7, R19, R7, RZ ;  /* 0x0000000713071210 */ /* 0x000fe40007ffe0ff */
[C---:B------:R-:W-:Y:S02]  /*2260*/  @P1 SHF.L.U32 R5, R18.reuse, 0x1, RZ ;  /* 0x0000000112051819 */ /* 0x040fe400000006ff */
[----:B------:R-:W-:Y:S02]  /*2270*/  @P1 SHF.L.U64.HI R18, R18, 0x1, R7 ;  /* 0x0000000112121819 */ /* 0x000fe40000010207 */
[----:B------:R-:W0:Y:S01]  /*2280*/  @P4 LDC.64 R6, c[0x0][0x288] ;  /* 0x0000a200ff064b82 */ /* 0x000e220000000a00 */
[----:B--2---:R-:W-:-:S04]  /*2290*/  @P1 IADD3 R16, P0, R5, R16, RZ ;  /* 0x0000001005101210 */ /* 0x004fc80007f1e0ff */
[----:B------:R-:W-:Y:S02]  /*22a0*/  @P1 IADD3.X R17, R18, R17, RZ, P0, !PT ;  /* 0x0000001112111210 */ /* 0x000fe400007fe4ff */
[----:B-1----:R-:W-:Y:S02]  /*22b0*/  @P1 IADD3 R64, P0, R5, R64, RZ ;  /* 0x0000004005401210 */ /* 0x002fe40007f1e0ff */
[----:B------:R-:W-:-:S04]  /*22c0*/  IADD3 R5, R3, 0x110, RZ ;  /* 0x0000011003057810 */ /* 0x000fc80007ffe0ff */
[----:B------:R-:W-:Y:S02]  /*22d0*/  SHF.R.S32.HI R19, RZ, 0x1f, R5 ;  /* 0x0000001fff137819 */ /* 0x000fe40000011405 */
[----:B------:R-:W-:-:S03]  /*22e0*/  @P1 IADD3.X R65, R18, R65, RZ, P0, !PT ;  /* 0x0000004112411210 */ /* 0x000fc600007fe4ff */
        /* <DEDUP_REMOVED lines=9> */
[----:B---3--:R-:W-:-:S04]  /*2380*/  @P4 IADD3 R88, P0, R5, R88, RZ ;  /* 0x0000005805584210 */ /* 0x008fc80007f1e0ff */
[----:B------:R-:W-:Y:S02]  /*2390*/  @P4 IADD3.X R89, R18, R89, RZ, P0, !PT ;  /* 0x0000005912594210 */ /* 0x000fe400007fe4ff */
[----:B------:R-:W-:Y:S02]  /*23a0*/  @P4 IADD3 R86, P0, R5, R86, RZ ;  /* 0x0000005605564210 */ /* 0x000fe40007f1e0ff */
[----:B------:R-:W-:-:S04]  /*23b0*/  IADD3 R5, R3, 0x120, RZ ;  /* 0x0000012003057810 */ /* 0x000fc80007ffe0ff */
[----:B------:R-:W-:Y:S02]  /*23c0*/  SHF.R.S32.HI R21, RZ, 0x1f, R5 ;  /* 0x0000001fff157819 */ /* 0x000fe40000011405 */
[----:B------:R-:W-:Y:S02]  /*23d0*/  LOP3.LUT R4, R4, 0x7fffffff, RZ, 0xc0, !PT ;  /* 0x7fffffff04047812 */ /* 0x000fe400078ec0ff */
[----:B------:R-:W-:Y:S02]  /*23e0*/  @P4 IADD3.X R87, R18, R87, RZ, P0, !PT ;  /* 0x0000005712574210 */ /* 0x000fe400007fe4ff */
[----:B------:R-:W-:Y:S01]  /*23f0*/  @P3 LOP3.LUT R4, R4, 0x80000000, RZ, 0xfc, !PT ;  /* 0x8000000004043812 */ /* 0x000fe200078efcff */
[----:B------:R-:W1:Y:S01]  /*2400*/  @P5 LDC.64 R18, c[0x0][0x230] ;  /* 0x00008c00ff125b82 */ /* 0x000e620000000a00 */
[----:B0-----:R-:W-:Y:S01]  /*2410*/  @P5 IMAD R20, R21, R6, RZ ;  /* 0x0000000615145224 */ /* 0x001fe200078e02ff */
[----:B------:R-:W-:-:S03]  /*2420*/  @P5 MOV R21, R27 ;  /* 0x0000001b00155202 */ /* 0x000fc60000000f00 */
[----:B------:R-:W-:Y:S01]  /*2430*/  @P5 IMAD R7, R5, R7, R20 ;  /* 0x0000000705075224 */ /* 0x000fe200078e0214 */
[----:B------:R-:W-:Y:S02]  /*2440*/  @P5 MOV R20, R24 ;  /* 0x0000001800145202 */ /* 0x000fe40000000f00 */
[----:B------:R-:W-:-:S03]  /*2450*/  LOP3.LUT P1, RZ, R4, 0x10000, RZ, 0xc0, !PT ;  /* 0x0001000004ff7812 */ /* 0x000fc6000782c0ff */
[----:B------:R-:W-:-:S05]  /*2460*/  @P5 IMAD.WIDE.U32 R20, R5, R6, R20 ;  /* 0x0000000605145225 */ /* 0x000fca00078e0014 */
[----:B------:R-:W-:Y:S02]  /*2470*/  @P5 IADD3 R7, R21, R7, RZ ;  /* 0x0000000715075210 */ /* 0x000fe40007ffe0ff */
[C---:B------:R-:W-:Y:S02]  /*2480*/  @P5 SHF.L.U32 R5, R20.reuse, 0x1, RZ ;  /* 0x0000000114055819 */ /* 0x040fe400000006ff */
[----:B------:R-:W-:Y:S01]  /*2490*/  @P5 SHF.L.U64.HI R20, R20, 0x1, R7 ;  /* 0x0000000114145819 */ /* 0x000fe20000010207 */
[----:B------:R-:W0:Y:S08]  /*24a0*/  @P1 LDC.64 R84, c[0x0][0x230] ;  /* 0x00008c00ff541b82 */ /* 0x000e300000000a00 */
[----:B------:R-:W2:Y:S01]  /*24b0*/  @P1 LDC.64 R6, c[0x0][0x288] ;  /* 0x0000a200ff061b82 */ /* 0x000ea20000000a00 */
[----:B-1----:R-:W-:-:S04]  /*24c0*/  @P5 IADD3 R18, P0, R5, R18, RZ ;  /* 0x0000001205125210 */ /* 0x002fc80007f1e0ff */
[----:B------:R-:W-:Y:S02]  /*24d0*/  @P5 IADD3.X R19, R20, R19, RZ, P0, !PT ;  /* 0x0000001314135210 */ /* 0x000fe400007fe4ff */
[----:B------:R-:W-:Y:S01]  /*24e0*/  @P5 IADD3 R62, P0, R5, R62, RZ ;  /* 0x0000003e053e5210 */ /* 0x000fe20007f1e0ff */
[----:B------:R-:W1:Y:S01]  /*24f0*/  @P1 LDC.64 R60, c[0x0][0x228] ;  /* 0x00008a00ff3c1b82 */ /* 0x000e620000000a00 */
[----:B------:R-:W-:-:S04]  /*2500*/  IADD3 R5, R3, 0x130, RZ ;  /* 0x0000013003057810 */ /* 0x000fc80007ffe0ff */
[----:B------:R-:W-:Y:S02]  /*2510*/  SHF.R.S32.HI R21, RZ, 0x1f, R5 ;  /* 0x0000001fff157819 */ /* 0x000fe40000011405 */
[----:B------:R-:W-:-:S03]  /*2520*/  @P5 IADD3.X R63, R20, R63, RZ, P0, !PT ;  /* 0x0000003f143f5210 */ /* 0x000fc600007fe4ff */
[----:B--2---:R-:W-:Y:S01]  /*2530*/  @P1 IMAD R20, R21, R6, RZ ;  /* 0x0000000615141224 */ /* 0x004fe200078e02ff */
        /* <DEDUP_REMOVED lines=8> */
[----:B------:R-:W2:Y:S08]  /*25c0*/  @P3 LDC.64 R58, c[0x0][0x228] ;  /* 0x00008a00ff3a3b82 */ /* 0x000eb00000000a00 */
[----:B------:R-:W3:Y:S01]  /*25d0*/  @P3 LDC.64 R6, c[0x0][0x288] ;  /* 0x0000a200ff063b82 */ /* 0x000ee20000000a00 */
[----:B0-----:R-:W-:-:S04]  /*25e0*/  @P1 IADD3 R84, P0, R5, R84, RZ ;  /* 0x0000005405541210 */ /* 0x001fc80007f1e0ff */
[----:B------:R-:W-:Y:S02]  /*25f0*/  @P1 IADD3.X R85, R20, R85, RZ, P0, !PT ;  /* 0x0000005514551210 */ /* 0x000fe400007fe4ff */
[----:B-1----:R-:W-:Y:S02]  /*2600*/  @P1 IADD3 R60, P0, R5, R60, RZ ;  /* 0x0000003c053c1210 */ /* 0x002fe40007f1e0ff */
[----:B------:R-:W-:-:S04]  /*2610*/  IADD3 R5, R3, 0x140, RZ ;  /* 0x0000014003057810 */ /* 0x000fc80007ffe0ff */
[----:B------:R-:W-:Y:S02]  /*2620*/  SHF.R.S32.HI R29, RZ, 0x1f, R5 ;  /* 0x0000001fff1d7819 */ /* 0x000fe40000011405 */
[----:B------:R-:W-:Y:S02]  /*2630*/  LOP3.LUT R83, R83, 0xfffffffe, RZ, 0xc0, !PT ;  /* 0xfffffffe53537812 */ /* 0x000fe400078ec0ff */
[----:B------:R-:W-:Y:S02]  /*2640*/  @P1 IADD3.X R61, R20, R61, RZ, P0, !PT ;  /* 0x0000003d143d1210 */ /* 0x000fe400007fe4ff */
[----:B------:R-:W0:Y:S01]  /*2650*/  @P3 LDC.64 R20, c[0x0][0x230] ;  /* 0x00008c00ff143b82 */ /* 0x000e220000000a00 */
[----:B---3--:R-:W-:Y:S01]  /*2660*/  @P3 IMAD R28, R29, R6, RZ ;  /* 0x000000061d1c3224 */ /* 0x008fe200078e02ff */
[----:B------:R-:W-:-:S03]  /*2670*/  @P3 MOV R29, R27 ;  /* 0x0000001b001d3202 */ /* 0x000fc60000000f00 */
[----:B------:R-:W-:Y:S01]  /*2680*/  @P3 IMAD R7, R5, R7, R28 ;  /* 0x0000000705073224 */ /* 0x000fe200078e021c */
[----:B------:R-:W-:Y:S02]  /*2690*/  @P3 MOV R28, R24 ;  /* 0x00000018001c3202 */ /* 0x000fe40000000f00 */
[----:B------:R-:W-:Y:S02]  /*26a0*/  @P2 LOP3.LUT R83, R83, 0x1, RZ, 0xfc, !PT ;  /* 0x0000000153532812 */ /* 0x000fe400078efcff */
[----:B------:R-:W-:Y:S01]  /*26b0*/  LOP3.LUT P2, RZ, R4, 0x4000, RZ, 0xc0, !PT ;  /* 0x0000400004ff7812 */ /* 0x000fe2000784c0ff */
[----:B------:R-:W-:-:S05]  /*26c0*/  @P3 IMAD.WIDE.U32 R28, R5, R6, R28 ;  /* 0x00000006051c3225 */ /* 0x000fca00078e001c */
[----:B------:R-:W-:Y:S02]  /*26d0*/  @P3 IADD3 R7, R29, R7, RZ ;  /* 0x000000071d073210 */ /* 0x000fe40007ffe0ff */
[C---:B------:R-:W-:Y:S02]  /*26e0*/  @P3 SHF.L.U32 R5, R28.reuse, 0x1, RZ ;  /* 0x000000011c053819 */ /* 0x040fe400000006ff */
[----:B------:R-:W-:-:S03]  /*26f0*/  @P3 SHF.L.U64.HI R28, R28, 0x1, R7 ;  /* 0x000000011c1c3819 */ /* 0x000fc60000010207 */
[----:B------:R-:W1:Y:S01]  /*2700*/  @P2 LDC.64 R6, c[0x0][0x288] ;  /* 0x0000a200ff062b82 */ /* 0x000e620000000a00 */
[----:B0-----:R-:W-:-:S04]  /*2710*/  @P3 IADD3 R20, P0, R5, R20, RZ ;  /* 0x0000001405143210 */ /* 0x001fc80007f1e0ff */
[C---:B------:R-:W-:Y:S02]  /*2720*/  @P3 IADD3.X R21, R28.reuse, R21, RZ, P0, !PT ;  /* 0x000000151c153210 */ /* 0x040fe400007fe4ff */
[----:B--2---:R-:W-:Y:S01]  /*2730*/  @P3 IADD3 R58, P0, R5, R58, RZ ;  /* 0x0000003a053a3210 */ /* 0x004fe20007f1e0ff */
[----:B------:R-:W0:Y:S01]  /*2740*/  @P2 LDC.64 R56, c[0x0][0x230] ;  /* 0x00008c00ff382b82 */ /* 0x000e220000000a00 */
[----:B------:R-:W-:Y:S02]  /*2750*/  IADD3 R5, R3, 0x150, RZ ;  /* 0x0000015003057810 */ /* 0x000fe40007ffe0ff */
[----:B------:R-:W-:Y:S02]  /*2760*/  @P3 IADD3.X R59, R28, R59, RZ, P0, !PT ;  /* 0x0000003b1c3b3210 */ /* 0x000fe400007fe4ff */
[----:B------:R-:W-:Y:S02]  /*2770*/  SHF.R.S32.HI R28, RZ, 0x1f, R5 ;  /* 0x0000001fff1c7819 */ /* 0x000fe40000011405 */
[----:B------:R-:W-:Y:S01]  /*2780*/  @P2 MOV R29, R27 ;  /* 0x0000001b001d2202 */ /* 0x000fe20000000f00 */
[----:B------:R-:W2:Y:S02]  /*2790*/  @P2 LDC.64 R46, c[0x0][0x228] ;  /* 0x00008a00ff2e2b82 */ /* 0x000ea40000000a00 */
[----:B-1----:R-:W-:-:S04]  /*27a0*/  @P2 IMAD R28, R28, R6, RZ ;  /* 0x000000061c1c2224 */ /* 0x002fc800078e02ff */
[----:B------:R-:W-:Y:S01]  /*27b0*/  @P2 IMAD R7, R5, R7, R28 ;  /* 0x0000000705072224 */ /* 0x000fe200078e021c */
[----:B------:R-:W-:Y:S02]  /*27c0*/  @P2 MOV R28, R24 ;  /* 0x00000018001c2202 */ /* 0x000fe40000000f00 */
[----:B------:R-:W-:-:S03]  /*27d0*/  LOP3.LUT P1, RZ, R4, 0x2000, RZ, 0xc0, !PT ;  /* 0x0000200004ff7812 */ /* 0x000fc6000782c0ff */
[----:B------:R-:W-:-:S05]  /*27e0*/  @P2 IMAD.WIDE.U32 R28, R5, R6, R28 ;  /* 0x00000006051c2225 */ /* 0x000fca00078e001c */
[----:B------:R-:W-:Y:S02]  /*27f0*/  @P2 IADD3 R7, R29, R7, RZ ;  /* 0x000000071d072210 */ /* 0x000fe40007ffe0ff */
[C---:B------:R-:W-:Y:S02]  /*2800*/  @P2 SHF.L.U32 R5, R28.reuse, 0x1, RZ ;  /* 0x000000011c052819 */ /* 0x040fe400000006ff */
[----:B------:R-:W-:Y:S01]  /*2810*/  @P2 SHF.L.U64.HI R28, R28, 0x1, R7 ;  /* 0x000000011c1c2819 */ /* 0x000fe20000010207 */
[----:B------:R-:W1:Y:S08]  /*2820*/  @P1 LDC.64 R44, c[0x0][0x230] ;  /* 0x00008c00ff2c1b82 */ /* 0x000e700000000a00 */
[----:B------:R-:W3:Y:S01]  /*2830*/  @P1 LDC.64 R6, c[0x0][0x288] ;  /* 0x0000a200ff061b82 */ /* 0x000ee20000000a00 */
[----:B0-----:R-:W-:-:S04]  /*2840*/  @P2 IADD3 R56, P0, R5, R56, RZ ;  /* 0x0000003805382210 */ /* 0x001fc80007f1e0ff */
[C---:B------:R-:W-:Y:S02]  /*2850*/  @P2 IADD3.X R57, R28.reuse, R57, RZ, P0, !PT ;  /* 0x000000391c392210 */ /* 0x040fe400007fe4ff */
[----:B--2---:R-:W-:Y:S01]  /*2860*/  @P2 IADD3 R46, P0, R5, R46, RZ ;  /* 0x0000002e052e2210 */ /* 0x004fe20007f1e0ff */
[----:B------:R-:W0:Y:S01]  /*2870*/  @P1 LDC.64 R42, c[0x0][0x228] ;  /* 0x00008a00ff2a1b82 */ /* 0x000e220000000a00 */
[----:B------:R-:W-:Y:S02]  /*2880*/  IADD3 R5, R3, 0x160, RZ ;  /* 0x0000016003057810 */ /* 0x000fe40007ffe0ff */
[----:B------:R-:W-:Y:S02]  /*2890*/  @P2 IADD3.X R47, R28, R47, RZ, P0, !PT ;  /* 0x0000002f1c2f2210 */ /* 0x000fe400007fe4ff */
[----:B------:R-:W-:Y:S02]  /*28a0*/  SHF.R.S32.HI R28, RZ, 0x1f, R5 ;  /* 0x0000001fff1c7819 */ /* 0x000fe40000011405 */
[----:B------:R-:W-:-:S03]  /*28b0*/  @P1 MOV R29, R27 ;  /* 0x0000001b001d1202 */ /* 0x000fc60000000f00 */
[----:B---3--:R-:W-:-:S04]  /*28c0*/  @P1 IMAD R28, R28, R6, RZ ;  /* 0x000000061c1c1224 */ /* 0x008fc800078e02ff */
[----:B------:R-:W-:Y:S01]  /*28d0*/  @P1 IMAD R7, R5, R7, R28 ;  /* 0x0000000705071224 */ /* 0x000fe200078e021c */
[----:B------:R-:W-:-:S05]  /*28e0*/  @P1 MOV R28, R24 ;  /* 0x00000018001c1202 */ /* 0x000fca0000000f00 */
[----:B------:R-:W-:-:S05]  /*28f0*/  @P1 IMAD.WIDE.U32 R28, R5, R6, R28 ;  /* 0x00000006051c1225 */ /* 0x000fca00078e001c */
[----:B------:R-:W-:Y:S02]  /*2900*/  @P1 IADD3 R7, R29, R7, RZ ;  /* 0x000000071d071210 */ /* 0x000fe40007ffe0ff */
[C---:B------:R-:W-:Y:S02]  /*2910*/  @P1 SHF.L.U32 R5, R28.reuse, 0x1, RZ ;  /* 0x000000011c051819 */ /* 0x040fe400000006ff */
[----:B------:R-:W-:Y:S02]  /*2920*/  @P1 SHF.L.U64.HI R28, R28, 0x1, R7 ;  /* 0x000000011c1c1819 */ /* 0x000fe40000010207 */
[----:B-1----:R-:W-:-:S04]  /*2930*/  @P1 IADD3 R44, P0, R5, R44, RZ ;  /* 0x0000002c052c1210 */ /* 0x002fc80007f1e0ff */
[C---:B------:R-:W-:Y:S02]  /*2940*/  @P1 IADD3.X R45, R28.reuse, R45, RZ, P0, !PT ;  /* 0x0000002d1c2d1210 */ /* 0x040fe400007fe4ff */
[----:B0-----:R-:W-:Y:S02]  /*2950*/  @P1 IADD3 R42, P0, R5, R42, RZ ;  /* 0x0000002a052a1210 */ /* 0x001fe40007f1e0ff */
[----:B------:R-:W-:Y:S02]  /*2960*/  IADD3 R5, R3, 0x190, RZ ;  /* 0x0000019003057810 */ /* 0x000fe40007ffe0ff */
[----:B------:R-:W-:Y:S02]  /*2970*/  @P1 IADD3.X R43, R28, R43, RZ, P0, !PT ;  /* 0x0000002b1c2b1210 */ /* 0x000fe400007fe4ff */
        /* <DEDUP_REMOVED lines=14> */
[----:B------:R-:W0:Y:S01]  /*2a60*/  @P0 LDC.64 R28, c[0x0][0x228] ;  /* 0x00008a00ff1c0b82 */ /* 0x000e220000000a00 */
[----:B-1----:R-:W-:-:S04]  /*2a70*/  @P0 IADD3 R6, P1, R5, R6, RZ ;  /* 0x0000000605060210 */ /* 0x002fc80007f3e0ff */
[----:B------:R-:W-:Y:S02]  /*2a80*/  @P0 IADD3.X R7, R30, R7, RZ, P1, !PT ;  /* 0x000000071e070210 */ /* 0x000fe40000ffe4ff */
[----:B------:R-:W-:Y:S02]  /*2a90*/  CS2R R34, SRZ ;  /* 0x0000000000227805 */ /* 0x000fe4000001ff00 */
[----:B0-----:R-:W-:-:S04]  /*2aa0*/  @P0 IADD3 R28, P1, R5, R28, RZ ;  /* 0x0000001c051c0210 */ /* 0x001fc80007f3e0ff */
[----:B------:R-:W-:-:S05]  /*2ab0*/  @P0 IADD3.X R29, R30, R29, RZ, P1, !PT ;  /* 0x0000001d1e1d0210 */ /* 0x000fca0000ffe4ff */
[----:B------:R0:W2:Y:S01]  /*2ac0*/  @P0 LDG.E R34, desc[UR16][R28.64] ;  /* 0x000000101c220981 */ /* 0x0000a2000c1e1900 */
[----:B------:R-:W-:Y:S02]  /*2ad0*/  CS2R R118, SRZ ;  /* 0x0000000000767805 */ /* 0x000fe4000001ff00 */
[----:B------:R-:W-:-:S04]  /*2ae0*/  IADD3 R5, R3, 0x1a0, RZ ;  /* 0x000001a003057810 */ /* 0x000fc80007ffe0ff */
[----:B------:R-:W-:Y:S01]  /*2af0*/  SHF.R.S32.HI R30, RZ, 0x1f, R5 ;  /* 0x0000001fff1e7819 */ /* 0x000fe20000011405 */
[----:B------:R1:W5:Y:S01]  /*2b00*/  @P0 LDG.E R119, desc[UR16][R6.64] ;  /* 0x0000001006770981 */ /* 0x000362000c1e1900 */
[----:B------:R-:W-:-:S04]  /*2b10*/  ISETP.GE.U32.AND P0, PT, R5, UR6, PT ;  /* 0x0000000605007c0c */ /* 0x000fc8000bf06070 */
[----:B------:R-:W-:-:S04]  /*2b20*/  ISETP.GE.AND.EX P0, PT, R30, UR7, PT, P0 ;  /* 0x000000071e007c0c */ /* 0x000fc8000bf06300 */
[----:B------:R-:W-:-:S13]  /*2b30*/  ISETP.LT.U32.AND P0, PT, R0, 0x200, !P0 ;  /* 0x000002000000780c */ /* 0x000fda0004701070 */
[----:B0-----:R-:W0:Y:S01]  /*2b40*/  @P0 LDC.64 R28, c[0x0][0x288] ;  /* 0x0000a200ff1c0b82 */ /* 0x001e220000000a00 */
[----:B------:R-:W-:-:S07]  /*2b50*/  @P0 MOV R31, R27 ;  /* 0x0000001b001f0202 */ /* 0x000fce0000000f00 */
[----:B-1----:R-:W1:Y:S01]  /*2b60*/  @P0 LDC.64 R6, c[0x0][0x230] ;  /* 0x00008c00ff060b82 */ /* 0x002e620000000a00 */
        /* <DEDUP_REMOVED lines=9> */
[----:B------:R-:W-:-:S05]  /*2c00*/  @P0 IADD3.X R7, R30, R7, RZ, P1, !PT ;  /* 0x000000071e070210 */ /* 0x000fca0000ffe4ff */
[----:B------:R-:W3:Y:S01]  /*2c10*/  @P0 LDG.E R35, desc[UR16][R6.64] ;  /* 0x0000001006230981 */ /* 0x000ee2000c1e1900 */
[----:B0-----:R-:W-:-:S04]  /*2c20*/  @P0 IADD3 R28, P1, R5, R28, RZ ;  /* 0x0000001c051c0210 */ /* 0x001fc80007f3e0ff */
[----:B------:R-:W-:Y:S02]  /*2c30*/  @P0 IADD3.X R29, R30, R29, RZ, P1, !PT ;  /* 0x0000001d1e1d0210 */ /* 0x000fe40000ffe4ff */
[----:B------:R-:W-:-:S04]  /*2c40*/  IADD3 R5, R3, 0x1b0, RZ ;  /* 0x000001b003057810 */ /* 0x000fc80007ffe0ff */
[----:B------:R-:W-:Y:S02]  /*2c50*/  SHF.R.S32.HI R30, RZ, 0x1f, R5 ;  /* 0x0000001fff1e7819 */ /* 0x000fe40000011405 */
[----:B------:R-:W-:Y:S01]  /*2c60*/  CS2R R124, SRZ ;  /* 0x00000000007c7805 */ /* 0x000fe2000001ff00 */
[----:B--2---:R0:W-:Y:S02]  /*2c70*/  STL [R1+0x8], R34 ;  /* 0x0000082201007387 */ /* 0x0041e40000100800 */
[----:B0-----:R-:W-:-:S10]  /*2c80*/  HFMA2.MMA R34, -RZ, RZ, 0, 0 ;  /* 0x00000000ff227435 */ /* 0x001fd400000001ff */
[----:B------:R0:W2:Y:S01]  /*2c90*/  @P0 LDG.E R34, desc[UR16][R28.64] ;  /* 0x000000101c220981 */ /* 0x0000a2000c1e1900 */
[----:B------:R-:W-:-:S04]  /*2ca0*/  ISETP.GE.U32.AND P0, PT, R5, UR6, PT ;  /* 0x0000000605007c0c */ /* 0x000fc8000bf06070 */
[----:B------:R-:W-:-:S04]  /*2cb0*/  ISETP.GE.AND.EX P0, PT, R30, UR7, PT, P0 ;  /* 0x000000071e007c0c */ /* 0x000fc8000bf06300 */
[----:B------:R-:W-:-:S13]  /*2cc0*/  ISETP.LT.U32.AND P0, PT, R0, 0x200, !P0 ;  /* 0x000002000000780c */ /* 0x000fda0004701070 */
[----:B0-----:R-:W0:Y:S01]  /*2cd0*/  @P0 LDC.64 R28, c[0x0][0x288] ;  /* 0x0000a200ff1c0b82 */ /* 0x001e220000000a00 */
        /* <DEDUP_REMOVED lines=12> */
[----:B------:R-:W5:Y:S01]  /*2da0*/  @P0 LDG.E R118, desc[UR16][R6.64] ;  /* 0x0000001006760981 */ /* 0x000f62000c1e1900 */
[----:B0-----:R-:W-:Y:S02]  /*2db0*/  @P0 IADD3 R28, P1, R5, R28, RZ ;  /* 0x0000001c051c0210 */ /* 0x001fe40007f3e0ff */
[----:B------:R-:W-:Y:S02]  /*2dc0*/  IADD3 R5, R3, 0x1c0, RZ ;  /* 0x000001c003057810 */ /* 0x000fe40007ffe0ff */
[----:B------:R-:W-:Y:S02]  /*2dd0*/  @P0 IADD3.X R29, R30, R29, RZ, P1, !PT ;  /* 0x0000001d1e1d0210 */ /* 0x000fe40000ffe4ff */
[----:B------:R-:W-:-:S03]  /*2de0*/  SHF.R.S32.HI R30, RZ, 0x1f, R5 ;  /* 0x0000001fff1e7819 */ /* 0x000fc60000011405 */
[----:B------:R0:W5:Y:S01]  /*2df0*/  @P0 LDG.E R125, desc[UR16][R28.64] ;  /* 0x000000101c7d0981 */ /* 0x000162000c1e1900 */
        /* <DEDUP_REMOVED lines=16> */
[----:B------:R-:W-:-:S03]  /*2f00*/  CS2R R122, SRZ ;  /* 0x00000000007a7805 */ /* 0x000fc6000001ff00 */
        /* <DEDUP_REMOVED lines=21> */
[----:B------:R-:W-:Y:S01]  /*3060*/  @P0 IADD3.X R7, R30, R7, RZ, P1, !PT ;  /* 0x000000071e070210 */ /* 0x000fe20000ffe4ff */
[----:B---3--:R-:W-:Y:S01]  /*3070*/  STL [R1+0x4], R35 ;  /* 0x0000042301007387 */ /* 0x008fe20000100800 */
[----:B0-----:R-:W-:Y:S01]  /*3080*/  @P0 IADD3 R28, P1, R5, R28, RZ ;  /* 0x0000001c051c0210 */ /* 0x001fe20007f3e0ff */
[----:B------:R-:W-:-:S03]  /*3090*/  HFMA2.MMA R5, -RZ, RZ, 0, 0 ;  /* 0x00000000ff057435 */ /* 0x000fc600000001ff */
[----:B------:R-:W-:Y:S01]  /*30a0*/  @P0 IADD3.X R29, R30, R29, RZ, P1, !PT ;  /* 0x0000001d1e1d0210 */ /* 0x000fe20000ffe4ff */
[----:B--2---:R0:W-:Y:S06]  /*30b0*/  STL [R1], R34 ;  /* 0x0000002201007387 */ /* 0x0041ec0000100800 */
[----:B------:R1:W5:Y:S04]  /*30c0*/  @P0 LDG.E R5, desc[UR16][R6.64] ;  /* 0x0000001006050981 */ /* 0x000368000c1e1900 */
[----:B------:R2:W5:Y:S01]  /*30d0*/  @P0 LDG.E R122, desc[UR16][R28.64] ;  /* 0x000000101c7a0981 */ /* 0x000562000c1e1900 */
[----:B0-----:R-:W-:-:S04]  /*30e0*/  IADD3 R34, R3, 0x1e0, RZ ;  /* 0x000001e003227810 */ /* 0x001fc80007ffe0ff */
[----:B------:R-:W-:Y:S02]  /*30f0*/  SHF.R.S32.HI R30, RZ, 0x1f, R34 ;  /* 0x0000001fff1e7819 */ /* 0x000fe40000011422 */
[----:B------:R-:W-:-:S04]  /*3100*/  ISETP.GE.U32.AND P0, PT, R34, UR6, PT ;  /* 0x0000000622007c0c */ /* 0x000fc8000bf06070 */
[----:B------:R-:W-:-:S04]  /*3110*/  ISETP.GE.AND.EX P0, PT, R30, UR7, PT, P0 ;  /* 0x000000071e007c0c */ /* 0x000fc8000bf06300 */
[----:B------:R-:W-:-:S13]  /*3120*/  ISETP.LT.U32.AND P0, PT, R0, 0x200, !P0 ;  /* 0x000002000000780c */ /* 0x000fda0004701070 */
[----:B-1----:R-:W0:Y:S01]  /*3130*/  @P0 LDC.64 R6, c[0x0][0x288] ;  /* 0x0000a200ff060b82 */ /* 0x002e220000000a00 */
[----:B------:R-:W-:-:S07]  /*3140*/  @P0 MOV R31, R27 ;  /* 0x0000001b001f0202 */ /* 0x000fce0000000f00 */
[----:B--2---:R-:W1:Y:S01]  /*3150*/  @P0 LDC.64 R28, c[0x0][0x230] ;  /* 0x00008c00ff1c0b82 */ /* 0x004e620000000a00 */
        /* <DEDUP_REMOVED lines=10> */
[----:B0-----:R-:W-:Y:S01]  /*3200*/  @P0 IADD3 R30, P1, R6, R30, RZ ;  /* 0x0000001e061e0210 */ /* 0x001fe20007f3e0ff */
[----:B------:R-:W-:-:S10]  /*3210*/  HFMA2.MMA R6, -RZ, RZ, 0, 0 ;  /* 0x00000000ff067435 */ /* 0x000fd400000001ff */
[----:B------:R0:W5:Y:S02]  /*3220*/  @P0 LDG.E R6, desc[UR16][R28.64] ;  /* 0x000000101c060981 */ /* 0x000164000c1e1900 */
[----:B0-----:R-:W0:Y:S01]  /*3230*/  LDC R28, c[0x0][0x2ac] ;  /* 0x0000ab00ff1c7b82 */ /* 0x001e220000000800 */
[----:B------:R-:W-:Y:S02]  /*3240*/  @P0 IADD3.X R31, R7, R31, RZ, P1, !PT ;  /* 0x0000001f071f0210 */ /* 0x000fe40000ffe4ff */
[----:B------:R-:W-:Y:S02]  /*3250*/  SHF.R.U32.HI R7, RZ, 0x5, R0 ;  /* 0x00000005ff077819 */ /* 0x000fe40000011600 */
[----:B------:R-:W-:-:S06]  /*3260*/  CS2R R120, SRZ ;  /* 0x0000000000787805 */ /* 0x000fcc000001ff00 */
[----:B------:R1:W5:Y:S01]  /*3270*/  @P0 LDG.E R121, desc[UR16][R30.64] ;  /* 0x000000101e790981 */ /* 0x000362000c1e1900 */
[----:B0-----:R-:W-:-:S05]  /*3280*/  IMAD R7, R28, UR18, R7 ;  /* 0x000000121c077c24 */ /* 0x001fca000f8e0207 */
[----:B------:R-:W-:-:S04]  /*3290*/  IADD3 R7, R7, 0x1f0, RZ ;  /* 0x000001f007077810 */ /* 0x000fc80007ffe0ff */
[----:B------:R-:W-:Y:S02]  /*32a0*/  SHF.R.S32.HI R28, RZ, 0x1f, R7 ;  /* 0x0000001fff1c7819 */ /* 0x000fe40000011407 */
[----:B------:R-:W-:-:S04]  /*32b0*/  ISETP.GE.U32.AND P0, PT, R7, UR6, PT ;  /* 0x0000000607007c0c */ /* 0x000fc8000bf06070 */
[----:B------:R-:W-:Y:S01]  /*32c0*/  ISETP.GE.AND.EX P0, PT, R28, UR7, PT, P0 ;  /* 0x000000071c007c0c */ /* 0x000fe2000bf06300 */
[----:B------:R-:W-:-:S03]  /*32d0*/  ULDC.64 UR6, c[0x0][0x248] ;  /* 0x0000920000067ab9 */ /* 0x000fc60000000a00 */
[----:B------:R-:W-:-:S13]  /*32e0*/  ISETP.LT.U32.AND P0, PT, R0, 0x200, !P0 ;  /* 0x000002000000780c */ /* 0x000fda0004701070 */
[----:B-1----:R-:W0:Y:S01]  /*32f0*/  @P0 LDC.64 R30, c[0x0][0x288] ;  /* 0x0000a200ff1e0b82 */ /* 0x002e220000000a00 */
[----:B------:R-:W-:-:S04]  /*3300*/  IADD3 R7, R3, 0x1f0, RZ ;  /* 0x000001f003077810 */ /* 0x000fc80007ffe0ff */
[----:B------:R-:W-:Y:S02]  /*3310*/  SHF.R.S32.HI R34, RZ, 0x1f, R7 ;  /* 0x0000001fff227819 */ /* 0x000fe40000011407 */
[----:B------:R-:W-:Y:S01]  /*3320*/  @P0 MOV R35, R27 ;  /* 0x0000001b00230202 */ /* 0x000fe20000000f00 */
[----:B------:R-:W1:Y:S02]  /*3330*/  @P0 LDC.64 R28, c[0x0][0x230] ;  /* 0x00008c00ff1c0b82 */ /* 0x000e640000000a00 */
        /* <DEDUP_REMOVED lines=8> */
[----:B-1----:R-:W-:Y:S02]  /*33c0*/  @P0 IADD3 R28, P1, R7, R28, RZ ;  /* 0x0000001c071c0210 */ /* 0x002fe40007f3e0ff */
[----:B------:R-:W-:Y:S02]  /*33d0*/  LOP3.LUT P2, RZ, R4, 0x1000, RZ, 0xc0, !PT ;  /* 0x0000100004ff7812 */ /* 0x000fe4000784c0ff */
[----:B------:R-:W-:-:S11]  /*33e0*/  @P0 IADD3.X R29, R34, R29, RZ, P1, !PT ;  /* 0x0000001d221d0210 */ /* 0x000fd60000ffe4ff */
[----:B------:R-:W1:Y:S01]  /*33f0*/  @P2 LDC.64 R40, c[0x0][0x230] ;  /* 0x00008c00ff282b82 */ /* 0x000e620000000a00 */
[----:B0-----:R-:W-:Y:S01]  /*3400*/  @P0 IADD3 R30, P1, R7, R30, RZ ;  /* 0x0000001e071e0210 */ /* 0x001fe20007f3e0ff */
[----:B------:R-:W-:-:S06]  /*3410*/  HFMA2.MMA R7, -RZ, RZ, 0, 0 ;  /* 0x00000000ff077435 */ /* 0x000fcc00000001ff */
[----:B------:R-:W0:Y:S04]  /*3420*/  @P2 LDC.64 R38, c[0x0][0x228] ;  /* 0x00008a00ff262b82 */ /* 0x000e280000000a00 */
[----:B------:R2:W5:Y:S04]  /*3430*/  @P0 LDG.E R7, desc[UR16][R28.64] ;  /* 0x000000101c070981 */ /* 0x000568000c1e1900 */
[----:B--2---:R-:W2:Y:S01]  /*3440*/  @P2 LDC.64 R28, c[0x0][0x288] ;  /* 0x0000a200ff1c2b82 */ /* 0x004ea20000000a00 */
[----:B------:R-:W-:Y:S02]  /*3450*/  @P0 IADD3.X R31, R34, R31, RZ, P1, !PT ;  /* 0x0000001f221f0210 */ /* 0x000fe40000ffe4ff */
[----:B------:R-:W-:-:S03]  /*3460*/  IADD3 R34, R3, 0x170, RZ ;  /* 0x0000017003227810 */ /* 0x000fc60007ffe0ff */
[----:B------:R3:W5:Y:S02]  /*3470*/  @P0 LDG.E R120, desc[UR16][R30.64] ;  /* 0x000000101e780981 */ /* 0x000764000c1e1900 */
[----:B---3--:R-:W-:Y:S02]  /*3480*/  SHF.R.S32.HI R30, RZ, 0x1f, R34 ;  /* 0x0000001fff1e7819 */ /* 0x008fe40000011422 */
[----:B------:R-:W-:-:S03]  /*3490*/  @P2 MOV R31, R27 ;  /* 0x0000001b001f2202 */ /* 0x000fc60000000f00 */
[----:B--2---:R-:W-:-:S04]  /*34a0*/  @P2 IMAD R30, R30, R28, RZ ;  /* 0x0000001c1e1e2224 */ /* 0x004fc800078e02ff */
[----:B------:R-:W-:Y:S01]  /*34b0*/  @P2 IMAD R29, R34, R29, R30 ;  /* 0x0000001d221d2224 */ /* 0x000fe200078e021e */
[----:B------:R-:W-:Y:S02]  /*34c0*/  @P2 MOV R30, R24 ;  /* 0x00000018001e2202 */ /* 0x000fe40000000f00 */
[----:B------:R-:W-:-:S03]  /*34d0*/  LOP3.LUT P1, RZ, R4, 0x800, RZ, 0xc0, !PT ;  /* 0x0000080004ff7812 */ /* 0x000fc6000782c0ff */
[----:B------:R-:W-:-:S05]  /*34e0*/  @P2 IMAD.WIDE.U32 R30, R34, R28, R30 ;  /* 0x0000001c221e2225 */ /* 0x000fca00078e001e */
[----:B------:R-:W-:Y:S02]  /*34f0*/  @P2 IADD3 R29, R31, R29, RZ ;  /* 0x0000001d1f1d2210 */ /* 0x000fe40007ffe0ff */
[C---:B------:R-:W-:Y:S02]  /*3500*/  @P2 SHF.L.U32 R28, R30.reuse, 0x1, RZ ;  /* 0x000000011e1c2819 */ /* 0x040fe400000006ff */
[----:B------:R-:W-:Y:S01]  /*3510*/  @P2 SHF.L.U64.HI R30, R30, 0x1, R29 ;  /* 0x000000011e1e2819 */ /* 0x000fe2000001021d */
[----:B------:R-:W2:Y:S01]  /*3520*/  @P1 LDC.64 R36, c[0x0][0x230] ;  /* 0x00008c00ff241b82 */ /* 0x000ea20000000a00 */
[----:B-1----:R-:W-:-:S04]  /*3530*/  @P2 IADD3 R40, P0, R28, R40, RZ ;  /* 0x000000281c282210 */ /* 0x002fc80007f1e0ff */
[----:B------:R-:W-:Y:S02]  /*3540*/  @P2 IADD3.X R41, R30, R41, RZ, P0, !PT ;  /* 0x000000291e292210 */ /* 0x000fe400007fe4ff */
[----:B0-----:R-:W-:Y:S02]  /*3550*/  @P2 IADD3 R38, P0, R28, R38, RZ ;  /* 0x000000261c262210 */ /* 0x001fe40007f1e0ff */
[----:B------:R-:W0:Y:S01]  /*3560*/  @P1 LDC.64 R28, c[0x0][0x288] ;  /* 0x0000a200ff1c1b82 */ /* 0x000e220000000a00 */
[----:B------:R-:W-:Y:S02]  /*3570*/  IADD3 R34, R3, 0x180, RZ ;  /* 0x0000018003227810 */ /* 0x000fe40007ffe0ff */
[----:B------:R-:W-:Y:S02]  /*3580*/  @P2 IADD3.X R39, R30, R39, RZ, P0, !PT ;  /* 0x000000271e272210 */ /* 0x000fe400007fe4ff */
[----:B------:R-:W-:Y:S02]  /*3590*/  SHF.R.S32.HI R30, RZ, 0x1f, R34 ;  /* 0x0000001fff1e7819 */ /* 0x000fe40000011422 */
[----:B------:R-:W-:-:S03]  /*35a0*/  @P1 MOV R31, R27 ;  /* 0x0000001b001f1202 */ /* 0x000fc60000000f00 */
        /* <DEDUP_REMOVED lines=10> */
[----:B0-----:R-:W-:-:S04]  /*3650*/  @P1 IADD3 R28, P0, R31, R28, RZ ;  /* 0x0000001c1f1c1210 */ /* 0x001fc80007f1e0ff */
[----:B------:R-:W-:Y:S02]  /*3660*/  @P1 IADD3.X R29, R30, R29, RZ, P0, !PT ;  /* 0x0000001d1e1d1210 */ /* 0x000fe400007fe4ff */
[----:B------:R-:W0:Y:S01]  /*3670*/  @P6 LDC.64 R30, c[0x0][0x288] ;  /* 0x0000a200ff1e6b82 */ /* 0x000e220000000a00 */
[----:B------:R-:W-:-:S04]  /*3680*/  IADD3 R55, R3, 0x100, RZ ;  /* 0x0000010003377810 */ /* 0x000fc80007ffe0ff */
[----:B------:R-:W-:Y:S02]  /*3690*/  SHF.R.S32.HI R34, RZ, 0x1f, R55 ;  /* 0x0000001fff227819 */ /* 0x000fe40000011437 */
[----:B------:R-:W-:-:S03]  /*36a0*/  @P6 MOV R35, R27 ;  /* 0x0000001b00236202 */ /* 0x000fc60000000f00 */
[----:B0-----:R-:W-:-:S04]  /*36b0*/  @P6 IMAD R34, R34, R30, RZ ;  /* 0x0000001e22226224 */ /* 0x001fc800078e02ff */
[----:B------:R-:W-:Y:S01]  /*36c0*/  @P6 IMAD R54, R55, R31, R34 ;  /* 0x0000001f37366224 */ /* 0x000fe200078e0222 */
[----:B------:R-:W-:-:S05]  /*36d0*/  @P6 MOV R34, R24 ;  /* 0x0000001800226202 */ /* 0x000fca0000000f00 */
[----:B------:R-:W-:Y:S02]  /*36e0*/  @P6 IMAD.WIDE.U32 R34, R55, R30, R34 ;  /* 0x0000001e37226225 */ /* 0x000fe400078e0022 */
[----:B------:R-:W0:Y:S03]  /*36f0*/  @P6 LDC.64 R30, c[0x0][0x230] ;  /* 0x00008c00ff1e6b82 */ /* 0x000e260000000a00 */
[----:B------:R-:W-:Y:S02]  /*3700*/  @P6 IADD3 R55, R35, R54, RZ ;  /* 0x0000003623376210 */ /* 0x000fe40007ffe0ff */
[C---:B------:R-:W-:Y:S02]  /*3710*/  @P6 SHF.L.U32 R54, R34.reuse, 0x1, RZ ;  /* 0x0000000122366819 */ /* 0x040fe400000006ff */
[----:B------:R-:W-:Y:S02]  /*3720*/  @P6 SHF.L.U64.HI R55, R34, 0x1, R55 ;  /* 0x0000000122376819 */ /* 0x000fe40000010237 */
[----:B------:R-:W1:Y:S01]  /*3730*/  @P6 LDC.64 R34, c[0x0][0x228] ;  /* 0x00008a00ff226b82 */ /* 0x000e620000000a00 */
[----:B------:R-:W-:Y:S01]  /*3740*/  UIMAD.WIDE UR6, UR19, 0x8, UR6 ;  /* 0x00000008130678a5 */ /* 0x000fe2000f8e0206 */
[----:B0-----:R-:W-:-:S04]  /*3750*/  @P6 IADD3 R30, P0, R54, R30, RZ ;  /* 0x0000001e361e6210 */ /* 0x001fc80007f1e0ff */
[C---:B------:R-:W-:Y:S02]  /*3760*/  @P6 IADD3.X R31, R55.reuse, R31, RZ, P0, !PT ;  /* 0x0000001f371f6210 */ /* 0x040fe400007fe4ff */
[----:B-1----:R-:W-:Y:S02]  /*3770*/  @P6 IADD3 R34, P0, R54, R34, RZ ;  /* 0x0000002236226210 */ /* 0x002fe40007f1e0ff */
[----:B------:R-:W-:Y:S02]  /*3780*/  MOV R54, UR6 ;  /* 0x0000000600367c02 */ /* 0x000fe40008000f00 */
[----:B------:R-:W-:Y:S02]  /*3790*/  @P6 IADD3.X R35, R55, R35, RZ, P0, !PT ;  /* 0x0000002337236210 */ /* 0x000fe400007fe4ff */
[----:B------:R-:W-:-:S06]  /*37a0*/  MOV R55, UR7 ;  /* 0x0000000700377c02 */ /* 0x000fcc0008000f00 */
[----:B------:R-:W2:Y:S01]  /*37b0*/  LDG.E.64 R54, desc[UR16][R54.64] ;  /* 0x0000001036367981 */ /* 0x000ea2000c1e1b00 */
[C---:B------:R-:W-:Y:S02]  /*37c0*/  LOP3.LUT P2, RZ, R4.reuse, 0x80, RZ, 0xc0, !PT ;  /* 0x0000008004ff7812 */ /* 0x040fe4000784c0ff */
[----:B------:R-:W-:Y:S02]  /*37d0*/  LOP3.LUT R83, R83, 0xfffffffd, RZ, 0xc0, !PT ;  /* 0xfffffffd53537812 */ /* 0x000fe400078ec0ff */
[C---:B------:R-:W-:Y:S02]  /*37e0*/  LOP3.LUT P3, RZ, R4.reuse, 0x40, RZ, 0xc0, !PT ;  /* 0x0000004004ff7812 */ /* 0x040fe4000786c0ff */
[C---:B------:R-:W-:Y:S02]  /*37f0*/  LOP3.LUT P4, RZ, R4.reuse, 0x20, RZ, 0xc0, !PT ;  /* 0x0000002004ff7812 */ /* 0x040fe4000788c0ff */
[----:B------:R-:W-:-:S05]  /*3800*/  LOP3.LUT P5, RZ, R4, 0x10, RZ, 0xc0, !PT ;  /* 0x0000001004ff7812 */ /* 0x000fca00078ac0ff */
[----:B------:R-:W-:Y:S02]  /*3810*/  @P2 LOP3.LUT R83, R83, 0x2, RZ, 0xfc, !PT ;  /* 0x0000000253532812 */ /* 0x000fe400078efcff */
[C---:B------:R-:W-:Y:S02]  /*3820*/  LOP3.LUT P2, RZ, R4.reuse, 0x100, RZ, 0xc0, !PT ;  /* 0x0000010004ff7812 */ /* 0x040fe4000784c0ff */
[----:B------:R-:W-:-:S04]  /*3830*/  LOP3.LUT R4, R4, 0xffbfffff, RZ, 0xc0, !PT ;  /* 0xffbfffff04047812 */ /* 0x000fc800078ec0ff */
[----:B------:R-:W-:-:S04]  /*3840*/  @P1 LOP3.LUT R4, R4, 0x400000, RZ, 0xfc, !PT ;  /* 0x0040000004041812 */ /* 0x000fc800078efcff */
[C---:B------:R-:W-:Y:S02]  /*3850*/  LOP3.LUT P1, RZ, R4.reuse, 0x200, RZ, 0xc0, !PT ;  /* 0x0000020004ff7812 */ /* 0x040fe4000782c0ff */
[----:B------:R-:W-:-:S04]  /*3860*/  LOP3.LUT R4, R4, 0xff7fffff, RZ, 0xc0, !PT ;  /* 0xff7fffff04047812 */ /* 0x000fc800078ec0ff */
[----:B------:R-:W-:-:S04]  /*3870*/  @P6 LOP3.LUT R4, R4, 0x800000, RZ, 0xfc, !PT ;  /* 0x0080000004046812 */ /* 0x000fc800078efcff */
[----:B------:R-:W-:Y:S01]  /*3880*/  LOP3.LUT P6, RZ, R4, 0x400, RZ, 0xc0, !PT ;  /* 0x0000040004ff7812 */ /* 0x000fe200078cc0ff */
[----:B------:R-:W-:Y:S01]  /*3890*/  UMOV UR22, 0x3f800000 ;  /* 0x3f80000000167882 */ /* 0x000fe20000000000 */
[----:B------:R-:W-:Y:S01]  /*38a0*/  HFMA2.MMA R82, -RZ, RZ, 0, 0 ;  /* 0x00000000ff527435 */ /* 0x000fe200000001ff */
[----:B--2---:R-:W-:-:S13]  /*38b0*/  R2UR UR21, R54 ;  /* 0x00000000361572ca */ /* 0x004fda00000e0000 */
[----:B------:R-:W-:-:S05]  /*38c0*/  MOV R54, UR21 ;  /* 0x0000001500367c02 */ /* 0x000fca0008000f00 */
[----:B------:R-:W-:-:S05]  /*38d0*/  FFMA.FTZ R54, -R54, UR21, R55 ;  /* 0x0000001536367c23 */ /* 0x000fca0008010137 */
[----:B------:R-:W-:-:S13]  /*38e0*/  FSETP.GTU.FTZ.AND P0, PT, R54, RZ, PT ;  /* 0x000000ff3600720b */ /* 0x000fda0003f1c000 */
[----:B------:R-:W-:Y:S01]  /*38f0*/  VOTEU.ANY UP0, P0 ;  /* 0x00000000003f7886 */ /* 0x000fe20000000100 */
[----:B------:R-:W-:-:S04]  /*3900*/  PLOP3.LUT P0, PT, PT, PT, UP0, 0x80, 0x0 ;  /* 0x000000000000781c */ /* 0x000fc80003f0f008 */
[----:B------:R-:W-:-:S09]  /*3910*/  @UP0 ULDC UR5, c[0x0][0x250] ;  /* 0x0000940000050ab9 */ /* 0x000fd20000000800 */
[----:B------:R-:W-:Y:S01]  /*3920*/  @P0 FADD.FTZ R54, R54, UR5 ;  /* 0x0000000536360e21 */ /* 0x000fe20008010000 */
[----:B------:R-:W-:Y:S01]  /*3930*/  PLOP3.LUT P0, PT, PT, PT, UP0, 0x80, 0x0 ;  /* 0x000000000000781c */ /* 0x000fe20003f0f008 */
[----:B------:R-:W-:-:S12]  /*3940*/  ULDC.U8 UR5, c[0x0][0x2a4] ;  /* 0x0000a90000057ab9 */ /* 0x000fd80000000000 */
[----:B------:R-:W0:Y:S01]  /*3950*/  @P0 MUFU.RSQ R54, R54 ;  /* 0x0000003600360308 */ /* 0x000e220000001400 */
[----:B------:R-:W-:-:S13]  /*3960*/  PLOP3.LUT P0, PT, PT, PT, UP0, 0x80, 0x0 ;  /* 0x000000000000781c */ /* 0x000fda0003f0f008 */
[----:B0-----:R-:W-:Y:S02]  /*3970*/  @P0 R2UR UR22, R54 ;  /* 0x00000000361602ca */ /* 0x001fe400000e0000 */
[----:B------:R-:W-:-:S06]  /*3980*/  CS2R R54, SRZ ;  /* 0x0000000000367805 */ /* 0x000fcc000001ff00 */
[----:B------:R0:W5:Y:S02]  /*3990*/  @P6 LDG.E R55, desc[UR16][R80.64] ;  /* 0x0000001050376981 */ /* 0x000164000c1e1900 */
[----:B0-----:R-:W-:-:S06]  /*39a0*/  CS2R R80, SRZ ;  /* 0x0000000000507805 */ /* 0x001fcc000001ff00 */
[----:B------:R0:W5:Y:S01]  /*39b0*/  @P6 LDG.E R81, desc[UR16][R52.64] ;  /* 0x0000001034516981 */ /* 0x000162000c1e1900 */
[----:B------:R-:W-:-:S03]  /*39c0*/  LOP3.LUT P0, RZ, R4, 0x200000, RZ, 0xc0, !PT ;  /* 0x0020000004ff7812 */ /* 0x000fc6000780c0ff */
[----:B------:R-:W5:Y:S01]  /*39d0*/  @P1 LDG.E R80, desc[UR16][R110.64] ;  /* 0x000000106e501981 */ /* 0x000f62000c1e1900 */
[----:B0-----:R-:W-:-:S09]  /*39e0*/  CS2R R52, SRZ ;  /* 0x0000000000347805 */ /* 0x001fd2000001ff00 */
[----:B------:R-:W5:Y:S04]  /*39f0*/  @P0 LDG.E R54, desc[UR16][R116.64] ;  /* 0x0000001074360981 */ /* 0x000f68000c1e1900 */
[----:B------:R0:W5:Y:S04]  /*3a00*/  @P2 LDG.E R53, desc[UR16][R78.64] ;  /* 0x000000104e352981 */ /* 0x000168000c1e1900 */
[----:B------:R-:W5:Y:S01]  /*3a10*/  @P0 LDG.E R82, desc[UR16][R114.64] ;  /* 0x0000001072520981 */ /* 0x000f62000c1e1900 */
[----:B------:R-:W-:-:S03]  /*3a20*/  LOP3.LUT P6, RZ, R4, 0x4, RZ, 0xc0, !PT ;  /* 0x0000000404ff7812 */ /* 0x000fc600078cc0ff */
[----:B------:R-:W5:Y:S01]  /*3a30*/  @P1 LDG.E R52, desc[UR16][R112.64] ;  /* 0x0000001070341981 */ /* 0x000f62000c1e1900 */
[----:B0-----:R-:W-:-:S06]  /*3a40*/  CS2R R78, SRZ ;  /* 0x00000000004e7805 */ /* 0x001fcc000001ff00 */
[----:B------:R0:W5:Y:S01]  /*3a50*/  @P2 LDG.E R79, desc[UR16][R50.64] ;  /* 0x00000010324f2981 */ /* 0x000162000c1e1900 */
[----:B------:R-:W-:Y:S02]  /*3a60*/  LOP3.LUT P2, RZ, R83, 0x2, RZ, 0xc0, !PT ;  /* 0x0000000253ff7812 */ /* 0x000fe4000784c0ff */
[----:B------:R-:W-:Y:S02]  /*3a70*/  LOP3.LUT P0, RZ, R4, 0x8, RZ, 0xc0, !PT ;  /* 0x0000000804ff7812 */ /* 0x000fe4000780c0ff */
[----:B0-----:R-:W-:-:S09]  /*3a80*/  CS2R R50, SRZ ;  /* 0x0000000000327805 */ /* 0x001fd2000001ff00 */
[----:B------:R0:W5:Y:S04]  /*3a90*/  @P2 LDG.E R78, desc[UR16][R76.64] ;  /* 0x000000104c4e2981 */ /* 0x000168000c1e1900 */
[----:B------:R1:W5:Y:S01]  /*3aa0*/  @P3 LDG.E R51, desc[UR16][R22.64] ;  /* 0x0000001016333981 */ /* 0x000362000c1e1900 */
[----:B------:R-:W-:-:S03]  /*3ab0*/  LOP3.LUT P1, RZ, R4, 0x2, RZ, 0xc0, !PT ;  /* 0x0000000204ff7812 */ /* 0x000fc6000782c0ff */
[----:B------:R-:W5:Y:S01]  /*3ac0*/  @P2 LDG.E R50, desc[UR16][R108.64] ;  /* 0x000000106c322981 */ /* 0x000f62000c1e1900 */
[----:B0-----:R-:W-:Y:S02]  /*3ad0*/  CS2R R76, SRZ ;  /* 0x00000000004c7805 */ /* 0x001fe4000001ff00 */
[----:B-1----:R-:W-:-:S04]  /*3ae0*/  CS2R R22, SRZ ;  /* 0x0000000000167805 */ /* 0x002fc8000001ff00 */
[----:B------:R0:W5:Y:S04]  /*3af0*/  @P4 LDG.E R76, desc[UR16][R74.64] ;  /* 0x000000104a4c4981 */ /* 0x000168000c1e1900 */
[----:B------:R1:W5:Y:S04]  /*3b00*/  @P4 LDG.E R23, desc[UR16][R48.64] ;  /* 0x0000001030174981 */ /* 0x000368000c1e1900 */
[----:B------:R-:W5:Y:S01]  /*3b10*/  @P3 LDG.E R77, desc[UR16][R106.64] ;  /* 0x000000106a4d3981 */ /* 0x000f62000c1e1900 */
[----:B0-----:R-:W-:Y:S02]  /*3b20*/  CS2R R74, SRZ ;  /* 0x00000000004a7805 */ /* 0x001fe4000001ff00 */
[----:B-1----:R-:W-:-:S04]  /*3b30*/  MOV R48, RZ ;  /* 0x000000ff00307202 */ /* 0x002fc80000000f00 */
[----:B------:R0:W5:Y:S04]  /*3b40*/  @P0 LDG.E R74, desc[UR16][R72.64] ;  /* 0x00000010484a0981 */ /* 0x000168000c1e1900 */
[----:B------:R1:W5:Y:S01]  /*3b50*/  @P5 LDG.E R48, desc[UR16][R8.64] ;  /* 0x0000001008305981 */ /* 0x000362000c1e1900 */
[C---:B------:R-:W-:Y:S02]  /*3b60*/  LOP3.LUT P3, RZ, R4.reuse, 0x80000000, RZ, 0xc0, !PT ;  /* 0x8000000004ff7812 */ /* 0x040fe4000786c0ff */
[----:B------:R-:W-:Y:S01]  /*3b70*/  LOP3.LUT P4, RZ, R4, 0x40000000, RZ, 0xc0, !PT ;  /* 0x4000000004ff7812 */ /* 0x000fe2000788c0ff */
[----:B------:R-:W5:Y:S01]  /*3b80*/  @P5 LDG.E R75, desc[UR16][R104.64] ;  /* 0x00000010684b5981 */ /* 0x000f62000c1e1900 */
[----:B0-----:R-:W-:Y:S02]  /*3b90*/  CS2R R72, SRZ ;  /* 0x0000000000487805 */ /* 0x001fe4000001ff00 */
[----:B-1----:R-:W-:-:S04]  /*3ba0*/  CS2R R8, SRZ ;  /* 0x0000000000087805 */ /* 0x002fc8000001ff00 */
[----:B------:R-:W5:Y:S04]  /*3bb0*/  @P6 LDG.E R73, desc[UR16][R100.64] ;  /* 0x0000001064496981 */ /* 0x000f68000c1e1900 */
[----:B------:R0:W5:Y:S01]  /*3bc0*/  @P6 LDG.E R9, desc[UR16][R10.64] ;  /* 0x000000100a096981 */ /* 0x000162000c1e1900 */
[C---:B------:R-:W-:Y:S02]  /*3bd0*/  LOP3.LUT P6, RZ, R4.reuse, 0x4000, RZ, 0xc0, !PT ;  /* 0x0000400004ff7812 */ /* 0x040fe400078cc0ff */
[C---:B------:R-:W-:Y:S01]  /*3be0*/  LOP3.LUT P5, RZ, R4.reuse, 0x20000000, RZ, 0xc0, !PT ;  /* 0x2000000004ff7812 */ /* 0x040fe200078ac0ff */
[----:B------:R1:W5:Y:S01]  /*3bf0*/  @P1 LDG.E R72, desc[UR16][R70.64] ;  /* 0x0000001046481981 */ /* 0x000362000c1e1900 */
[----:B------:R-:W-:Y:S02]  /*3c00*/  LOP3.LUT R4, R4, 0xfeffffff, RZ, 0xc0, !PT ;  /* 0xfeffffff04047812 */ /* 0x000fe400078ec0ff */
[----:B------:R-:W-:Y:S01]  /*3c10*/  LOP3.LUT P2, RZ, R83, 0x1, RZ, 0xc0, !PT ;  /* 0x0000000153ff7812 */ /* 0x000fe2000784c0ff */
[----:B------:R-:W5:Y:S06]  /*3c20*/  @P0 LDG.E R8, desc[UR16][R102.64] ;  /* 0x0000001066080981 */ /* 0x000f6c000c1e1900 */
[----:B------:R-:W-:-:S04]  /*3c30*/  @P6 LOP3.LUT R4, R4, 0x1000000, RZ, 0xfc, !PT ;  /* 0x0100000004046812 */ /* 0x000fc800078efcff */
[C---:B------:R-:W-:Y:S02]  /*3c40*/  LOP3.LUT P6, RZ, R4.reuse, 0x8000, RZ, 0xc0, !PT ;  /* 0x0000800004ff7812 */ /* 0x040fe400078cc0ff */
[----:B------:R-:W-:-:S11]  /*3c50*/  LOP3.LUT R4, R4, 0xfdffffff, RZ, 0xc0, !PT ;  /* 0xfdffffff04047812 */ /* 0x000fd600078ec0ff */
        /* <DEDUP_REMOVED lines=8> */
[----:B0-----:R-:W-:Y:S02]  /*3ce0*/  CS2R R10, SRZ ;  /* 0x00000000000a7805 */ /* 0x001fe4000001ff00 */
[----:B------:R-:W-:Y:S02]  /*3cf0*/  LOP3.LUT R4, R4, 0xefffffff, RZ, 0xc0, !PT ;  /* 0xefffffff04047812 */ /* 0x000fe400078ec0ff */
[----:B-1----:R-:W-:Y:S02]  /*3d00*/  CS2R R70, SRZ ;  /* 0x0000000000467805 */ /* 0x002fe4000001ff00 */
[----:B------:R0:W5:Y:S04]  /*3d10*/  @P5 LDG.E R11, desc[UR16][R12.64] ;  /* 0x000000100c0b5981 */ /* 0x000168000c1e1900 */
[----:B------:R1:W5:Y:S01]  /*3d20*/  @P4 LDG.E R70, desc[UR16][R68.64] ;  /* 0x0000001044464981 */ /* 0x000362000c1e1900 */
[----:B------:R-:W-:-:S03]  /*3d30*/  @P6 LOP3.LUT R4, R4, 0x10000000, RZ, 0xfc, !PT ;  /* 0x1000000004046812 */ /* 0x000fc600078efcff */
[----:B------:R-:W5:Y:S01]  /*3d40*/  @P1 LDG.E R10, desc[UR16][R98.64] ;  /* 0x00000010620a1981 */ /* 0x000f62000c1e1900 */
[----:B------:R-:W-:Y:S02]  /*3d50*/  LOP3.LUT P6, RZ, R4, 0x100000, RZ, 0xc0, !PT ;  /* 0x0010000004ff7812 */ /* 0x000fe400078cc0ff */
[----:B0-----:R-:W-:Y:S01]  /*3d60*/  CS2R R12, SRZ ;  /* 0x00000000000c7805 */ /* 0x001fe2000001ff00 */
[----:B------:R-:W5:Y:S01]  /*3d70*/  @P5 LDG.E R71, desc[UR16][R96.64] ;  /* 0x0000001060475981 */ /* 0x000f62000c1e1900 */
[----:B-1----:R-:W-:-:S04]  /*3d80*/  CS2R R68, SRZ ;  /* 0x0000000000447805 */ /* 0x002fc8000001ff00 */
[----:B------:R0:W5:Y:S04]  /*3d90*/  @P3 LDG.E R13, desc[UR16][R14.64] ;  /* 0x000000100e0d3981 */ /* 0x000168000c1e1900 */
[----:B------:R1:W5:Y:S01]  /*3da0*/  @P2 LDG.E R68, desc[UR16][R66.64] ;  /* 0x0000001042442981 */ /* 0x000362000c1e1900 */
[----:B------:R-:W-:-:S03]  /*3db0*/  LOP3.LUT P1, RZ, R4, 0x2000, RZ, 0xc0, !PT ;  /* 0x0000200004ff7812 */ /* 0x000fc6000782c0ff */
[----:B------:R-:W5:Y:S01]  /*3dc0*/  @P4 LDG.E R12, desc[UR16][R94.64] ;  /* 0x000000105e0c4981 */ /* 0x000f62000c1e1900 */
[----:B0-----:R-:W-:-:S03]  /*3dd0*/  CS2R R14, SRZ ;  /* 0x00000000000e7805 */ /* 0x001fc6000001ff00 */
[----:B------:R-:W5:Y:S01]  /*3de0*/  @P3 LDG.E R69, desc[UR16][R92.64] ;  /* 0x000000105c453981 */ /* 0x000f62000c1e1900 */
[----:B-1----:R-:W-:-:S03]  /*3df0*/  CS2R R66, SRZ ;  /* 0x0000000000427805 */ /* 0x002fc6000001ff00 */
[----:B------:R0:W5:Y:S04]  /*3e00*/  @P6 LDG.E R15, desc[UR16][R16.64] ;  /* 0x00000010100f6981 */ /* 0x000168000c1e1900 */
[----:B------:R1:W5:Y:S01]  /*3e10*/  @P6 LDG.E R67, desc[UR16][R64.64] ;  /* 0x0000001040436981 */ /* 0x000362000c1e1900 */
[----:B------:R-:W-:-:S03]  /*3e20*/  LOP3.LUT P6, RZ, R4, 0x10000000, RZ, 0xc0, !PT ;  /* 0x1000000004ff7812 */ /* 0x000fc600078cc0ff */
[----:B------:R-:W5:Y:S01]  /*3e30*/  @P2 LDG.E R14, desc[UR16][R90.64] ;  /* 0x000000105a0e2981 */ /* 0x000f62000c1e1900 */
[----:B0-----:R-:W-:Y:S02]  /*3e40*/  CS2R R16, SRZ ;  /* 0x0000000000107805 */ /* 0x001fe4000001ff00 */
[----:B-1----:R-:W-:-:S07]  /*3e50*/  CS2R R64, SRZ ;  /* 0x0000000000407805 */ /* 0x002fce000001ff00 */
[----:B------:R-:W5:Y:S04]  /*3e60*/  @P6 LDG.E R16, desc[UR16][R88.64] ;  /* 0x0000001058106981 */ /* 0x000f68000c1e1900 */
[----:B------:R-:W5:Y:S01]  /*3e70*/  @P6 LDG.E R65, desc[UR16][R86.64] ;  /* 0x0000001056416981 */ /* 0x000f62000c1e1900 */
[----:B------:R-:W-:-:S13]  /*3e80*/  LOP3.LUT P6, RZ, R4, 0x8000000, RZ, 0xc0, !PT ;  /* 0x0800000004ff7812 */ /* 0x000fda00078cc0ff */
[----:B------:R0:W5:Y:S04]  /*3e90*/  @P6 LDG.E R17, desc[UR16][R18.64] ;  /* 0x0000001012116981 */ /* 0x000168000c1e1900 */
[----:B------:R1:W5:Y:S01]  /*3ea0*/  @P6 LDG.E R64, desc[UR16][R62.64] ;  /* 0x000000103e406981 */ /* 0x000362000c1e1900 */
[----:B------:R-:W-:Y:S02]  /*3eb0*/  LOP3.LUT P6, RZ, R4, 0x4000000, RZ, 0xc0, !PT ;  /* 0x0400000004ff7812 */ /* 0x000fe400078cc0ff */
[----:B0-----:R-:W-:Y:S02]  /*3ec0*/  CS2R R18, SRZ ;  /* 0x0000000000127805 */ /* 0x001fe4000001ff00 */
[----:B-1----:R-:W-:-:S09]  /*3ed0*/  CS2R R62, SRZ ;  /* 0x00000000003e7805 */ /* 0x002fd2000001ff00 */
[----:B------:R-:W5:Y:S04]  /*3ee0*/  @P6 LDG.E R18, desc[UR16][R84.64] ;  /* 0x0000001054126981 */ /* 0x000f68000c1e1900 */
[----:B------:R0:W5:Y:S01]  /*3ef0*/  @P6 LDG.E R63, desc[UR16][R60.64] ;  /* 0x000000103c3f6981 */ /* 0x000162000c1e1900 */
[----:B------:R-:W-:-:S13]  /*3f00*/  LOP3.LUT P6, RZ, R4, 0x2000000, RZ, 0xc0, !PT ;  /* 0x0200000004ff7812 */ /* 0x000fda00078cc0ff */
[----:B------:R1:W5:Y:S04]  /*3f10*/  @P6 LDG.E R19, desc[UR16][R20.64] ;  /* 0x0000001014136981 */ /* 0x000368000c1e1900 */
[----:B------:R2:W5:Y:S01]  /*3f20*/  @P6 LDG.E R62, desc[UR16][R58.64] ;  /* 0x000000103a3e6981 */ /* 0x000562000c1e1900 */
[----:B------:R-:W-:Y:S02]  /*3f30*/  LOP3.LUT P6, RZ, R4, 0x1000000, RZ, 0xc0, !PT ;  /* 0x0100000004ff7812 */ /* 0x000fe400078cc0ff */
[----:B0-----:R-:W-:Y:S02]  /*3f40*/  CS2R R60, SRZ ;  /* 0x00000000003c7805 */ /* 0x001fe4000001ff00 */
[----:B-1----:R-:W-:-:S04]  /*3f50*/  CS2R R20, SRZ ;  /* 0x0000000000147805 */ /* 0x002fc8000001ff00 */
[----:B------:R-:W5:Y:S01]  /*3f60*/  @P1 LDG.E R60, desc[UR16][R44.64] ;  /* 0x000000102c3c1981 */ /* 0x000f62000c1e1900 */
[----:B--2---:R-:W-:-:S04]  /*3f70*/  CS2R R58, SRZ ;  /* 0x00000000003a7805 */ /* 0x004fc8000001ff00 */
[----:B------:R0:W5:Y:S04]  /*3f80*/  @P6 LDG.E R20, desc[UR16][R56.64] ;  /* 0x0000001038146981 */ /* 0x000168000c1e1900 */
[----:B------:R-:W5:Y:S01]  /*3f90*/  @P6 LDG.E R61, desc[UR16][R46.64] ;  /* 0x000000102e3d6981 */ /* 0x000f62000c1e1900 */
[----:B------:R-:W-:-:S03]  /*3fa0*/  LOP3.LUT P6, RZ, R4, 0x800000, RZ, 0xc0, !PT ;  /* 0x0080000004ff7812 */ /* 0x000fc600078cc0ff */
[----:B------:R-:W5:Y:S01]  /*3fb0*/  @P1 LDG.E R59, desc[UR16][R42.64] ;  /* 0x000000102a3b1981 */ /* 0x000f62000c1e1900 */
[----:B------:R-:W-:Y:S02]  /*3fc0*/  LOP3.LUT P1, RZ, R4, 0x400000, RZ, 0xc0, !PT ;  /* 0x0040000004ff7812 */ /* 0x000fe4000782c0ff */
[----:B0-----:R-:W-:-:S07]  /*3fd0*/  CS2R R56, SRZ ;  /* 0x0000000000387805 */ /* 0x001fce000001ff00 */
[----:B------:R-:W5:Y:S04]  /*3fe0*/  @P6 LDG.E R66, desc[UR16][R34.64] ;  /* 0x0000001022426981 */ /* 0x000f68000c1e1900 */
[----:B------:R-:W5:Y:S01]  /*3ff0*/  @P1 LDG.E R57, desc[UR16][R36.64] ;  /* 0x0000001024391981 */ /* 0x000f62000c1e1900 */
[----:B------:R-:W-:Y:S01]  /*4000*/  LOP3.LUT P0, RZ, R4, 0x1000, RZ, 0xc0, !PT ;  /* 0x0000100004ff7812 */ /* 0x000fe2000780c0ff */
[----:B------:R-:W-:Y:S02]  /*4010*/  BSSY B0, `(.L_x_192) ;  /* 0x0000014000007945 */ /* 0x000fe40003800000 */
[----:B------:R0:W5:Y:S04]  /*4020*/  @P1 LDG.E R56, desc[UR16][R28.64] ;  /* 0x000000101c381981 */ /* 0x000168000c1e1900 */
[----:B------:R1:W5:Y:S06]  /*4030*/  @P6 LDG.E R22, desc[UR16][R30.64] ;  /* 0x000000101e166981 */ /* 0x00036c000c1e1900 */
[----:B------:R2:W5:Y:S04]  /*4040*/  @P0 LDG.E R21, desc[UR16][R40.64] ;  /* 0x0000001028150981 */ /* 0x000568000c1e1900 */
[----:B------:R2:W5:Y:S01]  /*4050*/  @P0 LDG.E R58, desc[UR16][R38.64] ;  /* 0x00000010263a0981 */ /* 0x000562000c1e1900 */
[----:B------:R-:W-:-:S02]  /*4060*/  ISETP.GT.U32.AND P0, PT, R0, 0x1ff, PT ;  /* 0x000001ff0000780c */ /* 0x000fc40003f04070 */
[----:B0-----:R-:W-:Y:S02]  /*4070*/  CS2R R28, SRZ ;  /* 0x00000000001c7805 */ /* 0x001fe4000001ff00 */
[----:B-1----:R-:W-:-:S09]  /*4080*/  CS2R R30, SRZ ;  /* 0x00000000001e7805 */ /* 0x002fd2000001ff00 */
[----:B--2---:R-:W-:Y:S05]  /*4090*/  @P0 BRA `(.L_x_193) ;  /* 0x00000000002c0947 */ /* 0x004fea0003800000 */
        /* <DEDUP_REMOVED lines=9> */
[----:B------:R-:W-:-:S05]  /*4130*/  IADD3.X R33, R34, UR7, RZ, P1, !PT ;  /* 0x0000000722217c10 */ /* 0x000fca0008ffe4ff */
[----:B------:R0:W5:Y:S04]  /*4140*/  LDG.E.64 R28, desc[UR16][R32.64] ;  /* 0x00000010201c7981 */ /* 0x000168000c1e1b00 */
.L_x_193:
[----:B------:R-:W-:Y:S05]  /*4150*/  BSYNC B0 ;  /* 0x0000000000007941 */ /* 0x000fea0003800000 */
.L_x_192:
        /* <DEDUP_REMOVED lines=14> */
[----:B------:R-:W-:Y:S01]  /*4240*/  SHF.L.U32 R38, R81, 0x10, RZ ;  /* 0x0000001051267819 */ /* 0x000fe200000006ff */
[----:B------:R-:W-:Y:S01]  /*4250*/  FMUL.FTZ R32, R32, UR22 ;  /* 0x0000001620207c20 */ /* 0x000fe20008410000 */
[----:B------:R-:W-:-:S02]  /*4260*/  SHF.L.U32 R35, R35, 0x10, RZ ;  /* 0x0000001023237819 */ /* 0x000fc400000006ff */
        /* <DEDUP_REMOVED lines=21> */
.L_x_194:
[----:B------:R-:W-:Y:S01]  /*43c0*/  FMUL.FTZ R34, R39, R28 ;  /* 0x0000001c27227220 */ /* 0x000fe20000410000 */
[----:B------:R-:W-:Y:S01]  /*43d0*/  FADD.FTZ R43, R40, -UR21 ;  /* 0x80000015282b7e21 */ /* 0x000fe20008010000 */
[----:B------:R-:W-:Y:S01]  /*43e0*/  FFMA.FTZ R40, R33, R39, RZ ;  /* 0x0000002721287223 */ /* 0x000fe200000100ff */
        /* <DEDUP_REMOVED lines=23> */
.L_x_195:
[----:B------:R-:W-:Y:S01]  /*4560*/  FADD.FTZ R43, RZ, R39 ;  /* 0x00000027ff2b7221 */ /* 0x000fe20000010000 */
[----:B------:R-:W-:Y:S01]  /*4570*/  FFMA.FTZ R44, R32, R41, R33 ;  /* 0x00000029202c7223 */ /* 0x000fe20000010021 */
[----:B------:R-:W-:Y:S01]  /*4580*/  FFMA.FTZ R33, R37, R38, R40 ;  /* 0x0000002625217223 */ /* 0x000fe20000010028 */
[----:B------:R-:W-:Y:S01]  /*4590*/  FMUL.FTZ R39, R38, R28 ;  /* 0x0000001c26277220 */ /* 0x000fe20000410000 */
[----:B------:R-:W-:Y:S01]  /*45a0*/  FADD.FTZ R38, R43, R38 ;  /* 0x000000262b267221 */ /* 0x000fe20000010000 */
[----:B------:R-:W-:Y:S01]  /*45b0*/  FFMA.FTZ R43, R32, R35, RZ ;  /* 0x00000023202b7223 */ /* 0x000fe200000100ff */
[----:B------:R-:W-:Y:S01]  /*45c0*/  FADD.FTZ R35, RZ, R35 ;  /* 0x00000023ff237221 */ /* 0x000fe20000010000 */
[----:B------:R-:W-:Y:S01]  /*45d0*/  PRMT R40, R52, 0x7632, R40 ;  /* 0x0000763234287816 */ /* 0x000fe20000000028 */
[----:B------:R-:W-:Y:S01]  /*45e0*/  FADD.FTZ R42, R41, R42 ;  /* 0x0000002a292a7221 */ /* 0x000fe20000010000 */
[----:B------:R-:W-:Y:S01]  /*45f0*/  FFMA.FTZ R41, R37, R39, R44 ;  /* 0x0000002725297223 */ /* 0x000fe2000001002c */
[----:B------:R-:W-:Y:S01]  /*4600*/  FFMA.FTZ R32, R34, R36, R43 ;  /* 0x0000002422207223 */ /* 0x000fe2000001002b */
[----:B------:R-:W-:Y:S01]  /*4610*/  FADD.FTZ R35, R35, R36 ;  /* 0x0000002423237221 */ /* 0x000fe20000010000 */
[----:B------:R-:W-:Y:S01]  /*4620*/  FMUL.FTZ R37, R36, R29 ;  /* 0x0000001d24257220 */ /* 0x000fe20000410000 */
[----:B------:R-:W-:Y:S01]  /*4630*/  SHF.L.U32 R36, R52, 0x10, RZ ;  /* 0x0000001034247819 */ /* 0x000fe200000006ff */
[----:B------:R-:W-:Y:S01]  /*4640*/  FADD.FTZ R42, R42, R39 ;  /* 0x000000272a2a7221 */ /* 0x000fe20000010000 */
[----:B------:R-:W-:Y:S01]  /*4650*/  SHF.L.U32 R40, R40, 0x10, RZ ;  /* 0x0000001028287819 */ /* 0x000fe200000006ff */
[----:B------:R-:W-:Y:S01]  /*4660*/  FFMA.FTZ R39, R34, R37, R41 ;  /* 0x0000002522277223 */ /* 0x000fe20000010029 */
[----:B------:R-:W-:Y:S01]  /*4670*/  PRMT R34, R80, 0x7632, R34 ;  /* 0x0000763250227816 */ /* 0x000fe20000000022 */
[----:B------:R-:W-:Y:S01]  /*4680*/  FADD.FTZ R43, R36, -UR21 ;  /* 0x80000015242b7e21 */ /* 0x000fe20008010000 */
[----:B------:R-:W-:Y:S01]  /*4690*/  SHF.L.U32 R41, R80, 0x10, RZ ;  /* 0x0000001050297819 */ /* 0x000fe200000006ff */
[----:B------:R-:W-:Y:S01]  /*46a0*/  FADD.FTZ R44, R40, -UR21 ;  /* 0x80000015282c7e21 */ /* 0x000fe20008010000 */
[----:B------:R-:W-:Y:S01]  /*46b0*/  SHF.L.U32 R36, R34, 0x10, RZ ;  /* 0x0000001022247819 */ /* 0x000fe200000006ff */
[----:B------:R-:W-:-:S02]  /*46c0*/  FMUL.FTZ R40, R43, UR22 ;  /* 0x000000162b287c20 */ /* 0x000fc40008410000 */
        /* <DEDUP_REMOVED lines=20> */
.L_x_196:
[----:B------:R-:W-:Y:S01]  /*4810*/  FMUL.FTZ R44, R41, R28 ;  /* 0x0000001c292c7220 */ /* 0x000fe20000410000 */
[C---:B------:R-:W-:Y:S01]  /*4820*/  FFMA.FTZ R33, R40.reuse, R41, R33 ;  /* 0x0000002928217223 */ /* 0x040fe20000010021 */
[----:B------:R-:W-:Y:S01]  /*4830*/  FADD.FTZ R43, R37, R42 ;  /* 0x0000002a252b7221 */ /* 0x000fe20000010000 */
[----:B------:R-:W-:Y:S01]  /*4840*/  FADD.FTZ R35, R35, R36 ;  /* 0x0000002423237221 */ /* 0x000fe20000010000 */
[----:B------:R-:W-:Y:S01]  /*4850*/  FFMA.FTZ R39, R40, R44, R39 ;  /* 0x0000002c28277223 */ /* 0x000fe20000010027 */
[C---:B------:R-:W-:Y:S01]  /*4860*/  PRMT R40, R53.reuse, 0x7632, R40 ;  /* 0x0000763235287816 */ /* 0x040fe20000000028 */
[----:B------:R-:W-:Y:S01]  /*4870*/  FFMA.FTZ R32, R34, R36, R32 ;  /* 0x0000002422207223 */ /* 0x000fe20000010020 */
[----:B------:R-:W-:Y:S01]  /*4880*/  FMUL.FTZ R37, R36, R29 ;  /* 0x0000001d24257220 */ /* 0x000fe20000410000 */
[----:B------:R-:W-:Y:S01]  /*4890*/  SHF.L.U32 R36, R53, 0x10, RZ ;  /* 0x0000001035247819 */ /* 0x000fe200000006ff */
[----:B------:R-:W-:Y:S01]  /*48a0*/  FADD.FTZ R44, R43, R44 ;  /* 0x0000002c2b2c7221 */ /* 0x000fe20000010000 */
[----:B------:R-:W-:Y:S01]  /*48b0*/  SHF.L.U32 R40, R40, 0x10, RZ ;  /* 0x0000001028287819 */ /* 0x000fe200000006ff */
[----:B------:R-:W-:Y:S01]  /*48c0*/  FFMA.FTZ R39, R34, R37, R39 ;  /* 0x0000002522277223 */ /* 0x000fe20000010027 */
[C---:B------:R-:W-:Y:S01]  /*48d0*/  PRMT R34, R79.reuse, 0x7632, R34 ;  /* 0x000076324f227816 */ /* 0x040fe20000000022 */
        /* <DEDUP_REMOVED lines=26> */
.L_x_197:
[----:B------:R-:W-:Y:S01]  /*4a80*/  FMUL.FTZ R42, R41, R28 ;  /* 0x0000001c292a7220 */ /* 0x000fe20000410000 */
[C---:B------:R-:W-:Y:S01]  /*4a90*/  FFMA.FTZ R33, R40.reuse, R41, R33 ;  /* 0x0000002928217223 */ /* 0x040fe20000010021 */
[----:B------:R-:W-:Y:S01]  /*4aa0*/  FADD.FTZ R43, R37, R44 ;  /* 0x0000002c252b7221 */ /* 0x000fe20000010000 */
[----:B------:R-:W-:Y:S01]  /*4ab0*/  FADD.FTZ R35, R35, R36 ;  /* 0x0000002423237221 */ /* 0x000fe20000010000 */
[----:B------:R-:W-:Y:S01]  /*4ac0*/  FFMA.FTZ R39, R40, R42, R39 ;  /* 0x0000002a28277223 */ /* 0x000fe20000010027 */
[----:B------:R-:W-:Y:S01]  /*4ad0*/  PRMT R40, R50, 0x7632, R40 ;  /* 0x0000763232287816 */ /* 0x000fe20000000028 */
[----:B------:R-:W-:Y:S01]  /*4ae0*/  FFMA.FTZ R32, R34, R36, R32 ;  /* 0x0000002422207223 */ /* 0x000fe20000010020 */
[----:B------:R-:W-:Y:S01]  /*4af0*/  FMUL.FTZ R37, R36, R29 ;  /* 0x0000001d24257220 */ /* 0x000fe20000410000 */
[----:B------:R-:W-:Y:S01]  /*4b00*/  SHF.L.U32 R36, R50, 0x10, RZ ;  /* 0x0000001032247819 */ /* 0x000fe200000006ff */
[----:B------:R-:W-:Y:S01]  /*4b10*/  FADD.FTZ R42, R43, R42 ;  /* 0x0000002a2b2a7221 */ /* 0x000fe20000010000 */
        /* <DEDUP_REMOVED lines=29> */
.L_x_198:
        /* <DEDUP_REMOVED lines=39> */
.L_x_199:
        /* <DEDUP_REMOVED lines=39> */
.L_x_200:
        /* <DEDUP_REMOVED lines=39> */
.L_x_201:
        /* <DEDUP_REMOVED lines=39> */
.L_x_202:
        /* <DEDUP_REMOVED lines=39> */
.L_x_203:
        /* <DEDUP_REMOVED lines=39> */
.L_x_204:
        /* <DEDUP_REMOVED lines=39> */
.L_x_205:
        /* <DEDUP_REMOVED lines=39> */
.L_x_206:
        /* <DEDUP_REMOVED lines=39> */
.L_x_207:
        /* <DEDUP_REMOVED lines=39> */
.L_x_208:
        /* <DEDUP_REMOVED lines=39> */
.L_x_209:
        /* <DEDUP_REMOVED lines=39> */
.L_x_210:
        /* <DEDUP_REMOVED lines=39> */
.L_x_211:
        /* <DEDUP_REMOVED lines=39> */
.L_x_212:
        /* <DEDUP_REMOVED lines=39> */
.L_x_213:
[----:B------:R-:W-:Y:S01]  /*7180*/  FMUL.FTZ R42, R41, R28 ;  /* 0x0000001c292a7220 */ /* 0x000fe20000410000 */
[----:B------:R-:W-:Y:S01]  /*7190*/  FADD.FTZ R38, R38, R41 ;  /* 0x0000002926267221 */ /* 0x000fe20000010000 */
[C---:B------:R-:W-:Y:S01]  /*71a0*/  FFMA.FTZ R33, R40.reuse, R41, R33 ;  /* 0x0000002928217223 */ /* 0x040fe20000010021 */
[----:B------:R-:W-:Y:S01]  /*71b0*/  FADD.FTZ R43, R37, R44 ;  /* 0x0000002c252b7221 */ /* 0x000fe20000010000 */
[----:B------:R-:W-:Y:S01]  /*71c0*/  FFMA.FTZ R41, R40, R42, R39 ;  /* 0x0000002a28297223 */ /* 0x000fe20000010027 */
[----:B------:R-:W-:Y:S01]  /*71d0*/  PRMT R40, R19, 0x7632, R40 ;  /* 0x0000763213287816 */ /* 0x000fe20000000028 */
[----:B------:R-:W-:Y:S01]  /*71e0*/  FADD.FTZ R35, R35, R36 ;  /* 0x0000002423237221 */ /* 0x000fe20000010000 */
[----:B------:R-:W-:Y:S01]  /*71f0*/  FFMA.FTZ R37, R34, R36, R32 ;  /* 0x0000002422257223 */ /* 0x000fe20000010020 */
[----:B------:R-:W-:Y:S01]  /*7200*/  FMUL.FTZ R39, R36, R29 ;  /* 0x0000001d24277220 */ /* 0x000fe20000410000 */
[----:B------:R-:W-:Y:S01]  /*7210*/  SHF.L.U32 R36, R19, 0x10, RZ ;  /* 0x0000001013247819 */ /* 0x000fe200000006ff */
[----:B------:R-:W-:Y:S01]  /*7220*/  FADD.FTZ R42, R43, R42 ;  /* 0x0000002a2b2a7221 */ /* 0x000fe20000010000 */
[----:B------:R-:W-:Y:S01]  /*7230*/  SHF.L.U32 R40, R40, 0x10, RZ ;  /* 0x0000001028287819 */ /* 0x000fe200000006ff */
[----:B------:R-:W-:Y:S01]  /*7240*/  FFMA.FTZ R32, R34, R39, R41 ;  /* 0x0000002722207223 */ /* 0x000fe20000010029 */
[----:B------:R-:W-:Y:S01]  /*7250*/  PRMT R34, R62, 0x7632, R34 ;  /* 0x000076323e227816 */ /* 0x000fe20000000022 */
[----:B------:R-:W-:-:S02]  /*7260*/  FADD.FTZ R41, R36, -UR21 ;  /* 0x8000001524297e21 */ /* 0x000fc40008010000 */
        /* <DEDUP_REMOVED lines=24> */
.L_x_214:
[----:B------:R-:W-:Y:S01]  /*73f0*/  FMUL.FTZ R43, R40, R28 ;  /* 0x0000001c282b7220 */ /* 0x000fe20000410000 */
[----:B------:R-:W-:Y:S01]  /*7400*/  FADD.FTZ R44, R39, R42 ;  /* 0x0000002a272c7221 */ /* 0x000fe20000010000 */
[C---:B------:R-:W-:Y:S01]  /*7410*/  FFMA.FTZ R42, R41.reuse, R40, R33 ;  /* 0x00000028292a7223 */ /* 0x040fe20000010021 */
[----:B------:R-:W-:Y:S01]  /*7420*/  FADD.FTZ R38, R38, R40 ;  /* 0x0000002826267221 */ /* 0x000fe20000010000 */
[----:B------:R-:W-:Y:S01]  /*7430*/  FFMA.FTZ R41, R41, R43, R32 ;  /* 0x0000002b29297223 */ /* 0x000fe20000010020 */
[--C-:B------:R-:W-:Y:S01]  /*7440*/  FADD.FTZ R32, R35, R36.reuse ;  /* 0x0000002423207221 */ /* 0x100fe20000010000 */
[----:B------:R-:W-:Y:S01]  /*7450*/  FMUL.FTZ R40, R36, R29 ;  /* 0x0000001d24287220 */ /* 0x000fe20000410000 */
[----:B------:R-:W-:Y:S01]  /*7460*/  FFMA.FTZ R33, R34, R36, R37 ;  /* 0x0000002422217223 */ /* 0x000fe20000010025 */
[----:B------:R-:W-:Y:S01]  /*7470*/  PRMT R36, R20, 0x7632, R36 ;  /* 0x0000763214247816 */ /* 0x000fe20000000024 */
[----:B------:R-:W-:Y:S01]  /*7480*/  FADD.FTZ R43, R44, R43 ;  /* 0x0000002b2c2b7221 */ /* 0x000fe20000010000 */
[----:B------:R-:W-:Y:S01]  /*7490*/  SHF.L.U32 R37, R20, 0x10, RZ ;  /* 0x0000001014257819 */ /* 0x000fe200000006ff */
[----:B------:R-:W-:Y:S01]  /*74a0*/  FFMA.FTZ R35, R34, R40, R41 ;  /* 0x0000002822237223 */ /* 0x000fe20000010029 */
[----:B------:R-:W-:Y:S01]  /*74b0*/  SHF.L.U32 R36, R36, 0x10, RZ ;  /* 0x0000001024247819 */ /* 0x000fe200000006ff */
[----:B------:R-:W-:Y:S01]  /*74c0*/  FADD.FTZ R34, R40, R43 ;  /* 0x0000002b28227221 */ /* 0x000fe20000010000 */
[----:B------:R-:W-:Y:S01]  /*74d0*/  PRMT R40, R61, 0x7632, R40 ;  /* 0x000076323d287816 */ /* 0x000fe20000000028 */
[----:B------:R-:W-:Y:S01]  /*74e0*/  FADD.FTZ R43, R37, -UR21 ;  /* 0x80000015252b7e21 */ /* 0x000fe20008010000 */
[----:B------:R-:W-:Y:S01]  /*74f0*/  SHF.L.U32 R39, R61, 0x10, RZ ;  /* 0x000000103d277819 */ /* 0x000fe200000006ff */
[----:B------:R-:W-:Y:S01]  /*7500*/  FADD.FTZ R41, R36, -UR21 ;  /* 0x8000001524297e21 */ /* 0x000fe20008010000 */
        /* <DEDUP_REMOVED lines=23> */
.L_x_215:
[----:B------:R-:W-:Y:S01]  /*7680*/  FADD.FTZ R41, R38, R39 ;  /* 0x0000002726297221 */ /* 0x000fe20000010000 */
[----:B------:R-:W-:Y:S01]  /*7690*/  FMUL.FTZ R44, R39, R28 ;  /* 0x0000001c272c7220 */ /* 0x000fe20000410000 */
[----:B------:R-:W-:Y:S01]  /*76a0*/  SHF.L.U32 R38, R60, 0x10, RZ ;  /* 0x000000103c267819 */ /* 0x000fe200000006ff */
[----:B------:R-:W-:Y:S01]  /*76b0*/  FFMA.FTZ R42, R43, R39, R42 ;  /* 0x000000272b2a7223 */ /* 0x000fe2000001002a */
[----:B------:R-:W-:Y:S01]  /*76c0*/  SHF.L.U32 R37, R37, 0x10, RZ ;  /* 0x0000001025257819 */ /* 0x000fe200000006ff */
[----:B------:R-:W-:Y:S01]  /*76d0*/  FFMA.FTZ R35, R43, R44, R35 ;  /* 0x0000002c2b237223 */ /* 0x000fe20000010023 */
[--C-:B------:R-:W-:Y:S01]  /*76e0*/  FADD.FTZ R34, R34, R44.reuse ;  /* 0x0000002c22227221 */ /* 0x100fe20000010000 */
        /* <DEDUP_REMOVED lines=12> */
[----:B------:R-:W-:-:S04]  /*77b0*/  FMUL.FTZ R85, R38, -1.4426950216293334961 ;  /* 0xbfb8aa3b26557820 */ /* 0x000fc80000410000 */
        /* <DEDUP_REMOVED lines=14> */
.L_x_216:
[----:B------:R-:W-:Y:S01]  /*78a0*/  FFMA.FTZ R84, R40, R37, R35 ;  /* 0x0000002528547223 */ /* 0x000fe20000010023 */
[----:B------:R-:W-:Y:S01]  /*78b0*/  FADD.FTZ R35, R37, R34 ;  /* 0x0000002225237221 */ /* 0x000fe20000010000 */
[----:B------:R-:W-:Y:S01]  /*78c0*/  PRMT R37, R21, 0x7632, R37 ;  /* 0x0000763215257816 */ /* 0x000fe20000000025 */
[----:B------:R-:W-:Y:S01]  /*78d0*/  FMUL.FTZ R38, R43, R28 ;  /* 0x0000001c2b267220 */ /* 0x000fe20000410000 */
[----:B------:R-:W-:Y:S02]  /*78e0*/  SHF.L.U32 R83, R21, 0x10, RZ ;  /* 0x0000001015537819 */ /* 0x000fe400000006ff */
        /* <DEDUP_REMOVED lines=8> */
[----:B------:R-:W-:Y:S01]  /*7970*/  PRMT R88, R57, 0x7632, R88 ;  /* 0x0000763239587816 */ /* 0x000fe20000000058 */
[----:B------:R-:W-:Y:S01]  /*7980*/  FMUL.FTZ R38, R44, R29 ;  /* 0x0000001d2c267220 */ /* 0x000fe20000410000 */
        /* <DEDUP_REMOVED lines=10> */
[----:B------:R-:W-:Y:S01]  /*7a30*/  FFMA.FTZ R39, R37, R39, 1 ;  /* 0x3f80000025277423 */ /* 0x000fe20000010027 */
[----:B------:R-:W-:-:S03]  /*7a40*/  FFMA.FTZ R37, R84, R29, R31 ;  /* 0x0000001d54257223 */ /* 0x000fc6000001001f */
[----:B------:R-:W-:Y:S01]  /*7a50*/  FMUL.FTZ R47, R47, R39 ;  /* 0x000000272f2f7220 */ /* 0x000fe20000410000 */
        /* <DEDUP_REMOVED lines=8> */
.L_x_217:
[----:B------:R-:W-:Y:S01]  /*7ae0*/  SHF.L.U32 R87, R57, 0x10, RZ ;  /* 0x0000001039577819 */ /* 0x000fe200000006ff */
[----:B------:R-:W-:Y:S01]  /*7af0*/  FFMA.FTZ R34, R46, R38, R34 ;  /* 0x000000262e227223 */ /* 0x000fe20000010022 */
[----:B------:R-:W-:Y:S01]  /*7b00*/  SHF.L.U32 R88, R88, 0x10, RZ ;  /* 0x0000001058587819 */ /* 0x000fe200000006ff */
[----:B------:R-:W-:Y:S01]  /*7b10*/  FMUL.FTZ R37, R47, R28 ;  /* 0x0000001c2f257220 */ /* 0x000fe20000410000 */
[----:B------:R-:W-:Y:S01]  /*7b20*/  FADD.FTZ R35, R38, R35 ;  /* 0x0000002326237221 */ /* 0x000fe20000010000 */
[----:B------:R-:W-:Y:S01]  /*7b30*/  PRMT R86, R56, 0x7632, R86 ;  /* 0x0000763238567816 */ /* 0x000fe20000000056 */
[----:B------:R-:W-:Y:S01]  /*7b40*/  FADD.FTZ R87, R87, -UR21 ;  /* 0x8000001557577e21 */ /* 0x000fe20008010000 */
[----:B------:R-:W-:Y:S01]  /*7b50*/  FADD.FTZ R88, R88, -UR21 ;  /* 0x8000001558587e21 */ /* 0x000fe20008010000 */
[----:B------:R-:W-:Y:S01]  /*7b60*/  FFMA.FTZ R34, R83, R37, R34 ;  /* 0x0000002553227223 */ /* 0x000fe20000010022 */
[----:B------:R-:W-:Y:S01]  /*7b70*/  FADD.FTZ R37, R35, R37 ;  /* 0x0000002523257221 */ /* 0x000fe20000010000 */
[----:B------:R-:W-:Y:S01]  /*7b80*/  SHF.L.U32 R85, R56, 0x10, RZ ;  /* 0x0000001038557819 */ /* 0x000fe200000006ff */
[----:B------:R-:W-:Y:S01]  /*7b90*/  FMUL.FTZ R87, R87, UR22 ;  /* 0x0000001657577c20 */ /* 0x000fe20008410000 */
[----:B------:R-:W-:Y:S01]  /*7ba0*/  SHF.L.U32 R86, R86, 0x10, RZ ;  /* 0x0000001056567819 */ /* 0x000fe200000006ff */
[----:B------:R-:W-:Y:S01]  /*7bb0*/  FMUL.FTZ R38, R49, R29 ;  /* 0x0000001d31267220 */ /* 0x000fe20000410000 */
        /* <DEDUP_REMOVED lines=20> */
.L_x_218:
[----:B------:R-:W2:Y:S04]  /*7d00*/  LDL R39, [R1+0x8] ;  /* 0x0000080001277983 */ /* 0x000ea80000100800 */
[----:B------:R-:W3:Y:S01]  /*7d10*/  LDL R93, [R1+0x4] ;  /* 0x00000400015d7983 */ /* 0x000ee20000100800 */
[C---:B------:R-:W-:Y:S01]  /*7d20*/  PRMT R92, R119.reuse, 0x7632, R92 ;  /* 0x00007632775c7816 */ /* 0x040fe2000000005c */
[----:B------:R-:W-:Y:S01]  /*7d30*/  FFMA.FTZ R34, R84, R38, R34 ;  /* 0x0000002654227223 */ /* 0x000fe20000010022 */
[----:B------:R-:W-:Y:S01]  /*7d40*/  SHF.L.U32 R91, R119, 0x10, RZ ;  /* 0x00000010775b7819 */ /* 0x000fe200000006ff */
[----:B------:R-:W-:Y:S01]  /*7d50*/  FMUL.FTZ R35, R85, R28 ;  /* 0x0000001c55237220 */ /* 0x000fe20000410000 */
[----:B------:R-:W-:Y:S01]  /*7d60*/  SHF.L.U32 R92, R92, 0x10, RZ ;  /* 0x000000105c5c7819 */ /* 0x000fe200000006ff */
[----:B------:R-:W-:Y:S01]  /*7d70*/  FADD.FTZ R37, R38, R37 ;  /* 0x0000002526257221 */ /* 0x000fe20000010000 */
[----:B------:R-:W-:Y:S01]  /*7d80*/  FMUL.FTZ R38, R86, R29 ;  /* 0x0000001d56267220 */ /* 0x000fe20000410000 */
[----:B------:R-:W-:Y:S01]  /*7d90*/  FADD.FTZ R91, R91, -UR21 ;  /* 0x800000155b5b7e21 */ /* 0x000fe20008010000 */
[----:B------:R-:W-:Y:S01]  /*7da0*/  FFMA.FTZ R34, R87, R35, R34 ;  /* 0x0000002357227223 */ /* 0x000fe20000010022 */
[----:B------:R-:W-:Y:S01]  /*7db0*/  FADD.FTZ R92, R92, -UR21 ;  /* 0x800000155c5c7e21 */ /* 0x000fe20008010000 */
[----:B------:R-:W-:Y:S01]  /*7dc0*/  FADD.FTZ R35, R37, R35 ;  /* 0x0000002325237221 */ /* 0x000fe20000010000 */
[----:B------:R-:W-:-:S02]  /*7dd0*/  FMUL.FTZ R91, R91, UR22 ;  /* 0x000000165b5b7c20 */ /* 0x000fc40008410000 */
[----:B------:R-:W-:Y:S01]  /*7de0*/  FMUL.FTZ R92, R92, UR22 ;  /* 0x000000165c5c7c20 */ /* 0x000fe20008410000 */
[C---:B--2---:R-:W-:Y:S02]  /*7df0*/  PRMT R90, R39.reuse, 0x7632, R90 ;  /* 0x00007632275a7816 */ /* 0x044fe4000000005a */
[----:B------:R-:W-:Y:S02]  /*7e00*/  SHF.L.U32 R89, R39, 0x10, RZ ;  /* 0x0000001027597819 */ /* 0x000fe400000006ff */
[----:B---3--:R-:W-:Y:S02]  /*7e10*/  PRMT R96, R93, 0x7632, R96 ;  /* 0x000076325d607816 */ /* 0x008fe40000000060 */
        /* <DEDUP_REMOVED lines=20> */
.L_x_219:
[----:B------:R-:W2:Y:S01]  /*7f60*/  LDL R39, [R1] ;  /* 0x0000000001277983 */ /* 0x000ea20000100800 */
[----:B------:R-:W-:Y:S01]  /*7f70*/  SHF.L.U32 R95, R93, 0x10, RZ ;  /* 0x000000105d5f7819 */ /* 0x000fe200000006ff */
[----:B------:R-:W-:Y:S01]  /*7f80*/  FFMA.FTZ R34, R88, R38, R34 ;  /* 0x0000002658227223 */ /* 0x000fe20000010022 */
[----:B------:R-:W-:Y:S01]  /*7f90*/  SHF.L.U32 R96, R96, 0x10, RZ ;  /* 0x0000001060607819 */ /* 0x000fe200000006ff */
[----:B------:R-:W-:Y:S01]  /*7fa0*/  FMUL.FTZ R37, R89, R28 ;  /* 0x0000001c59257220 */ /* 0x000fe20000410000 */
[----:B------:R-:W-:Y:S01]  /*7fb0*/  FADD.FTZ R35, R38, R35 ;  /* 0x0000002326237221 */ /* 0x000fe20000010000 */
[----:B------:R-:W-:Y:S01]  /*7fc0*/  FADD.FTZ R95, R95, -UR21 ;  /* 0x800000155f5f7e21 */ /* 0x000fe20008010000 */
[----:B------:R-:W-:Y:S01]  /*7fd0*/  FMUL.FTZ R38, R90, R29 ;  /* 0x0000001d5a267220 */ /* 0x000fe20000410000 */
[----:B------:R-:W-:Y:S01]  /*7fe0*/  FADD.FTZ R96, R96, -UR21 ;  /* 0x8000001560607e21 */ /* 0x000fe20008010000 */
[----:B------:R-:W-:Y:S01]  /*7ff0*/  FFMA.FTZ R34, R91, R37, R34 ;  /* 0x000000255b227223 */ /* 0x000fe20000010022 */
[----:B------:R-:W-:Y:S01]  /*8000*/  FADD.FTZ R37, R35, R37 ;  /* 0x0000002523257221 */ /* 0x000fe20000010000 */
[----:B------:R-:W-:Y:S01]  /*8010*/  FMUL.FTZ R95, R95, UR22 ;  /* 0x000000165f5f7c20 */ /* 0x000fe20008410000 */
[----:B------:R-:W-:Y:S01]  /*8020*/  FMUL.FTZ R96, R96, UR22 ;  /* 0x0000001660607c20 */ /* 0x000fe20008410000 */
[----:B--2---:R-:W-:-:S02]  /*8030*/  PRMT R94, R39, 0x7632, R94 ;  /* 0x00007632275e7816 */ /* 0x004fc4000000005e */
[----:B------:R-:W-:Y:S02]  /*8040*/  SHF.L.U32 R93, R39, 0x10, RZ ;  /* 0x00000010275d7819 */ /* 0x000fe400000006ff */
        /* <DEDUP_REMOVED lines=20> */
.L_x_220:
[----:B------:R-:W-:Y:S01]  /*8190*/  PRMT R100, R118, 0x7632, R100 ;  /* 0x0000763276647816 */ /* 0x000fe20000000064 */
[----:B------:R-:W-:Y:S01]  /*81a0*/  FFMA.FTZ R34, R92, R38, R34 ;  /* 0x000000265c227223 */ /* 0x000fe20000010022 */
[----:B------:R-:W-:Y:S01]  /*81b0*/  SHF.L.U32 R99, R118, 0x10, RZ ;  /* 0x0000001076637819 */ /* 0x000fe200000006ff */
[----:B------:R-:W-:Y:S01]  /*81c0*/  FMUL.FTZ R35, R93, R28 ;  /* 0x0000001c5d237220 */ /* 0x000fe20000410000 */
[----:B------:R-:W-:Y:S01]  /*81d0*/  SHF.L.U32 R100, R100, 0x10, RZ ;  /* 0x0000001064647819 */ /* 0x000fe200000006ff */
[----:B------:R-:W-:Y:S01]  /*81e0*/  FADD.FTZ R37, R38, R37 ;  /* 0x0000002526257221 */ /* 0x000fe20000010000 */
[----:B------:R-:W-:Y:S01]  /*81f0*/  PRMT R98, R125, 0x7632, R98 ;  /* 0x000076327d627816 */ /* 0x000fe20000000062 */
[----:B------:R-:W-:Y:S01]  /*8200*/  FADD.FTZ R99, R99, -UR21 ;  /* 0x8000001563637e21 */ /* 0x000fe20008010000 */
[----:B------:R-:W-:Y:S01]  /*8210*/  FFMA.FTZ R34, R95, R35, R34 ;  /* 0x000000235f227223 */ /* 0x000fe20000010022 */
[----:B------:R-:W-:Y:S01]  /*8220*/  FADD.FTZ R100, R100, -UR21 ;  /* 0x8000001564647e21 */ /* 0x000fe20008010000 */
[----:B------:R-:W-:Y:S01]  /*8230*/  FADD.FTZ R35, R37, R35 ;  /* 0x0000002325237221 */ /* 0x000fe20000010000 */
        /* <DEDUP_REMOVED lines=25> */
.L_x_221:
        /* <DEDUP_REMOVED lines=34> */
.L_x_222:
[----:B------:R-:W-:Y:S01]  /*85f0*/  PRMT R108, R5, 0x7632, R108 ;  /* 0x00007632056c7816 */ /* 0x000fe2000000006c */
[----:B------:R-:W-:Y:S01]  /*8600*/  FFMA.FTZ R34, R100, R35, R34 ;  /* 0x0000002364227223 */ /* 0x000fe20000010022 */
[----:B------:R-:W-:Y:S01]  /*8610*/  FMUL.FTZ R37, R101, R28 ;  /* 0x0000001c65257220 */ /* 0x000fe20000410000 */
[----:B------:R-:W-:Y:S01]  /*8620*/  SHF.L.U32 R107, R5, 0x10, RZ ;  /* 0x00000010056b7819 */ /* 0x000fe200000006ff */
[----:B------:R-:W-:Y:S01]  /*8630*/  FADD.FTZ R38, R35, R38 ;  /* 0x0000002623267221 */ /* 0x000fe20000010000 */
[----:B------:R-:W-:Y:S01]  /*8640*/  SHF.L.U32 R108, R108, 0x10, RZ ;  /* 0x000000106c6c7819 */ /* 0x000fe200000006ff */
[----:B------:R-:W-:Y:S01]  /*8650*/  FMUL.FTZ R35, R102, R29 ;  /* 0x0000001d66237220 */ /* 0x000fe20000410000 */
[----:B------:R-:W-:Y:S01]  /*8660*/  FFMA.FTZ R34, R103, R37, R34 ;  /* 0x0000002567227223 */ /* 0x000fe20000010022 */
        /* <DEDUP_REMOVED lines=29> */
.L_x_223:
[C---:B------:R-:W-:Y:S01]  /*8840*/  PRMT R111, R6.reuse, 0x7632, R111 ;  /* 0x00007632066f7816 */ /* 0x040fe2000000006f */
[----:B------:R-:W-:Y:S01]  /*8850*/  FMUL.FTZ R37, R105, R28 ;  /* 0x0000001c69257220 */ /* 0x000fe20000410000 */
[----:B------:R-:W-:Y:S02]  /*8860*/  SHF.L.U32 R110, R6, 0x10, RZ ;  /* 0x00000010066e7819 */ /* 0x000fe400000006ff */
[----:B------:R-:W-:Y:S01]  /*8870*/  SHF.L.U32 R111, R111, 0x10, RZ ;  /* 0x000000106f6f7819 */ /* 0x000fe200000006ff */
[----:B------:R-:W-:Y:S01]  /*8880*/  FFMA.FTZ R34, R107, R37, R34 ;  /* 0x000000256b227223 */ /* 0x000fe20000010022 */
[----:B------:R-:W-:Y:S01]  /*8890*/  FADD.FTZ R35, R35, R37 ;  /* 0x0000002523237221 */ /* 0x000fe20000010000 */
[----:B------:R-:W-:Y:S01]  /*88a0*/  FMUL.FTZ R37, R106, R29 ;  /* 0x0000001d6a257220 */ /* 0x000fe20000410000 */
[----:B------:R-:W-:Y:S01]  /*88b0*/  FADD.FTZ R110, R110, -UR21 ;  /* 0x800000156e6e7e21 */ /* 0x000fe20008010000 */
[----:B------:R-:W-:Y:S01]  /*88c0*/  PRMT R109, R121, 0x7632, R109 ;  /* 0x00007632796d7816 */ /* 0x000fe2000000006d */
[----:B------:R-:W-:Y:S01]  /*88d0*/  FADD.FTZ R111, R111, -UR21 ;  /* 0x800000156f6f7e21 */ /* 0x000fe20008010000 */
[----:B------:R-:W-:Y:S01]  /*88e0*/  FFMA.FTZ R34, R108, R37, R34 ;  /* 0x000000256c227223 */ /* 0x000fe20000010022 */
[----:B------:R-:W-:Y:S01]  /*88f0*/  FADD.FTZ R35, R37, R35 ;  /* 0x0000002325237221 */ /* 0x000fe20000010000 */
[----:B------:R-:W-:Y:S01]  /*8900*/  SHF.L.U32 R109, R109, 0x10, RZ ;  /* 0x000000106d6d7819 */ /* 0x000fe200000006ff */
[----:B------:R-:W-:Y:S01]  /*8910*/  FMUL.FTZ R110, R110, UR22 ;  /* 0x000000166e6e7c20 */ /* 0x000fe20008410000 */
[----:B------:R-:W-:Y:S01]  /*8920*/  FMUL.FTZ R111, R111, UR22 ;  /* 0x000000166f6f7c20 */ /* 0x000fe20008410000 */
        /* <DEDUP_REMOVED lines=20> */
.L_x_224:
[----:B------:R-:W-:Y:S01]  /*8a70*/  FMUL.FTZ R37, R112, R28 ;  /* 0x0000001c70257220 */ /* 0x000fe20000410000 */
[----:B------:R-:W-:Y:S02]  /*8a80*/  SHF.L.U32 R113, R7, 0x10, RZ ;  /* 0x0000001007717819 */ /* 0x000fe400000006ff */
[----:B------:R-:W-:Y:S01]  /*8a90*/  PRMT R39, R120, 0x7632, R39 ;  /* 0x0000763278277816 */ /* 0x000fe20000000027 */
[----:B------:R-:W-:Y:S01]  /*8aa0*/  FFMA.FTZ R34, R110, R37, R34 ;  /* 0x000000256e227223 */ /* 0x000fe20000010022 */
[----:B------:R-:W-:Y:S01]  /*8ab0*/  FADD.FTZ R35, R35, R37 ;  /* 0x0000002523237221 */ /* 0x000fe20000010000 */
[----:B------:R-:W-:Y:S01]  /*8ac0*/  FMUL.FTZ R37, R109, R29 ;  /* 0x0000001d6d257220 */ /* 0x000fe20000410000 */
[----:B------:R-:W-:Y:S01]  /*8ad0*/  FADD.FTZ R113, R113, -UR21 ;  /* 0x8000001571717e21 */ /* 0x000fe20008010000 */
[----:B------:R-:W-:Y:S02]  /*8ae0*/  SHF.L.U32 R39, R39, 0x10, RZ ;  /* 0x0000001027277819 */ /* 0x000fe400000006ff */
[----:B------:R-:W-:Y:S01]  /*8af0*/  FFMA.FTZ R34, R111, R37, R34 ;  /* 0x000000256f227223 */ /* 0x000fe20000010022 */
[----:B------:R-:W-:Y:S01]  /*8b00*/  FADD.FTZ R35, R37, R35 ;  /* 0x0000002325237221 */ /* 0x000fe20000010000 */
[----:B------:R-:W-:Y:S01]  /*8b10*/  PRMT R37, R7, 0x7632, R37 ;  /* 0x0000763207257816 */ /* 0x000fe20000000025 */
[----:B------:R-:W-:Y:S01]  /*8b20*/  FMUL.FTZ R113, R113, UR22 ;  /* 0x0000001671717c20 */ /* 0x000fe20008410000 */
[----:B------:R-:W-:-:S02]  /*8b30*/  SHF.L.U32 R38, R120, 0x10, RZ ;  /* 0x0000001078267819 */ /* 0x000fc400000006ff */
[----:B------:R-:W-:-:S05]  /*8b40*/  SHF.L.U32 R37, R37, 0x10, RZ ;  /* 0x0000001025257819 */ /* 0x000fca00000006ff */
[----:B------:R-:W-:-:S04]  /*8b50*/  FADD.FTZ R37, R37, -UR21 ;  /* 0x8000001525257e21 */ /* 0x000fc80008010000 */
        /* <DEDUP_REMOVED lines=20> */
.L_x_225:
[----:B------:R-:W2:Y:S01]  /*8ca0*/  LDL R116, [R1+0x80] ;  /* 0x0000800001747983 */ /* 0x000ea20000100800 */
[----:B------:R-:W-:Y:S01]  /*8cb0*/  FMUL.FTZ R114, R38, R28 ;  /* 0x0000001c26727220 */ /* 0x000fe20000410000 */
[----:B------:R-:W-:Y:S01]  /*8cc0*/  FFMA.FTZ R33, R40, R36, R33 ;  /* 0x0000002428217223 */ /* 0x000fe20000010021 */
[----:B------:R-:W-:Y:S01]  /*8cd0*/  FADD.FTZ R32, R32, R36 ;  /* 0x0000002420207221 */ /* 0x000fe20000010000 */
[----:B------:R-:W0:Y:S01]  /*8ce0*/  S2R R117, SR_LANEID ;  /* 0x0000000000757919 */ /* 0x000e220000000000 */
        /* <DEDUP_REMOVED lines=9> */
[----:B------:R-:W-:Y:S01]  /*8d80*/  FFMA.FTZ R42, R83, R47, R42 ;  /* 0x0000002f532a7223 */ /* 0x000fe2000001002a */
[----:B------:R-:W-:Y:S01]  /*8d90*/  FFMA.FTZ R33, R84, R49, R33 ;  /* 0x0000003154217223 */ /* 0x000fe20000010021 */
[----:B------:R-:W1:Y:S01]  /*8da0*/  SHFL.DOWN PT, R114, R34, 0x1, 0x1f ;  /* 0x08201f0022727f89 */ /* 0x000e6200000e0000 */
[----:B------:R-:W-:Y:S01]  /*8db0*/  FADD.FTZ R41, R41, R47 ;  /* 0x0000002f29297221 */ /* 0x000fe20000010000 */
[----:B------:R-:W-:Y:S01]  /*8dc0*/  FADD.FTZ R32, R32, R49 ;  /* 0x0000003120207221 */ /* 0x000fe20000010000 */
[----:B------:R-:W3:Y:S01]  /*8dd0*/  S2UR UR7, SR_CgaCtaId ;  /* 0x00000000000779c3 */ /* 0x000ee20000008800 */
[----:B------:R-:W4:Y:S01]  /*8de0*/  SHFL.DOWN PT, R115, R35, 0x1, 0x1f ;  /* 0x08201f0023737f89 */ /* 0x000f2200000e0000 */
[----:B------:R-:W-:Y:S01]  /*8df0*/  FFMA.FTZ R42, R87, R85, R42 ;  /* 0x00000055572a7223 */ /* 0x000fe2000001002a */
[----:B------:R-:W-:Y:S01]  /*8e00*/  FFMA.FTZ R33, R88, R86, R33 ;  /* 0x0000005658217223 */ /* 0x000fe20000010021 */
[----:B------:R-:W-:Y:S01]  /*8e10*/  FADD.FTZ R41, R41, R85 ;  /* 0x0000005529297221 */ /* 0x000fe20000010000 */
[----:B------:R-:W-:Y:S01]  /*8e20*/  FADD.FTZ R32, R32, R86 ;  /* 0x0000005620207221 */ /* 0x000fe20000010000 */
        /* <DEDUP_REMOVED lines=11> */
[----:B0-----:R-:W-:Y:S01]  /*8ee0*/  ISETP.GT.AND P0, PT, R117, 0x1e, PT ;  /* 0x0000001e7500780c */ /* 0x001fe20003f04270 */
[----:B------:R-:W-:Y:S01]  /*8ef0*/  FADD.FTZ R32, R32, R98 ;  /* 0x0000006220207221 */ /* 0x000fe20000010000 */
[----:B------:R-:W-:Y:S01]  /*8f00*/  FFMA.FTZ R42, R103, R101, R42 ;  /* 0x00000065672a7223 */ /* 0x000fe2000001002a */
[----:B------:R-:W-:Y:S01]  /*8f10*/  FFMA.FTZ R33, R104, R102, R33 ;  /* 0x0000006668217223 */ /* 0x000fe20000010021 */
[----:B------:R-:W-:Y:S01]  /*8f20*/  FADD.FTZ R41, R41, R101 ;  /* 0x0000006529297221 */ /* 0x000fe20000010000 */
[----:B------:R-:W-:Y:S01]  /*8f30*/  FADD.FTZ R43, R32, R102 ;  /* 0x00000066202b7221 */ /* 0x000fe20000010000 */
[----:B------:R-:W-:Y:S01]  /*8f40*/  UMOV UR6, 0x400 ;  /* 0x0000040000067882 */ /* 0x000fe20000000000 */
[----:B------:R-:W-:Y:S01]  /*8f50*/  FFMA.FTZ R107, R107, R105, R42 ;  /* 0x000000696b6b7223 */ /* 0x000fe2000001002a */
[----:B------:R-:W-:Y:S01]  /*8f60*/  UIADD3 UR5, UR6, 0xa0, URZ ;  /* 0x000000a006057890 */ /* 0x000fe2000fffe03f */
[----:B------:R-:W-:Y:S01]  /*8f70*/  FFMA.FTZ R108, R108, R106, R33 ;  /* 0x0000006a6c6c7223 */ /* 0x000fe20000010021 */
[----:B------:R-:W-:Y:S01]  /*8f80*/  FADD.FTZ R41, R41, R105 ;  /* 0x0000006929297221 */ /* 0x000fe20000010000 */
[----:B------:R-:W-:Y:S01]  /*8f90*/  FADD.FTZ R106, R43, R106 ;  /* 0x0000006a2b6a7221 */ /* 0x000fe20000010000 */
[----:B---3--:R-:W-:Y:S01]  /*8fa0*/  ULEA UR5, UR7, UR5, 0x18 ;  /* 0x0000000507057291 */ /* 0x008fe2000f8ec03f */
[----:B-1----:R-:W-:Y:S01]  /*8fb0*/  @!P0 FADD.FTZ R34, R34, R114 ;  /* 0x0000007222228221 */ /* 0x002fe20000010000 */
[----:B----4-:R-:W-:Y:S01]  /*8fc0*/  @!P0 FADD.FTZ R35, R35, R115 ;  /* 0x0000007323238221 */ /* 0x010fe20000010000 */
[----:B------:R-:W-:Y:S01]  /*8fd0*/  ISETP.GT.AND P0, PT, R117, 0x1d, PT ;  /* 0x0000001d7500780c */ /* 0x000fe20003f04270 */
[----:B------:R-:W-:Y:S01]  /*8fe0*/  FFMA.FTZ R36, R110, R112, R107 ;  /* 0x000000706e247223 */ /* 0x000fe2000001006b */
[----:B------:R-:W-:Y:S01]  /*8ff0*/  FFMA.FTZ R108, R111, R109, R108 ;  /* 0x0000006d6f6c7223 */ /* 0x000fe2000001006c */
[----:B------:R-:W0:Y:S01]  /*9000*/  SHFL.DOWN PT, R114, R34, 0x2, 0x1f ;  /* 0x08401f0022727f89 */ /* 0x000e2200000e0000 */
[----:B------:R-:W-:Y:S01]  /*9010*/  FADD.FTZ R41, R41, R112 ;  /* 0x0000007029297221 */ /* 0x000fe20000010000 */
[----:B------:R-:W-:Y:S01]  /*9020*/  FADD.FTZ R106, R106, R109 ;  /* 0x0000006d6a6a7221 */ /* 0x000fe20000010000 */
[----:B------:R-:W1:Y:S01]  /*9030*/  LDC.64 R32, c[0x0][0x268] ;  /* 0x00009a00ff207b82 */ /* 0x000e620000000a00 */
[----:B------:R-:W3:Y:S01]  /*9040*/  SHFL.DOWN PT, R115, R35, 0x2, 0x1f ;  /* 0x08401f0023737f89 */ /* 0x000ee200000e0000 */
[----:B------:R-:W-:Y:S01]  /*9050*/  FFMA.FTZ R36, R113, R38, R36 ;  /* 0x0000002671247223 */ /* 0x000fe20000010024 */
[----:B------:R-:W-:Y:S01]  /*9060*/  FFMA.FTZ R37, R37, R39, R108 ;  /* 0x0000002725257223 */ /* 0x000fe2000001006c */
[----:B------:R-:W-:Y:S01]  /*9070*/  FADD.FTZ R38, R41, R38 ;  /* 0x0000002629267221 */ /* 0x000fe20000010000 */
[----:B------:R-:W-:Y:S01]  /*9080*/  FADD.FTZ R39, R106, R39 ;  /* 0x000000276a277221 */ /* 0x000fe20000010000 */
[----:B------:R-:W-:Y:S01]  /*9090*/  LEA R49, R0, UR5, 0x4 ;  /* 0x0000000500317c11 */ /* 0x000fe2000f8e20ff */
[----:B------:R-:W-:Y:S01]  /*90a0*/  BSSY B0, `(.L_x_226) ;  /* 0x0000043000007945 */ /* 0x000fe20003800000 */
[----:B------:R-:W-:-:S02]  /*90b0*/  MOV R41, UR12 ;  /* 0x0000000c00297c02 */ /* 0x000fc40008000f00 */
[----:B------:R-:W-:Y:S01]  /*90c0*/  PRMT R103, R54, 0x7632, R103 ;  /* 0x0000763236677816 */ /* 0x000fe20000000067 */
[----:B------:R-:W-:Y:S01]  /*90d0*/  STS.128 [R49], R36 ;  /* 0x0000002431007388 */ /* 0x000fe20000000c00 */
[----:B------:R-:W-:Y:S01]  /*90e0*/  LEA R41, R41, R0, 0x5 ;  /* 0x0000000029297211 */ /* 0x000fe200078e28ff */
[----:B0-----:R-:W-:-:S04]  /*90f0*/  @!P0 FADD.FTZ R34, R34, R114 ;  /* 0x0000007222228221 */ /* 0x001fc80000010000 */
[----:B-1----:R-:W-:-:S04]  /*9100*/  IMAD.WIDE R32, R41, 0x4, R32 ;  /* 0x0000000429207825 */ /* 0x002fc800078e0220 */
[----:B---3--:R-:W-:Y:S01]  /*9110*/  @!P0 FADD.FTZ R35, R35, R115 ;  /* 0x0000007323238221 */ /* 0x008fe20000010000 */
        /* <DEDUP_REMOVED lines=15> */
[----:B------:R-:W-:-:S13]  /*9210*/  ISETP.NE.AND P0, PT, R117, RZ, PT ;  /* 0x000000ff7500720c */ /* 0x000fda0003f05270 */
[----:B--2---:R0:W-:Y:S01]  /*9220*/  @!P0 STS.64 [R116+0x10], R34 ;  /* 0x0000102274008388 */ /* 0x0041e20000000a00 */
[----:B------:R-:W-:Y:S01]  /*9230*/  BAR.SYNC.DEFER_BLOCKING 0x0 ;  /* 0x0000000000007b1d */ /* 0x000fe20000010000 */
[----:B------:R-:W-:-:S13]  /*9240*/  ISETP.NE.AND P0, PT, R0, RZ, PT ;  /* 0x000000ff0000720c */ /* 0x000fda0003f05270 */
[----:B0-----:R-:W-:Y:S05]  /*9250*/  @P0 BRA `(.L_x_227) ;  /* 0x00000000009c0947 */ /* 0x001fea0003800000 */
[----:B------:R-:W-:-:S09]  /*9260*/  ULEA UR5, UR7, UR6, 0x18 ;  /* 0x0000000607057291 */ /* 0x000fd2000f8ec03f */
[----:B------:R-:W0:Y:S04]  /*9270*/  LDS.64 R44, [UR5+0x18] ;  /* 0x00001805ff2c7984 */ /* 0x000e280008000a00 */
[----:B------:R-:W1:Y:S01]  /*9280*/  LDS.128 R40, [UR5+0x20] ;  /* 0x00002005ff287984 */ /* 0x000e620008000c00 */
        /* <DEDUP_REMOVED lines=8> */
[----:B0-----:R-:W-:Y:S01]  /*9310*/  FADD.FTZ R35, R35, R44 ;  /* 0x0000002c23237221 */ /* 0x001fe20000010000 */
[----:B------:R-:W-:-:S03]  /*9320*/  FADD.FTZ R34, R34, R45 ;  /* 0x0000002d22227221 */ /* 0x000fc60000010000 */
[----:B------:R-:W-:Y:S01]  /*9330*/  FADD.FTZ R35, R35, R46 ;  /* 0x0000002e23237221 */ /* 0x000fe20000010000 */
[----:B------:R-:W-:Y:S02]  /*9340*/  FADD.FTZ R34, R34, R47 ;  /* 0x0000002f22227221 */ /* 0x000fe40000010000 */
[----:B------:R-:W0:Y:S01]  /*9350*/  LDS.128 R44, [UR5+0x50] ;  /* 0x00005005ff2c7984 */ /* 0x000e220008000c00 */
[----:B-1----:R-:W-:Y:S01]  /*9360*/  FADD.FTZ R35, R35, R40 ;  /* 0x0000002823237221 */ /* 0x002fe20000010000 */
[----:B------:R-:W-:-:S03]  /*9370*/  FADD.FTZ R34, R34, R41 ;  /* 0x0000002922227221 */ /* 0x000fc60000010000 */
        /* <DEDUP_REMOVED lines=21> */
.L_x_227:
[----:B------:R-:W-:Y:S05]  /*94d0*/  BSYNC B0 ;  /* 0x0000000000007941 */ /* 0x000fea0003800000 */
.L_x_226:
[----:B------:R-:W-:Y:S01]  /*94e0*/  BAR.SYNC.DEFER_BLOCKING 0x0 ;  /* 0x0000000000007b1d */ /* 0x000fe20000010000 */
[----:B------:R-:W-:Y:S02]  /*94f0*/  ISETP.GT.U32.AND P6, PT, R0, 0x1f, PT ;  /* 0x0000001f0000780c */ /* 0x000fe40003fc4070 */
[----:B------:R-:W-:-:S03]  /*9500*/  LOP3.LUT R4, R4, 0xfffffffe, RZ, 0xc0, !PT ;  /* 0xfffffffe04047812 */ /* 0x000fc600078ec0ff */
[----:B------:R-:W-:Y:S08]  /*9510*/  BSSY B0, `(.L_x_228) ;  /* 0x000004e000007945 */ /* 0x000ff00003800000 */
[----:B------:R-:W-:Y:S01]  /*9520*/  @P6 LOP3.LUT R4, R4, 0x1, RZ, 0xfc, !PT ;  /* 0x0000000104046812 */ /* 0x000fe200078efcff */
[----:B------:R-:W-:Y:S06]  /*9530*/  @P6 BRA `(.L_x_229) ;  /* 0x00000004002c6947 */ /* 0x000fec0003800000 */
[----:B------:R-:W0:Y:S04]  /*9540*/  LDS.128 R40, [R49+0x200] ;  /* 0x0002000031287984 */ /* 0x000e280000000c00 */
[----:B------:R-:W1:Y:S01]  /*9550*/  LDS.128 R44, [R49+0x400] ;  /* 0x00040000312c7984 */ /* 0x000e620000000c00 */
        /* <DEDUP_REMOVED lines=49> */
[----:B0-----:R-:W-:-:S03]  /*9870*/  FADD.FTZ R36, R40, R36 ;  /* 0x0000002428247221 */ /* 0x001fc60000010000 */
[----:B------:R-:W-:Y:S01]  /*9880*/  FADD.FTZ R44, R47, R39 ;  /* 0x000000272f2c7221 */ /* 0x000fe20000010000 */
[----:B------:R-:W0:Y:S01]  /*9890*/  LDS.128 R40, [R49+0x1800] ;  /* 0x0018000031287984 */ /* 0x000e220000000c00 */
[----:B------:R-:W-:Y:S01]  /*98a0*/  FADD.FTZ R45, R45, R37 ;  /* 0x000000252d2d7221 */ /* 0x000fe20000010000 */
[----:B------:R-:W-:Y:S01]  /*98b0*/  FADD.FTZ R46, R46, R38 ;  /* 0x000000262e2e7221 */ /* 0x000fe20000010000 */
[----:B0-----:R-:W-:Y:S02]  /*98c0*/  FADD.FTZ R47, R36, R40 ;  /* 0x00000028242f7221 */ /* 0x001fe40000010000 */
[----:B------:R-:W-:Y:S01]  /*98d0*/  FADD.FTZ R40, R45, R41 ;  /* 0x000000292d287221 */ /* 0x000fe20000010000 */
[----:B------:R-:W0:Y:S01]  /*98e0*/  LDS.128 R36, [R49+0x1a00] ;  /* 0x001a000031247984 */ /* 0x000e220000000c00 */
[----:B------:R-:W-:Y:S01]  /*98f0*/  FADD.FTZ R41, R46, R42 ;  /* 0x0000002a2e297221 */ /* 0x000fe20000010000 */
[----:B------:R-:W-:Y:S01]  /*9900*/  FADD.FTZ R46, R44, R43 ;  /* 0x0000002b2c2e7221 */ /* 0x000fe20000010000 */
[----:B0-----:R-:W-:Y:S01]  /*9910*/  FADD.FTZ R45, R47, R36 ;  /* 0x000000242f2d7221 */ /* 0x001fe20000010000 */
[----:B------:R-:W-:Y:S01]  /*9920*/  FADD.FTZ R44, R40, R37 ;  /* 0x00000025282c7221 */ /* 0x000fe20000010000 */
[----:B------:R-:W-:Y:S01]  /*9930*/  FADD.FTZ R47, R41, R38 ;  /* 0x00000026292f7221 */ /* 0x000fe20000010000 */
[----:B------:R-:W-:Y:S01]  /*9940*/  FADD.FTZ R46, R46, R39 ;  /* 0x000000272e2e7221 */ /* 0x000fe20000010000 */
[----:B------:R-:W-:Y:S04]  /*9950*/  LDS.128 R40, [R49+0x1e00] ;  /* 0x001e000031287984 */ /* 0x000fe80000000c00 */
[----:B------:R-:W0:Y:S02]  /*9960*/  LDS.128 R36, [R49+0x1c00] ;  /* 0x001c000031247984 */ /* 0x000e240000000c00 */
[----:B0-----:R-:W-:Y:S01]  /*9970*/  FADD.FTZ R45, R45, R36 ;  /* 0x000000242d2d7221 */ /* 0x001fe20000010000 */
[----:B------:R-:W-:Y:S01]  /*9980*/  FADD.FTZ R44, R44, R37 ;  /* 0x000000252c2c7221 */ /* 0x000fe20000010000 */
[----:B------:R-:W-:Y:S01]  /*9990*/  FADD.FTZ R47, R47, R38 ;  /* 0x000000262f2f7221 */ /* 0x000fe20000010000 */
[----:B------:R-:W-:Y:S01]  /*99a0*/  FADD.FTZ R46, R46, R39 ;  /* 0x000000272e2e7221 */ /* 0x000fe20000010000 */
[----:B------:R-:W-:Y:S01]  /*99b0*/  FADD.FTZ R36, R45, R40 ;  /* 0x000000282d247221 */ /* 0x000fe20000010000 */
[----:B------:R-:W-:Y:S01]  /*99c0*/  FADD.FTZ R37, R44, R41 ;  /* 0x000000292c257221 */ /* 0x000fe20000010000 */
[----:B------:R-:W-:Y:S01]  /*99d0*/  FADD.FTZ R38, R47, R42 ;  /* 0x0000002a2f267221 */ /* 0x000fe20000010000 */
[----:B------:R-:W-:-:S07]  /*99e0*/  FADD.FTZ R39, R46, R43 ;  /* 0x0000002b2e277221 */ /* 0x000fce0000010000 */
.L_x_229:
[----:B------:R-:W-:Y:S05]  /*99f0*/  BSYNC B0 ;  /* 0x0000000000007941 */ /* 0x000fea0003800000 */
.L_x_228:
[----:B------:R-:W-:Y:S01]  /*9a00*/  ULDC UR12, c[0x0][0xc] ;  /* 0x00000300000c7ab9 */ /* 0x000fe20000000800 */
[----:B------:R-:W-:Y:S04]  /*9a10*/  BSSY B0, `(.L_x_230) ;  /* 0x000000f000007945 */ /* 0x000fe80003800000 */
[----:B------:R-:W-:Y:S05]  /*9a20*/  @P6 BRA `(.L_x_231) ;  /* 0x0000000000346947 */ /* 0x000fea0003800000 */
[----:B------:R-:W0:Y:S01]  /*9a30*/  LDC.64 R42, c[0x0][0x288] ;  /* 0x0000a200ff2a7b82 */ /* 0x000e220000000a00 */
[----:B------:R-:W-:Y:S01]  /*9a40*/  MOV R45, UR9 ;  /* 0x00000009002d7c02 */ /* 0x000fe20008000f00 */
[----:B------:R1:W-:Y:S01]  /*9a50*/  REDG.E.ADD.F32.FTZ.RN.STRONG.GPU desc[UR16][R32.64], R36 ;  /* 0x00000024200079a6 */ /* 0x0003e2000c10f390 */
[----:B0-----:R-:W-:-:S04]  /*9a60*/  LEA R40, P6, R42, R32, 0x2 ;  /* 0x000000202a287211 */ /* 0x001fc800078c10ff */
[----:B------:R-:W-:Y:S02]  /*9a70*/  LEA.HI.X R41, R42, R33, R43, 0x2, P6 ;  /* 0x000000212a297211 */ /* 0x000fe400030f142b */
[----:B------:R-:W-:-:S04]  /*9a80*/  MOV R43, UR8 ;  /* 0x00000008002b7c02 */ /* 0x000fc80008000f00 */
[----:B------:R-:W-:-:S04]  /*9a90*/  LEA R42, P6, R43, R32, 0x2 ;  /* 0x000000202b2a7211 */ /* 0x000fc800078c10ff */
[----:B------:R-:W-:Y:S02]  /*9aa0*/  IADD3.X R43, R33, UR10, RZ, P6, !PT ;  /* 0x0000000a212b7c10 */ /* 0x000fe4000b7fe4ff */
[----:B------:R-:W-:-:S03]  /*9ab0*/  LEA R44, P6, R45, R32, 0x2 ;  /* 0x000000202d2c7211 */ /* 0x000fc600078c10ff */
[----:B------:R1:W-:Y:S01]  /*9ac0*/  REDG.E.ADD.F32.FTZ.RN.STRONG.GPU desc[UR16][R42.64], R37 ;  /* 0x000000252a0079a6 */ /* 0x0003e2000c10f390 */
[----:B------:R-:W-:-:S03]  /*9ad0*/  IADD3.X R45, R33, UR11, RZ, P6, !PT ;  /* 0x0000000b212d7c10 */ /* 0x000fc6000b7fe4ff */
[----:B------:R1:W-:Y:S04]  /*9ae0*/  REDG.E.ADD.F32.FTZ.RN.STRONG.GPU desc[UR16][R40.64], R38 ;  /* 0x00000026280079a6 */ /* 0x0003e8000c10f390 */
[----:B------:R1:W-:Y:S02]  /*9af0*/  REDG.E.ADD.F32.FTZ.RN.STRONG.GPU desc[UR16][R44.64], R39 ;  /* 0x000000272c0079a6 */ /* 0x0003e4000c10f390 */
.L_x_231:
[----:B------:R-:W-:Y:S05]  /*9b00*/  BSYNC B0 ;  /* 0x0000000000007941 */ /* 0x000fea0003800000 */
.L_x_230:
[----:B------:R-:W-:Y:S01]  /*9b10*/  UISETP.GE.U32.AND UP0, UPT, UR12, 0x2, UPT ;  /* 0x000000020c00788c */ /* 0x000fe2000bf06070 */
[----:B-1----:R-:W-:Y:S02]  /*9b20*/  PRMT R38, R82, 0x7632, R38 ;  /* 0x0000763252267816 */ /* 0x002fe40000000026 */
[----:B------:R-:W-:Y:S02]  /*9b30*/  PRMT R40, R55, 0x7632, R40 ;  /* 0x0000763237287816 */ /* 0x000fe40000000028 */
[----:B------:R-:W-:Y:S02]  /*9b40*/  PRMT R39, R81, 0x7632, R39 ;  /* 0x0000763251277816 */ /* 0x000fe40000000027 */
[----:B------:R-:W-:Y:S02]  /*9b50*/  PLOP3.LUT P6, PT, PT, PT, UP0, 0x40, 0x0 ;  /* 0x000000000000781c */ /* 0x000fe40003fce808 */
        /* <DEDUP_REMOVED lines=27> */
[----:B------:R-:W-:Y:S01]  /*9d10*/  PRMT R49, R67, 0x7632, R49 ;  /* 0x0000763243317816 */ /* 0x000fe20000000031 */
[----:B------:R-:W-:Y:S06]  /*9d20*/  @P6 BRA `(.L_x_232) ;  /* 0x0000001400ec6947 */ /* 0x000fec0003800000 */
[----:B------:R-:W0:Y:S01]  /*9d30*/  LDC.64 R36, c[0x0][0x258] ;  /* 0x00009600ff247b82 */ /* 0x000e220000000a00 */
[----:B------:R-:W-:Y:S01]  /*9d40*/  ULOP3.LUT UR5, UR4, 0x1, URZ, 0xc0, !UPT ;  /* 0x0000000104057892 */ /* 0x000fe2000f8ec03f */
[----:B------:R-:W-:-:S03]  /*9d50*/  ULDC.64 UR6, c[0x0][0x260] ;  /* 0x0000980000067ab9 */ /* 0x000fc60000000a00 */
[----:B------:R-:W-:-:S06]  /*9d60*/  UIMAD UR5, UR5, UR20, URZ ;  /* 0x00000014050572a4 */ /* 0x000fcc000f8e023f */
[----:B------:R-:W-:Y:S01]  /*9d70*/  IADD3 R32, R2, UR5, RZ ;  /* 0x0000000502207c10 */ /* 0x000fe2000fffe0ff */
[----:B------:R-:W-:-:S04]  /*9d80*/  UIMAD UR5, UR5, UR12, URZ ;  /* 0x0000000c050572a4 */ /* 0x000fc8000f8e023f */
[----:B------:R-:W-:-:S04]  /*9d90*/  USHF.L.U32 UR5, UR5, 0x1, URZ ;  /* 0x0000000105057899 */ /* 0x000fc8000800063f */
[----:B------:R-:W-:Y:S01]  /*9da0*/  UIMAD.WIDE UR6, UR5, 0x4, UR6 ;  /* 0x00000004050678a5 */ /* 0x000fe2000f8e0206 */
[----:B0-----:R-:W-:Y:S01]  /*9db0*/  IMAD.WIDE.U32 R32, R32, 0x4, R36 ;  /* 0x0000000420207825 */ /* 0x001fe200078e0024 */
[----:B------:R-:W-:Y:S10]  /*9dc0*/  @P0 BRA `(.L_x_233) ;  /* 0x00000000007c0947 */ /* 0x000ff40003800000 */
[----:B------:R-:W0:Y:S01]  /*9dd0*/  S2UR UR5, SR_CTAID.Y ;  /* 0x00000000000579c3 */ /* 0x000e220000002600 */
[----:B------:R-:W1:Y:S01]  /*9de0*/  S2R R104, SR_LANEID ;  /* 0x0000000000687919 */ /* 0x000e620000000000 */
[----:B------:R-:W-:Y:S01]  /*9df0*/  VOTEU.ANY UR13, UPT, PT ;  /* 0x00000000000d7886 */ /* 0x000fe200038e0100 */
[----:B------:R-:W-:Y:S01]  /*9e00*/  ULOP3.LUT UP0, URZ, UR4, 0x2, URZ, 0xc0, !UPT ;  /* 0x00000002043f7892 */ /* 0x000fe2000f80c03f */
[----:B0-----:R-:W-:Y:S01]  /*9e10*/  MOV R2, UR5 ;  /* 0x0000000500027c02 */ /* 0x001fe20008000f00 */
[----:B------:R-:W-:Y:S02]  /*9e20*/  UMOV UR5, 0x1 ;  /* 0x0000000100057882 */ /* 0x000fe40000000000 */
[----:B------:R-:W-:Y:S01]  /*9e30*/  USEL UR5, UR5, 0xffffffff, !UP0 ;  /* 0xffffffff05057887 */ /* 0x000fe2000c000000 */
[----:B------:R-:W-:-:S13]  /*9e40*/  R2UR UR14, R2 ;  /* 0x00000000020e72ca */ /* 0x000fda00000e0000 */
[----:B------:R-:W-:-:S04]  /*9e50*/  UIMAD UR14, UR18, UR20, UR14 ;  /* 0x00000014120e72a4 */ /* 0x000fc8000f8e020e */
[----:B------:R-:W-:-:S06]  /*9e60*/  UIMAD.WIDE.U32 UR14, UR14, 0x8, UR6 ;  /* 0x000000080e0e78a5 */ /* 0x000fcc000f8e0006 */
[----:B------:R-:W-:Y:S01]  /*9e70*/  MOV R36, UR14 ;  /* 0x0000000e00247c02 */ /* 0x000fe20008000f00 */
[----:B------:R-:W-:Y:S01]  /*9e80*/  UPOPC UR14, UR13 ;  /* 0x0000000d000e72bf */ /* 0x000fe20008000000 */
[----:B------:R-:W-:Y:S01]  /*9e90*/  MOV R37, UR15 ;  /* 0x0000000f00257c02 */ /* 0x000fe20008000f00 */
[----:B------:R-:W-:Y:S02]  /*9ea0*/  UFLO.U32 UR13, UR13 ;  /* 0x0000000d000d72bd */ /* 0x000fe400080e0000 */
[----:B------:R-:W-:Y:S02]  /*9eb0*/  UIMAD UR5, UR5, UR14, URZ ;  /* 0x0000000e050572a4 */ /* 0x000fe4000f8e023f */
[----:B------:R0:W-:Y:S02]  /*9ec0*/  STG.E.64 desc[UR16][R36.64], R34 ;  /* 0x0000002224007986 */ /* 0x0001e4000c101b10 */
[----:B-1----:R-:W-:Y:S02]  /*9ed0*/  ISETP.EQ.U32.AND P6, PT, R104, UR13, PT ;  /* 0x0000000d68007c0c */ /* 0x002fe4000bfc2070 */
[----:B0-----:R-:W-:-:S11]  /*9ee0*/  MOV R36, UR5 ;  /* 0x0000000500247c02 */ /* 0x001fd60008000f00 */
[----:B------:R-:W-:Y:S06]  /*9ef0*/  @P6 MEMBAR.ALL.GPU ;  /* 0x0000000000006992 */ /* 0x000fec000000a000 */
[----:B------:R-:W-:-:S00]  /*9f00*/  @P6 ERRBAR ;  /* 0x00000000000069ab */ /* 0x000fc00000000000 */
[----:B------:R-:W-:Y:S06]  /*9f10*/  @P6 CGAERRBAR ;  /* 0x00000000000065ab */ /* 0x000fec0000000000 */
[----:B------:R0:W-:Y:S01]  /*9f20*/  @P6 REDG.E.ADD.S32.STRONG.GPU desc[UR16][R32.64], R36 ;  /* 0x000000242000698e */ /* 0x0001e2000c10e390 */
[----:B------:R-:W-:-:S04]  /*9f30*/  PLOP3.LUT P6, PT, PT, PT, UP0, 0x40, 0x0 ;  /* 0x000000000000781c */ /* 0x000fc80003fce808 */
[----:B0-----:R-:W-:-:S04]  /*9f40*/  SEL R36, RZ, UR12, !P6 ;  /* 0x0000000cff247c07 */ /* 0x001fc8000f000000 */
[----:B------:R-:W-:-:S13]  /*9f50*/  ISETP.NE.AND P6, PT, R36, -0x1, PT ;  /* 0xffffffff2400780c */ /* 0x000fda0003fc5270 */
[----:B------:R-:W-:Y:S05]  /*9f60*/  @!P6 BRA `(.L_x_233) ;  /* 0x000000000014e947 */ /* 0x000fea0003800000 */
.L_x_234:
[----:B------:R-:W2:Y:S04]  /*9f70*/  LDG.E.STRONG.GPU R37, desc[UR16][R32.64] ;  /* 0x0000001020257981 */ /* 0x000ea8000c1ef900 */
[----:B--2---:R-:W-:Y:S01]  /*9f80*/  CCTL.IVALL ;  /* 0x00000000ff00798f */ /* 0x004fe20002000000 */
[----:B------:R-:W-:Y:S05]  /*9f90*/  YIELD ;  /* 0x0000000000007946 */ /* 0x000fea0003800000 */
[----:B------:R-:W-:-:S13]  /*9fa0*/  ISETP.NE.AND P6, PT, R37, R36, PT ;  /* 0x000000242500720c */ /* 0x000fda0003fc5270 */
[----:B------:R-:W-:Y:S05]  /*9fb0*/  @P6 BRA `(.L_x_234) ;  /* 0xfffffffc00ec6947 */ /* 0x000fea000383ffff */
.L_x_233:
[----:B------:R-:W-:Y:S01]  /*9fc0*/  ISETP.NE.AND P6, PT, RZ, UR12, PT ;  /* 0x0000000cff007c0c */ /* 0x000fe2000bfc5270 */
[----:B------:R-:W-:Y:S05]  /*9fd0*/  WARPSYNC.ALL ;  /* 0x0000000000007948 */ /* 0x000fea0003800000 */
[----:B------:R-:W-:Y:S07]  /*9fe0*/  BAR.SYNC.DEFER_BLOCKING 0x0 ;  /* 0x0000000000007b1d */ /* 0x000fee0000010000 */
[----:B------:R-:W-:Y:S05]  /*9ff0*/  @!P6 BRA `(.L_x_232) ;  /* 0x000000140038e947 */ /* 0x000fea0003800000 */
[----:B------:R-:W-:-:S04]  /*a000*/  UIADD3 UR5, UR12, -0x1, URZ ;  /* 0xffffffff0c057890 */ /* 0x000fc8000fffe03f */
[----:B------:R-:W-:-:S03]  /*a010*/  UISETP.GE.U32.AND UP0, UPT, UR5, 0x3, UPT ;  /* 0x000000030500788c */ /* 0x000fc6000bf06070 */
[----:B------:R-:W-:-:S03]  /*a020*/  UMOV UR5, URZ ;  /* 0x0000003f00057c82 */ /* 0x000fc60008000000 */
[----:B------:R-:W-:-:S13]  /*a030*/  PLOP3.LUT P6, PT, PT, PT, UP0, 0x40, 0x0 ;  /* 0x000000000000781c */ /* 0x000fda0003fce808 */
[----:B------:R-:W-:Y:S05]  /*a040*/  @P6 BRA `(.L_x_235) ;  /* 0x00000010008c6947 */ /* 0x000fea0003800000 */
[----:B------:R-:W-:-:S04]  /*a050*/  ULOP3.LUT UR5, UR12, 0x3, URZ, 0xc0, !UPT ;  /* 0x000000030c057892 */ /* 0x000fc8000f8ec03f */
[----:B------:R-:W-:-:S03]  /*a060*/  UIADD3 UR13, -UR5, UR12, URZ ;  /* 0x0000000c050d7290 */ /* 0x000fc6000fffe13f */
[----:B------:R-:W-:-:S03]  /*a070*/  UMOV UR5, URZ ;  /* 0x0000003f00057c82 */ /* 0x000fc60008000000 */
[----:B------:R-:W-:-:S13]  /*a080*/  ISETP.LT.AND P6, PT, RZ, UR13, PT ;  /* 0x0000000dff007c0c */ /* 0x000fda000bfc1270 */
[----:B------:R-:W-:Y:S05]  /*a090*/  @!P6 BRA `(.L_x_236) ;  /* 0x0000000c00d4e947 */ /* 0x000fea0003800000 */
[----:B------:R-:W-:Y:S01]  /*a0a0*/  LOP3.LUT R4, R4, 0xffbfffff, RZ, 0xc0, !PT ;  /* 0xffbfffff04047812 */ /* 0x000fe200078ec0ff */
[----:B------:R-:W-:-:S03]  /*a0b0*/  UISETP.GT.AND UP0, UPT, UR13, 0xc, UPT ;  /* 0x0000000c0d00788c */ /* 0x000fc6000bf04270 */
[----:B------:R-:W-:Y:S02]  /*a0c0*/  @P0 LOP3.LUT R4, R4, 0x400000, RZ, 0xfc, !PT ;  /* 0x0040000004040812 */ /* 0x000fe400078efcff */
[----:B------:R-:W-:Y:S02]  /*a0d0*/  PLOP3.LUT P0, PT, PT, PT, PT, 0x80, 0x0 ;  /* 0x000000000000781c */ /* 0x000fe40003f0f070 */
[----:B------:R-:W-:Y:S02]  /*a0e0*/  PLOP3.LUT P6, PT, PT, PT, UP0, 0x40, 0x0 ;  /* 0x000000000000781c */ /* 0x000fe40003fce808 */
[----:B------:R-:W-:-:S09]  /*a0f0*/  LOP3.LUT R4, R4, 0xfffffffe, RZ, 0xc0, !PT ;  /* 0xfffffffe04047812 */ /* 0x000fd200078ec0ff */
[----:B------:R-:W-:-:S04]  /*a100*/  @P0 LOP3.LUT R4, R4, 0x1, RZ, 0xfc, !PT ;  /* 0x0000000104040812 */ /* 0x000fc800078efcff */
[----:B------:R-:W-:Y:S01]  /*a110*/  LOP3.LUT P0, RZ, R4, 0x400000, RZ, 0xc0, !PT ;  /* 0x0040000004ff7812 */ /* 0x000fe2000780c0ff */
[----:B------:R-:W-:-:S12]  /*a120*/  @P6 BRA `(.L_x_237) ;  /* 0x0000000800606947 */ /* 0x000fd80003800000 */
[----:B------:R-:W-:Y:S02]  /*a130*/  PLOP3.LUT P6, PT, PT, PT, PT, 0x8, 0x0 ;  /* 0x000000000000781c */ /* 0x000fe40003fce170 */
[----:B------:R-:W-:-:S11]  /*a140*/  LOP3.LUT R4, R4, 0xfffffffe, RZ, 0xc0, !PT ;  /* 0xfffffffe04047812 */ /* 0x000fd600078ec0ff */
[----:B------:R-:W-:-:S07]  /*a150*/  @P6 LOP3.LUT R4, R4, 0x1, RZ, 0xfc, !PT ;  /* 0x0000000104046812 */ /* 0x000fce00078efcff */
.L_x_238:
[----:B------:R-:W0:Y:S01]  /*a160*/  S2R R32, SR_CTAID.X ;  /* 0x0000000000207919 */ /* 0x000e220000002500 */
[----:B------:R-:W-:Y:S01]  /*a170*/  HFMA2.MMA R37, -RZ, RZ, 0, 4.76837158203125e-07 ;  /* 0x00000008ff257435 */ /* 0x000fe200000001ff */
[----:B------:R-:W-:Y:S02]  /*a180*/  MOV R36, UR20 ;  /* 0x0000001400247c02 */ /* 0x000fe40008000f00 */
[----:B0-----:R-:W-:-:S13]  /*a190*/  ISETP.EQ.OR P6, PT, R32, UR5, P0 ;  /* 0x0000000520007c0c */ /* 0x001fda00087c2670 */
[----:B------:R-:W-:-:S04]  /*a1a0*/  @!P6 IMAD R36, R36, UR5, R2 ;  /* 0x000000052424ec24 */ /* 0x000fc8000f8e0202 */
[----:B------:R-:W-:-:S06]  /*a1b0*/  @!P6 IMAD.WIDE.U32 R36, R36, R37, UR6 ;  /* 0x000000062424ee25 */ /* 0x000fcc000f8e0025 */
[----:B------:R-:W2:Y:S01]  /*a1c0*/  @!P6 LDG.E.64 R36, desc[UR16][R36.64] ;  /* 0x000000102424e981 */ /* 0x000ea2000c1e1b00 */
[----:B------:R-:W-:Y:S01]  /*a1d0*/  UIADD3 UR14, UR5, 0x1, URZ ;  /* 0x00000001050e7890 */ /* 0x000fe2000fffe03f */
[----:B--2---:R-:W-:Y:S01]  /*a1e0*/  @!P6 FADD.FTZ R34, R34, R36 ;  /* 0x000000242222e221 */ /* 0x004fe20000010000 */
[----:B------:R-:W-:-:S04]  /*a1f0*/  @!P6 FADD.FTZ R35, R35, R37 ;  /* 0x000000252323e221 */ /* 0x000fc80000010000 */
[----:B------:R-:W-:Y:S02]  /*a200*/  ISETP.EQ.OR P6, PT, R32, UR14, P0 ;  /* 0x0000000e20007c0c */ /* 0x000fe400087c2670 */
[----:B------:R-:W-:Y:S02]  /*a210*/  MOV R36, UR20 ;  /* 0x0000001400247c02 */ /* 0x000fe40008000f00 */
[----:B------:R-:W-:-:S09]  /*a220*/  MOV R37, 0x8 ;  /* 0x0000000800257802 */ /* 0x000fd20000000f00 */
[----:B------:R-:W-:-:S04]  /*a230*/  @!P6 IMAD R36, R36, UR14, R2 ;  /* 0x0000000e2424ec24 */ /* 0x000fc8000f8e0202 */
[----:B------:R-:W-:-:S06]  /*a240*/  @!P6 IMAD.WIDE.U32 R36, R36, R37, UR6 ;  /* 0x000000062424ee25 */ /* 0x000fcc000f8e0025 */
[----:B------:R-:W2:Y:S01]  /*a250*/  @!P6 LDG.E.64 R36, desc[UR16][R36.64] ;  /* 0x000000102424e981 */ /* 0x000ea2000c1e1b00 */
[----:B------:R-:W-:Y:S01]  /*a260*/  UIADD3 UR14, UR5, 0x2, URZ ;  /* 0x00000002050e7890 */ /* 0x000fe2000fffe03f */
[----:B--2---:R-:W-:Y:S01]  /*a270*/  @!P6 FADD.FTZ R34, R34, R36 ;  /* 0x000000242222e221 */ /* 0x004fe20000010000 */
[----:B------:R-:W-:-:S04]  /*a280*/  @!P6 FADD.FTZ R35, R35, R37 ;  /* 0x000000252323e221 */ /* 0x000fc80000010000 */
[----:B------:R-:W-:Y:S01]  /*a290*/  ISETP.EQ.OR P6, PT, R32, UR14, P0 ;  /* 0x0000000e20007c0c */ /* 0x000fe200087c2670 */
[----:B------:R-:W-:Y:S01]  /*a2a0*/  HFMA2.MMA R37, -RZ, RZ, 0, 4.76837158203125e-07 ;  /* 0x00000008ff257435 */ /* 0x000fe200000001ff */
[----:B------:R-:W-:-:S11]  /*a2b0*/  MOV R36, UR20 ;  /* 0x0000001400247c02 */ /* 0x000fd60008000f00 */
        /* <DEDUP_REMOVED lines=112> */
[----:B------:R-:W-:Y:S01]  /*a9c0*/  MOV R33, UR20 ;  /* 0x0000001400217c02 */ /* 0x000fe20008000f00 */
[----:B--2---:R-:W-:Y:S01]  /*a9d0*/  @!P6 FADD.FTZ R34, R34, R36 ;  /* 0x000000242222e221 */ /* 0x004fe20000010000 */
[----:B------:R-:W-:-:S03]  /*a9e0*/  @!P6 FADD.FTZ R35, R35, R37 ;  /* 0x000000252323e221 */ /* 0x000fc60000010000 */
[----:B------:R-:W-:Y:S02]  /*a9f0*/  ISETP.EQ.OR P6, PT, R32, UR14, P0 ;  /* 0x0000000e20007c0c */ /* 0x000fe400087c2670 */
[----:B------:R-:W-:-:S11]  /*aa00*/  MOV R32, 0x8 ;  /* 0x0000000800207802 */ /* 0x000fd60000000f00 */
[----:B------:R-:W-:-:S04]  /*aa10*/  @!P6 IMAD R33, R33, UR14, R2 ;  /* 0x0000000e2121ec24 */ /* 0x000fc8000f8e0202 */
[----:B------:R-:W-:-:S06]  /*aa20*/  @!P6 IMAD.WIDE.U32 R32, R33, R32, UR6 ;  /* 0x000000062120ee25 */ /* 0x000fcc000f8e0020 */
[----:B------:R-:W2:Y:S01]  /*aa30*/  @!P6 LDG.E.64 R32, desc[UR16][R32.64] ;  /* 0x000000102020e981 */ /* 0x000ea2000c1e1b00 */
[----:B------:R-:W-:Y:S02]  /*aa40*/  UIADD3 UR13, UR13, -0x10, URZ ;  /* 0xfffffff00d0d7890 */ /* 0x000fe4000fffe03f */
[----:B------:R-:W-:Y:S02]  /*aa50*/  UIADD3 UR5, UR5, 0x10, URZ ;  /* 0x0000001005057890 */ /* 0x000fe4000fffe03f */
[----:B------:R-:W-:Y:S01]  /*aa60*/  UISETP.GT.AND UP0, UPT, UR13, 0xc, UPT ;  /* 0x0000000c0d00788c */ /* 0x000fe2000bf04270 */
[----:B--2---:R-:W-:Y:S01]  /*aa70*/  @!P6 FADD.FTZ R34, R34, R32 ;  /* 0x000000202222e221 */ /* 0x004fe20000010000 */
[----:B------:R-:W-:-:S04]  /*aa80*/  @!P6 FADD.FTZ R35, R35, R33 ;  /* 0x000000212323e221 */ /* 0x000fc80000010000 */
[----:B------:R-:W-:-:S13]  /*aa90*/  PLOP3.LUT P6, PT, PT, PT, UP0, 0x80, 0x0 ;  /* 0x000000000000781c */ /* 0x000fda0003fcf008 */
[----:B------:R-:W-:Y:S05]  /*aaa0*/  @P6 BRA `(.L_x_238) ;  /* 0xfffffff400ac6947 */ /* 0x000fea000383ffff */
.L_x_237:
[----:B------:R-:W-:-:S06]  /*aab0*/  UISETP.GT.AND UP0, UPT, UR13, 0x4, UPT ;  /* 0x000000040d00788c */ /* 0x000fcc000bf04270 */
[----:B------:R-:W-:-:S13]  /*aac0*/  PLOP3.LUT P6, PT, PT, PT, UP0, 0x40, 0x0 ;  /* 0x000000000000781c */ /* 0x000fda0003fce808 */
[----:B------:R-:W-:Y:S05]  /*aad0*/  @P6 BRA `(.L_x_239) ;  /* 0x0000000400386947 */ /* 0x000fea0003800000 */
        /* <DEDUP_REMOVED lines=70> */
[----:B------:R-:W-:Y:S01]  /*af40*/  LOP3.LUT R4, R4, 0xfffffffe, RZ, 0xc0, !PT ;  /* 0xfffffffe04047812 */ /* 0x000fe200078ec0ff */
[----:B------:R-:W-:Y:S02]  /*af50*/  UIADD3 UR13, UR13, -0x4, URZ ;  /* 0xfffffffc0d0d7890 */ /* 0x000fe4000fffe03f */
[----:B------:R-:W-:Y:S02]  /*af60*/  UIADD3 UR5, UR5, 0x4, URZ ;  /* 0x0000000405057890 */ /* 0x000fe4000fffe03f */
[----:B------:R-:W-:Y:S01]  /*af70*/  UIADD3 UR13, UR13, -0x4, URZ ;  /* 0xfffffffc0d0d7890 */ /* 0x000fe2000fffe03f */
[----:B--2---:R-:W-:Y:S01]  /*af80*/  @!P6 FADD.FTZ R34, R34, R32 ;  /* 0x000000202222e221 */ /* 0x004fe20000010000 */
[----:B------:R-:W-:Y:S01]  /*af90*/  @!P6 FADD.FTZ R35, R35, R33 ;  /* 0x000000212323e221 */ /* 0x000fe20000010000 */
[----:B------:R-:W-:-:S13]  /*afa0*/  PLOP3.LUT P6, PT, PT, PT, PT, 0x8, 0x0 ;  /* 0x000000000000781c */ /* 0x000fda0003fce170 */
[----:B------:R-:W-:-:S07]  /*afb0*/  @P6 LOP3.LUT R4, R4, 0x1, RZ, 0xfc, !PT ;  /* 0x0000000104046812 */ /* 0x000fce00078efcff */
.L_x_239:
[----:B------:R-:W-:-:S04]  /*afc0*/  LOP3.LUT P6, RZ, R4, 0x1, RZ, 0xc0, !PT ;  /* 0x0000000104ff7812 */ /* 0x000fc800078cc0ff */
[----:B------:R-:W-:-:S13]  /*afd0*/  ISETP.NE.OR P6, PT, RZ, UR13, P6 ;  /* 0x0000000dff007c0c */ /* 0x000fda000b7c5670 */
[----:B------:R-:W-:Y:S05]  /*afe0*/  @!P6 BRA `(.L_x_235) ;  /* 0x0000000000a4e947 */ /* 0x000fea0003800000 */
.L_x_236:
        /* <DEDUP_REMOVED lines=34> */
[----:B------:R-:W-:Y:S02]  /*b210*/  UIADD3 UR13, UR13, -0x4, URZ ;  /* 0xfffffffc0d0d7890 */ /* 0x000fe4000fffe03f */
[----:B------:R-:W-:Y:S02]  /*b220*/  UIADD3 UR5, UR5, 0x4, URZ ;  /* 0x0000000405057890 */ /* 0x000fe4000fffe03f */
[----:B------:R-:W-:Y:S01]  /*b230*/  UISETP.NE.AND UP0, UPT, UR13, URZ, UPT ;  /* 0x0000003f0d00728c */ /* 0x000fe2000bf05270 */
[----:B--2---:R-:W-:Y:S01]  /*b240*/  @!P6 FADD.FTZ R34, R34, R32 ;  /* 0x000000202222e221 */ /* 0x004fe20000010000 */
[----:B------:R-:W-:-:S04]  /*b250*/  @!P6 FADD.FTZ R35, R35, R33 ;  /* 0x000000212323e221 */ /* 0x000fc80000010000 */
[----:B------:R-:W-:-:S13]  /*b260*/  PLOP3.LUT P6, PT, PT, PT, UP0, 0x80, 0x0 ;  /* 0x000000000000781c */ /* 0x000fda0003fcf008 */
[----:B------:R-:W-:Y:S05]  /*b270*/  @P6 BRA `(.L_x_236) ;  /* 0xfffffffc005c6947 */ /* 0x000fea000383ffff */
.L_x_235:
[----:B------:R-:W-:-:S06]  /*b280*/  ULOP3.LUT UP0, UR12, UR12, 0x3, URZ, 0xc0, !UPT ;  /* 0x000000030c0c7892 */ /* 0x000fcc000f80c03f */
[----:B------:R-:W-:-:S13]  /*b290*/  PLOP3.LUT P6, PT, PT, PT, UP0, 0x40, 0x0 ;  /* 0x000000000000781c */ /* 0x000fda0003fce808 */
[----:B------:R-:W-:Y:S05]  /*b2a0*/  @P6 BRA `(.L_x_232) ;  /* 0x00000000008c6947 */ /* 0x000fea0003800000 */
[----:B------:R-:W0:Y:S01]  /*b2b0*/  S2R R36, SR_CTAID.X ;  /* 0x0000000000247919 */ /* 0x000e220000002500 */
[----:B------:R-:W-:Y:S01]  /*b2c0*/  BSSY B0, `(.L_x_240) ;  /* 0x000000a000007945 */ /* 0x000fe20003800000 */
[----:B0-----:R-:W-:-:S13]  /*b2d0*/  ISETP.EQ.OR P6, PT, R36, UR5, P0 ;  /* 0x0000000524007c0c */ /* 0x001fda00087c2670 */
[----:B------:R-:W-:Y:S05]  /*b2e0*/  @P6 BRA `(.L_x_241) ;  /* 0x00000000001c6947 */ /* 0x000fea0003800000 */
[----:B------:R-:W-:Y:S01]  /*b2f0*/  HFMA2.MMA R33, -RZ, RZ, 0, 4.76837158203125e-07 ;  /* 0x00000008ff217435 */ /* 0x000fe200000001ff */
[----:B------:R-:W-:-:S05]  /*b300*/  MOV R32, UR20 ;  /* 0x0000001400207c02 */ /* 0x000fca0008000f00 */
[----:B------:R-:W-:-:S04]  /*b310*/  IMAD R32, R32, UR5, R2 ;  /* 0x0000000520207c24 */ /* 0x000fc8000f8e0202 */
[----:B------:R-:W-:-:S06]  /*b320*/  IMAD.WIDE.U32 R32, R32, R33, UR6 ;  /* 0x0000000620207e25 */ /* 0x000fcc000f8e0021 */
[----:B------:R-:W2:Y:S02]  /*b330*/  LDG.E.64 R32, desc[UR16][R32.64] ;  /* 0x0000001020207981 */ /* 0x000ea4000c1e1b00 */
[----:B--2---:R-:W-:Y:S01]  /*b340*/  FADD.FTZ R34, R34, R32 ;  /* 0x0000002022227221 */ /* 0x004fe20000010000 */
[----:B------:R-:W-:-:S07]  /*b350*/  FADD.FTZ R35, R35, R33 ;  /* 0x0000002123237221 */ /* 0x000fce0000010000 */
.L_x_241:
[----:B------:R-:W-:Y:S05]  /*b360*/  BSYNC B0 ;  /* 0x0000000000007941 */ /* 0x000fea0003800000 */
.L_x_240:
[----:B------:R-:W-:-:S06]  /*b370*/  UISETP.NE.AND UP0, UPT, UR12, 0x1, UPT ;  /* 0x000000010c00788c */ /* 0x000fcc000bf05270 */
[----:B------:R-:W-:-:S13]  /*b380*/  PLOP3.LUT P6, PT, PT, PT, UP0, 0x40, 0x0 ;  /* 0x000000000000781c */ /* 0x000fda0003fce808 */
[----:B------:R-:W-:Y:S05]  /*b390*/  @P6 BRA `(.L_x_232) ;  /* 0x0000000000506947 */ /* 0x000fea0003800000 */
[----:B------:R-:W-:Y:S01]  /*b3a0*/  UIADD3 UR13, UR5, 0x1, URZ ;  /* 0x00000001050d7890 */ /* 0x000fe2000fffe03f */
[----:B------:R-:W-:-:S05]  /*b3b0*/  MOV R33, 0x8 ;  /* 0x0000000800217802 */ /* 0x000fca0000000f00 */
[----:B------:R-:W-:Y:S02]  /*b3c0*/  ISETP.EQ.OR P6, PT, R36, UR13, P0 ;  /* 0x0000000d24007c0c */ /* 0x000fe400087c2670 */
[----:B------:R-:W-:-:S11]  /*b3d0*/  MOV R32, UR13 ;  /* 0x0000000d00207c02 */ /* 0x000fd60008000f00 */
[----:B------:R-:W-:-:S04]  /*b3e0*/  @!P6 IMAD R32, R32, UR20, R2 ;  /* 0x000000142020ec24 */ /* 0x000fc8000f8e0202 */
[----:B------:R-:W-:-:S06]  /*b3f0*/  @!P6 IMAD.WIDE.U32 R32, R32, R33, UR6 ;  /* 0x000000062020ee25 */ /* 0x000fcc000f8e0021 */
[----:B------:R-:W2:Y:S01]  /*b400*/  @!P6 LDG.E.64 R32, desc[UR16][R32.64] ;  /* 0x000000102020e981 */ /* 0x000ea2000c1e1b00 */
[----:B------:R-:W-:Y:S01]  /*b410*/  UIADD3 UR5, UR5, 0x2, URZ ;  /* 0x0000000205057890 */ /* 0x000fe2000fffe03f */
[----:B--2---:R-:W-:Y:S01]  /*b420*/  @!P6 FADD.FTZ R34, R34, R32 ;  /* 0x000000202222e221 */ /* 0x004fe20000010000 */
[----:B------:R-:W-:Y:S01]  /*b430*/  @!P6 FADD.FTZ R35, R35, R33 ;  /* 0x000000212323e221 */ /* 0x000fe20000010000 */
[----:B------:R-:W-:Y:S01]  /*b440*/  MOV R32, UR12 ;  /* 0x0000000c00207c02 */ /* 0x000fe20008000f00 */
[----:B------:R-:W-:Y:S02]  /*b450*/  HFMA2.MMA R33, -RZ, RZ, 0, 4.76837158203125e-07 ;  /* 0x00000008ff217435 */ /* 0x000fe400000001ff */
[----:B------:R-:W-:-:S04]  /*b460*/  ISETP.EQ.OR P6, PT, R36, UR5, P0 ;  /* 0x0000000524007c0c */ /* 0x000fc800087c2670 */
[----:B------:R-:W-:Y:S02]  /*b470*/  ISETP.EQ.OR P6, PT, R32, 0x2, P6 ;  /* 0x000000022000780c */ /* 0x000fe400037c2670 */
[----:B------:R-:W-:-:S11]  /*b480*/  MOV R32, UR5 ;  /* 0x0000000500207c02 */ /* 0x000fd60008000f00 */
[----:B------:R-:W-:-:S04]  /*b490*/  @!P6 IMAD R32, R32, UR20, R2 ;  /* 0x000000142020ec24 */ /* 0x000fc8000f8e0202 */
[----:B------:R-:W-:-:S06]  /*b4a0*/  @!P6 IMAD.WIDE.U32 R32, R32, R33, UR6 ;  /* 0x000000062020ee25 */ /* 0x000fcc000f8e0021 */
[----:B------:R-:W2:Y:S02]  /*b4b0*/  @!P6 LDG.E.64 R32, desc[UR16][R32.64] ;  /* 0x000000102020e981 */ /* 0x000ea4000c1e1b00 */
[----:B--2---:R-:W-:Y:S01]  /*b4c0*/  @!P6 FADD.FTZ R34, R34, R32 ;  /* 0x000000202222e221 */ /* 0x004fe20000010000 */
[----:B------:R-:W-:-:S07]  /*b4d0*/  @!P6 FADD.FTZ R35, R35, R33 ;  /* 0x000000212323e221 */ /* 0x000fce0000010000 */
.L_x_232:
[----:B------:R-:W0:Y:S01]  /*b4e0*/  S2UR UR6, SR_CgaCtaId ;  /* 0x00000000000679c3 */ /* 0x000e220000008800 */
[----:B------:R-:W-:Y:S01]  /*b4f0*/  UMOV UR5, 0x400 ;  /* 0x0000040000057882 */ /* 0x000fe20000000000 */
[----:B------:R-:W-:Y:S02]  /*b500*/  SHF.L.U32 R82, R82, 0x10, RZ ;  /* 0x0000001052527819 */ /* 0x000fe400000006ff */
[----:B------:R-:W-:Y:S01]  /*b510*/  SHF.L.U32 R38, R38, 0x10, RZ ;  /* 0x0000001026267819 */ /* 0x000fe200000006ff */
[----:B0-----:R-:W-:-:S03]  /*b520*/  ULEA UR5, UR6, UR5, 0x18 ;  /* 0x0000000506057291 */ /* 0x001fc6000f8ec03f */
[----:B------:R-:W-:-:S06]  /*b530*/  ULDC UR6, c[0x0][0x2bc] ;  /* 0x0000af0000067ab9 */ /* 0x000fcc0000000800 */
[----:B------:R-:W-:Y:S01]  /*b540*/  @!P0 STS.64 [UR5+0x98], R34 ;  /* 0x00009822ff008988 */ /* 0x000fe20008000a05 */
[----:B------:R-:W-:Y:S06]  /*b550*/  BAR.SYNC.DEFER_BLOCKING 0x0 ;  /* 0x0000000000007b1d */ /* 0x000fec0000010000 */
[----:B------:R-:W0:Y:S02]  /*b560*/  LDS.64 R32, [UR5+0x98] ;  /* 0x00009805ff207984 */ /* 0x000e240008000a00 */
[----:B0-----:R-:W-:Y:S01]  /*b570*/  FMUL.FTZ R32, R32, UR6 ;  /* 0x0000000620207c20 */ /* 0x001fe20008410000 */
[----:B------:R-:W-:-:S04]  /*b580*/  FMUL.FTZ R33, R33, UR6 ;  /* 0x0000000621217c20 */ /* 0x000fc80008410000 */
[----:B------:R-:W-:Y:S02]  /*b590*/  R2UR UR5, R32 ;  /* 0x00000000200572ca */ /* 0x000fe400000e0000 */
[----:B------:R-:W-:Y:S02]  /*b5a0*/  R2UR UR6, R33 ;  /* 0x00000000210672ca */ /* 0x000fe400000e0000 */
[----:B------:R-:W-:Y:S02]  /*b5b0*/  SHF.L.U32 R33, R54, 0x10, RZ ;  /* 0x0000001036217819 */ /* 0x000fe400000006ff */
[----:B------:R-:W-:-:S03]  /*b5c0*/  SHF.L.U32 R32, R103, 0x10, RZ ;  /* 0x0000001067207819 */ /* 0x000fc600000006ff */
[----:B------:R-:W-:Y:S02]  /*b5d0*/  FADD.FTZ R33, R33, -UR21 ;  /* 0x8000001521217e21 */ /* 0x000fe40008010000 */
[----:B------:R-:W-:Y:S02]  /*b5e0*/  FADD.FTZ R32, R32, -UR21 ;  /* 0x8000001520207e21 */ /* 0x000fe40008010000 */
[----:B------:R-:W-:Y:S02]  /*b5f0*/  FMUL.FTZ R33, R33, UR22 ;  /* 0x0000001621217c20 */ /* 0x000fe40008410000 */
        /* <DEDUP_REMOVED lines=20> */
.L_x_242:
[----:B------:R-:W-:Y:S01]  /*b740*/  LOP3.LUT P0, RZ, R4, 0x200000, RZ, 0xc0, !PT ;  /* 0x0020000004ff7812 */ /* 0x000fe2000780c0ff */
[----:B------:R-:W-:-:S12]  /*b750*/  BSSY B0, `(.L_x_243) ;  /* 0x0000017000007945 */ /* 0x000fd80003800000 */
[----:B------:R-:W-:Y:S05]  /*b760*/  @!P0 BRA `(.L_x_244) ;  /* 0x0000000000548947 */ /* 0x000fea0003800000 */
[----:B------:R-:W2:Y:S01]  /*b770*/  LDL R35, [R1+0x7c] ;  /* 0x00007c0001237983 */ /* 0x000ea20000100800 */
[----:B------:R-:W-:Y:S01]  /*b780*/  MOV R34, UR5 ;  /* 0x0000000500227c02 */ /* 0x000fe20008000f00 */
[----:B------:R-:W-:-:S04]  /*b790*/  ULDC.64 UR12, c[0x0][0x288] ;  /* 0x0000a200000c7ab9 */ /* 0x000fc80000000a00 */
[----:B------:R-:W-:Y:S01]  /*b7a0*/  FFMA.FTZ R34, R33, R34, UR6 ;  /* 0x0000000621227e23 */ /* 0x000fe20008010022 */
[----:B------:R-:W-:-:S03]  /*b7b0*/  MOV R33, UR5 ;  /* 0x0000000500217c02 */ /* 0x000fc60008000f00 */
[----:B------:R-:W-:Y:S02]  /*b7c0*/  FFMA.FTZ R34, R82, R28, -R34 ;  /* 0x0000001c52227223 */ /* 0x000fe40000010822 */
[----:B------:R-:W-:Y:S01]  /*b7d0*/  FFMA.FTZ R33, R32, R33, UR6 ;  /* 0x0000000620217e23 */ /* 0x000fe20008010021 */
[----:B------:R-:W-:Y:S01]  /*b7e0*/  MOV R32, R24 ;  /* 0x0000001800207202 */ /* 0x000fe20000000f00 */
[----:B------:R-:W-:Y:S02]  /*b7f0*/  FMUL.FTZ R34, R34, UR22 ;  /* 0x0000001622227c20 */ /* 0x000fe40008410000 */
[----:B------:R-:W-:-:S04]  /*b800*/  FFMA.FTZ R33, R38, R29, -R33 ;  /* 0x0000001d26217223 */ /* 0x000fc80000010821 */
[----:B------:R-:W-:-:S05]  /*b810*/  FMUL.FTZ R33, R33, UR22 ;  /* 0x0000001621217c20 */ /* 0x000fca0008410000 */
[----:B------:R-:W-:Y:S02]  /*b820*/  F2FP.BF16.F32.PACK_AB R36, R33, R34 ;  /* 0x000000222124723e */ /* 0x000fe400000010ff */
[----:B------:R-:W-:-:S03]  /*b830*/  MOV R33, R27 ;  /* 0x0000001b00217202 */ /* 0x000fc60000000f00 */
[----:B------:R-:W-:-:S04]  /*b840*/  IMAD.WIDE.U32 R32, R3, UR12, R32 ;  /* 0x0000000c03207c25 */ /* 0x000fc8000f8e0020 */
[----:B--2---:R-:W-:-:S04]  /*b850*/  IMAD R34, R35, UR12, RZ ;  /* 0x0000000c23227c24 */ /* 0x004fc8000f8e02ff */
[----:B------:R-:W-:Y:S01]  /*b860*/  IMAD R34, R3, UR13, R34 ;  /* 0x0000000d03227c24 */ /* 0x000fe2000f8e0222 */
[----:B------:R-:W-:-:S04]  /*b870*/  ULDC.64 UR12, c[0x0][0x210] ;  /* 0x00008400000c7ab9 */ /* 0x000fc80000000a00 */
[----:B------:R-:W-:Y:S02]  /*b880*/  IADD3 R33, R33, R34, RZ ;  /* 0x0000002221217210 */ /* 0x000fe40007ffe0ff */
[----:B------:R-:W-:-:S04]  /*b890*/  LEA R34, P0, R32, UR12, 0x1 ;  /* 0x0000000c20227c11 */ /* 0x000fc8000f8008ff */
[----:B------:R-:W-:-:S05]  /*b8a0*/  LEA.HI.X R35, R32, UR13, R33, 0x1, P0 ;  /* 0x0000000d20237c11 */ /* 0x000fca00080f0c21 */
[----:B------:R0:W-:Y:S04]  /*b8b0*/  STG.E desc[UR16][R34.64], R36 ;  /* 0x0000002422007986 */ /* 0x0001e8000c101910 */
.L_x_244:
[----:B------:R-:W-:Y:S05]  /*b8c0*/  BSYNC B0 ;  /* 0x0000000000007941 */ /* 0x000fea0003800000 */
.L_x_243:
[----:B------:R-:W-:Y:S02]  /*b8d0*/  SHF.L.U32 R33, R55, 0x10, RZ ;  /* 0x0000001037217819 */ /* 0x000fe400000006ff */
[----:B------:R-:W-:Y:S02]  /*b8e0*/  SHF.L.U32 R32, R40, 0x10, RZ ;  /* 0x0000001028207819 */ /* 0x000fe400000006ff */
[----:B------:R-:W-:Y:S01]  /*b8f0*/  SHF.L.U32 R81, R81, 0x10, RZ ;  /* 0x0000001051517819 */ /* 0x000fe200000006ff */
[----:B------:R-:W-:Y:S01]  /*b900*/  FADD.FTZ R33, R33, -UR21 ;  /* 0x8000001521217e21 */ /* 0x000fe20008010000 */
[----:B------:R-:W-:Y:S01]  /*b910*/  SHF.L.U32 R39, R39, 0x10, RZ ;  /* 0x0000001027277819 */ /* 0x000fe200000006ff */
[----:B------:R-:W-:Y:S02]  /*b920*/  FADD.FTZ R32, R32, -UR21 ;  /* 0x8000001520207e21 */ /* 0x000fe40008010000 */
[----:B------:R-:W-:Y:S02]  /*b930*/  FMUL.FTZ R33, R33, UR22 ;  /* 0x0000001621217c20 */ /* 0x000fe40008410000 */
[----:B------:R-:W-:Y:S01]  /*b940*/  FMUL.FTZ R32, R32, UR22 ;  /* 0x0000001620207c20 */ /* 0x000fe20008410000 */
[----:B------:R-:W-:Y:S06]  /*b950*/  @!P1 BRA `(.L_x_245) ;  /* 0x0000000000489947 */ /* 0x000fec0003800000 */
[----:B0-----:R-:W-:-:S04]  /*b960*/  FFMA.FTZ R34, R33, R28, R30 ;  /* 0x0000001c21227223 */ /* 0x001fc8000001001e */
        /* <DEDUP_REMOVED lines=17> */
.L_x_245:
[----:B------:R-:W-:Y:S01]  /*ba80*/  LOP3.LUT P0, RZ, R4, 0x400, RZ, 0xc0, !PT ;  /* 0x0000040004ff7812 */ /* 0x000fe2000780c0ff */
[----:B------:R-:W-:-:S12]  /*ba90*/  BSSY B0, `(.L_x_246) ;  /* 0x0000018000007945 */ /* 0x000fd80003800000 */
[----:B------:R-:W-:Y:S05]  /*baa0*/  @!P0 BRA `(.L_x_247) ;  /* 0x0000000000588947 */ /* 0x000fea0003800000 */
[----:B------:R-:W2:Y:S04]  /*bab0*/  LDL R37, [R1+0x78] ;  /* 0x0000780001257983 */ /* 0x000ea80000100800 */
[----:B0-----:R-:W3:Y:S01]  /*bac0*/  LDL R35, [R1+0x3c] ;  /* 0x00003c0001237983 */ /* 0x001ee20000100800 */
        /* <DEDUP_REMOVED lines=11> */
[----:B------:R-:W-:Y:S01]  /*bb80*/  MOV R33, R27 ;  /* 0x0000001b00217202 */ /* 0x000fe20000000f00 */
[----:B--2---:R-:W-:Y:S02]  /*bb90*/  IMAD R34, R37, UR12, RZ ;  /* 0x0000000c25227c24 */ /* 0x004fe4000f8e02ff */
[----:B---3--:R-:W-:-:S04]  /*bba0*/  IMAD.WIDE.U32 R32, R35, UR12, R32 ;  /* 0x0000000c23207c25 */ /* 0x008fc8000f8e0020 */
[----:B------:R-:W-:Y:S01]  /*bbb0*/  IMAD R34, R35, UR13, R34 ;  /* 0x0000000d23227c24 */ /* 0x000fe2000f8e0222 */
[----:B------:R-:W-:-:S04]  /*bbc0*/  ULDC.64 UR12, c[0x0][0x210] ;  /* 0x00008400000c7ab9 */ /* 0x000fc80000000a00 */
[----:B------:R-:W-:Y:S02]  /*bbd0*/  IADD3 R33, R33, R34, RZ ;  /* 0x0000002221217210 */ /* 0x000fe40007ffe0ff */
[----:B------:R-:W-:-:S04]  /*bbe0*/  LEA R34, P0, R32, UR12, 0x1 ;  /* 0x0000000c20227c11 */ /* 0x000fc8000f8008ff */
[----:B------:R-:W-:-:S05]  /*bbf0*/  LEA.HI.X R35, R32, UR13, R33, 0x1, P0 ;  /* 0x0000000d20237c11 */ /* 0x000fca00080f0c21 */
[----:B------:R1:W-:Y:S04]  /*bc00*/  STG.E desc[UR16][R34.64], R36 ;  /* 0x0000002422007986 */ /* 0x0003e8000c101910 */
.L_x_247:
[----:B------:R-:W-:Y:S05]  /*bc10*/  BSYNC B0 ;  /* 0x0000000000007941 */ /* 0x000fea0003800000 */
.L_x_246:
[----:B------:R-:W2:Y:S01]  /*bc20*/  LDC R38, c[0x0][0x2ac] ;  /* 0x0000ab00ff267b82 */ /* 0x000ea20000000800 */
[----:B------:R-:W-:Y:S02]  /*bc30*/  SHF.L.U32 R33, R52, 0x10, RZ ;  /* 0x0000001034217819 */ /* 0x000fe400000006ff */
[----:B------:R-:W-:Y:S02]  /*bc40*/  SHF.L.U32 R32, R42, 0x10, RZ ;  /* 0x000000102a207819 */ /* 0x000fe400000006ff */
[----:B------:R-:W-:Y:S01]  /*bc50*/  SHF.L.U32 R80, R80, 0x10, RZ ;  /* 0x0000001050507819 */ /* 0x000fe200000006ff */
[----:B------:R-:W-:Y:S01]  /*bc60*/  FADD.FTZ R33, R33, -UR21 ;  /* 0x8000001521217e21 */ /* 0x000fe20008010000 */
[----:B------:R-:W-:Y:S01]  /*bc70*/  SHF.L.U32 R41, R41, 0x10, RZ ;  /* 0x0000001029297819 */ /* 0x000fe200000006ff */
[----:B------:R-:W-:Y:S02]  /*bc80*/  FADD.FTZ R32, R32, -UR21 ;  /* 0x8000001520207e21 */ /* 0x000fe40008010000 */
[----:B------:R-:W-:-:S02]  /*bc90*/  FMUL.FTZ R33, R33, UR22 ;  /* 0x0000001621217c20 */ /* 0x000fc40008410000 */
[----:B------:R-:W-:Y:S01]  /*bca0*/  FMUL.FTZ R32, R32, UR22 ;  /* 0x0000001620207c20 */ /* 0x000fe20008410000 */
[----:B------:R-:W-:Y:S06]  /*bcb0*/  @!P1 BRA `(.L_x_248) ;  /* 0x0000000000489947 */ /* 0x000fec0003800000 */
[----:B01----:R-:W-:-:S04]  /*bcc0*/  FFMA.FTZ R34, R33, R28, R30 ;  /* 0x0000001c21227223 */ /* 0x003fc8000001001e */
        /* <DEDUP_REMOVED lines=17> */
.L_x_248:
[----:B------:R-:W-:Y:S01]  /*bde0*/  LOP3.LUT P0, RZ, R4, 0x200, RZ, 0xc0, !PT ;  /* 0x0000020004ff7812 */ /* 0x000fe2000780c0ff */
[----:B------:R-:W-:-:S12]  /*bdf0*/  BSSY B0, `(.L_x_249) ;  /* 0x0000018000007945 */ /* 0x000fd80003800000 */
[----:B------:R-:W-:Y:S05]  /*be00*/  @!P0 BRA `(.L_x_250) ;  /* 0x0000000000588947 */ /* 0x000fea0003800000 */
[----:B------:R-:W3:Y:S04]  /*be10*/  LDL R37, [R1+0x74] ;  /* 0x0000740001257983 */ /* 0x000ee80000100800 */
[----:B01----:R-:W4:Y:S01]  /*be20*/  LDL R35, [R1+0x38] ;  /* 0x0000380001237983 */ /* 0x003f220000100800 */
        /* <DEDUP_REMOVED lines=12> */
[----:B---3--:R-:W-:Y:S02]  /*bef0*/  IMAD R34, R37, UR12, RZ ;  /* 0x0000000c25227c24 */ /* 0x008fe4000f8e02ff */
[----:B----4-:R-:W-:-:S04]  /*bf00*/  IMAD.WIDE.U32 R32, R35, UR12, R32 ;  /* 0x0000000c23207c25 */ /* 0x010fc8000f8e0020 */
[----:B------:R-:W-:Y:S01]  /*bf10*/  IMAD R34, R35, UR13, R34 ;  /* 0x0000000d23227c24 */ /* 0x000fe2000f8e0222 */
[----:B------:R-:W-:-:S04]  /*bf20*/  ULDC.64 UR12, c[0x0][0x210] ;  /* 0x00008400000c7ab9 */ /* 0x000fc80000000a00 */
[----:B------:R-:W-:Y:S02]  /*bf30*/  IADD3 R33, R33, R34, RZ ;  /* 0x0000002221217210 */ /* 0x000fe40007ffe0ff */
[----:B------:R-:W-:-:S04]  /*bf40*/  LEA R34, P0, R32, UR12, 0x1 ;  /* 0x0000000c20227c11 */ /* 0x000fc8000f8008ff */
[----:B------:R-:W-:-:S05]  /*bf50*/  LEA.HI.X R35, R32, UR13, R33, 0x1, P0 ;  /* 0x0000000d20237c11 */ /* 0x000fca00080f0c21 */
[----:B------:R3:W-:Y:S04]  /*bf60*/  STG.E desc[UR16][R34.64], R36 ;  /* 0x0000002422007986 */ /* 0x0007e8000c101910 */
.L_x_250:
[----:B------:R-:W-:Y:S05]  /*bf70*/  BSYNC B0 ;  /* 0x0000000000007941 */ /* 0x000fea0003800000 */
.L_x_249:
        /* <DEDUP_REMOVED lines=10> */
[----:B------:R-:W-:Y:S06]  /*c020*/  @!P1 BRA `(.L_x_251) ;  /* 0x0000000000489947 */ /* 0x000fec0003800000 */
[----:B------:R-:W-:-:S04]  /*c030*/  FFMA.FTZ R32, R53, R28, R30 ;  /* 0x0000001c35207223 */ /* 0x000fc8000001001e */
[----:B------:R-:W-:-:S06]  /*c040*/  FMUL.FTZ R33, R32, -1.4426950216293334961 ;  /* 0xbfb8aa3b20217820 */ /* 0x000fcc0000410000 */
[----:B------:R-:W4:Y:S02]  /*c050*/  MUFU.EX2 R33, R33 ;  /* 0x0000002100217308 */ /* 0x000f240000000800 */
[----:B----4-:R-:W-:-:S06]  /*c060*/  FADD.FTZ R33, R33, 1 ;  /* 0x3f80000021217421 */ /* 0x010fcc0000010000 */
[----:B------:R-:W4:Y:S02]  /*c070*/  MUFU.RCP R33, R33 ;  /* 0x0000002100217308 */ /* 0x000f240000001000 */
[----:B----4-:R-:W-:Y:S01]  /*c080*/  FMUL.FTZ R79, R79, R33 ;  /* 0x000000214f4f7220 */ /* 0x010fe20000410000 */
[----:B------:R-:W-:-:S04]  /*c090*/  FADD.FTZ R33, -R33, 1 ;  /* 0x3f80000021217421 */ /* 0x000fc80000010100 */
[----:B------:R-:W-:Y:S01]  /*c0a0*/  FFMA.FTZ R33, R32, R33, 1 ;  /* 0x3f80000020217423 */ /* 0x000fe20000010021 */
[----:B------:R-:W-:-:S03]  /*c0b0*/  FFMA.FTZ R32, R45, R29, R31 ;  /* 0x0000001d2d207223 */ /* 0x000fc6000001001f */
[----:B------:R-:W-:Y:S01]  /*c0c0*/  FMUL.FTZ R79, R79, R33 ;  /* 0x000000214f4f7220 */ /* 0x000fe20000410000 */
[----:B------:R-:W-:-:S06]  /*c0d0*/  FMUL.FTZ R33, R32, -1.4426950216293334961 ;  /* 0xbfb8aa3b20217820 */ /* 0x000fcc0000410000 */
[----:B------:R-:W4:Y:S02]  /*c0e0*/  MUFU.EX2 R33, R33 ;  /* 0x0000002100217308 */ /* 0x000f240000000800 */
[----:B----4-:R-:W-:-:S06]  /*c0f0*/  FADD.FTZ R33, R33, 1 ;  /* 0x3f80000021217421 */ /* 0x010fcc0000010000 */
[----:B------:R-:W4:Y:S02]  /*c100*/  MUFU.RCP R33, R33 ;  /* 0x0000002100217308 */ /* 0x000f240000001000 */
[----:B----4-:R-:W-:Y:S01]  /*c110*/  FMUL.FTZ R44, R44, R33 ;  /* 0x000000212c2c7220 */ /* 0x010fe20000410000 */
[----:B------:R-:W-:-:S04]  /*c120*/  FADD.FTZ R33, -R33, 1 ;  /* 0x3f80000021217421 */ /* 0x000fc80000010100 */
[----:B------:R-:W-:-:S04]  /*c130*/  FFMA.FTZ R33, R32, R33, 1 ;  /* 0x3f80000020217423 */ /* 0x000fc80000010021 */
[----:B------:R-:W-:-:S07]  /*c140*/  FMUL.FTZ R44, R44, R33 ;  /* 0x000000212c2c7220 */ /* 0x000fce0000410000 */
.L_x_251:
[----:B------:R-:W-:Y:S01]  /*c150*/  LOP3.LUT P0, RZ, R4, 0x100, RZ, 0xc0, !PT ;  /* 0x0000010004ff7812 */ /* 0x000fe2000780c0ff */
[----:B------:R-:W-:-:S12]  /*c160*/  BSSY B0, `(.L_x_252) ;  /* 0x0000018000007945 */ /* 0x000fd80003800000 */
[----:B------:R-:W-:Y:S05]  /*c170*/  @!P0 BRA `(.L_x_253) ;  /* 0x0000000000588947 */ /* 0x000fea0003800000 */
[----:B01-3--:R-:W3:Y:S04]  /*c180*/  LDL R34, [R1+0x70] ;  /* 0x0000700001227983 */ /* 0x00bee80000100800 */
[----:B------:R-:W4:Y:S01]  /*c190*/  LDL R35, [R1+0x34] ;  /* 0x0000340001237983 */ /* 0x000f220000100800 */
[----:B------:R-:W-:Y:S01]  /*c1a0*/  MOV R32, UR5 ;  /* 0x0000000500207c02 */ /* 0x000fe20008000f00 */
[----:B------:R-:W-:Y:S01]  /*c1b0*/  ULDC.64 UR12, c[0x0][0x288] ;  /* 0x0000a200000c7ab9 */ /* 0x000fe20000000a00 */
[----:B------:R-:W-:-:S03]  /*c1c0*/  MOV R33, UR5 ;  /* 0x0000000500217c02 */ /* 0x000fc60008000f00 */
[----:B------:R-:W-:Y:S02]  /*c1d0*/  FFMA.FTZ R32, R53, R32, UR6 ;  /* 0x0000000635207e23 */ /* 0x000fe40008010020 */
[----:B------:R-:W-:Y:S02]  /*c1e0*/  FFMA.FTZ R33, R45, R33, UR6 ;  /* 0x000000062d217e23 */ /* 0x000fe40008010021 */
[----:B------:R-:W-:Y:S02]  /*c1f0*/  FFMA.FTZ R32, R79, R28, -R32 ;  /* 0x0000001c4f207223 */ /* 0x000fe40000010820 */
[----:B------:R-:W-:Y:S02]  /*c200*/  FFMA.FTZ R33, R44, R29, -R33 ;  /* 0x0000001d2c217223 */ /* 0x000fe40000010821 */
[----:B------:R-:W-:Y:S02]  /*c210*/  FMUL.FTZ R32, R32, UR22 ;  /* 0x0000001620207c20 */ /* 0x000fe40008410000 */
[----:B------:R-:W-:-:S05]  /*c220*/  FMUL.FTZ R33, R33, UR22 ;  /* 0x0000001621217c20 */ /* 0x000fca0008410000 */
[----:B------:R-:W-:Y:S02]  /*c230*/  F2FP.BF16.F32.PACK_AB R36, R33, R32 ;  /* 0x000000202124723e */ /* 0x000fe400000010ff */
[----:B------:R-:W-:Y:S02]  /*c240*/  MOV R32, R24 ;  /* 0x0000001800207202 */ /* 0x000fe40000000f00 */
        /* <DEDUP_REMOVED lines=9> */
.L_x_253:
[----:B------:R-:W-:Y:S05]  /*c2e0*/  BSYNC B0 ;  /* 0x0000000000007941 */ /* 0x000fea0003800000 */
.L_x_252:
[----:B------:R-:W-:Y:S01]  /*c2f0*/  FADD.FTZ R50, R50, -UR21 ;  /* 0x8000001532327e21 */ /* 0x000fe20008010000 */
[----:B------:R-:W-:Y:S01]  /*c300*/  FADD.FTZ R43, R43, -UR21 ;  /* 0x800000152b2b7e21 */ /* 0x000fe20008010000 */
[----:B01-34-:R-:W-:Y:S02]  /*c310*/  SHF.L.U32 R36, R78, 0x10, RZ ;  /* 0x000000104e247819 */ /* 0x01bfe400000006ff */
[----:B------:R-:W-:Y:S01]  /*c320*/  SHF.L.U32 R37, R47, 0x10, RZ ;  /* 0x000000102f257819 */ /* 0x000fe200000006ff */
[----:B------:R-:W-:Y:S01]  /*c330*/  FMUL.FTZ R50, R50, UR22 ;  /* 0x0000001632327c20 */ /* 0x000fe20008410000 */
[----:B------:R-:W-:Y:S01]  /*c340*/  SHF.L.U32 R51, R51, 0x10, RZ ;  /* 0x0000001033337819 */ /* 0x000fe200000006ff */
        /* <DEDUP_REMOVED lines=21> */
.L_x_254:
[----:B------:R-:W-:Y:S01]  /*c4a0*/  LOP3.LUT P0, RZ, R4, 0x80, RZ, 0xc0, !PT ;  /* 0x0000008004ff7812 */ /* 0x000fe2000780c0ff */
[----:B------:R-:W-:-:S12]  /*c4b0*/  BSSY B0, `(.L_x_255) ;  /* 0x0000018000007945 */ /* 0x000fd80003800000 */
[----:B------:R-:W-:Y:S05]  /*c4c0*/  @!P0 BRA `(.L_x_256) ;  /* 0x0000000000588947 */ /* 0x000fea0003800000 */
[----:B------:R-:W3:Y:S04]  /*c4d0*/  LDL R34, [R1+0x6c] ;  /* 0x00006c0001227983 */ /* 0x000ee80000100800 */
[----:B------:R-:W4:Y:S01]  /*c4e0*/  LDL R35, [R1+0x30] ;  /* 0x0000300001237983 */ /* 0x000f220000100800 */
[----:B------:R-:W-:Y:S01]  /*c4f0*/  MOV R33, UR5 ;  /* 0x0000000500217c02 */ /* 0x000fe20008000f00 */
[----:B------:R-:W-:Y:S01]  /*c500*/  ULDC.64 UR12, c[0x0][0x288] ;  /* 0x0000a200000c7ab9 */ /* 0x000fe20000000a00 */
[----:B------:R-:W-:-:S03]  /*c510*/  MOV R32, UR5 ;  /* 0x0000000500207c02 */ /* 0x000fc60008000f00 */
[----:B------:R-:W-:Y:S02]  /*c520*/  FFMA.FTZ R33, R50, R33, UR6 ;  /* 0x0000000632217e23 */ /* 0x000fe40008010021 */
[----:B------:R-:W-:Y:S02]  /*c530*/  FFMA.FTZ R32, R43, R32, UR6 ;  /* 0x000000062b207e23 */ /* 0x000fe40008010020 */
[----:B------:R-:W-:Y:S01]  /*c540*/  FFMA.FTZ R36, R36, R28, -R33 ;  /* 0x0000001c24247223 */ /* 0x000fe20000010821 */
[----:B------:R-:W-:Y:S01]  /*c550*/  MOV R33, R27 ;  /* 0x0000001b00217202 */ /* 0x000fe20000000f00 */
[----:B------:R-:W-:Y:S01]  /*c560*/  FFMA.FTZ R37, R37, R29, -R32 ;  /* 0x0000001d25257223 */ /* 0x000fe20000010820 */
[----:B------:R-:W-:Y:S01]  /*c570*/  MOV R32, R24 ;  /* 0x0000001800207202 */ /* 0x000fe20000000f00 */
[----:B------:R-:W-:Y:S02]  /*c580*/  FMUL.FTZ R36, R36, UR22 ;  /* 0x0000001624247c20 */ /* 0x000fe40008410000 */
[----:B------:R-:W-:-:S05]  /*c590*/  FMUL.FTZ R37, R37, UR22 ;  /* 0x0000001625257c20 */ /* 0x000fca0008410000 */
[----:B------:R-:W-:Y:S01]  /*c5a0*/  F2FP.BF16.F32.PACK_AB R37, R37, R36 ;  /* 0x000000242525723e */ /* 0x000fe200000010ff */
[----:B---3--:R-:W-:Y:S02]  /*c5b0*/  IMAD R34, R34, UR12, RZ ;  /* 0x0000000c22227c24 */ /* 0x008fe4000f8e02ff */
[----:B----4-:R-:W-:-:S04]  /*c5c0*/  IMAD.WIDE.U32 R32, R35, UR12, R32 ;  /* 0x0000000c23207c25 */ /* 0x010fc8000f8e0020 */
[----:B------:R-:W-:Y:S01]  /*c5d0*/  IMAD R35, R35, UR13, R34 ;  /* 0x0000000d23237c24 */ /* 0x000fe2000f8e0222 */
[----:B------:R-:W-:Y:S02]  /*c5e0*/  ULDC.64 UR12, c[0x0][0x210] ;  /* 0x00008400000c7ab9 */ /* 0x000fe40000000a00 */
[----:B------:R-:W-:Y:S02]  /*c5f0*/  LEA R34, P0, R32, UR12, 0x1 ;  /* 0x0000000c20227c11 */ /* 0x000fe4000f8008ff */
[----:B------:R-:W-:-:S04]  /*c600*/  IADD3 R33, R33, R35, RZ ;  /* 0x0000002321217210 */ /* 0x000fc80007ffe0ff */
[----:B------:R-:W-:-:S05]  /*c610*/  LEA.HI.X R35, R32, UR13, R33, 0x1, P0 ;  /* 0x0000000d20237c11 */ /* 0x000fca00080f0c21 */
[----:B------:R0:W-:Y:S02]  /*c620*/  STG.E desc[UR16][R34.64], R37 ;  /* 0x0000002522007986 */ /* 0x0001e4000c101910 */
.L_x_256:
[----:B------:R-:W-:Y:S05]  /*c630*/  BSYNC B0 ;  /* 0x0000000000007941 */ /* 0x000fea0003800000 */
.L_x_255:
[----:B------:R-:W-:Y:S01]  /*c640*/  FADD.FTZ R51, R51, -UR21 ;  /* 0x8000001533337e21 */ /* 0x000fe20008010000 */
[----:B0-----:R-:W-:Y:S01]  /*c650*/  FADD.FTZ R37, R46, -UR21 ;  /* 0x800000152e257e21 */ /* 0x001fe20008010000 */
        /* <DEDUP_REMOVED lines=25> */
.L_x_257:
[----:B------:R-:W-:Y:S01]  /*c7f0*/  LOP3.LUT P0, RZ, R4, 0x40, RZ, 0xc0, !PT ;  /* 0x0000004004ff7812 */ /* 0x000fe2000780c0ff */
[----:B------:R-:W-:-:S12]  /*c800*/  BSSY B0, `(.L_x_258) ;  /* 0x0000018000007945 */ /* 0x000fd80003800000 */
[----:B------:R-:W-:Y:S05]  /*c810*/  @!P0 BRA `(.L_x_259) ;  /* 0x0000000000588947 */ /* 0x000fea0003800000 */
[----:B------:R-:W3:Y:S01]  /*c820*/  LDL R32, [R1+0x68] ;  /* 0x0000680001207983 */ /* 0x000ee20000100800 */
[----:B------:R-:W-:-:S03]  /*c830*/  ULDC.64 UR12, c[0x0][0x288] ;  /* 0x0000a200000c7ab9 */ /* 0x000fc60000000a00 */
[----:B------:R-:W4:Y:S01]  /*c840*/  LDL R35, [R1+0x2c] ;  /* 0x00002c0001237983 */ /* 0x000f220000100800 */
[----:B------:R-:W-:Y:S02]  /*c850*/  MOV R33, R27 ;  /* 0x0000001b00217202 */ /* 0x000fe40000000f00 */
[----:B------:R-:W-:-:S05]  /*c860*/  MOV R40, UR5 ;  /* 0x0000000500287c02 */ /* 0x000fca0008000f00 */
[----:B------:R-:W-:Y:S01]  /*c870*/  FFMA.FTZ R37, R37, R40, UR6 ;  /* 0x0000000625257e23 */ /* 0x000fe20008010028 */
[----:B---3--:R-:W-:Y:S01]  /*c880*/  IMAD R34, R32, UR12, RZ ;  /* 0x0000000c20227c24 */ /* 0x008fe2000f8e02ff */
[----:B------:R-:W-:-:S05]  /*c890*/  MOV R32, R24 ;  /* 0x0000001800207202 */ /* 0x000fca0000000f00 */
[----:B----4-:R-:W-:-:S04]  /*c8a0*/  IMAD.WIDE.U32 R32, R35, UR12, R32 ;  /* 0x0000000c23207c25 */ /* 0x010fc8000f8e0020 */
[----:B------:R-:W-:Y:S01]  /*c8b0*/  IMAD R35, R35, UR13, R34 ;  /* 0x0000000d23237c24 */ /* 0x000fe2000f8e0222 */
[----:B------:R-:W-:Y:S02]  /*c8c0*/  ULDC.64 UR12, c[0x0][0x210] ;  /* 0x00008400000c7ab9 */ /* 0x000fe40000000a00 */
[----:B------:R-:W-:Y:S02]  /*c8d0*/  LEA R34, P0, R32, UR12, 0x1 ;  /* 0x0000000c20227c11 */ /* 0x000fe4000f8008ff */
[----:B------:R-:W-:-:S04]  /*c8e0*/  IADD3 R35, R33, R35, RZ ;  /* 0x0000002321237210 */ /* 0x000fc80007ffe0ff */
[----:B------:R-:W-:Y:S02]  /*c8f0*/  LEA.HI.X R35, R32, UR13, R35, 0x1, P0 ;  /* 0x0000000d20237c11 */ /* 0x000fe400080f0c23 */
[----:B------:R-:W-:-:S05]  /*c900*/  MOV R32, UR5 ;  /* 0x0000000500207c02 */ /* 0x000fca0008000f00 */
[----:B------:R-:W-:Y:S01]  /*c910*/  FFMA.FTZ R32, R23, R32, UR6 ;  /* 0x0000000617207e23 */ /* 0x000fe20008010020 */
[----:B------:R-:W-:-:S03]  /*c920*/  FFMA.FTZ R23, R84, R29, -R37 ;  /* 0x0000001d54177223 */ /* 0x000fc60000010825 */
[----:B------:R-:W-:Y:S01]  /*c930*/  FFMA.FTZ R32, R77, R28, -R32 ;  /* 0x0000001c4d207223 */ /* 0x000fe20000010820 */
[----:B------:R-:W-:-:S03]  /*c940*/  FMUL.FTZ R23, R23, UR22 ;  /* 0x0000001617177c20 */ /* 0x000fc60008410000 */
[----:B------:R-:W-:-:S05]  /*c950*/  FMUL.FTZ R32, R32, UR22 ;  /* 0x0000001620207c20 */ /* 0x000fca0008410000 */
[----:B------:R-:W-:-:S05]  /*c960*/  F2FP.BF16.F32.PACK_AB R23, R23, R32 ;  /* 0x000000201717723e */ /* 0x000fca00000010ff */
[----:B------:R0:W-:Y:S02]  /*c970*/  STG.E desc[UR16][R34.64], R23 ;  /* 0x0000001722007986 */ /* 0x0001e4000c101910 */
.L_x_259:
[----:B------:R-:W-:Y:S05]  /*c980*/  BSYNC B0 ;  /* 0x0000000000007941 */ /* 0x000fea0003800000 */
.L_x_258:
[----:B------:R-:W-:Y:S01]  /*c990*/  FADD.FTZ R37, R36, -UR21 ;  /* 0x8000001524257e21 */ /* 0x000fe20008010000 */
[----:B------:R-:W-:Y:S01]  /*c9a0*/  FADD.FTZ R36, R83, -UR21 ;  /* 0x8000001553247e21 */ /* 0x000fe20008010000 */
[----:B0-----:R-:W-:Y:S02]  /*c9b0*/  SHF.L.U32 R23, R76, 0x10, RZ ;  /* 0x000000104c177819 */ /* 0x001fe400000006ff */
        /* <DEDUP_REMOVED lines=24> */
.L_x_260:
[----:B------:R-:W-:Y:S01]  /*cb40*/  LOP3.LUT P0, RZ, R4, 0x20, RZ, 0xc0, !PT ;  /* 0x0000002004ff7812 */ /* 0x000fe2000780c0ff */
[----:B------:R-:W-:-:S12]  /*cb50*/  BSSY B0, `(.L_x_261) ;  /* 0x0000018000007945 */ /* 0x000fd80003800000 */
[----:B------:R-:W-:Y:S05]  /*cb60*/  @!P0 BRA `(.L_x_262) ;  /* 0x0000000000588947 */ /* 0x000fea0003800000 */
[----:B------:R-:W3:Y:S01]  /*cb70*/  LDL R32, [R1+0x64] ;  /* 0x0000640001207983 */ /* 0x000ee20000100800 */
[----:B------:R-:W-:-:S03]  /*cb80*/  ULDC.64 UR12, c[0x0][0x288] ;  /* 0x0000a200000c7ab9 */ /* 0x000fc60000000a00 */
[----:B------:R-:W4:Y:S01]  /*cb90*/  LDL R35, [R1+0x28] ;  /* 0x0000280001237983 */ /* 0x000f220000100800 */
[----:B------:R-:W-:Y:S01]  /*cba0*/  MOV R33, R27 ;  /* 0x0000001b00217202 */ /* 0x000fe20000000f00 */
[----:B---3--:R-:W-:Y:S01]  /*cbb0*/  IMAD R34, R32, UR12, RZ ;  /* 0x0000000c20227c24 */ /* 0x008fe2000f8e02ff */
[----:B------:R-:W-:-:S05]  /*cbc0*/  MOV R32, R24 ;  /* 0x0000001800207202 */ /* 0x000fca0000000f00 */
[----:B----4-:R-:W-:-:S04]  /*cbd0*/  IMAD.WIDE.U32 R32, R35, UR12, R32 ;  /* 0x0000000c23207c25 */ /* 0x010fc8000f8e0020 */
[----:B------:R-:W-:Y:S01]  /*cbe0*/  IMAD R35, R35, UR13, R34 ;  /* 0x0000000d23237c24 */ /* 0x000fe2000f8e0222 */
[----:B------:R-:W-:Y:S02]  /*cbf0*/  ULDC.64 UR12, c[0x0][0x210] ;  /* 0x00008400000c7ab9 */ /* 0x000fe40000000a00 */
[C---:B------:R-:W-:Y:S02]  /*cc00*/  LEA R34, P0, R32.reuse, UR12, 0x1 ;  /* 0x0000000c20227c11 */ /* 0x040fe4000f8008ff */
[----:B------:R-:W-:Y:S02]  /*cc10*/  IADD3 R35, R33, R35, RZ ;  /* 0x0000002321237210 */ /* 0x000fe40007ffe0ff */
[----:B------:R-:W-:Y:S02]  /*cc20*/  MOV R33, UR5 ;  /* 0x0000000500217c02 */ /* 0x000fe40008000f00 */
[----:B------:R-:W-:Y:S02]  /*cc30*/  LEA.HI.X R35, R32, UR13, R35, 0x1, P0 ;  /* 0x0000000d20237c11 */ /* 0x000fe400080f0c23 */
[----:B------:R-:W-:Y:S01]  /*cc40*/  MOV R32, UR5 ;  /* 0x0000000500207c02 */ /* 0x000fe20008000f00 */
[----:B------:R-:W-:-:S04]  /*cc50*/  FFMA.FTZ R33, R36, R33, UR6 ;  /* 0x0000000624217e23 */ /* 0x000fc80008010021 */
[----:B------:R-:W-:-:S04]  /*cc60*/  FFMA.FTZ R32, R37, R32, UR6 ;  /* 0x0000000625207e23 */ /* 0x000fc80008010020 */
[----:B------:R-:W-:Y:S01]  /*cc70*/  FFMA.FTZ R32, R23, R28, -R32 ;  /* 0x0000001c17207223 */ /* 0x000fe20000010820 */
[----:B------:R-:W-:-:S03]  /*cc80*/  FFMA.FTZ R23, R88, R29, -R33 ;  /* 0x0000001d58177223 */ /* 0x000fc60000010821 */
[----:B------:R-:W-:Y:S01]  /*cc90*/  FMUL.FTZ R32, R32, UR22 ;  /* 0x0000001620207c20 */ /* 0x000fe20008410000 */
[----:B------:R-:W-:-:S05]  /*cca0*/  FMUL.FTZ R23, R23, UR22 ;  /* 0x0000001617177c20 */ /* 0x000fca0008410000 */
[----:B------:R-:W-:-:S05]  /*ccb0*/  F2FP.BF16.F32.PACK_AB R23, R23, R32 ;  /* 0x000000201717723e */ /* 0x000fca00000010ff */
[----:B------:R0:W-:Y:S02]  /*ccc0*/  STG.E desc[UR16][R34.64], R23 ;  /* 0x0000001722007986 */ /* 0x0001e4000c101910 */
.L_x_262:
[----:B------:R-:W-:Y:S05]  /*ccd0*/  BSYNC B0 ;  /* 0x0000000000007941 */ /* 0x000fea0003800000 */
.L_x_261:
        /* <DEDUP_REMOVED lines=27> */
.L_x_263:
        /* <DEDUP_REMOVED lines=16> */
[----:B------:R-:W-:-:S05]  /*cf90*/  MOV R32, UR5 ;  /* 0x0000000500207c02 */ /* 0x000fca0008000f00 */
[----:B------:R-:W-:Y:S01]  /*cfa0*/  FFMA.FTZ R32, R23, R32, UR6 ;  /* 0x0000000617207e23 */ /* 0x000fe20008010020 */
[----:B------:R-:W-:-:S03]  /*cfb0*/  FFMA.FTZ R23, R36, R33, UR6 ;  /* 0x0000000624177e23 */ /* 0x000fc60008010021 */
[----:B------:R-:W-:Y:S01]  /*cfc0*/  FFMA.FTZ R32, R75, R28, -R32 ;  /* 0x0000001c4b207223 */ /* 0x000fe20000010820 */
[----:B------:R-:W-:-:S03]  /*cfd0*/  FFMA.FTZ R23, R92, R29, -R23 ;  /* 0x0000001d5c177223 */ /* 0x000fc60000010817 */
[----:B------:R-:W-:Y:S01]  /*cfe0*/  FMUL.FTZ R32, R32, UR22 ;  /* 0x0000001620207c20 */ /* 0x000fe20008410000 */
[----:B------:R-:W-:-:S05]  /*cff0*/  FMUL.FTZ R23, R23, UR22 ;  /* 0x0000001617177c20 */ /* 0x000fca0008410000 */
[----:B------:R-:W-:-:S05]  /*d000*/  F2FP.BF16.F32.PACK_AB R23, R23, R32 ;  /* 0x000000201717723e */ /* 0x000fca00000010ff */
[----:B------:R0:W-:Y:S02]  /*d010*/  STG.E desc[UR16][R34.64], R23 ;  /* 0x0000001722007986 */ /* 0x0001e4000c101910 */
.L_x_265:
[----:B------:R-:W-:Y:S05]  /*d020*/  BSYNC B0 ;  /* 0x0000000000007941 */ /* 0x000fea0003800000 */
.L_x_264:
        /* <DEDUP_REMOVED lines=27> */
.L_x_266:
        /* <DEDUP_REMOVED lines=18> */
[----:B------:R-:W-:Y:S01]  /*d300*/  FFMA.FTZ R8, R35, R8, UR6 ;  /* 0x0000000623087e23 */ /* 0x000fe20008010008 */
[----:B------:R-:W-:-:S03]  /*d310*/  FFMA.FTZ R96, R96, R29, -R9 ;  /* 0x0000001d60607223 */ /* 0x000fc60000010809 */
[----:B------:R-:W-:-:S04]  /*d320*/  FFMA.FTZ R8, R23, R28, -R8 ;  /* 0x0000001c17087223 */ /* 0x000fc80000010808 */
[----:B------:R-:W-:Y:S01]  /*d330*/  FMUL.FTZ R9, R8, UR22 ;  /* 0x0000001608097c20 */ /* 0x000fe20008410000 */
[----:B------:R-:W-:-:S05]  /*d340*/  FMUL.FTZ R8, R96, UR22 ;  /* 0x0000001660087c20 */ /* 0x000fca0008410000 */
[----:B------:R-:W-:-:S05]  /*d350*/  F2FP.BF16.F32.PACK_AB R9, R8, R9 ;  /* 0x000000090809723e */ /* 0x000fca00000010ff */
[----:B------:R0:W-:Y:S02]  /*d360*/  STG.E desc[UR16][R32.64], R9 ;  /* 0x0000000920007986 */ /* 0x0001e4000c101910 */
.L_x_268:
[----:B------:R-:W-:Y:S05]  /*d370*/  BSYNC B0 ;  /* 0x0000000000007941 */ /* 0x000fea0003800000 */
.L_x_267:
        /* <DEDUP_REMOVED lines=27> */
.L_x_269:
[----:B------:R-:W-:Y:S01]  /*d530*/  LOP3.LUT P0, RZ, R4, 0x4, RZ, 0xc0, !PT ;  /* 0x0000000404ff7812 */ /* 0x000fe2000780c0ff */
[----:B------:R-:W-:-:S12]  /*d540*/  BSSY B0, `(.L_x_270) ;  /* 0x0000018000007945 */ /* 0x000fd80003800000 */
[----:B------:R-:W-:Y:S05]  /*d550*/  @!P0 BRA `(.L_x_271) ;  /* 0x0000000000588947 */ /* 0x000fea0003800000 */
[----:B------:R-:W3:Y:S01]  /*d560*/  LDL R8, [R1+0x58] ;  /* 0x0000580001087983 */ /* 0x000ee20000100800 */
[----:B------:R-:W-:-:S03]  /*d570*/  ULDC.64 UR12, c[0x0][0x288] ;  /* 0x0000a200000c7ab9 */ /* 0x000fc60000000a00 */
[----:B0-----:R-:W4:Y:S01]  /*d580*/  LDL R33, [R1+0x1c] ;  /* 0x00001c0001217983 */ /* 0x001f220000100800 */
        /* <DEDUP_REMOVED lines=19> */
.L_x_271:
[----:B------:R-:W-:Y:S05]  /*d6c0*/  BSYNC B0 ;  /* 0x0000000000007941 */ /* 0x000fea0003800000 */
.L_x_270:
[----:B------:R-:W-:Y:S01]  /*d6d0*/  FADD.FTZ R10, R10, -UR21 ;  /* 0x800000150a0a7e21 */ /* 0x000fe20008010000 */
[----:B------:R-:W-:Y:S01]  /*d6e0*/  FADD.FTZ R34, R99, -UR21 ;  /* 0x8000001563227e21 */ /* 0x000fe20008010000 */
[----:B------:R-:W-:Y:S02]  /*d6f0*/  SHF.L.U32 R23, R72, 0x10, RZ ;  /* 0x0000001048177819 */ /* 0x000fe400000006ff */
[----:B------:R-:W-:Y:S01]  /*d700*/  SHF.L.U32 R102, R102, 0x10, RZ ;  /* 0x0000001066667819 */ /* 0x000fe200000006ff */
[----:B01----:R-:W-:Y:S01]  /*d710*/  FMUL.FTZ R33, R10, UR22 ;  /* 0x000000160a217c20 */ /* 0x003fe20008410000 */
        /* <DEDUP_REMOVED lines=22> */
.L_x_272:
        /* <DEDUP_REMOVED lines=25> */
.L_x_274:
[----:B------:R-:W-:Y:S05]  /*da10*/  BSYNC B0 ;  /* 0x0000000000007941 */ /* 0x000fea0003800000 */
.L_x_273:
        /* <DEDUP_REMOVED lines=27> */
.L_x_275:
[----:B------:R-:W-:Y:S04]  /*dbd0*/  BSSY B0, `(.L_x_276) ;  /* 0x0000018000007945 */ /* 0x000fe80003800000 */
        /* <DEDUP_REMOVED lines=23> */
.L_x_277:
[----:B------:R-:W-:Y:S05]  /*dd50*/  BSYNC B0 ;  /* 0x0000000000007941 */ /* 0x000fea0003800000 */
.L_x_276:
        /* <DEDUP_REMOVED lines=9> */
[----:B01----:R-:W-:Y:S01]  /*ddf0*/  FFMA.FTZ R9, R36, R29, R31 ;  /* 0x0000001d24097223 */ /* 0x003fe2000001001f */
        /* <DEDUP_REMOVED lines=17> */
.L_x_278:
[----:B------:R-:W-:Y:S04]  /*df10*/  BSSY B0, `(.L_x_279) ;  /* 0x0000018000007945 */ /* 0x000fe80003800000 */
[----:B------:R-:W-:Y:S05]  /*df20*/  @!P4 BRA `(.L_x_280) ;  /* 0x000000000058c947 */ /* 0x000fea0003800000 */
[----:B------:R-:W3:Y:S01]  /*df30*/  LDL R8, [R1+0x4c] ;  /* 0x00004c0001087983 */ /* 0x000ee20000100800 */
[----:B------:R-:W-:-:S03]  /*df40*/  ULDC.64 UR12, c[0x0][0x288] ;  /* 0x0000a200000c7ab9 */ /* 0x000fc60000000a00 */
[----:B01----:R-:W4:Y:S01]  /*df50*/  LDL R11, [R1+0x10] ;  /* 0x00001000010b7983 */ /* 0x003f220000100800 */
        /* <DEDUP_REMOVED lines=19> */
.L_x_280:
[----:B------:R-:W-:Y:S05]  /*e090*/  BSYNC B0 ;  /* 0x0000000000007941 */ /* 0x000fea0003800000 */
.L_x_279:
        /* <DEDUP_REMOVED lines=9> */
[----:B01-3--:R-:W-:Y:S01]  /*e130*/  FFMA.FTZ R9, R34, R29, R31 ;  /* 0x0000001d22097223 */ /* 0x00bfe2000001001f */
        /* <DEDUP_REMOVED lines=17> */
.L_x_281:
[----:B------:R-:W-:Y:S04]  /*e250*/  BSSY B0, `(.L_x_282) ;  /* 0x0000018000007945 */ /* 0x000fe80003800000 */
[----:B------:R-:W-:Y:S05]  /*e260*/  @!P3 BRA `(.L_x_283) ;  /* 0x000000000058b947 */ /* 0x000fea0003800000 */
[----:B------:R-:W4:Y:S01]  /*e270*/  LDL R8, [R1+0x48] ;  /* 0x0000480001087983 */ /* 0x000f220000100800 */
[----:B------:R-:W-:-:S03]  /*e280*/  ULDC.64 UR12, c[0x0][0x288] ;  /* 0x0000a200000c7ab9 */ /* 0x000fc60000000a00 */
[----:B01-3--:R-:W3:Y:S01]  /*e290*/  LDL R11, [R1+0xc] ;  /* 0x00000c00010b7983 */ /* 0x00bee20000100800 */
[----:B------:R-:W-:Y:S01]  /*e2a0*/  MOV R9, R27 ;  /* 0x0000001b00097202 */ /* 0x000fe20000000f00 */
[----:B----4-:R-:W-:Y:S01]  /*e2b0*/  IMAD R10, R8, UR12, RZ ;  /* 0x0000000c080a7c24 */ /* 0x010fe2000f8e02ff */
[----:B------:R-:W-:-:S05]  /*e2c0*/  MOV R8, R24 ;  /* 0x0000001800087202 */ /* 0x000fca0000000f00 */
[----:B---3--:R-:W-:-:S04]  /*e2d0*/  IMAD.WIDE.U32 R8, R11, UR12, R8 ;  /* 0x0000000c0b087c25 */ /* 0x008fc8000f8e0008 */
        /* <DEDUP_REMOVED lines=15> */
.L_x_283:
[----:B------:R-:W-:Y:S05]  /*e3d0*/  BSYNC B0 ;  /* 0x0000000000007941 */ /* 0x000fea0003800000 */
.L_x_282:
[----:B------:R-:W-:Y:S01]  /*e3e0*/  FADD.FTZ R14, R14, -UR21 ;  /* 0x800000150e0e7e21 */ /* 0x000fe20008010000 */
[----:B------:R-:W-:Y:S01]  /*e3f0*/  FADD.FTZ R89, R89, -UR21 ;  /* 0x8000001559597e21 */ /* 0x000fe20008010000 */
[----:B------:R-:W-:Y:S02]  /*e400*/  SHF.L.U32 R13, R68, 0x10, RZ ;  /* 0x00000010440d7819 */ /* 0x000fe400000006ff */
[----:B------:R-:W-:Y:S01]  /*e410*/  SHF.L.U32 R86, R86, 0x10, RZ ;  /* 0x0000001056567819 */ /* 0x000fe200000006ff */
[----:B------:R-:W-:Y:S01]  /*e420*/  FMUL.FTZ R33, R14, UR22 ;  /* 0x000000160e217c20 */ /* 0x000fe20008410000 */
[----:B------:R-:W-:Y:S01]  /*e430*/  SHF.L.U32 R35, R15, 0x10, RZ ;  /* 0x000000100f237819 */ /* 0x000fe200000006ff */
[----:B------:R-:W-:Y:S01]  /*e440*/  FMUL.FTZ R34, R89, UR22 ;  /* 0x0000001659227c20 */ /* 0x000fe20008410000 */
[----:B------:R-:W-:Y:S06]  /*e450*/  @!P1 BRA `(.L_x_284) ;  /* 0x0000000000489947 */ /* 0x000fec0003800000 */
[----:B01-34-:R-:W-:Y:S01]  /*e460*/  FFMA.FTZ R9, R34, R29, R31 ;  /* 0x0000001d22097223 */ /* 0x01bfe2000001001f */
        /* <DEDUP_REMOVED lines=17> */
.L_x_284:
[----:B------:R-:W-:Y:S04]  /*e580*/  BSSY B0, `(.L_x_285) ;  /* 0x0000018000007945 */ /* 0x000fe80003800000 */
[----:B------:R-:W-:Y:S05]  /*e590*/  @!P2 BRA `(.L_x_286) ;  /* 0x000000000058a947 */ /* 0x000fea0003800000 */
[----:B------:R-:W5:Y:S01]  /*e5a0*/  LDL R8, [R1+0x44] ;  /* 0x0000440001087983 */ /* 0x000f620000100800 */
[----:B------:R-:W-:-:S03]  /*e5b0*/  ULDC.64 UR12, c[0x0][0x288] ;  /* 0x0000a200000c7ab9 */ /* 0x000fc60000000a00 */
[----:B01-34-:R-:W3:Y:S01]  /*e5c0*/  LDL R11, [R1+0x40] ;  /* 0x00004000010b7983 */ /* 0x01bee20000100800 */
[----:B------:R-:W-:Y:S01]  /*e5d0*/  MOV R9, R27 ;  /* 0x0000001b00097202 */ /* 0x000fe20000000f00 */
[----:B-----5:R-:W-:Y:S01]  /*e5e0*/  IMAD R10, R8, UR12, RZ ;  /* 0x0000000c080a7c24 */ /* 0x020fe2000f8e02ff */
        /* <DEDUP_REMOVED lines=17> */
.L_x_286:
[----:B------:R-:W-:Y:S05]  /*e700*/  BSYNC B0 ;  /* 0x0000000000007941 */ /* 0x000fea0003800000 */
.L_x_285:
[----:B------:R-:W-:Y:S01]  /*e710*/  SHF.L.U32 R85, R85, 0x10, RZ ;  /* 0x0000001055557819 */ /* 0x000fe200000006ff */
[----:B------:R-:W-:Y:S01]  /*e720*/  FADD.FTZ R35, R35, -UR21 ;  /* 0x8000001523237e21 */ /* 0x000fe20008010000 */
[C---:B------:R-:W-:Y:S02]  /*e730*/  PRMT R32, R22.reuse, 0x7632, R32 ;  /* 0x0000763216207816 */ /* 0x040fe40000000020 */
[----:B------:R-:W-:Y:S01]  /*e740*/  SHF.L.U32 R67, R67, 0x10, RZ ;  /* 0x0000001043437819 */ /* 0x000fe200000006ff */
[----:B------:R-:W-:Y:S01]  /*e750*/  FADD.FTZ R85, R85, -UR21 ;  /* 0x8000001555557e21 */ /* 0x000fe20008010000 */
[----:B------:R-:W-:Y:S01]  /*e760*/  SHF.L.U32 R12, R49, 0x10, RZ ;  /* 0x00000010310c7819 */ /* 0x000fe200000006ff */
[----:B------:R-:W-:Y:S01]  /*e770*/  FMUL.FTZ R35, R35, UR22 ;  /* 0x0000001623237c20 */ /* 0x000fe20008410000 */
[----:B------:R-:W-:Y:S01]  /*e780*/  SHF.L.U32 R33, R22, 0x10, RZ ;  /* 0x0000001016217819 */ /* 0x000fe200000006ff */
[----:B------:R-:W-:Y:S01]  /*e790*/  FMUL.FTZ R34, R85, UR22 ;  /* 0x0000001655227c20 */ /* 0x000fe20008410000 */
[----:B------:R-:W-:Y:S01]  /*e7a0*/  SHF.L.U32 R32, R32, 0x10, RZ ;  /* 0x0000001020207819 */ /* 0x000fe200000006ff */
        /* <DEDUP_REMOVED lines=19> */
.L_x_287:
[----:B------:R-:W-:Y:S01]  /*e8e0*/  LOP3.LUT P0, RZ, R4, 0x100000, RZ, 0xc0, !PT ;  /* 0x0010000004ff7812 */ /* 0x000fe2000780c0ff */
[----:B------:R-:W-:-:S12]  /*e8f0*/  BSSY B0, `(.L_x_288) ;  /* 0x0000018000007945 */ /* 0x000fd80003800000 */
[----:B------:R-:W-:Y:S05]  /*e900*/  @!P0 BRA `(.L_x_289) ;  /* 0x0000000000588947 */ /* 0x000fea0003800000 */
[----:B01-34-:R-:W-:Y:S01]  /*e910*/  IADD3 R11, R3, 0xf0, RZ ;  /* 0x000000f0030b7810 */ /* 0x01bfe20007ffe0ff */
        /* <DEDUP_REMOVED lines=21> */
.L_x_289:
[----:B------:R-:W-:Y:S05]  /*ea70*/  BSYNC B0 ;  /* 0x0000000000007941 */ /* 0x000fea0003800000 */
.L_x_288:
[----:B------:R-:W-:Y:S01]  /*ea80*/  PRMT R12, R66, 0x7632, R12 ;  /* 0x00007632420c7816 */ /* 0x000fe2000000000c */
[----:B------:R-:W-:Y:S01]  /*ea90*/  FADD.FTZ R33, R33, -UR21 ;  /* 0x8000001521217e21 */ /* 0x000fe20008010000 */
[----:B------:R-:W-:Y:S01]  /*eaa0*/  FADD.FTZ R32, R32, -UR21 ;  /* 0x8000001520207e21 */ /* 0x000fe20008010000 */
[----:B------:R-:W-:Y:S02]  /*eab0*/  SHF.L.U32 R13, R66, 0x10, RZ ;  /* 0x00000010420d7819 */ /* 0x000fe400000006ff */
[----:B------:R-:W-:Y:S01]  /*eac0*/  PRMT R36, R16, 0x7632, R36 ;  /* 0x0000763210247816 */ /* 0x000fe20000000024 */
[----:B------:R-:W-:Y:S01]  /*ead0*/  FMUL.FTZ R35, R33, UR22 ;  /* 0x0000001621237c20 */ /* 0x000fe20008410000 */
[----:B------:R-:W-:Y:S01]  /*eae0*/  SHF.L.U32 R12, R12, 0x10, RZ ;  /* 0x000000100c0c7819 */ /* 0x000fe200000006ff */
[----:B------:R-:W-:Y:S01]  /*eaf0*/  FMUL.FTZ R34, R32, UR22 ;  /* 0x0000001620227c20 */ /* 0x000fe20008410000 */
[----:B------:R-:W-:Y:S06]  /*eb00*/  @!P1 BRA `(.L_x_290) ;  /* 0x0000000000489947 */ /* 0x000fec0003800000 */
[----:B------:R-:W-:Y:S01]  /*eb10*/  FFMA.FTZ R8, R35, R28, R30 ;  /* 0x0000001c23087223 */ /* 0x000fe2000001001e */
[----:B01-34-:R-:W-:-:S03]  /*eb20*/  FFMA.FTZ R9, R34, R29, R31 ;  /* 0x0000001d22097223 */ /* 0x01bfc6000001001f */
        /* <DEDUP_REMOVED lines=16> */
.L_x_290:
        /* <DEDUP_REMOVED lines=25> */
.L_x_292:
[----:B------:R-:W-:Y:S05]  /*edc0*/  BSYNC B0 ;  /* 0x0000000000007941 */ /* 0x000fea0003800000 */
.L_x_291:
[----:B------:R-:W-:Y:S02]  /*edd0*/  SHF.L.U32 R16, R16, 0x10, RZ ;  /* 0x0000001010107819 */ /* 0x000fe400000006ff */
[----:B------:R-:W-:Y:S02]  /*ede0*/  SHF.L.U32 R8, R36, 0x10, RZ ;  /* 0x0000001024087819 */ /* 0x000fe400000006ff */
[----:B------:R-:W-:Y:S01]  /*edf0*/  PRMT R12, R65, 0x7632, R12 ;  /* 0x00007632410c7816 */ /* 0x000fe2000000000c */
[----:B------:R-:W-:Y:S01]  /*ee00*/  FADD.FTZ R16, R16, -UR21 ;  /* 0x8000001510107e21 */ /* 0x000fe20008010000 */
[----:B------:R-:W-:Y:S01]  /*ee10*/  PRMT R22, R17, 0x7632, R22 ;  /* 0x0000763211167816 */ /* 0x000fe20000000016 */
[----:B------:R-:W-:Y:S01]  /*ee20*/  FADD.FTZ R8, R8, -UR21 ;  /* 0x8000001508087e21 */ /* 0x000fe20008010000 */
[----:B------:R-:W-:Y:S01]  /*ee30*/  SHF.L.U32 R65, R65, 0x10, RZ ;  /* 0x0000001041417819 */ /* 0x000fe200000006ff */
[----:B------:R-:W-:Y:S01]  /*ee40*/  FMUL.FTZ R23, R16, UR22 ;  /* 0x0000001610177c20 */ /* 0x000fe20008410000 */
[----:B------:R-:W-:Y:S01]  /*ee50*/  SHF.L.U32 R33, R17, 0x10, RZ ;  /* 0x0000001011217819 */ /* 0x000fe200000006ff */
[----:B------:R-:W-:Y:S01]  /*ee60*/  FMUL.FTZ R32, R8, UR22 ;  /* 0x0000001608207c20 */ /* 0x000fe20008410000 */
[----:B------:R-:W-:-:S02]  /*ee70*/  SHF.L.U32 R12, R12, 0x10, RZ ;  /* 0x000000100c0c7819 */ /* 0x000fc400000006ff */
        /* <DEDUP_REMOVED lines=20> */
.L_x_293:
        /* <DEDUP_REMOVED lines=25> */
.L_x_295:
[----:B------:R-:W-:Y:S05]  /*f150*/  BSYNC B0 ;  /* 0x0000000000007941 */ /* 0x000fea0003800000 */
.L_x_294:
        /* <DEDUP_REMOVED lines=27> */
.L_x_296:
        /* <DEDUP_REMOVED lines=25> */
.L_x_298:
[----:B------:R-:W-:Y:S05]  /*f4a0*/  BSYNC B0 ;  /* 0x0000000000007941 */ /* 0x000fea0003800000 */
.L_x_297:
[----:B------:R-:W-:Y:S02]  /*f4b0*/  SHF.L.U32 R18, R18, 0x10, RZ ;  /* 0x0000001012127819 */ /* 0x000fe400000006ff */
[----:B------:R-:W-:Y:S02]  /*f4c0*/  SHF.L.U32 R8, R34, 0x10, RZ ;  /* 0x0000001022087819 */ /* 0x000fe400000006ff */
[----:B------:R-:W-:Y:S01]  /*f4d0*/  PRMT R12, R63, 0x7632, R12 ;  /* 0x000076323f0c7816 */ /* 0x000fe2000000000c */
[----:B01-34-:R-:W-:Y:S01]  /*f4e0*/  FADD.FTZ R9, R18, -UR21 ;  /* 0x8000001512097e21 */ /* 0x01bfe20008010000 */
[C---:B------:R-:W-:Y:S01]  /*f4f0*/  PRMT R10, R19.reuse, 0x7632, R10 ;  /* 0x00007632130a7816 */ /* 0x040fe2000000000a */
        /* <DEDUP_REMOVED lines=26> */
.L_x_299:
        /* <DEDUP_REMOVED lines=25> */
.L_x_301:
[----:B------:R-:W-:Y:S05]  /*f830*/  BSYNC B0 ;  /* 0x0000000000007941 */ /* 0x000fea0003800000 */
.L_x_300:
        /* <DEDUP_REMOVED lines=10> */
[----:B0-----:R-:W-:-:S03]  /*f8e0*/  FFMA.FTZ R9, R22, R29, R31 ;  /* 0x0000001d16097223 */ /* 0x001fc6000001001f */
        /* <DEDUP_REMOVED lines=16> */
.L_x_302:
[----:B------:R-:W-:Y:S01]  /*f9f0*/  LOP3.LUT P0, RZ, R4, 0x8000, RZ, 0xc0, !PT ;  /* 0x0000800004ff7812 */ /* 0x000fe2000780c0ff */
[----:B------:R-:W-:-:S12]  /*fa00*/  BSSY B0, `(.L_x_303) ;  /* 0x0000018000007945 */ /* 0x000fd80003800000 */
[----:B------:R-:W-:Y:S05]  /*fa10*/  @!P0 BRA `(.L_x_304) ;  /* 0x0000000000588947 */ /* 0x000fea0003800000 */
[----:B0-----:R-:W-:Y:S01]  /*fa20*/  IADD3 R11, R3, 0x140, RZ ;  /* 0x00000140030b7810 */ /* 0x001fe20007ffe0ff */
        /* <DEDUP_REMOVED lines=21> */
.L_x_304:
[----:B------:R-:W-:Y:S05]  /*fb80*/  BSYNC B0 ;  /* 0x0000000000007941 */ /* 0x000fea0003800000 */
.L_x_303:
[----:B------:R-:W-:Y:S02]  /*fb90*/  SHF.L.U32 R20, R20, 0x10, RZ ;  /* 0x0000001014147819 */ /* 0x000fe400000006ff */
[----:B------:R-:W-:Y:S02]  /*fba0*/  SHF.L.U32 R8, R32, 0x10, RZ ;  /* 0x0000001020087819 */ /* 0x000fe400000006ff */
[C---:B------:R-:W-:Y:S01]  /*fbb0*/  PRMT R12, R61.reuse, 0x7632, R12 ;  /* 0x000076323d0c7816 */ /* 0x040fe2000000000c */
        /* <DEDUP_REMOVED lines=28> */
.L_x_305:
[----:B------:R-:W-:Y:S01]  /*fd80*/  LOP3.LUT P0, RZ, R4, 0x4000, RZ, 0xc0, !PT ;  /* 0x0000400004ff7812 */ /* 0x000fe2000780c0ff */
[----:B------:R-:W-:-:S12]  /*fd90*/  BSSY B0, `(.L_x_306) ;  /* 0x0000018000007945 */ /* 0x000fd80003800000 */
[----:B------:R-:W-:Y:S05]  /*fda0*/  @!P0 BRA `(.L_x_307) ;  /* 0x0000000000588947 */ /* 0x000fea0003800000 */
[----:B01----:R-:W-:Y:S01]  /*fdb0*/  IADD3 R11, R3, 0x150, RZ ;  /* 0x00000150030b7810 */ /* 0x003fe20007ffe0ff */
        /* <DEDUP_REMOVED lines=21> */
.L_x_307:
[----:B------:R-:W-:Y:S05]  /*ff10*/  BSYNC B0 ;  /* 0x0000000000007941 */ /* 0x000fea0003800000 */
.L_x_306:
[C---:B------:R-:W-:Y:S01]  /*ff20*/  PRMT R12, R59.reuse, 0x7632, R12 ;  /* 0x000076323b0c7816 */ /* 0x040fe2000000000c */
        /* <DEDUP_REMOVED lines=26> */
.L_x_308:
[----:B------:R-:W-:Y:S01]  /*100d0*/  LOP3.LUT P0, RZ, R4, 0x2000, RZ, 0xc0, !PT ;  /* 0x0000200004ff7812 */ /* 0x000fe2000780c0ff */
[----:B------:R-:W-:-:S12]  /*100e0*/  BSSY B0, `(.L_x_309) ;  /* 0x0000018000007945 */ /* 0x000fd80003800000 */
[----:B------:R-:W-:Y:S05]  /*100f0*/  @!P0 BRA `(.L_x_310) ;  /* 0x0000000000588947 */ /* 0x000fea0003800000 */
[----:B01-3--:R-:W-:Y:S01]  /*10100*/  IADD3 R9, R3, 0x160, RZ ;  /* 0x0000016003097810 */ /* 0x00bfe20007ffe0ff */
        /* <DEDUP_REMOVED lines=21> */
.L_x_310:
[----:B------:R-:W-:Y:S05]  /*10260*/  BSYNC B0 ;  /* 0x0000000000007941 */ /* 0x000fea0003800000 */
.L_x_309:
[----:B------:R-:W-:Y:S02]  /*10270*/  SHF.L.U32 R21, R21, 0x10, RZ ;  /* 0x0000001015157819 */ /* 0x000fe400000006ff */
[----:B----4-:R-:W-:Y:S02]  /*10280*/  SHF.L.U32 R8, R20, 0x10, RZ ;  /* 0x0000001014087819 */ /* 0x010fe400000006ff */
        /* <DEDUP_REMOVED lines=12> */
[----:B01-3--:R-:W-:-:S03]  /*10350*/  FFMA.FTZ R9, R22, R29, R31 ;  /* 0x0000001d16097223 */ /* 0x00bfc6000001001f */
        /* <DEDUP_REMOVED lines=16> */
.L_x_311:
        /* <DEDUP_REMOVED lines=25> */
.L_x_313:
[----:B------:R-:W-:Y:S05]  /*105f0*/  BSYNC B0 ;  /* 0x0000000000007941 */ /* 0x000fea0003800000 */
.L_x_312:
        /* <DEDUP_REMOVED lines=9> */
[----:B----4-:R-:W-:Y:S01]  /*10690*/  FFMA.FTZ R8, R57, R28, R30 ;  /* 0x0000001c39087223 */ /* 0x010fe2000001001e */
        /* <DEDUP_REMOVED lines=17> */
.L_x_314:
        /* <DEDUP_REMOVED lines=25> */
.L_x_316:
[----:B------:R-:W-:Y:S05]  /*10940*/  BSYNC B0 ;  /* 0x0000000000007941 */ /* 0x000fea0003800000 */
.L_x_315:
[----:B01-34-:R-:W3:Y:S01]  /*10950*/  LDL.LU R9, [R1+0x8] ;  /* 0x0000080001097983 */ /* 0x01bee20000300800 */
[----:B------:R-:W-:Y:S01]  /*10960*/  SHF.L.U32 R119, R119, 0x10, RZ ;  /* 0x0000001077777819 */ /* 0x000fe200000006ff */
[----:B------:R-:W-:Y:S01]  /*10970*/  ULDC.64 UR12, c[0x0][0x290] ;  /* 0x0000a400000c7ab9 */ /* 0x000fe20000000a00 */
[----:B------:R-:W-:Y:S02]  /*10980*/  SHF.L.U32 R8, R21, 0x10, RZ ;  /* 0x0000001015087819 */ /* 0x000fe400000006ff */
[----:B------:R-:W-:Y:S01]  /*10990*/  IADD3 R21, R3, 0x190, RZ ;  /* 0x0000019003157810 */ /* 0x000fe20007ffe0ff */
[----:B------:R-:W-:Y:S02]  /*109a0*/  FADD.FTZ R119, R119, -UR21 ;  /* 0x8000001577777e21 */ /* 0x000fe40008010000 */
[----:B------:R-:W-:Y:S01]  /*109b0*/  FADD.FTZ R8, R8, -UR21 ;  /* 0x8000001508087e21 */ /* 0x000fe20008010000 */
[----:B------:R-:W-:Y:S01]  /*109c0*/  SHF.R.S32.HI R22, RZ, 0x1f, R21 ;  /* 0x0000001fff167819 */ /* 0x000fe20000011415 */
[----:B------:R-:W-:-:S02]  /*109d0*/  FMUL.FTZ R119, R119, UR22 ;  /* 0x0000001677777c20 */ /* 0x000fc40008410000 */
[----:B------:R-:W-:Y:S01]  /*109e0*/  FMUL.FTZ R20, R8, UR22 ;  /* 0x0000001608147c20 */ /* 0x000fe20008410000 */
[C---:B---3--:R-:W-:Y:S02]  /*109f0*/  PRMT R12, R9.reuse, 0x7632, R12 ;  /* 0x00007632090c7816 */ /* 0x048fe4000000000c */
        /* <DEDUP_REMOVED lines=21> */
.L_x_317:
[----:B------:R-:W3:Y:S01]  /*10b50*/  LDL R15, [R1+0x4] ;  /* 0x00000400010f7983 */ /* 0x000ee20000100800 */
[----:B------:R-:W-:Y:S01]  /*10b60*/  ISETP.GE.U32.AND P0, PT, R21, UR12, PT ;  /* 0x0000000c15007c0c */ /* 0x000fe2000bf06070 */
[----:B------:R-:W-:Y:S03]  /*10b70*/  BSSY B0, `(.L_x_318) ;  /* 0x0000019000007945 */ /* 0x000fe60003800000 */
[----:B------:R-:W-:-:S04]  /*10b80*/  ISETP.GE.AND.EX P0, PT, R22, UR13, PT, P0 ;  /* 0x0000000d16007c0c */ /* 0x000fc8000bf06300 */
[----:B------:R-:W-:Y:S02]  /*10b90*/  ISETP.LT.U32.AND P0, PT, R0, 0x200, !P0 ;  /* 0x000002000000780c */ /* 0x000fe40004701070 */
[----:B---3--:R-:W-:-:S11]  /*10ba0*/  PRMT R14, R15, 0x7632, R14 ;  /* 0x000076320f0e7816 */ /* 0x008fd6000000000e */
        /* <DEDUP_REMOVED lines=8> */
[----:B------:R-:W-:Y:S02]  /*10c30*/  IADD3 R9, R11, R9, RZ ;  /* 0x000000090b097210 */ /* 0x000fe40007ffe0ff */
[C---:B------:R-:W-:Y:S02]  /*10c40*/  LEA R8, P0, R10.reuse, UR14, 0x1 ;  /* 0x0000000e0a087c11 */ /* 0x040fe4000f8008ff */
        /* <DEDUP_REMOVED lines=11> */
.L_x_319:
[----:B------:R-:W-:Y:S05]  /*10d00*/  BSYNC B0 ;  /* 0x0000000000007941 */ /* 0x000fea0003800000 */
.L_x_318:
[----:B------:R-:W3:Y:S01]  /*10d10*/  LDL.LU R10, [R1] ;  /* 0x00000000010a7983 */ /* 0x000ee20000300800 */
[----:B0-----:R-:W-:Y:S02]  /*10d20*/  SHF.L.U32 R9, R15, 0x10, RZ ;  /* 0x000000100f097819 */ /* 0x001fe400000006ff */
        /* <DEDUP_REMOVED lines=29> */
.L_x_320:
[----:B------:R-:W-:Y:S01]  /*10f00*/  ISETP.GE.U32.AND P0, PT, R23, UR12, PT ;  /* 0x0000000c17007c0c */ /* 0x000fe2000bf06070 */
[----:B------:R-:W-:Y:S01]  /*10f10*/  BSSY B0, `(.L_x_321) ;  /* 0x0000019000007945 */ /* 0x000fe20003800000 */
[----:B------:R-:W-:Y:S02]  /*10f20*/  PRMT R15, R118, 0x7632, R15 ;  /* 0x00007632760f7816 */ /* 0x000fe4000000000f */
[----:B------:R-:W-:-:S04]  /*10f30*/  ISETP.GE.AND.EX P0, PT, R22, UR13, PT, P0 ;  /* 0x0000000d16007c0c */ /* 0x000fc8000bf06300 */
[----:B------:R-:W-:-:S13]  /*10f40*/  ISETP.LT.U32.AND P0, PT, R0, 0x200, !P0 ;  /* 0x000002000000780c */ /* 0x000fda0004701070 */
[----:B------:R-:W-:Y:S05]  /*10f50*/  @!P0 BRA `(.L_x_322) ;  /* 0x0000000000508947 */ /* 0x000fea0003800000 */
[----:B------:R-:W-:Y:S01]  /*10f60*/  ULDC.64 UR14, c[0x0][0x288] ;  /* 0x0000a200000e7ab9 */ /* 0x000fe20000000a00 */
[----:B------:R-:W-:Y:S01]  /*10f70*/  MOV R8, R24 ;  /* 0x0000001800087202 */ /* 0x000fe20000000f00 */
[----:B------:R-:W-:Y:S01]  /*10f80*/  IMAD R14, R22, UR14, RZ ;  /* 0x0000000e160e7c24 */ /* 0x000fe2000f8e02ff */
[----:B------:R-:W-:-:S03]  /*10f90*/  MOV R9, R27 ;  /* 0x0000001b00097202 */ /* 0x000fc60000000f00 */
        /* <DEDUP_REMOVED lines=16> */
.L_x_322:
[----:B------:R-:W-:Y:S05]  /*110a0*/  BSYNC B0 ;  /* 0x0000000000007941 */ /* 0x000fea0003800000 */
.L_x_321:
[----:B------:R-:W-:Y:S02]  /*110b0*/  SHF.L.U32 R118, R118, 0x10, RZ ;  /* 0x0000001076767819 */ /* 0x000fe400000006ff */
[----:B0-----:R-:W-:Y:S02]  /*110c0*/  SHF.L.U32 R8, R15, 0x10, RZ ;  /* 0x000000100f087819 */ /* 0x001fe400000006ff */
[----:B------:R-:W-:Y:S01]  /*110d0*/  PRMT R12, R125, 0x7632, R12 ;  /* 0x000076327d0c7816 */ /* 0x000fe2000000000c */
[----:B------:R-:W-:Y:S01]  /*110e0*/  FADD.FTZ R118, R118, -UR21 ;  /* 0x8000001576767e21 */ /* 0x000fe20008010000 */
[----:B------:R-:W-:Y:S01]  /*110f0*/  IADD3 R20, R3, 0x1b0, RZ ;  /* 0x000001b003147810 */ /* 0x000fe20007ffe0ff */
[----:B------:R-:W-:Y:S01]  /*11100*/  FADD.FTZ R8, R8, -UR21 ;  /* 0x8000001508087e21 */ /* 0x000fe20008010000 */
[----:B------:R-:W-:Y:S01]  /*11110*/  SHF.L.U32 R125, R125, 0x10, RZ ;  /* 0x000000107d7d7819 */ /* 0x000fe200000006ff */
[----:B------:R-:W-:Y:S01]  /*11120*/  FMUL.FTZ R19, R118, UR22 ;  /* 0x0000001676137c20 */ /* 0x000fe20008410000 */
[----:B------:R-:W-:Y:S01]  /*11130*/  SHF.L.U32 R12, R12, 0x10, RZ ;  /* 0x000000100c0c7819 */ /* 0x000fe200000006ff */
[----:B------:R-:W-:Y:S01]  /*11140*/  FMUL.FTZ R18, R8, UR22 ;  /* 0x0000001608127c20 */ /* 0x000fe20008410000 */
        /* <DEDUP_REMOVED lines=20> */
.L_x_323:
        /* <DEDUP_REMOVED lines=26> */
.L_x_325:
[----:B------:R-:W-:Y:S05]  /*11430*/  BSYNC B0 ;  /* 0x0000000000007941 */ /* 0x000fea0003800000 */
.L_x_324:
        /* <DEDUP_REMOVED lines=30> */
.L_x_326:
        /* <DEDUP_REMOVED lines=26> */
.L_x_328:
[----:B------:R-:W-:Y:S05]  /*117c0*/  BSYNC B0 ;  /* 0x0000000000007941 */ /* 0x000fea0003800000 */
.L_x_327:
[----:B0-----:R-:W-:Y:S02]  /*117d0*/  SHF.L.U32 R8, R5, 0x10, RZ ;  /* 0x0000001005087819 */ /* 0x001fe400000006ff */
[----:B------:R-:W-:Y:S02]  /*117e0*/  SHF.L.U32 R5, R14, 0x10, RZ ;  /* 0x000000100e057819 */ /* 0x000fe400000006ff */
        /* <DEDUP_REMOVED lines=28> */
.L_x_329:
        /* <DEDUP_REMOVED lines=14> */
[----:B------:R-:W-:-:S04]  /*11a90*/  LEA R8, P0, R10, UR14, 0x1 ;  /* 0x0000000e0a087c11 */ /* 0x000fc8000f8008ff */
[----:B------:R-:W-:Y:S02]  /*11aa0*/  LEA.HI.X R9, R10, UR15, R5, 0x1, P0 ;  /* 0x0000000f0a097c11 */ /* 0x000fe400080f0c05 */
[----:B------:R-:W-:Y:S02]  /*11ab0*/  MOV R10, UR5 ;  /* 0x00000005000a7c02 */ /* 0x000fe40008000f00 */
[----:B------:R-:W-:-:S03]  /*11ac0*/  MOV R5, UR5 ;  /* 0x0000000500057c02 */ /* 0x000fc60008000f00 */
[----:B------:R-:W-:Y:S02]  /*11ad0*/  FFMA.FTZ R10, R19, R10, UR6 ;  /* 0x00000006130a7e23 */ /* 0x000fe4000801000a */
[----:B------:R-:W-:Y:S02]  /*11ae0*/  FFMA.FTZ R5, R18, R5, UR6 ;  /* 0x0000000612057e23 */ /* 0x000fe40008010005 */
[----:B------:R-:W-:Y:S02]  /*11af0*/  FFMA.FTZ R10, R13, R28, -R10 ;  /* 0x0000001c0d0a7223 */ /* 0x000fe4000001080a */
[----:B------:R-:W-:Y:S02]  /*11b00*/  FFMA.FTZ R5, R12, R29, -R5 ;  /* 0x0000001d0c057223 */ /* 0x000fe40000010805 */
[----:B------:R-:W-:Y:S02]  /*11b10*/  FMUL.FTZ R10, R10, UR22 ;  /* 0x000000160a0a7c20 */ /* 0x000fe40008410000 */
[----:B------:R-:W-:-:S05]  /*11b20*/  FMUL.FTZ R5, R5, UR22 ;  /* 0x0000001605057c20 */ /* 0x000fca0008410000 */
[----:B------:R-:W-:-:S05]  /*11b30*/  F2FP.BF16.F32.PACK_AB R5, R5, R10 ;  /* 0x0000000a0505723e */ /* 0x000fca00000010ff */
[----:B------:R0:W-:Y:S02]  /*11b40*/  STG.E desc[UR16][R8.64], R5 ;  /* 0x0000000508007986 */ /* 0x0001e4000c101910 */
.L_x_331:
[----:B------:R-:W-:Y:S05]  /*11b50*/  BSYNC B0 ;  /* 0x0000000000007941 */ /* 0x000fea0003800000 */
.L_x_330:
        /* <DEDUP_REMOVED lines=30> */
.L_x_332:
[----:B------:R-:W-:Y:S01]  /*11d40*/  ISETP.GE.U32.AND P0, PT, R18, UR12, PT ;  /* 0x0000000c12007c0c */ /* 0x000fe2000bf06070 */
[----:B------:R-:W-:Y:S01]  /*11d50*/  BSSY B0, `(.L_x_333) ;  /* 0x000001a000007945 */ /* 0x000fe20003800000 */
[----:B------:R-:W-:Y:S02]  /*11d60*/  PRMT R12, R7, 0x7632, R12 ;  /* 0x00007632070c7816 */ /* 0x000fe4000000000c */
[----:B------:R-:W-:Y:S02]  /*11d70*/  ISETP.GE.AND.EX P0, PT, R19, UR13, PT, P0 ;  /* 0x0000000d13007c0c */ /* 0x000fe4000bf06300 */
[----:B------:R-:W-:Y:S02]  /*11d80*/  SHF.R.U32.HI R13, RZ, 0x5, R0 ;  /* 0x00000005ff0d7819 */ /* 0x000fe40000011600 */
        /* <DEDUP_REMOVED lines=22> */
.L_x_334:
[----:B------:R-:W-:Y:S05]  /*11ef0*/  BSYNC B0 ;  /* 0x0000000000007941 */ /* 0x000fea0003800000 */
.L_x_333:
[----:B------:R-:W-:Y:S01]  /*11f00*/  SHF.L.U32 R7, R7, 0x10, RZ ;  /* 0x0000001007077819 */ /* 0x000fe200000006ff */
[----:B--2---:R-:W-:Y:S01]  /*11f10*/  IMAD R13, R38, UR18, R13 ;  /* 0x00000012260d7c24 */ /* 0x004fe2000f8e020d */
[----:B0-----:R-:W-:Y:S02]  /*11f20*/  SHF.L.U32 R5, R12, 0x10, RZ ;  /* 0x000000100c057819 */ /* 0x001fe400000006ff */
[C---:B------:R-:W-:Y:S01]  /*11f30*/  PRMT R8, R120.reuse, 0x7632, R8 ;  /* 0x0000763278087816 */ /* 0x040fe20000000008 */
        /* <DEDUP_REMOVED lines=27> */
.L_x_335:
[----:B------:R-:W-:Y:S01]  /*120f0*/  ISETP.GE.U32.AND P0, PT, R16, UR12, PT ;  /* 0x0000000c10007c0c */ /* 0x000fe2000bf06070 */
[----:B------:R-:W-:Y:S03]  /*12100*/  BSSY B0, `(.L_x_336) ;  /* 0x0000019000007945 */ /* 0x000fe60003800000 */
[----:B------:R-:W-:-:S04]  /*12110*/  ISETP.GE.AND.EX P0, PT, R17, UR13, PT, P0 ;  /* 0x0000000d11007c0c */ /* 0x000fc8000bf06300 */
[----:B------:R-:W-:-:S13]  /*12120*/  ISETP.LT.U32.AND P0, PT, R0, 0x200, !P0 ;  /* 0x000002000000780c */ /* 0x000fda0004701070 */
[----:B------:R-:W-:Y:S05]  /*12130*/  @!P0 BRA `(.L_x_337) ;  /* 0x0000000000548947 */ /* 0x000fea0003800000 */
[----:B------:R-:W-:Y:S01]  /*12140*/  IADD3 R6, R3, 0x1f0, RZ ;  /* 0x000001f003067810 */ /* 0x000fe20007ffe0ff */
[----:B------:R-:W-:Y:S01]  /*12150*/  ULDC.64 UR12, c[0x0][0x288] ;  /* 0x0000a200000c7ab9 */ /* 0x000fe20000000a00 */
[----:B------:R-:W-:Y:S02]  /*12160*/  MOV R25, R27 ;  /* 0x0000001b00197202 */ /* 0x000fe40000000f00 */
[----:B------:R-:W-:Y:S02]  /*12170*/  SHF.R.S32.HI R5, RZ, 0x1f, R6 ;  /* 0x0000001fff057819 */ /* 0x000fe40000011406 */
[----:B------:R-:W-:Y:S01]  /*12180*/  MOV R10, UR5 ;  /* 0x00000005000a7c02 */ /* 0x000fe20008000f00 */
[----:B------:R-:W-:-:S04]  /*12190*/  IMAD.WIDE.U32 R24, R6, UR12, R24 ;  /* 0x0000000c06187c25 */ /* 0x000fc8000f8e0018 */
[----:B------:R-:W-:Y:S02]  /*121a0*/  IMAD R5, R5, UR12, RZ ;  /* 0x0000000c05057c24 */ /* 0x000fe4000f8e02ff */
[----:B------:R-:W-:Y:S02]  /*121b0*/  FFMA.FTZ R10, R15, R10, UR6 ;  /* 0x000000060f0a7e23 */ /* 0x000fe4000801000a */
[----:B------:R-:W-:Y:S01]  /*121c0*/  IMAD R5, R6, UR13, R5 ;  /* 0x0000000d06057c24 */ /* 0x000fe2000f8e0205 */
[----:B------:R-:W-:Y:S01]  /*121d0*/  ULDC.64 UR12, c[0x0][0x210] ;  /* 0x00008400000c7ab9 */ /* 0x000fe20000000a00 */
[----:B------:R-:W-:Y:S01]  /*121e0*/  FFMA.FTZ R10, R9, R28, -R10 ;  /* 0x0000001c090a7223 */ /* 0x000fe2000001080a */
[----:B------:R-:W-:Y:S02]  /*121f0*/  LEA R6, P0, R24, UR12, 0x1 ;  /* 0x0000000c18067c11 */ /* 0x000fe4000f8008ff */
[----:B------:R-:W-:Y:S01]  /*12200*/  IADD3 R5, R25, R5, RZ ;  /* 0x0000000519057210 */ /* 0x000fe20007ffe0ff */
[----:B------:R-:W-:-:S03]  /*12210*/  FMUL.FTZ R10, R10, UR22 ;  /* 0x000000160a0a7c20 */ /* 0x000fc60008410000 */
[----:B------:R-:W-:Y:S02]  /*12220*/  LEA.HI.X R7, R24, UR13, R5, 0x1, P0 ;  /* 0x0000000d18077c11 */ /* 0x000fe400080f0c05 */
[----:B------:R-:W-:-:S05]  /*12230*/  MOV R5, UR5 ;  /* 0x0000000500057c02 */ /* 0x000fca0008000f00 */
[----:B------:R-:W-:-:S04]  /*12240*/  FFMA.FTZ R5, R14, R5, UR6 ;  /* 0x000000060e057e23 */ /* 0x000fc80008010005 */
[----:B------:R-:W-:-:S04]  /*12250*/  FFMA.FTZ R5, R8, R29, -R5 ;  /* 0x0000001d08057223 */ /* 0x000fc80000010805 */
[----:B------:R-:W-:-:S05]  /*12260*/  FMUL.FTZ R5, R5, UR22 ;  /* 0x0000001605057c20 */ /* 0x000fca0008410000 */
[----:B------:R-:W-:-:S05]  /*12270*/  F2FP.BF16.F32.PACK_AB R5, R5, R10 ;  /* 0x0000000a0505723e */ /* 0x000fca00000010ff */
[----:B------:R0:W-:Y:S02]  /*12280*/  STG.E desc[UR16][R6.64], R5 ;  /* 0x0000000506007986 */ /* 0x0001e4000c101910 */
.L_x_337:
[----:B------:R-:W-:Y:S05]  /*12290*/  BSYNC B0 ;  /* 0x0000000000007941 */ /* 0x000fea0003800000 */
.L_x_336:
[----:B------:R-:W-:Y:S01]  /*122a0*/  ULDC UR5, c[0x0][0x2a0] ;  /* 0x0000a80000057ab9 */ /* 0x000fe20000000800 */
[----:B------:R-:W-:Y:S01]  /*122b0*/  ULDC UR6, c[0x0][0x270] ;  /* 0x00009c0000067ab9 */ /* 0x000fe20000000800 */
[----:B------:R-:W-:Y:S02]  /*122c0*/  UIADD3 UR19, UR20, UR19, URZ ;  /* 0x0000001314137290 */ /* 0x000fe4000fffe03f */
[----:B------:R-:W-:Y:S02]  /*122d0*/  UIMAD UR5, UR5, UR6, URZ ;  /* 0x00000006050572a4 */ /* 0x000fe4000f8e023f */
[----:B------:R-:W-:Y:S02]  /*122e0*/  UIADD3 UR4, UR4, 0x1, URZ ;  /* 0x0000000104047890 */ /* 0x000fe4000fffe03f */
[----:B------:R-:W-:-:S06]  /*122f0*/  UISETP.GE.AND UP0, UPT, UR19, UR5, UPT ;  /* 0x000000051300728c */ /* 0x000fcc000bf06270 */
[----:B------:R-:W-:-:S13]  /*12300*/  PLOP3.LUT P0, PT, PT, PT, UP0, 0x40, 0x0 ;  /* 0x000000000000781c */ /* 0x000fda0003f0e808 */
[----:B------:R-:W-:Y:S05]  /*12310*/  @P0 BRA `(.L_x_338) ;  /* 0xfffffee800880947 */ /* 0x000fea000383ffff */
.L_x_191:
[----:B0-----:R-:W0:Y:S01]  /*12320*/  LDC R6, c[0x0][0xc] ;  /* 0x00000300ff067b82 */ /* 0x001e220000000800 */
[----:B------:R-:W-:Y:S01]  /*12330*/  ISETP.NE.AND P2, PT, R0, RZ, PT ;  /* 0x000000ff0000720c */ /* 0x000fe20003f45270 */
[----:B------:R-:W-:Y:S06]  /*12340*/  BSSY B0, `(.L_x_339) ;  /* 0x0000015000007945 */ /* 0x000fec0003800000 */
[----:B------:R-:W1:Y:S08]  /*12350*/  LDC R9, c[0x0][0x10] ;  /* 0x00000400ff097b82 */ /* 0x000e700000000800 */
[----:B------:R-:W2:Y:S01]  /*12360*/  LDC.64 R4, c[0x0][0x258] ;  /* 0x00009600ff047b82 */ /* 0x000ea20000000a00 */
[----:B0-----:R-:W-:-:S02]  /*12370*/  IADD3 R3, R6, -0x1, RZ ;  /* 0xffffffff06037810 */ /* 0x001fc40007ffe0ff */
[----:B------:R-:W-:Y:S02]  /*12380*/  ISETP.NE.AND P1, PT, R6, 0x1, PT ;  /* 0x000000010600780c */ /* 0x000fe40003f25270 */
[----:B------:R-:W-:Y:S02]  /*12390*/  ISETP.NE.AND P0, PT, R3, UR18, PT ;  /* 0x0000001203007c0c */ /* 0x000fe4000bf05270 */
[C---:B-1----:R-:W-:Y:S02]  /*123a0*/  SHF.L.U32 R3, R9.reuse, 0x1, RZ ;  /* 0x0000000109037819 */ /* 0x042fe400000006ff */
[----:B------:R-:W-:Y:S02]  /*123b0*/  IADD3 R7, R9, -0x1, RZ ;  /* 0xffffffff09077810 */ /* 0x000fe40007ffe0ff */
[----:B------:R-:W-:Y:S02]  /*123c0*/  SEL R3, R3, RZ, P1 ;  /* 0x000000ff03037207 */ /* 0x000fe40000800000 */
[----:B------:R-:W-:-:S03]  /*123d0*/  ISETP.NE.OR P0, PT, R2, R7, P0 ;  /* 0x000000070200720c */ /* 0x000fc60000705670 */
[----:B--2---:R-:W-:Y:S01]  /*123e0*/  IMAD.WIDE.U32 R2, R3, 0x4, R4 ;  /* 0x0000000403027825 */ /* 0x004fe200078e0004 */
[----:B------:R-:W-:Y:S09]  /*123f0*/  @P2 BRA `(.L_x_340) ;  /* 0x0000000000242947 */ /* 0x000ff20003800000 */
[----:B------:R-:W0:Y:S01]  /*12400*/  S2R R4, SR_LANEID ;  /* 0x0000000000047919 */ /* 0x000e220000000000 */
[----:B------:R-:W-:Y:S02]  /*12410*/  VOTEU.ANY UR4, UPT, PT ;  /* 0x0000000000047886 */ /* 0x000fe400038e0100 */
[----:B------:R-:W-:Y:S02]  /*12420*/  UFLO.U32 UR5, UR4 ;  /* 0x00000004000572bd */ /* 0x000fe400080e0000 */
[----:B------:R-:W1:Y:S04]  /*12430*/  POPC R5, UR4 ;  /* 0x0000000400057d09 */ /* 0x000e680008000000 */
[----:B0-----:R-:W-:-:S13]  /*12440*/  ISETP.EQ.U32.AND P1, PT, R4, UR5, PT ;  /* 0x0000000504007c0c */ /* 0x001fda000bf22070 */
[----:B------:R-:W-:Y:S06]  /*12450*/  @P1 MEMBAR.ALL.GPU ;  /* 0x0000000000001992 */ /* 0x000fec000000a000 */
[----:B------:R-:W-:-:S00]  /*12460*/  @P1 ERRBAR ;  /* 0x00000000000019ab */ /* 0x000fc00000000000 */
[----:B------:R-:W-:Y:S06]  /*12470*/  @P1 CGAERRBAR ;  /* 0x00000000000015ab */ /* 0x000fec0000000000 */
[----:B-1----:R0:W-:Y:S02]  /*12480*/  @P1 REDG.E.ADD.S32.STRONG.GPU desc[UR16][R2.64], R5 ;  /* 0x000000050200198e */ /* 0x0021e4000c10e390 */
.L_x_340:
[----:B------:R-:W-:Y:S05]  /*12490*/  BSYNC B0 ;  /* 0x0000000000007941 */ /* 0x000fea0003800000 */
.L_x_339:
[----:B------:R-:W-:Y:S05]  /*124a0*/  @P0 EXIT ;  /* 0x000000000000094d */ /* 0x000fea0003800000 */
[----:B------:R-:W-:Y:S05]  /*124b0*/  @P2 BRA `(.L_x_341) ;  /* 0x0000000000202947 */ /* 0x000fea0003800000 */
[----:B------:R-:W-:-:S05]  /*124c0*/  IMAD R4, R6, R9, RZ ;  /* 0x0000000906047224 */ /* 0x000fca00078e02ff */
[----:B------:R-:W-:-:S13]  /*124d0*/  ISETP.NE.AND P0, PT, R4, -0x1, PT ;  /* 0xffffffff0400780c */ /* 0x000fda0003f05270 */
[----:B------:R-:W-:Y:S05]  /*124e0*/  @!P0 BRA `(.L_x_341) ;  /* 0x0000000000148947 */ /* 0x000fea0003800000 */
.L_x_342:
[----:B0-----:R-:W2:Y:S04]  /*124f0*/  LDG.E.STRONG.GPU R5, desc[UR16][R2.64] ;  /* 0x0000001002057981 */ /* 0x001ea8000c1ef900 */
[----:B--2---:R-:W-:Y:S01]  /*12500*/  CCTL.IVALL ;  /* 0x00000000ff00798f */ /* 0x004fe20002000000 */
[----:B------:R-:W-:Y:S05]  /*12510*/  YIELD ;  /* 0x0000000000007946 */ /* 0x000fea0003800000 */
[----:B------:R-:W-:-:S13]  /*12520*/  ISETP.NE.AND P0, PT, R5, R4, PT ;  /* 0x000000040500720c */ /* 0x000fda0003f05270 */
[----:B------:R-:W-:Y:S05]  /*12530*/  @P0 BRA `(.L_x_342) ;  /* 0xfffffffc00ec0947 */ /* 0x000fea000383ffff */
.L_x_341:
[----:B------:R-:W-:Y:S05]  /*12540*/  WARPSYNC.ALL ;  /* 0x0000000000007948 */ /* 0x000fea0003800000 */
[----:B------:R-:W0:Y:S01]  /*12550*/  LDC.64 R22, c[0x0][0x288] ;  /* 0x0000a200ff167b82 */ /* 0x000e220000000a00 */
[----:B------:R-:W-:-:S07]  /*12560*/  SHF.R.S32.HI R4, RZ, 0x1f, R0 ;  /* 0x0000001fff047819 */ /* 0x000fce0000011400 */
[----:B------:R-:W-:Y:S01]  /*12570*/  BAR.SYNC.DEFER_BLOCKING 0x0 ;  /* 0x0000000000007b1d */ /* 0x000fe20000010000 */
[----:B0-----:R-:W-:-:S04]  /*12580*/  LEA.HI R2, P0, R23, R22, RZ, 0x1 ;  /* 0x0000001617027211 */ /* 0x001fc800078108ff */
[----:B------:R-:W-:-:S04]  /*12590*/  IADD3.X R3, RZ, R23, RZ, P0, !PT ;  /* 0x00000017ff037210 */ /* 0x000fc800007fe4ff */
[--C-:B------:R-:W-:Y:S02]  /*125a0*/  SHF.R.S64 R25, R2, 0x1, R3.reuse ;  /* 0x0000000102197819 */ /* 0x100fe40000001003 */
[----:B------:R-:W-:Y:S02]  /*125b0*/  SHF.R.S32.HI R24, RZ, 0x1, R3 ;  /* 0x00000001ff187819 */ /* 0x000fe40000011403 */
[----:B------:R-:W-:-:S04]  /*125c0*/  ISETP.GT.U32.AND P0, PT, R25, R0, PT ;  /* 0x000000001900720c */ /* 0x000fc80003f04070 */
[----:B------:R-:W-:-:S13]  /*125d0*/  ISETP.GT.AND.EX P0, PT, R24, R4, PT, P0 ;  /* 0x000000041800720c */ /* 0x000fda0003f04300 */
[----:B------:R-:W-:Y:S05]  /*125e0*/  @!P0 EXIT ;  /* 0x000000000000894d */ /* 0x000fea0003800000 */
[C---:B------:R-:W-:Y:S01]  /*125f0*/  IMAD.WIDE.U32 R2, R22.reuse, 0x3, RZ ;  /* 0x0000000316027825 */ /* 0x040fe200078e00ff */
[----:B------:R-:W-:Y:S01]  /*12600*/  LEA R5, R23, R23, 0x1 ;  /* 0x0000001717057211 */ /* 0x000fe200078e08ff */
[----:B------:R-:W0:Y:S01]  /*12610*/  LDC.64 R14, c[0x0][0x218] ;  /* 0x00008600ff0e7b82 */ /* 0x000e220000000a00 */
[----:B------:R-:W-:Y:S01]  /*12620*/  MOV R7, R4 ;  /* 0x0000000400077202 */ /* 0x000fe20000000f00 */
[----:B------:R-:W-:Y:S01]  /*12630*/  ULDC.64 UR4, c[0x0][0x268] ;  /* 0x00009a0000047ab9 */ /* 0x000fe20000000a00 */
[----:B------:R-:W-:Y:S02]  /*12640*/  IADD3 R5, R3, R5, RZ ;  /* 0x0000000503057210 */ /* 0x000fe40007ffe0ff */
[----:B------:R-:W-:Y:S02]  /*12650*/  SHF.L.U64.HI R23, R22, 0x2, R23 ;  /* 0x0000000216177819 */ /* 0x000fe40000010217 */
[----:B------:R-:W-:Y:S01]  /*12660*/  LEA.HI R2, P0, R5, R2, RZ, 0x1 ;  /* 0x0000000205027211 */ /* 0x000fe200078108ff */
[----:B------:R-:W1:Y:S01]  /*12670*/  LDC.64 R16, c[0x0][0x220] ;  /* 0x00008800ff107b82 */ /* 0x000e620000000a00 */
[----:B------:R-:W-:-:S02]  /*12680*/  SHF.L.U64.HI R31, R25, 0x2, R24 ;  /* 0x00000002191f7819 */ /* 0x000fc40000010218 */
[----:B------:R-:W-:-:S04]  /*12690*/  IADD3.X R5, RZ, R5, RZ, P0, !PT ;  /* 0x00000005ff057210 */ /* 0x000fc800007fe4ff */
[--C-:B------:R-:W-:Y:S02]  /*126a0*/  SHF.R.S64 R27, R2, 0x1, R5.reuse ;  /* 0x00000001021b7819 */ /* 0x100fe40000001005 */
[----:B------:R-:W-:-:S04]  /*126b0*/  SHF.R.S32.HI R2, RZ, 0x1, R5 ;  /* 0x00000001ff027819 */ /* 0x000fc80000011405 */
[----:B------:R-:W-:-:S07]  /*126c0*/  SHF.L.U64.HI R29, R27, 0x2, R2 ;  /* 0x000000021b1d7819 */ /* 0x000fce0000010202 */
.L_x_343:
[----:B------:R-:W-:-:S04]  /*126d0*/  LEA R6, P0, R0, UR4, 0x2 ;  /* 0x0000000400067c11 */ /* 0x000fc8000f8010ff */
[----:B------:R-:W-:Y:S02]  /*126e0*/  LEA.HI.X R7, R0, UR5, R7, 0x2, P0 ;  /* 0x0000000500077c11 */ /* 0x000fe400080f1407 */
[-C--:B------:R-:W-:Y:S02]  /*126f0*/  LEA R8, P0, R25, R6.reuse, 0x2 ;  /* 0x0000000619087211 */ /* 0x080fe400078010ff */
[-C--:B------:R-:W-:Y:S01]  /*12700*/  LEA R12, P1, R22, R6.reuse, 0x2 ;  /* 0x00000006160c7211 */ /* 0x080fe200078210ff */
[----:B--2---:R2:W3:Y:S01]  /*12710*/  LDG.E R18, desc[UR16][R6.64] ;  /* 0x0000001006127981 */ /* 0x0044e2000c1e1900 */
        /* <DEDUP_REMOVED lines=10> */
[----:B-1----:R-:W-:Y:S01]  /*127c0*/  IMAD.WIDE R4, R5, 0x4, R16 ;  /* 0x0000000405047825 */ /* 0x002fe200078e0210 */
[----:B------:R-:W-:Y:S02]  /*127d0*/  ISETP.GT.U32.AND P0, PT, R25, R0, PT ;  /* 0x000000001900720c */ /* 0x000fe40003f04070 */
[----:B--2---:R-:W-:-:S04]  /*127e0*/  SHF.R.S32.HI R7, RZ, 0x1f, R0 ;  /* 0x0000001fff077819 */ /* 0x004fc80000011400 */
[----:B------:R-:W-:Y:S01]  /*127f0*/  ISETP.GT.AND.EX P0, PT, R24, R7, PT, P0 ;  /* 0x000000071800720c */ /* 0x000fe20003f04300 */
[----:B---3--:R2:W-:Y:S04]  /*12800*/  STG.E.64 desc[UR16][R2.64], R18 ;  /* 0x0000001202007986 */ /* 0x0085e8000c101b10 */
[----:B----4-:R2:W-:Y:S08]  /*12810*/  STG.E.64 desc[UR16][R4.64], R20 ;  /* 0x0000001404007986 */ /* 0x0105f0000c101b10 */
[----:B------:R-:W-:Y:S05]  /*12820*/  @P0 BRA `(.L_x_343) ;  /* 0xfffffffc00a80947 */ /* 0x000fea000383ffff */
[----:B------:R-:W-:Y:S05]  /*12830*/  EXIT ;  /* 0x000000000000794d */ /* 0x000fea0003800000 */
.L_x_344:
        /* <DEDUP_REMOVED lines=12> */
.L_x_5219:


//--------------------- .text._Z35group_norm_nhwc_bwd_one_pass_kernelI11Bf16IOBf16WLi64ELi64ELi512EEv26Group_norm_nhwc_bwd_params --------------------------
	.section	.text._Z35group_norm_nhwc_bwd_one_pass_kernelI11Bf16IOBf16WLi64ELi64ELi512EEv26Group_norm_nhwc_bwd_params,"ax",@progbits
	.align	128
        .global         _Z35group_norm_nhwc_bwd_one_pass_kernelI11Bf16IOBf16WLi64ELi64ELi512EEv26Group_norm_nhwc_bwd_params
        .type           _Z35group_norm_nhwc_bwd_one_pass_kernelI11Bf16IOBf16WLi64ELi64ELi512EEv26Group_norm_nhwc_bwd_params,@function
        .size           _Z35group_norm_nhwc_bwd_one_pass_kernelI11Bf16IOBf16WLi64ELi64ELi512EEv26Group_norm_nhwc_bwd_params,(.L_x_5220 - _Z35group_norm_nhwc_bwd_one_pass_kernelI11Bf16IOBf16WLi64ELi64ELi512EEv26Group_norm_nhwc_bwd_params)
        .other          _Z35group_norm_nhwc_bwd_one_pass_kernelI11Bf16IOBf16WLi64ELi64ELi512EEv26Group_norm_nhwc_bwd_params,@"STO_CUDA_ENTRY STV_DEFAULT"
_Z35group_norm_nhwc_bwd_one_pass_kernelI11Bf16IOBf16WLi64ELi64ELi512EEv26Group_norm_nhwc_bwd_params:
.text._Z35group_norm_nhwc_bwd_one_pass_kernelI11Bf16IOBf16WLi64ELi64ELi512EEv26Group_norm_nhwc_bwd_params:
        /* <DEDUP_REMOVED lines=53> */
.L_x_380:
        /* <DEDUP_REMOVED lines=31> */
[----:B------:R-:W3:Y:S02]  /*0540*/  @P1 LDC.64 R10, c[0x0][0x288] ;  /* 0x0000a200ff0a1b82 */ /* 0x000ee40000000a00 */
[----:B------:R-:W-:Y:S02]  /*0550*/  @!P0 IADD3 R6, -R6, RZ, RZ ;  /* 0x000000ff06068210 */ /* 0x000fe40007ffe1ff */
[----:B------:R-:W-:Y:S02]  /*0560*/  @P4 IADD3 R9, R9, 0x1, RZ ;  /* 0x0000000109094810 */ /* 0x000fe40007ffe0ff */
[----:B------:R-:W-:Y:S02]  /*0570*/  ISETP.NE.AND P4, PT, R14, RZ, PT ;  /* 0x000000ff0e00720c */ /* 0x000fe40003f85270 */
[----:B------:R-:W-:-:S02]  /*0580*/  MOV R8, R9 ;  /* 0x0000000900087202 */ /* 0x000fc40000000f00 */
[----:B------:R-:W-:Y:S02]  /*0590*/  LOP3.LUT R9, RZ, R14, RZ, 0x33, !PT ;  /* 0x0000000eff097212 */ /* 0x000fe400078e33ff */
[----:B------:R-:W-:Y:S02]  /*05a0*/  @!P3 IADD3 R8, -R8, RZ, RZ ;  /* 0x000000ff0808b210 */ /* 0x000fe40007ffe1ff */
[C---:B------:R-:W-:Y:S02]  /*05b0*/  SEL R6, R9.reuse, R6, !P4 ;  /* 0x0000000609067207 */ /* 0x040fe40006000000 */
[----:B------:R-:W-:Y:S02]  /*05c0*/  SEL R57, R9, R8, !P4 ;  /* 0x0000000809397207 */ /* 0x000fe40006000000 */
[----:B------:R-:W-:Y:S02]  /*05d0*/  LEA R8, R6, R13, 0x6 ;  /* 0x0000000d06087211 */ /* 0x000fe400078e30ff */
[----:B------:R-:W-:-:S02]  /*05e0*/  SHF.R.S32.HI R12, RZ, 0x1f, R57 ;  /* 0x0000001fff0c7819 */ /* 0x000fc40000011439 */
[----:B------:R-:W-:Y:S02]  /*05f0*/  SHF.R.S32.HI R9, RZ, 0x1f, R8 ;  /* 0x0000001fff097819 */ /* 0x000fe40000011408 */
[----:B------:R-:W-:Y:S01]  /*0600*/  SHF.R.U32.HI R13, RZ, 0x5, R53 ;  /* 0x00000005ff0d7819 */ /* 0x000fe20000011635 */
[----:B------:R-:W-:-:S04]  /*0610*/  IMAD R12, R12, UR10, RZ ;  /* 0x0000000a0c0c7c24 */ /* 0x000fc8000f8e02ff */
[C---:B------:R-:W-:Y:S02]  /*0620*/  IMAD R59, R57.reuse, UR11, R12 ;  /* 0x0000000b393b7c24 */ /* 0x040fe4000f8e020c */
[----:B------:R-:W-:Y:S01]  /*0630*/  IMAD.WIDE.U32 R56, R57, UR10, R8 ;  /* 0x0000000a39387c25 */ /* 0x000fe2000f8e0008 */
[----:B------:R-:W-:Y:S02]  /*0640*/  ULDC.64 UR10, c[0x0][0x248] ;  /* 0x00009200000a7ab9 */ /* 0x000fe40000000a00 */
[----:B------:R-:W-:Y:S01]  /*0650*/  UIMAD.WIDE UR10, UR15, 0x8, UR10 ;  /* 0x000000080f0a78a5 */ /* 0x000fe2000f8e020a */
[----:B-1----:R-:W-:Y:S01]  /*0660*/  IMAD R16, R16, UR14, R13 ;  /* 0x0000000e10107c24 */ /* 0x002fe2000f8e020d */
[----:B------:R-:W-:Y:S01]  /*0670*/  IADD3 R59, R57, R59, RZ ;  /* 0x0000003b393b7210 */ /* 0x000fe20007ffe0ff */
[----:B---3--:R-:W-:-:S03]  /*0680*/  @P1 IMAD R13, R37, R10, RZ ;  /* 0x0000000a250d1224 */ /* 0x008fc600078e02ff */
[----:B------:R-:W-:Y:S01]  /*0690*/  MOV R14, UR10 ;  /* 0x0000000a000e7c02 */ /* 0x000fe20008000f00 */
[----:B------:R-:W-:Y:S01]  /*06a0*/  @P1 IMAD R23, R38, R11, R13 ;  /* 0x0000000b26171224 */ /* 0x000fe200078e020d */
[----:B------:R-:W-:Y:S02]  /*06b0*/  MOV R15, UR11 ;  /* 0x0000000b000f7c02 */ /* 0x000fe40008000f00 */
[----:B------:R-:W-:-:S04]  /*06c0*/  IADD3 R12, R16, 0x20, RZ ;  /* 0x00000020100c7810 */ /* 0x000fc80007ffe0ff */
[----:B------:R-:W3:Y:S01]  /*06d0*/  LDG.E.64 R14, desc[UR12][R14.64] ;  /* 0x0000000c0e0e7981 */ /* 0x000ee2000c1e1b00 */
[----:B------:R-:W-:Y:S02]  /*06e0*/  ISETP.GE.U32.AND P0, PT, R12, UR18, PT ;  /* 0x000000120c007c0c */ /* 0x000fe4000bf06070 */
[----:B------:R-:W-:-:S04]  /*06f0*/  SHF.R.S32.HI R12, RZ, 0x1f, R12 ;  /* 0x0000001fff0c7819 */ /* 0x000fc8000001140c */
[----:B------:R-:W-:Y:S02]  /*0700*/  ISETP.GE.AND.EX P0, PT, R12, UR19, PT, P0 ;  /* 0x000000130c007c0c */ /* 0x000fe4000bf06300 */
[----:B------:R-:W1:Y:S01]  /*0710*/  @P2 LDC.64 R12, c[0x0][0x288] ;  /* 0x0000a200ff0c2b82 */ /* 0x000e620000000a00 */
[----:B------:R-:W-:Y:S02]  /*0720*/  IADD3 R11, R16, 0x30, RZ ;  /* 0x00000030100b7810 */ /* 0x000fe40007ffe0ff */
[----:B------:R-:W-:Y:S02]  /*0730*/  ISETP.LT.U32.AND P0, PT, R53, 0x200, !P0 ;  /* 0x000002003500780c */ /* 0x000fe40004701070 */
[----:B------:R-:W-:Y:S02]  /*0740*/  @P1 MOV R58, R56 ;  /* 0x00000038003a1202 */ /* 0x000fe40000000f00 */
[----:B------:R-:W-:Y:S01]  /*0750*/  ISETP.GE.U32.AND P3, PT, R11, UR18, PT ;  /* 0x000000120b007c0c */ /* 0x000fe2000bf66070 */
[----:B------:R-:W4:Y:S01]  /*0760*/  @P1 LDC.64 R16, c[0x0][0x228] ;  /* 0x00008a00ff101b82 */ /* 0x000f220000000a00 */
[----:B------:R-:W-:Y:S01]  /*0770*/  SHF.R.S32.HI R11, RZ, 0x1f, R11 ;  /* 0x0000001fff0b7819 */ /* 0x000fe2000001140b */
[----:B------:R-:W-:-:S03]  /*0780*/  @P1 IMAD.WIDE.U32 R20, R38, R10, R58 ;  /* 0x0000000a26141225 */ /* 0x000fc600078e003a */
[----:B------:R-:W-:-:S03]  /*0790*/  ISETP.GE.AND.EX P3, PT, R11, UR19, PT, P3 ;  /* 0x000000130b007c0c */ /* 0x000fc6000bf66330 */
[----:B------:R-:W0:Y:S01]  /*07a0*/  @P0 LDC.64 R10, c[0x0][0x288] ;  /* 0x0000a200ff0a0b82 */ /* 0x000e220000000a00 */
[----:B------:R-:W-:Y:S02]  /*07b0*/  ISETP.LT.U32.AND P3, PT, R53, 0x200, !P3 ;  /* 0x000002003500780c */ /* 0x000fe40005f61070 */
[----:B------:R-:W-:Y:S02]  /*07c0*/  @P1 SHF.L.U32 R29, R20, 0x1, RZ ;  /* 0x00000001141d1819 */ /* 0x000fe400000006ff */
[----:B------:R-:W-:-:S03]  /*07d0*/  @P1 IADD3 R21, R21, R23, RZ ;  /* 0x0000001715151210 */ /* 0x000fc60007ffe0ff */
[----:B------:R-:W0:Y:S01]  /*07e0*/  @P2 LDC.64 R22, c[0x0][0x228] ;  /* 0x00008a00ff162b82 */ /* 0x000e220000000a00 */
[----:B--2---:R-:W-:Y:S01]  /*07f0*/  @P1 IADD3 R26, P4, R29, R18, RZ ;  /* 0x000000121d1a1210 */ /* 0x004fe20007f9e0ff */
[----:B-1----:R-:W-:Y:S01]  /*0800*/  @P2 IMAD R18, R3, R12, RZ ;  /* 0x0000000c03122224 */ /* 0x002fe200078e02ff */
[----:B------:R-:W-:-:S03]  /*0810*/  @P1 SHF.L.U64.HI R30, R20, 0x1, R21 ;  /* 0x00000001141e1819 */ /* 0x000fc60000010215 */
[----:B------:R-:W-:Y:S01]  /*0820*/  @P2 IMAD R31, R36, R13, R18 ;  /* 0x0000000d241f2224 */ /* 0x000fe200078e0212 */
[----:B------:R-:W-:Y:S01]  /*0830*/  @P1 IADD3.X R27, R30, R19, RZ, P4, !PT ;  /* 0x000000131e1b1210 */ /* 0x000fe200027fe4ff */
[----:B------:R-:W1:Y:S01]  /*0840*/  @P3 LDC.64 R20, c[0x0][0x288] ;  /* 0x0000a200ff143b82 */ /* 0x000e620000000a00 */
[----:B------:R-:W-:Y:S02]  /*0850*/  @P2 MOV R18, R56 ;  /* 0x0000003800122202 */ /* 0x000fe40000000f00 */
[----:B------:R-:W-:Y:S02]  /*0860*/  @P2 MOV R19, R59 ;  /* 0x0000003b00132202 */ /* 0x000fe40000000f00 */
[----:B------:R-:W-:Y:S02]  /*0870*/  CS2R R50, SRZ ;  /* 0x0000000000327805 */ /* 0x000fe4000001ff00 */
[----:B----4-:R-:W-:Y:S01]  /*0880*/  @P1 IADD3 R28, P4, R29, R16, RZ ;  /* 0x000000101d1c1210 */ /* 0x010fe20007f9e0ff */
[----:B------:R-:W-:-:S03]  /*0890*/  @P2 IMAD.WIDE.U32 R12, R36, R12, R18 ;  /* 0x0000000c240c2225 */ /* 0x000fc600078e0012 */
[----:B------:R-:W-:Y:S01]  /*08a0*/  @P1 IADD3.X R29, R30, R17, RZ, P4, !PT ;  /* 0x000000111e1d1210 */ /* 0x000fe200027fe4ff */
[----:B------:R2:W5:Y:S01]  /*08b0*/  @P1 LDG.E R51, desc[UR12][R26.64] ;  /* 0x0000000c1a331981 */ /* 0x000562000c1e1900 */
[----:B------:R-:W-:Y:S01]  /*08c0*/  HFMA2.MMA R52, -RZ, RZ, 0, 0 ;  /* 0x00000000ff347435 */ /* 0x000fe200000001ff */
[----:B0-----:R-:W-:Y:S01]  /*08d0*/  @P0 IMAD R16, R5, R10, RZ ;  /* 0x0000000a05100224 */ /* 0x001fe200078e02ff */
[----:B------:R-:W-:Y:S01]  /*08e0*/  @P2 IADD3 R17, R13, R31, RZ ;  /* 0x0000001f0d112210 */ /* 0x000fe20007ffe0ff */
[----:B------:R0:W5:Y:S01]  /*08f0*/  @P1 LDG.E R50, desc[UR12][R28.64] ;  /* 0x0000000c1c321981 */ /* 0x000162000c1e1900 */
[----:B------:R-:W-:Y:S02]  /*0900*/  @P2 SHF.L.U32 R13, R12, 0x1, RZ ;  /* 0x000000010c0d2819 */ /* 0x000fe400000006ff */
[----:B------:R-:W-:Y:S02]  /*0910*/  CS2R R48, SRZ ;  /* 0x0000000000307805 */ /* 0x000fe4000001ff00 */
[----:B------:R-:W-:Y:S01]  /*0920*/  CS2R R44, SRZ ;  /* 0x00000000002c7805 */ /* 0x000fe2000001ff00 */
[----:B------:R-:W4:Y:S01]  /*0930*/  @P0 LDC.64 R18, c[0x0][0x230] ;  /* 0x00008c00ff120b82 */ /* 0x000f220000000a00 */
[----:B--2---:R-:W-:-:S02]  /*0940*/  @P0 MOV R26, R56 ;  /* 0x00000038001a0202 */ /* 0x004fc40000000f00 */
[----:B------:R-:W-:Y:S01]  /*0950*/  @P0 MOV R27, R59 ;  /* 0x0000003b001b0202 */ /* 0x000fe20000000f00 */
[----:B------:R-:W-:Y:S01]  /*0960*/  @P0 IMAD R31, R0, R11, R16 ;  /* 0x0000000b001f0224 */ /* 0x000fe200078e0210 */
[----:B------:R-:W-:Y:S02]  /*0970*/  @P2 SHF.L.U64.HI R30, R12, 0x1, R17 ;  /* 0x000000010c1e2819 */ /* 0x000fe40000010211 */
[C---:B------:R-:W-:Y:S01]  /*0980*/  @P2 IADD3 R24, P4, R13.reuse, R24, RZ ;  /* 0x000000180d182210 */ /* 0x040fe20007f9e0ff */
[----:B------:R-:W-:Y:S01]  /*0990*/  @P0 IMAD.WIDE.U32 R26, R0, R10, R26 ;  /* 0x0000000a001a0225 */ /* 0x000fe200078e001a */
[----:B------:R-:W-:Y:S01]  /*09a0*/  @P2 IADD3 R22, P5, R13, R22, RZ ;  /* 0x000000160d162210 */ /* 0x000fe20007fbe0ff */
[----:B------:R-:W2:Y:S03]  /*09b0*/  @P3 LDC.64 R10, c[0x0][0x230] ;  /* 0x00008c00ff0a3b82 */ /* 0x000ea60000000a00 */
[----:B------:R-:W-:-:S05]  /*09c0*/  @P0 IADD3 R27, R27, R31, RZ ;  /* 0x0000001f1b1b0210 */ /* 0x000fca0007ffe0ff */
[----:B------:R-:W4:Y:S01]  /*09d0*/  @P3 LDC.64 R12, c[0x0][0x228] ;  /* 0x00008a00ff0c3b82 */ /* 0x000f220000000a00 */
[C---:B0-----:R-:W-:Y:S01]  /*09e0*/  @P0 SHF.L.U32 R29, R26.reuse, 0x1, RZ ;  /* 0x000000011a1d0819 */ /* 0x041fe200000006ff */
[----:B-1----:R-:W-:Y:S01]  /*09f0*/  @P3 IMAD R31, R7, R20, RZ ;  /* 0x00000014071f3224 */ /* 0x002fe200078e02ff */
[----:B------:R-:W-:Y:S02]  /*0a00*/  @P0 SHF.L.U64.HI R28, R26, 0x1, R27 ;  /* 0x000000011a1c0819 */ /* 0x000fe4000001021b */
[----:B------:R-:W-:Y:S02]  /*0a10*/  @P3 MOV R26, R56 ;  /* 0x00000038001a3202 */ /* 0x000fe40000000f00 */
[----:B------:R-:W-:Y:S01]  /*0a20*/  @P3 MOV R27, R59 ;  /* 0x0000003b001b3202 */ /* 0x000fe20000000f00 */
[C---:B------:R-:W-:Y:S01]  /*0a30*/  @P3 IMAD R31, R2.reuse, R21, R31 ;  /* 0x00000015021f3224 */ /* 0x040fe200078e021f */
[----:B------:R-:W0:Y:S01]  /*0a40*/  @P0 LDC.64 R16, c[0x0][0x228] ;  /* 0x00008a00ff100b82 */ /* 0x000e220000000a00 */
[----:B------:R-:W-:Y:S01]  /*0a50*/  @P3 IMAD.WIDE.U32 R20, R2, R20, R26 ;  /* 0x0000001402143225 */ /* 0x000fe200078e001a */
[----:B------:R-:W-:-:S04]  /*0a60*/  @P2 IADD3.X R23, R30, R23, RZ, P5, !PT ;  /* 0x000000171e172210 */ /* 0x000fc80002ffe4ff */
[----:B------:R-:W-:Y:S01]  /*0a70*/  @P3 IADD3 R27, R21, R31, RZ ;  /* 0x0000001f151b3210 */ /* 0x000fe20007ffe0ff */
[----:B------:R1:W5:Y:S01]  /*0a80*/  @P2 LDG.E R49, desc[UR12][R22.64] ;  /* 0x0000000c16312981 */ /* 0x000362000c1e1900 */
[C---:B------:R-:W-:Y:S02]  /*0a90*/  @P3 SHF.L.U32 R21, R20.reuse, 0x1, RZ ;  /* 0x0000000114153819 */ /* 0x040fe400000006ff */
[----:B------:R-:W-:Y:S02]  /*0aa0*/  @P3 SHF.L.U64.HI R20, R20, 0x1, R27 ;  /* 0x0000000114143819 */ /* 0x000fe4000001021b */
[C---:B--2---:R-:W-:Y:S02]  /*0ab0*/  @P3 IADD3 R10, P5, R21.reuse, R10, RZ ;  /* 0x0000000a150a3210 */ /* 0x044fe40007fbe0ff */
[----:B----4-:R-:W-:Y:S02]  /*0ac0*/  @P3 IADD3 R12, P6, R21, R12, RZ ;  /* 0x0000000c150c3210 */ /* 0x010fe40007fde0ff */
[----:B------:R-:W-:-:S02]  /*0ad0*/  @P2 IADD3.X R25, R30, R25, RZ, P4, !PT ;  /* 0x000000191e192210 */ /* 0x000fc400027fe4ff */
[C---:B------:R-:W-:Y:S02]  /*0ae0*/  @P3 IADD3.X R11, R20.reuse, R11, RZ, P5, !PT ;  /* 0x0000000b140b3210 */ /* 0x040fe40002ffe4ff */
[----:B------:R-:W-:Y:S01]  /*0af0*/  @P3 IADD3.X R13, R20, R13, RZ, P6, !PT ;  /* 0x0000000d140d3210 */ /* 0x000fe200037fe4ff */
[----:B------:R1:W5:Y:S04]  /*0b00*/  @P2 LDG.E R52, desc[UR12][R24.64] ;  /* 0x0000000c18342981 */ /* 0x000368000c1e1900 */
[----:B------:R1:W5:Y:S04]  /*0b10*/  @P3 LDG.E R48, desc[UR12][R10.64] ;  /* 0x0000000c0a303981 */ /* 0x000368000c1e1900 */
[----:B------:R1:W5:Y:S01]  /*0b20*/  @P3 LDG.E R45, desc[UR12][R12.64] ;  /* 0x0000000c0c2d3981 */ /* 0x000362000c1e1900 */
[----:B------:R-:W-:-:S04]  /*0b30*/  @P0 IADD3 R18, P4, R29, R18, RZ ;  /* 0x000000121d120210 */ /* 0x000fc80007f9e0ff */
[C---:B------:R-:W-:Y:S02]  /*0b40*/  @P0 IADD3.X R19, R28.reuse, R19, RZ, P4, !PT ;  /* 0x000000131c130210 */ /* 0x040fe400027fe4ff */
[----:B0-----:R-:W-:Y:S02]  /*0b50*/  @P0 IADD3 R16, P4, R29, R16, RZ ;  /* 0x000000101d100210 */ /* 0x001fe40007f9e0ff */
[----:B------:R-:W-:Y:S02]  /*0b60*/  CS2R R46, SRZ ;  /* 0x00000000002e7805 */ /* 0x000fe4000001ff00 */
[----:B------:R-:W-:-:S04]  /*0b70*/  @P0 IADD3.X R17, R28, R17, RZ, P4, !PT ;  /* 0x000000111c110210 */ /* 0x000fc800027fe4ff */
[----:B------:R1:W5:Y:S04]  /*0b80*/  @P0 LDG.E R47, desc[UR12][R18.64] ;  /* 0x0000000c122f0981 */ /* 0x000368000c1e1900 */
[----:B------:R1:W5:Y:S01]  /*0b90*/  @P0 LDG.E R46, desc[UR12][R16.64] ;  /* 0x0000000c102e0981 */ /* 0x000362000c1e1900 */
[----:B------:R-:W-:Y:S01]  /*0ba0*/  UMOV UR18, 0x3f800000 ;  /* 0x3f80000000127882 */ /* 0x000fe20000000000 */
[----:B------:R-:W-:Y:S01]  /*0bb0*/  BSSY B0, `(.L_x_346) ;  /* 0x0000021000007945 */ /* 0x000fe20003800000 */
[----:B------:R-:W-:Y:S01]  /*0bc0*/  HFMA2.MMA R41, -RZ, RZ, 0, 0 ;  /* 0x00000000ff297435 */ /* 0x000fe200000001ff */
[----:B------:R-:W-:Y:S02]  /*0bd0*/  CS2R R42, SRZ ;  /* 0x00000000002a7805 */ /* 0x000fe4000001ff00 */
        /* <DEDUP_REMOVED lines=8> */
[----:B------:R-:W0:Y:S02]  /*0c60*/  @P0 MUFU.RSQ R14, R14 ;  /* 0x0000000e000e0308 */ /* 0x000e240000001400 */
[----:B0-----:R-:W-:Y:S02]  /*0c70*/  @P0 R2UR UR10, R14 ;  /* 0x000000000e0a02ca */ /* 0x001fe400000e0000 */
[----:B------:R-:W-:-:S11]  /*0c80*/  ISETP.GT.U32.AND P0, PT, R53, 0x1ff, PT ;  /* 0x000001ff3500780c */ /* 0x000fd60003f04070 */
[----:B------:R-:W-:Y:S02]  /*0c90*/  @UP0 UMOV UR18, UR10 ;  /* 0x0000000a00120c82 */ /* 0x000fe40008000000 */
[----:B-1----:R-:W-:Y:S05]  /*0ca0*/  @P0 BRA `(.L_x_347) ;  /* 0x0000000000440947 */ /* 0x002fea0003800000 */
[----:B------:R-:W-:Y:S01]  /*0cb0*/  ISETP.NE.AND P0, PT, RZ, UR16, PT ;  /* 0x00000010ff007c0c */ /* 0x000fe2000bf05270 */
[----:B------:R-:W-:Y:S01]  /*0cc0*/  ULDC.64 UR10, c[0x0][0x238] ;  /* 0x00008e00000a7ab9 */ /* 0x000fe20000000a00 */
[C---:B------:R-:W-:Y:S02]  /*0cd0*/  SHF.L.U32 R13, R8.reuse, 0x1, RZ ;  /* 0x00000001080d7819 */ /* 0x040fe400000006ff */
[----:B------:R-:W-:Y:S02]  /*0ce0*/  SHF.L.U64.HI R12, R8, 0x1, R9 ;  /* 0x00000001080c7819 */ /* 0x000fe40000010209 */
[----:B------:R-:W-:-:S04]  /*0cf0*/  IADD3 R8, P3, R13, UR10, RZ ;  /* 0x0000000a0d087c10 */ /* 0x000fc8000ff7e0ff */
[----:B------:R-:W-:-:S03]  /*0d00*/  IADD3.X R9, R12, UR11, RZ, P3, !PT ;  /* 0x0000000b0c097c10 */ /* 0x000fc60009ffe4ff */
[----:B------:R-:W0:Y:S02]  /*0d10*/  @P0 LDC.64 R10, c[0x0][0x240] ;  /* 0x00009000ff0a0b82 */ /* 0x000e240000000a00 */
[----:B------:R-:W2:Y:S04]  /*0d20*/  LDG.E.U16 R44, desc[UR12][R8.64] ;  /* 0x0000000c082c7981 */ /* 0x000ea8000c1e1500 */
[----:B------:R-:W3:Y:S01]  /*0d30*/  LDG.E.U16 R41, desc[UR12][R8.64+0x2] ;  /* 0x0000020c08297981 */ /* 0x000ee2000c1e1500 */
[----:B0-----:R-:W-:-:S04]  /*0d40*/  @P0 IADD3 R10, P4, R13, R10, RZ ;  /* 0x0000000a0d0a0210 */ /* 0x001fc80007f9e0ff */
[----:B------:R-:W-:-:S05]  /*0d50*/  @P0 IADD3.X R11, R12, R11, RZ, P4, !PT ;  /* 0x0000000b0c0b0210 */ /* 0x000fca00027fe4ff */
[----:B------:R-:W4:Y:S04]  /*0d60*/  @P0 LDG.E.U16 R13, desc[UR12][R10.64] ;  /* 0x0000000c0a0d0981 */ /* 0x000f28000c1e1500 */
[----:B------:R-:W4:Y:S01]  /*0d70*/  @P0 LDG.E.U16 R12, desc[UR12][R10.64+0x2] ;  /* 0x0000020c0a0c0981 */ /* 0x000f22000c1e1500 */
[----:B--2---:R-:W-:Y:S02]  /*0d80*/  SHF.L.U32 R44, R44, 0x10, RZ ;  /* 0x000000102c2c7819 */ /* 0x004fe400000006ff */
[----:B---3--:R-:W-:Y:S02]  /*0d90*/  SHF.L.U32 R41, R41, 0x10, RZ ;  /* 0x0000001029297819 */ /* 0x008fe400000006ff */
[----:B----4-:R-:W-:Y:S02]  /*0da0*/  @P0 SHF.L.U32 R43, R13, 0x10, RZ ;  /* 0x000000100d2b0819 */ /* 0x010fe400000006ff */
[----:B------:R-:W-:-:S07]  /*0db0*/  @P0 SHF.L.U32 R42, R12, 0x10, RZ ;  /* 0x000000100c2a0819 */ /* 0x000fce00000006ff */
.L_x_347:
[----:B------:R-:W-:Y:S05]  /*0dc0*/  BSYNC B0 ;  /* 0x0000000000007941 */ /* 0x000fea0003800000 */
.L_x_346:
[----:B------:R-:W-:Y:S02]  /*0dd0*/  ISETP.NE.AND P4, PT, RZ, UR16, PT ;  /* 0x00000010ff007c0c */ /* 0x000fe4000bf85270 */
[C---:B-----5:R-:W-:Y:S02]  /*0de0*/  PRMT R8, R51.reuse, 0x7632, R8 ;  /* 0x0000763233087816 */ /* 0x060fe40000000008 */
[----:B------:R-:W-:Y:S02]  /*0df0*/  SHF.L.U32 R9, R51, 0x10, RZ ;  /* 0x0000001033097819 */ /* 0x000fe400000006ff */
[----:B------:R-:W-:Y:S02]  /*0e00*/  SHF.L.U32 R8, R8, 0x10, RZ ;  /* 0x0000001008087819 */ /* 0x000fe400000006ff */
[C---:B------:R-:W-:Y:S01]  /*0e10*/  SHF.L.U32 R15, R52.reuse, 0x10, RZ ;  /* 0x00000010340f7819 */ /* 0x040fe200000006ff */
[----:B------:R-:W-:Y:S01]  /*0e20*/  FADD.FTZ R9, R9, -UR20 ;  /* 0x8000001409097e21 */ /* 0x000fe20008010000 */
[----:B------:R-:W-:Y:S01]  /*0e30*/  PRMT R12, R52, 0x7632, R12 ;  /* 0x00007632340c7816 */ /* 0x000fe2000000000c */
[----:B------:R-:W-:Y:S01]  /*0e40*/  FADD.FTZ R14, R8, -UR20 ;  /* 0x80000014080e7e21 */ /* 0x000fe20008010000 */
[----:B------:R-:W-:Y:S01]  /*0e50*/  PRMT R10, R50, 0x7632, R10 ;  /* 0x00007632320a7816 */ /* 0x000fe2000000000a */
[----:B------:R-:W-:Y:S01]  /*0e60*/  FMUL.FTZ R8, R9, UR18 ;  /* 0x0000001209087c20 */ /* 0x000fe20008410000 */
[----:B------:R-:W-:Y:S01]  /*0e70*/  PRMT R16, R49, 0x7632, R16 ;  /* 0x0000763231107816 */ /* 0x000fe20000000010 */
[----:B------:R-:W-:Y:S01]  /*0e80*/  FADD.FTZ R25, R15, -UR20 ;  /* 0x800000140f197e21 */ /* 0x000fe20008010000 */
        /* <DEDUP_REMOVED lines=25> */
.L_x_348:
        /* <DEDUP_REMOVED lines=26> */
.L_x_349:
[--C-:B------:R-:W-:Y:S01]  /*11c0*/  FFMA.FTZ R19, R9, R17, R16.reuse ;  /* 0x0000001109137223 */ /* 0x100fe20000010010 */
[----:B------:R-:W-:Y:S01]  /*11d0*/  PRMT R16, R47, 0x7632, R16 ;  /* 0x000076322f107816 */ /* 0x000fe20000000010 */
[----:B------:R-:W-:Y:S01]  /*11e0*/  FMUL.FTZ R21, R13, R44 ;  /* 0x0000002c0d157220 */ /* 0x000fe20000410000 */
[----:B------:R-:W-:Y:S01]  /*11f0*/  FADD.FTZ R22, R17, R18 ;  /* 0x0000001211167221 */ /* 0x000fe20000010000 */
[----:B------:R-:W-:Y:S01]  /*1200*/  SHF.L.U32 R18, R47, 0x10, RZ ;  /* 0x000000102f127819 */ /* 0x000fe200000006ff */
[----:B------:R-:W-:Y:S01]  /*1210*/  FMUL.FTZ R24, R12, R41 ;  /* 0x000000290c187220 */ /* 0x000fe20000410000 */
[----:B------:R-:W-:Y:S01]  /*1220*/  SHF.L.U32 R16, R16, 0x10, RZ ;  /* 0x0000001010107819 */ /* 0x000fe200000006ff */
[--C-:B------:R-:W-:Y:S01]  /*1230*/  FFMA.FTZ R20, R14, R21, R19.reuse ;  /* 0x000000150e147223 */ /* 0x100fe20000010013 */
        /* <DEDUP_REMOVED lines=8> */
[----:B------:R-:W-:Y:S01]  /*12c0*/  PRMT R22, R48, 0x7632, R22 ;  /* 0x0000763230167816 */ /* 0x000fe20000000016 */
        /* <DEDUP_REMOVED lines=19> */
.L_x_350:
        /* <DEDUP_REMOVED lines=8> */
[----:B------:R-:W-:Y:S01]  /*1480*/  FADD.FTZ R26, R24, -UR20 ;  /* 0x80000014181a7e21 */ /* 0x000fe20008010000 */
[----:B------:R-:W-:Y:S01]  /*1490*/  FADD.FTZ R27, R22, -UR20 ;  /* 0x80000014161b7e21 */ /* 0x000fe20008010000 */
[----:B------:R-:W-:-:S02]  /*14a0*/  SHF.L.U32 R23, R45, 0x10, RZ ;  /* 0x000000102d177819 */ /* 0x000fc400000006ff */
        /* <DEDUP_REMOVED lines=23> */
.L_x_351:
        /* <DEDUP_REMOVED lines=27> */
[----:B------:R-:W-:Y:S01]  /*17d0*/  BSSY B0, `(.L_x_352) ;  /* 0x000004c000007945 */ /* 0x000fe20003800000 */
[----:B------:R-:W-:Y:S01]  /*17e0*/  ISETP.GT.U32.AND P5, PT, R53, 0x1f, PT ;  /* 0x0000001f3500780c */ /* 0x000fe20003fa4070 */
[----:B0-----:R-:W-:-:S06]  /*17f0*/  ULEA UR10, UR19, UR10, 0x18 ;  /* 0x0000000a130a7291 */ /* 0x001fcc000f8ec03f */
        /* <DEDUP_REMOVED lines=22> */
[----:B------:R-:W-:Y:S01]  /*1960*/  FFMA.FTZ R21, R25, R24, R28 ;  /* 0x0000001819157223 */ /* 0x000fe2000001001c */
[----:B-1----:R-:W-:Y:S01]  /*1970*/  @!P0 FADD.FTZ R27, R27, R20 ;  /* 0x000000141b1b8221 */ /* 0x002fe20000010000 */
[----:B------:R-:W-:Y:S01]  /*1980*/  ISETP.NE.AND P0, PT, R39, RZ, PT ;  /* 0x000000ff2700720c */ /* 0x000fe20003f05270 */
[----:B------:R-:W-:Y:S01]  /*1990*/  FFMA.FTZ R20, R22, R23, R29 ;  /* 0x0000001716147223 */ /* 0x000fe2000001001d */
[----:B------:R-:W-:Y:S01]  /*19a0*/  FADD.FTZ R22, R8, R23 ;  /* 0x0000001708167221 */ /* 0x000fe20000010000 */
[----:B------:R-:W-:Y:S01]  /*19b0*/  FADD.FTZ R23, R9, R24 ;  /* 0x0000001809177221 */ /* 0x000fe20000010000 */
[----:B------:R-:W-:-:S02]  /*19c0*/  MOV R8, R26 ;  /* 0x0000001a00087202 */ /* 0x000fc40000000f00 */
[----:B------:R-:W-:Y:S02]  /*19d0*/  MOV R9, R27 ;  /* 0x0000001b00097202 */ /* 0x000fe40000000f00 */
[----:B------:R0:W-:Y:S05]  /*19e0*/  STS.128 [R54], R20 ;  /* 0x0000001436007388 */ /* 0x0001ea0000000c00 */
        /* <DEDUP_REMOVED lines=10> */
[----:B------:R-:W-:-:S02]  /*1a90*/  FADD.FTZ R32, R9, R11 ;  /* 0x0000000b09207221 */ /* 0x000fc40000010000 */
[----:B0-----:R-:W0:Y:S01]  /*1aa0*/  LDS.128 R8, [UR10+0x60] ;  /* 0x0000600aff087984 */ /* 0x001e220008000c00 */
        /* <DEDUP_REMOVED lines=30> */
.L_x_353:
[----:B------:R-:W-:Y:S05]  /*1c90*/  BSYNC B0 ;  /* 0x0000000000007941 */ /* 0x000fea0003800000 */
.L_x_352:
        /* <DEDUP_REMOVED lines=22> */
[----:B------:R-:W2:Y:S01]  /*1e00*/  LDS.128 R32, [R54+0x1000] ;  /* 0x0010000036207984 */ /* 0x000ea20000000c00 */
[----:B----4-:R-:W-:Y:S01]  /*1e10*/  FADD.FTZ R55, R55, R12 ;  /* 0x0000000c37377221 */ /* 0x010fe20000010000 */
[----:B------:R-:W-:Y:S01]  /*1e20*/  FADD.FTZ R11, R11, R14 ;  /* 0x0000000e0b0b7221 */ /* 0x000fe20000010000 */
[----:B------:R-:W-:Y:S01]  /*1e30*/  FADD.FTZ R10, R10, R13 ;  /* 0x0000000d0a0a7221 */ /* 0x000fe20000010000 */
[----:B------:R-:W3:Y:S01]  /*1e40*/  LDS.128 R28, [R54+0x1200] ;  /* 0x00120000361c7984 */ /* 0x000ee20000000c00 */
[----:B------:R-:W-:Y:S01]  /*1e50*/  FADD.FTZ R60, R60, R15 ;  /* 0x0000000f3c3c7221 */ /* 0x000fe20000010000 */
        /* <DEDUP_REMOVED lines=50> */
.L_x_355:
[----:B------:R-:W-:Y:S05]  /*2180*/  BSYNC B0 ;  /* 0x0000000000007941 */ /* 0x000fea0003800000 */
.L_x_354:
        /* <DEDUP_REMOVED lines=21> */
.L_x_357:
[----:B------:R-:W-:Y:S05]  /*22e0*/  BSYNC B0 ;  /* 0x0000000000007941 */ /* 0x000fea0003800000 */
.L_x_356:
[----:B--2---:R-:W-:Y:S02]  /*22f0*/  PRMT R19, R47, 0x7632, R19 ;  /* 0x000076322f137816 */ /* 0x004fe40000000013 */
[----:B------:R-:W-:Y:S02]  /*2300*/  PRMT R18, R46, 0x7632, R18 ;  /* 0x000076322e127816 */ /* 0x000fe40000000012 */
[----:B------:R-:W-:Y:S02]  /*2310*/  PRMT R17, R48, 0x7632, R17 ;  /* 0x0000763230117816 */ /* 0x000fe40000000011 */
[----:B------:R-:W-:Y:S01]  /*2320*/  PRMT R16, R45, 0x7632, R16 ;  /* 0x000076322d107816 */ /* 0x000fe20000000010 */
[----:B------:R-:W-:Y:S06]  /*2330*/  @!P0 BRA `(.L_x_358) ;  /* 0x0000001000948947 */ /* 0x000fec0003800000 */
[----:B------:R-:W1:Y:S01]  /*2340*/  LDC.64 R10, c[0x0][0x258] ;  /* 0x00009600ff0a7b82 */ /* 0x000e620000000a00 */
[----:B------:R-:W-:-:S04]  /*2350*/  ULOP3.LUT UR10, UR4, 0x1, URZ, 0xc0, !UPT ;  /* 0x00000001040a7892 */ /* 0x000fc8000f8ec03f */
[----:B------:R-:W-:-:S03]  /*2360*/  UIMAD UR10, UR10, UR17, URZ ;  /* 0x000000110a0a72a4 */ /* 0x000fc6000f8e023f */
[----:B0-----:R-:W0:Y:S03]  /*2370*/  LDC.64 R22, c[0x0][0x260] ;  /* 0x00009800ff167b82 */ /* 0x001e260000000a00 */
[----:B------:R-:W-:Y:S01]  /*2380*/  IMAD R12, R24, UR10, RZ ;  /* 0x0000000a180c7c24 */ /* 0x000fe2000f8e02ff */
[----:B------:R-:W-:-:S04]  /*2390*/  IADD3 R13, R40, UR10, RZ ;  /* 0x0000000a280d7c10 */ /* 0x000fc8000fffe0ff */
[----:B------:R-:W-:Y:S01]  /*23a0*/  SHF.L.U32 R15, R12, 0x1, RZ ;  /* 0x000000010c0f7819 */ /* 0x000fe200000006ff */
[----:B-1----:R-:W-:-:S04]  /*23b0*/  IMAD.WIDE.U32 R10, R13, 0x4, R10 ;  /* 0x000000040d0a7825 */ /* 0x002fc800078e000a */
[----:B0-----:R-:W-:Y:S01]  /*23c0*/  IMAD.WIDE R22, R15, 0x4, R22 ;  /* 0x000000040f167825 */ /* 0x001fe200078e0216 */
        /* <DEDUP_REMOVED lines=25> */
.L_x_360:
[----:B------:R-:W2:Y:S04]  /*2560*/  LDG.E.STRONG.GPU R12, desc[UR12][R10.64] ;  /* 0x0000000c0a0c7981 */ /* 0x000ea8000c1ef900 */
[----:B--2---:R-:W-:Y:S01]  /*2570*/  CCTL.IVALL ;  /* 0x00000000ff00798f */ /* 0x004fe20002000000 */
[----:B------:R-:W-:Y:S05]  /*2580*/  YIELD ;  /* 0x0000000000007946 */ /* 0x000fea0003800000 */
[----:B------:R-:W-:-:S13]  /*2590*/  ISETP.NE.AND P0, PT, R12, R15, PT ;  /* 0x0000000f0c00720c */ /* 0x000fda0003f05270 */
[----:B------:R-:W-:Y:S05]  /*25a0*/  @P0 BRA `(.L_x_360) ;  /* 0xfffffffc00ec0947 */ /* 0x000fea000383ffff */
.L_x_359:
        /* <DEDUP_REMOVED lines=17> */
.L_x_364:
        /* <DEDUP_REMOVED lines=115> */
.L_x_363:
        /* <DEDUP_REMOVED lines=61> */
.L_x_365:
[----:B------:R-:W-:-:S13]  /*31c0*/  ISETP.NE.OR P0, PT, R20, RZ, P0 ;  /* 0x000000ff1400720c */ /* 0x000fda0000705670 */
[----:B------:R-:W-:Y:S05]  /*31d0*/  @!P0 BRA `(.L_x_361) ;  /* 0x00000000007c8947 */ /* 0x000fea0003800000 */
.L_x_362:
        /* <DEDUP_REMOVED lines=31> */
.L_x_361:
        /* <DEDUP_REMOVED lines=11> */
.L_x_367:
[----:B------:R-:W-:Y:S05]  /*3480*/  BSYNC B0 ;  /* 0x0000000000007941 */ /* 0x000fea0003800000 */
.L_x_366:
        /* <DEDUP_REMOVED lines=16> */
.L_x_358:
[----:B------:R-:W1:Y:S01]  /*3590*/  S2UR UR11, SR_CgaCtaId ;  /* 0x00000000000b79c3 */ /* 0x000e620000008800 */
[----:B------:R-:W-:Y:S01]  /*35a0*/  UMOV UR10, 0x400 ;  /* 0x00000400000a7882 */ /* 0x000fe20000000000 */
[----:B------:R-:W-:Y:S02]  /*35b0*/  SHF.R.U32.HI R12, RZ, 0x5, R53 ;  /* 0x00000005ff0c7819 */ /* 0x000fe40000011635 */
[C---:B------:R-:W-:Y:S02]  /*35c0*/  PRMT R14, R52.reuse, 0x7632, R14 ;  /* 0x00007632340e7816 */ /* 0x040fe4000000000e */
[----:B------:R-:W-:Y:S02]  /*35d0*/  SHF.L.U32 R52, R52, 0x10, RZ ;  /* 0x0000001034347819 */ /* 0x000fe400000006ff */
[----:B------:R-:W2:Y:S01]  /*35e0*/  LDC R13, c[0x0][0x2ac] ;  /* 0x0000ab00ff0d7b82 */ /* 0x000ea20000000800 */
[----:B------:R-:W-:Y:S01]  /*35f0*/  SHF.L.U32 R14, R14, 0x10, RZ ;  /* 0x000000100e0e7819 */ /* 0x000fe200000006ff */
[----:B-1----:R-:W-:Y:S01]  /*3600*/  ULEA UR10, UR11, UR10, 0x18 ;  /* 0x0000000a0b0a7291 */ /* 0x002fe2000f8ec03f */
[----:B--2---:R-:W-:-:S08]  /*3610*/  IMAD R12, R13, UR14, R12 ;  /* 0x0000000e0d0c7c24 */ /* 0x004fd0000f8e020c */
        /* <DEDUP_REMOVED lines=44> */
.L_x_368:
        /* <DEDUP_REMOVED lines=20> */
.L_x_370:
[----:B------:R-:W-:Y:S05]  /*3a20*/  BSYNC B0 ;  /* 0x0000000000007941 */ /* 0x000fea0003800000 */
.L_x_369:
        /* <DEDUP_REMOVED lines=25> */
.L_x_371:
        /* <DEDUP_REMOVED lines=20> */
.L_x_373:
[----:B------:R-:W-:Y:S05]  /*3d00*/  BSYNC B0 ;  /* 0x0000000000007941 */ /* 0x000fea0003800000 */
.L_x_372:
        /* <DEDUP_REMOVED lines=31> */
.L_x_374:
        /* <DEDUP_REMOVED lines=20> */
.L_x_376:
[----:B------:R-:W-:Y:S05]  /*4040*/  BSYNC B0 ;  /* 0x0000000000007941 */ /* 0x000fea0003800000 */
.L_x_375:
        /* <DEDUP_REMOVED lines=10> */
[----:B-1----:R-:W-:-:S05]  /*40f0*/  FMUL.FTZ R9, R42, -1.4426950216293334961 ;  /* 0xbfb8aa3b2a097820 */ /* 0x002fca0000410000 */
        /* <DEDUP_REMOVED lines=14> */
.L_x_377:
[----:B------:R-:W-:Y:S04]  /*41e0*/  BSSY B0, `(.L_x_378) ;  /* 0x0000013000007945 */ /* 0x000fe80003800000 */
[----:B------:R-:W-:Y:S05]  /*41f0*/  @!P3 BRA `(.L_x_379) ;  /* 0x000000000044b947 */ /* 0x000fea0003800000 */
[----:B------:R-:W-:Y:S01]  /*4200*/  ULDC.64 UR10, c[0x0][0x288] ;  /* 0x0000a200000a7ab9 */ /* 0x000fe20000000a00 */
[C-C-:B------:R-:W-:Y:S01]  /*4210*/  FFMA.FTZ R6, R12.reuse, R48, R13.reuse ;  /* 0x000000300c067223 */ /* 0x140fe2000001000d */
[----:B------:R-:W-:Y:S01]  /*4220*/  MOV R57, R59 ;  /* 0x0000003b00397202 */ /* 0x000fe20000000f00 */
[----:B------:R-:W-:Y:S01]  /*4230*/  FFMA.FTZ R13, R12, R17, R13 ;  /* 0x000000110c0d7223 */ /* 0x000fe2000001000d */
[----:B-1----:R-:W-:Y:S02]  /*4240*/  IMAD R9, R7, UR10, RZ ;  /* 0x0000000a07097c24 */ /* 0x002fe4000f8e02ff */
[----:B------:R-:W-:Y:S01]  /*4250*/  FFMA.FTZ R6, R45, R44, -R6 ;  /* 0x0000002c2d067223 */ /* 0x000fe20000010806 */
[----:B------:R-:W-:Y:S01]  /*4260*/  FFMA.FTZ R13, R16, R41, -R13 ;  /* 0x00000029100d7223 */ /* 0x000fe2000001080d */
[----:B------:R-:W-:-:S04]  /*4270*/  IMAD.WIDE.U32 R56, R2, UR10, R56 ;  /* 0x0000000a02387c25 */ /* 0x000fc8000f8e0038 */
[----:B------:R-:W-:Y:S01]  /*4280*/  FMUL.FTZ R6, R6, UR18 ;  /* 0x0000001206067c20 */ /* 0x000fe20008410000 */
[----:B0-----:R-:W-:Y:S01]  /*4290*/  FMUL.FTZ R11, R13, UR18 ;  /* 0x000000120d0b7c20 */ /* 0x001fe20008410000 */
[----:B------:R-:W-:Y:S01]  /*42a0*/  IMAD R9, R2, UR11, R9 ;  /* 0x0000000b02097c24 */ /* 0x000fe2000f8e0209 */
[----:B------:R-:W-:Y:S02]  /*42b0*/  ULDC.64 UR10, c[0x0][0x210] ;  /* 0x00008400000a7ab9 */ /* 0x000fe40000000a00 */
[C---:B------:R-:W-:Y:S02]  /*42c0*/  LEA R8, P0, R56.reuse, UR10, 0x1 ;  /* 0x0000000a38087c11 */ /* 0x040fe4000f8008ff */
[----:B------:R-:W-:Y:S02]  /*42d0*/  IADD3 R9, R57, R9, RZ ;  /* 0x0000000939097210 */ /* 0x000fe40007ffe0ff */
[----:B------:R-:W-:Y:S02]  /*42e0*/  F2FP.BF16.F32.PACK_AB R11, R11, R6 ;  /* 0x000000060b0b723e */ /* 0x000fe400000010ff */
[----:B------:R-:W-:-:S05]  /*42f0*/  LEA.HI.X R9, R56, UR11, R9, 0x1, P0 ;  /* 0x0000000b38097c11 */ /* 0x000fca00080f0c09 */
[----:B------:R2:W-:Y:S02]  /*4300*/  STG.E desc[UR12][R8.64], R11 ;  /* 0x0000000b08007986 */ /* 0x0005e4000c10190c */
.L_x_379:
[----:B------:R-:W-:Y:S05]  /*4310*/  BSYNC B0 ;  /* 0x0000000000007941 */ /* 0x000fea0003800000 */
.L_x_378:
[----:B------:R-:W-:Y:S02]  /*4320*/  UIADD3 UR15, UR17, UR15, URZ ;  /* 0x0000000f110f7290 */ /* 0x000fe4000fffe03f */
[----:B------:R-:W-:Y:S02]  /*4330*/  UIADD3 UR4, UR4, 0x1, URZ ;  /* 0x0000000104047890 */ /* 0x000fe4000fffe03f */
[----:B------:R-:W-:-:S06]  /*4340*/  UISETP.GE.AND UP0, UPT, UR15, UR5, UPT ;  /* 0x000000050f00728c */ /* 0x000fcc000bf06270 */
[----:B------:R-:W-:-:S13]  /*4350*/  PLOP3.LUT P0, PT, PT, PT, UP0, 0x80, 0x0 ;  /* 0x000000000000781c */ /* 0x000fda0003f0f008 */
[----:B------:R-:W-:Y:S05]  /*4360*/  @!P0 BRA `(.L_x_380) ;  /* 0xffffffbc00f88947 */ /* 0x000fea000383ffff */
.L_x_345:
[----:B------:R-:W3:Y:S01]  /*4370*/  LDC R4, c[0x0][0xc] ;  /* 0x00000300ff047b82 */ /* 0x000ee20000000800 */
[----:B------:R-:W-:Y:S01]  /*4380*/  ISETP.NE.AND P2, PT, R53, RZ, PT ;  /* 0x000000ff3500720c */ /* 0x000fe20003f45270 */
[----:B------:R-:W-:Y:S06]  /*4390*/  BSSY B0, `(.L_x_381) ;  /* 0x0000015000007945 */ /* 0x000fec0003800000 */
[----:B------:R-:W4:Y:S08]  /*43a0*/  LDC R7, c[0x0][0x10] ;  /* 0x00000400ff077b82 */ /* 0x000f300000000800 */
[----:B------:R-:W5:Y:S01]  /*43b0*/  LDC.64 R2, c[0x0][0x258] ;  /* 0x00009600ff027b82 */ /* 0x000f620000000a00 */
[----:B---3--:R-:W-:-:S02]  /*43c0*/  IADD3 R0, R4, -0x1, RZ ;  /* 0xffffffff04007810 */ /* 0x008fc40007ffe0ff */
[----:B------:R-:W-:Y:S02]  /*43d0*/  ISETP.NE.AND P1, PT, R4, 0x1, PT ;  /* 0x000000010400780c */ /* 0x000fe40003f25270 */
[----:B------:R-:W-:Y:S02]  /*43e0*/  ISETP.NE.AND P0, PT, R0, UR14, PT ;  /* 0x0000000e00007c0c */ /* 0x000fe4000bf05270 */
[C---:B----4-:R-:W-:Y:S02]  /*43f0*/  IADD3 R5, R7.reuse, -0x1, RZ ;  /* 0xffffffff07057810 */ /* 0x050fe40007ffe0ff */
[----:B------:R-:W-:Y:S02]  /*4400*/  SHF.L.U32 R0, R7, 0x1, RZ ;  /* 0x0000000107007819 */ /* 0x000fe400000006ff */
[----:B------:R-:W-:Y:S02]  /*4410*/  ISETP.NE.OR P0, PT, R40, R5, P0 ;  /* 0x000000052800720c */ /* 0x000fe40000705670 */
[----:B------:R-:W-:-:S05]  /*4420*/  SEL R5, R0, RZ, P1 ;  /* 0x000000ff00057207 */ /* 0x000fca0000800000 */
[----:B-----5:R-:W-:Y:S01]  /*4430*/  IMAD.WIDE.U32 R2, R5, 0x4, R2 ;  /* 0x0000000405027825 */ /* 0x020fe200078e0002 */
[----:B------:R-:W-:Y:S06]  /*4440*/  @P2 BRA `(.L_x_382) ;  /* 0x0000000000242947 */ /* 0x000fec0003800000 */
[----:B------:R-:W3:Y:S01]  /*4450*/  S2R R0, SR_LANEID ;  /* 0x0000000000007919 */ /* 0x000ee20000000000 */
[----:B------:R-:W-:Y:S02]  /*4460*/  VOTEU.ANY UR4, UPT, PT ;  /* 0x0000000000047886 */ /* 0x000fe400038e0100 */
[----:B------:R-:W-:Y:S02]  /*4470*/  UFLO.U32 UR5, UR4 ;  /* 0x00000004000572bd */ /* 0x000fe400080e0000 */
[----:B------:R-:W4:Y:S04]  /*4480*/  POPC R5, UR4 ;  /* 0x0000000400057d09 */ /* 0x000f280008000000 */
[----:B---3--:R-:W-:-:S13]  /*4490*/  ISETP.EQ.U32.AND P1, PT, R0, UR5, PT ;  /* 0x0000000500007c0c */ /* 0x008fda000bf22070 */
[----:B------:R-:W-:Y:S06]  /*44a0*/  @P1 MEMBAR.ALL.GPU ;  /* 0x0000000000001992 */ /* 0x000fec000000a000 */
[----:B------:R-:W-:-:S00]  /*44b0*/  @P1 ERRBAR ;  /* 0x00000000000019ab */ /* 0x000fc00000000000 */
[----:B------:R-:W-:Y:S06]  /*44c0*/  @P1 CGAERRBAR ;  /* 0x00000000000015ab */ /* 0x000fec0000000000 */
[----:B----4-:R3:W-:Y:S02]  /*44d0*/  @P1 REDG.E.ADD.S32.STRONG.GPU desc[UR12][R2.64], R5 ;  /* 0x000000050200198e */ /* 0x0107e4000c10e38c */
.L_x_382:
[----:B------:R-:W-:Y:S05]  /*44e0*/  BSYNC B0 ;  /* 0x0000000000007941 */ /* 0x000fea0003800000 */
.L_x_381:
[----:B------:R-:W-:Y:S05]  /*44f0*/  @P0 EXIT ;  /* 0x000000000000094d */ /* 0x000fea0003800000 */
[----:B------:R-:W-:Y:S05]  /*4500*/  @P2 BRA `(.L_x_383) ;  /* 0x0000000000202947 */ /* 0x000fea0003800000 */
[----:B------:R-:W-:-:S05]  /*4510*/  IMAD R0, R4, R7, RZ ;  /* 0x0000000704007224 */ /* 0x000fca00078e02ff */
[----:B------:R-:W-:-:S13]  /*4520*/  ISETP.NE.AND P0, PT, R0, -0x1, PT ;  /* 0xffffffff0000780c */ /* 0x000fda0003f05270 */
[----:B------:R-:W-:Y:S05]  /*4530*/  @!P0 BRA `(.L_x_383) ;  /* 0x0000000000148947 */ /* 0x000fea0003800000 */
.L_x_384:
[----:B---3--:R-:W3:Y:S04]  /*4540*/  LDG.E.STRONG.GPU R5, desc[UR12][R2.64] ;  /* 0x0000000c02057981 */ /* 0x008ee8000c1ef900 */
[----:B---3--:R-:W-:Y:S01]  /*4550*/  CCTL.IVALL ;  /* 0x00000000ff00798f */ /* 0x008fe20002000000 */
[----:B------:R-:W-:Y:S05]  /*4560*/  YIELD ;  /* 0x0000000000007946 */ /* 0x000fea0003800000 */
[----:B------:R-:W-:-:S13]  /*4570*/  ISETP.NE.AND P0, PT, R5, R0, PT ;  /* 0x000000000500720c */ /* 0x000fda0003f05270 */
[----:B------:R-:W-:Y:S05]  /*4580*/  @P0 BRA `(.L_x_384) ;  /* 0xfffffffc00ec0947 */ /* 0x000fea000383ffff */
.L_x_383:
[----:B------:R-:W-:Y:S05]  /*4590*/  WARPSYNC.ALL ;  /* 0x0000000000007948 */ /* 0x000fea0003800000 */
[----:B---3--:R-:W3:Y:S08]  /*45a0*/  LDC.64 R2, c[0x0][0x288] ;  /* 0x0000a200ff027b82 */ /* 0x008ef00000000a00 */
[----:B------:R-:W-:Y:S01]  /*45b0*/  BAR.SYNC.DEFER_BLOCKING 0x0 ;  /* 0x0000000000007b1d */ /* 0x000fe20000010000 */
[----:B---3--:R-:W-:-:S04]  /*45c0*/  LEA.HI R0, P0, R3, R2, RZ, 0x1 ;  /* 0x0000000203007211 */ /* 0x008fc800078108ff */
[----:B------:R-:W-:-:S04]  /*45d0*/  IADD3.X R5, RZ, R3, RZ, P0, !PT ;  /* 0x00000003ff057210 */ /* 0x000fc800007fe4ff */
[----:B------:R-:W-:Y:S02]  /*45e0*/  SHF.R.S64 R20, R0, 0x1, R5 ;  /* 0x0000000100147819 */ /* 0x000fe40000001005 */
[----:B------:R-:W-:Y:S02]  /*45f0*/  SHF.R.S32.HI R0, RZ, 0x1f, R53 ;  /* 0x0000001fff007819 */ /* 0x000fe40000011435 */
[----:B------:R-:W-:Y:S02]  /*4600*/  SHF.R.S32.HI R25, RZ, 0x1, R5 ;  /* 0x00000001ff197819 */ /* 0x000fe40000011405 */
[----:B------:R-:W-:-:S04]  /*4610*/  ISETP.GT.U32.AND P0, PT, R20, R53, PT ;  /* 0x000000351400720c */ /* 0x000fc80003f04070 */
[----:B------:R-:W-:-:S13]  /*4620*/  ISETP.GT.AND.EX P0, PT, R25, R0, PT, P0 ;  /* 0x000000001900720c */ /* 0x000fda0003f04300 */
[----:B------:R-:W-:Y:S05]  /*4630*/  @!P0 EXIT ;  /* 0x000000000000894d */ /* 0x000fea0003800000 */
[C---:B-12---:R-:W-:Y:S01]  /*4640*/  IMAD.WIDE.U32 R8, R2.reuse, 0x3, RZ ;  /* 0x0000000302087825 */ /* 0x046fe200078e00ff */
[----:B0-----:R-:W-:Y:S01]  /*4650*/  LEA R11, R3, R3, 0x1 ;  /* 0x00000003030b7211 */ /* 0x001fe200078e08ff */
[----:B------:R-:W0:Y:S01]  /*4660*/  LDC.64 R6, c[0x0][0x218] ;  /* 0x00008600ff067b82 */ /* 0x000e220000000a00 */
        /* <DEDUP_REMOVED lines=10> */
.L_x_385:
[----:B------:R-:W-:-:S04]  /*4710*/  LEA R12, P0, R53, UR4, 0x2 ;  /* 0x00000004350c7c11 */ /* 0x000fc8000f8010ff */
[----:B------:R-:W-:Y:S02]  /*4720*/  LEA.HI.X R13, R53, UR5, R0, 0x2, P0 ;  /* 0x00000005350d7c11 */ /* 0x000fe400080f1400 */
[-C--:B------:R-:W-:Y:S02]  /*4730*/  LEA R14, P0, R20, R12.reuse, 0x2 ;  /* 0x0000000c140e7211 */ /* 0x080fe400078010ff */
[-C--:B------:R-:W-:Y:S01]  /*4740*/  LEA R18, P2, R27, R12.reuse, 0x2 ;  /* 0x0000000c1b127211 */ /* 0x080fe200078410ff */
[----:B------:R-:W2:Y:S01]  /*4750*/  LDG.E R0, desc[UR12][R12.64] ;  /* 0x0000000c0c007981 */ /* 0x000ea2000c1e1900 */
[----:B------:R-:W-:Y:S02]  /*4760*/  LEA R16, P1, R2, R12, 0x2 ;  /* 0x0000000c02107211 */ /* 0x000fe400078210ff */
[C---:B------:R-:W-:Y:S02]  /*4770*/  IADD3.X R15, R13.reuse, R31, RZ, P0, !PT ;  /* 0x0000001f0d0f7210 */ /* 0x040fe400007fe4ff */
[----:B------:R-:W-:-:S02]  /*4780*/  IADD3.X R19, R13, R29, RZ, P2, !PT ;  /* 0x0000001d0d137210 */ /* 0x000fc400017fe4ff */
[----:B------:R-:W-:Y:S02]  /*4790*/  IADD3.X R17, R23, R13, RZ, P1, !PT ;  /* 0x0000000d17117210 */ /* 0x000fe40000ffe4ff */
        /* <DEDUP_REMOVED lines=8> */
[----:B--2---:R-:W-:Y:S02]  /*4820*/  F2FP.BF16.F32.PACK_AB R3, R15, R0 ;  /* 0x000000000f03723e */ /* 0x004fe400000010ff */
[----:B------:R-:W-:Y:S02]  /*4830*/  SHF.R.S32.HI R0, RZ, 0x1f, R53 ;  /* 0x0000001fff007819 */ /* 0x000fe40000011435 */
[----:B---3--:R-:W-:Y:S01]  /*4840*/  F2FP.BF16.F32.PACK_AB R21, R19, R16 ;  /* 0x000000101315723e */ /* 0x008fe200000010ff */
[----:B------:R2:W-:Y:S04]  /*4850*/  STG.E desc[UR12][R8.64], R3 ;  /* 0x0000000308007986 */ /* 0x0005e8000c10190c */
[----:B------:R2:W-:Y:S01]  /*4860*/  STG.E desc[UR12][R10.64], R21 ;  /* 0x000000150a007986 */ /* 0x0005e2000c10190c */
[----:B------:R-:W-:-:S13]  /*4870*/  ISETP.GT.AND.EX P0, PT, R25, R0, PT, P0 ;  /* 0x000000001900720c */ /* 0x000fda0003f04300 */
[----:B--2---:R-:W-:Y:S05]  /*4880*/  @P0 BRA `(.L_x_385) ;  /* 0xfffffffc00a00947 */ /* 0x004fea000383ffff */
[----:B------:R-:W-:Y:S05]  /*4890*/  EXIT ;  /* 0x000000000000794d */ /* 0x000fea0003800000 */
.L_x_386:
        /* <DEDUP_REMOVED lines=14> */
.L_x_5220:


//--------------------- .text._Z35group_norm_nhwc_bwd_one_pass_kernelI11Bf16IOBf16WLi128ELi64ELi512EEv26Group_norm_nhwc_bwd_params --------------------------
	.section	.text._Z35group_norm_nhwc_bwd_one_pass_kernelI11Bf16IOBf16WLi128ELi64ELi512EEv26Group_norm_nhwc_bwd_params,"ax",@progbits
	.align	128
        .global         _Z35group_norm_nhwc_bwd_one_pass_kernelI11Bf16IOBf16WLi128ELi64ELi512EEv26Group_norm_nhwc_bwd_params
        .type           _Z35group_norm_nhwc_bwd_one_pass_kernelI11Bf16IOBf16WLi128ELi64ELi512EEv26Group_norm_nhwc_bwd_params,@function
        .size           _Z35group_norm_nhwc_bwd_one_pass_kernelI11Bf16IOBf16WLi128ELi64ELi512EEv26Group_norm_nhwc_bwd_params,(.L_x_5221 - _Z35group_norm_nhwc_bwd_one_pass_kernelI11Bf16IOBf16WLi128ELi64ELi512EEv26Group_norm_nhwc_bwd_params)
        .other          _Z35group_norm_nhwc_bwd_one_pass_kernelI11Bf16IOBf16WLi128ELi64ELi512EEv26Group_norm_nhwc_bwd_params,@"STO_CUDA_ENTRY STV_DEFAULT"
_Z35group_norm_nhwc_bwd_one_pass_kernelI11Bf16IOBf16WLi128ELi64ELi512EEv26Group_norm_nhwc_bwd_params:
.text._Z35group_norm_nhwc_bwd_one_pass_kernelI11Bf16IOBf16WLi128ELi64ELi512EEv26Group_norm_nhwc_bwd_params:
        /* <DEDUP_REMOVED lines=50> */
.L_x_438:
        /* <DEDUP_REMOVED lines=10> */
[----:B------:R-:W-:Y:S01]  /*03c0*/  SHF.R.S32.HI R21, RZ, 0x1f, R19 ;  /* 0x0000001fff157819 */ /* 0x000fe20000011413 */
[----:B-1----:R-:W1:Y:S01]  /*03d0*/  @P6 LDC.64 R42, c[0x0][0x230] ;  /* 0x00008c00ff2a6b82 */ /* 0x002e620000000a00 */
[----:B------:R-:W-:Y:S02]  /*03e0*/  IADD3 R14, R2, 0x40, RZ ;  /* 0x00000040020e7810 */ /* 0x000fe40007ffe0ff */
[----:B------:R-:W-:Y:S02]  /*03f0*/  LOP3.LUT R36, R36, 0xfffffffd, RZ, 0xc0, !PT ;  /* 0xfffffffd24247812 */ /* 0x000fe400078ec0ff */
[----:B0-----:R-:W-:-:S03]  /*0400*/  IABS R6, R9 ;  /* 0x0000000900067213 */ /* 0x001fc60000000000 */
[----:B------:R-:W0:Y:S01]  /*0410*/  @P6 LDC.64 R34, c[0x0][0x228] ;  /* 0x00008a00ff226b82 */ /* 0x000e220000000a00 */
[----:B------:R-:W2:Y:S08]  /*0420*/  I2F.RP R3, R6 ;  /* 0x0000000600037306 */ /* 0x000eb00000209400 */
[----:B--2---:R-:W2:Y:S02]  /*0430*/  MUFU.RCP R3, R3 ;  /* 0x0000000300037308 */ /* 0x004ea40000001000 */
[----:B--2---:R-:W-:-:S06]  /*0440*/  IADD3 R4, R3, 0xffffffe, RZ ;  /* 0x0ffffffe03047810 */ /* 0x004fcc0007ffe0ff */
[----:B------:R2:W3:Y:S02]  /*0450*/  F2I.FTZ.U32.TRUNC.NTZ R5, R4 ;  /* 0x0000000400057305 */ /* 0x0004e4000021f000 */
[----:B--2---:R-:W-:Y:S01]  /*0460*/  HFMA2.MMA R4, -RZ, RZ, 0, 0 ;  /* 0x00000000ff047435 */ /* 0x004fe200000001ff */
[----:B---3--:R-:W-:-:S05]  /*0470*/  IADD3 R7, RZ, -R5, RZ ;  /* 0x80000005ff077210 */ /* 0x008fca0007ffe0ff */
[----:B------:R-:W-:-:S04]  /*0480*/  IMAD R7, R7, R6, RZ ;  /* 0x0000000607077224 */ /* 0x000fc800078e02ff */
[----:B------:R-:W-:Y:S01]  /*0490*/  IMAD.HI.U32 R5, R5, R7, R4 ;  /* 0x0000000705057227 */ /* 0x000fe200078e0004 */
[----:B------:R-:W-:Y:S02]  /*04a0*/  MOV R7, R8 ;  /* 0x0000000800077202 */ /* 0x000fe40000000f00 */
[----:B------:R-:W-:-:S03]  /*04b0*/  SHF.L.U32 R8, R37, 0x1, RZ ;  /* 0x0000000125087819 */ /* 0x000fc600000006ff */
[----:B------:R-:W-:Y:S01]  /*04c0*/  IMAD.HI.U32 R5, R5, R7, RZ ;  /* 0x0000000705057227 */ /* 0x000fe200078e00ff */
[----:B------:R-:W-:-:S04]  /*04d0*/  LOP3.LUT R13, R8, 0x3e, RZ, 0xc0, !PT ;  /* 0x0000003e080d7812 */ /* 0x000fc800078ec0ff */
[----:B------:R-:W-:-:S05]  /*04e0*/  IADD3 R3, -R5, RZ, RZ ;  /* 0x000000ff05037210 */ /* 0x000fca0007ffe1ff */
[----:B------:R-:W-:Y:S01]  /*04f0*/  IMAD R3, R6, R3, R7 ;  /* 0x0000000306037224 */ /* 0x000fe200078e0207 */
[----:B------:R-:W-:-:S04]  /*0500*/  LOP3.LUT R7, R9, UR16, RZ, 0x3c, !PT ;  /* 0x0000001009077c12 */ /* 0x000fc8000f8e3cff */
[----:B------:R-:W-:Y:S02]  /*0510*/  ISETP.GT.U32.AND P4, PT, R6, R3, PT ;  /* 0x000000030600720c */ /* 0x000fe40003f84070 */
[----:B------:R-:W-:-:S11]  /*0520*/  ISETP.GE.AND P2, PT, R7, RZ, PT ;  /* 0x000000ff0700720c */ /* 0x000fd60003f46270 */
[-C--:B------:R-:W-:Y:S02]  /*0530*/  @!P4 IADD3 R3, R3, -R6.reuse, RZ ;  /* 0x800000060303c210 */ /* 0x080fe40007ffe0ff */
[----:B------:R-:W-:Y:S02]  /*0540*/  @!P4 IADD3 R5, R5, 0x1, RZ ;  /* 0x000000010505c810 */ /* 0x000fe40007ffe0ff */
[CC--:B------:R-:W-:Y:S02]  /*0550*/  ISETP.GE.U32.AND P3, PT, R3.reuse, R6.reuse, PT ;  /* 0x000000060300720c */ /* 0x0c0fe40003f66070 */
[-C--:B------:R-:W-:Y:S02]  /*0560*/  ISETP.GT.U32.AND P0, PT, R6, R3.reuse, PT ;  /* 0x000000030600720c */ /* 0x080fe40003f04070 */
[----:B------:R-:W-:Y:S02]  /*0570*/  IADD3 R4, R3, -R6, RZ ;  /* 0x8000000603047210 */ /* 0x000fe40007ffe0ff */
[----:B------:R-:W2:Y:S02]  /*0580*/  @P6 LDC.64 R6, c[0x0][0x288] ;  /* 0x0000a200ff066b82 */ /* 0x000ea40000000a00 */
[----:B------:R-:W-:-:S02]  /*0590*/  SEL R3, R4, R3, !P0 ;  /* 0x0000000304037207 */ /* 0x000fc40004000000 */
[----:B------:R-:W-:Y:S02]  /*05a0*/  ISETP.GT.U32.AND P0, PT, R37, 0x1ff, PT ;  /* 0x000001ff2500780c */ /* 0x000fe40003f04070 */
[----:B------:R-:W-:Y:S02]  /*05b0*/  LOP3.LUT R4, RZ, R9, RZ, 0x33, !PT ;  /* 0x00000009ff047212 */ /* 0x000fe400078e33ff */
[----:B------:R-:W-:Y:S02]  /*05c0*/  @P3 IADD3 R5, R5, 0x1, RZ ;  /* 0x0000000105053810 */ /* 0x000fe40007ffe0ff */
[----:B------:R-:W-:Y:S02]  /*05d0*/  ISETP.NE.AND P3, PT, R9, RZ, PT ;  /* 0x000000ff0900720c */ /* 0x000fe40003f65270 */
[----:B------:R-:W-:Y:S02]  /*05e0*/  @!P2 IADD3 R5, -R5, RZ, RZ ;  /* 0x000000ff0505a210 */ /* 0x000fe40007ffe1ff */
[----:B------:R-:W-:-:S02]  /*05f0*/  ISETP.GE.OR.EX P5, PT, R15, UR21, P0, P5 ;  /* 0x000000150f007c0c */ /* 0x000fc400087a6750 */
[----:B------:R-:W-:Y:S02]  /*0600*/  @!P1 IADD3 R3, -R3, RZ, RZ ;  /* 0x000000ff03039210 */ /* 0x000fe40007ffe1ff */
[C---:B------:R-:W-:Y:S02]  /*0610*/  SEL R9, R4.reuse, R5, !P3 ;  /* 0x0000000504097207 */ /* 0x040fe40005800000 */
[----:B------:R-:W-:Y:S02]  /*0620*/  SEL R54, R4, R3, !P3 ;  /* 0x0000000304367207 */ /* 0x000fe40005800000 */
[----:B------:R-:W-:Y:S02]  /*0630*/  IADD3 R3, R2, 0x20, RZ ;  /* 0x0000002002037810 */ /* 0x000fe40007ffe0ff */
[----:B------:R-:W-:Y:S01]  /*0640*/  SHF.R.S32.HI R8, RZ, 0x1f, R9 ;  /* 0x0000001fff087819 */ /* 0x000fe20000011409 */
[----:B--2---:R-:W-:Y:S01]  /*0650*/  @P6 IMAD R10, R58, R6, RZ ;  /* 0x000000063a0a6224 */ /* 0x004fe200078e02ff */
[----:B------:R-:W-:Y:S01]  /*0660*/  LEA R12, R54, R13, 0x6 ;  /* 0x0000000d360c7211 */ /* 0x000fe200078e30ff */
[----:B------:R-:W2:Y:S01]  /*0670*/  @!P5 LDC.64 R4, c[0x0][0x288] ;  /* 0x0000a200ff04db82 */ /* 0x000ea20000000a00 */
[----:B------:R-:W-:Y:S01]  /*0680*/  ISETP.GE.U32.AND P4, PT, R3, UR20, PT ;  /* 0x0000001403007c0c */ /* 0x000fe2000bf86070 */
[----:B------:R-:W-:Y:S01]  /*0690*/  IMAD R8, R8, UR10, RZ ;  /* 0x0000000a08087c24 */ /* 0x000fe2000f8e02ff */
[----:B------:R-:W-:Y:S01]  /*06a0*/  SHF.R.S32.HI R23, RZ, 0x1f, R3 ;  /* 0x0000001fff177819 */ /* 0x000fe20000011403 */
[----:B------:R-:W-:Y:S01]  /*06b0*/  @P6 IMAD R27, R56, R7, R10 ;  /* 0x00000007381b6224 */ /* 0x000fe200078e020a */
[----:B------:R-:W-:Y:S01]  /*06c0*/  SHF.R.S32.HI R13, RZ, 0x1f, R12 ;  /* 0x0000001fff0d7819 */ /* 0x000fe2000001140c */
[----:B------:R-:W-:Y:S01]  /*06d0*/  IMAD R11, R9, UR11, R8 ;  /* 0x0000000b090b7c24 */ /* 0x000fe2000f8e0208 */
[----:B------:R-:W-:Y:S01]  /*06e0*/  ISETP.GE.OR.EX P4, PT, R23, UR21, P0, P4 ;  /* 0x0000001517007c0c */ /* 0x000fe20008786740 */
[----:B------:R-:W3:Y:S01]  /*06f0*/  @!P5 LDC.64 R32, c[0x0][0x230] ;  /* 0x00008c00ff20db82 */ /* 0x000ee20000000a00 */
[----:B------:R-:W-:Y:S01]  /*0700*/  ISETP.GE.U32.AND P3, PT, R19, UR20, PT ;  /* 0x0000001413007c0c */ /* 0x000fe2000bf66070 */
[----:B------:R-:W-:Y:S01]  /*0710*/  IMAD.WIDE.U32 R8, R9, UR10, R12 ;  /* 0x0000000a09087c25 */ /* 0x000fe2000f8e000c */
[----:B------:R-:W-:Y:S01]  /*0720*/  ISETP.GE.U32.AND P2, PT, R14, UR20, PT ;  /* 0x000000140e007c0c */ /* 0x000fe2000bf46070 */
[----:B------:R-:W-:Y:S01]  /*0730*/  ULDC.64 UR10, c[0x0][0x248] ;  /* 0x00009200000a7ab9 */ /* 0x000fe20000000a00 */
[----:B------:R-:W-:Y:S01]  /*0740*/  ISETP.GE.OR.EX P3, PT, R21, UR21, P0, P3 ;  /* 0x0000001515007c0c */ /* 0x000fe20008766730 */
[----:B------:R-:W-:Y:S01]  /*0750*/  UIMAD.WIDE UR10, UR16, 0x8, UR10 ;  /* 0x00000008100a78a5 */ /* 0x000fe2000f8e020a */
[----:B------:R-:W-:Y:S01]  /*0760*/  IADD3 R11, R9, R11, RZ ;  /* 0x0000000b090b7210 */ /* 0x000fe20007ffe0ff */
[----:B------:R-:W4:Y:S01]  /*0770*/  @!P5 LDC.64 R30, c[0x0][0x228] ;  /* 0x00008a00ff1edb82 */ /* 0x000f220000000a00 */
[----:B------:R-:W-:-:S03]  /*0780*/  @P6 MOV R10, R8 ;  /* 0x00000008000a6202 */ /* 0x000fc60000000f00 */
[----:B------:R-:W-:Y:S02]  /*0790*/  @!P4 MOV R22, R8 ;  /* 0x000000080016c202 */ /* 0x000fe40000000f00 */
[----:B------:R-:W-:Y:S02]  /*07a0*/  @P6 IMAD.WIDE.U32 R6, R56, R6, R10 ;  /* 0x0000000638066225 */ /* 0x000fe400078e000a */
[----:B------:R-:W3:Y:S02]  /*07b0*/  @!P4 LDC.64 R16, c[0x0][0x288] ;  /* 0x0000a200ff10cb82 */ /* 0x000ee40000000a00 */
[----:B--2---:R-:W-:Y:S01]  /*07c0*/  @!P5 IMAD R20, R15, R4, RZ ;  /* 0x000000040f14d224 */ /* 0x004fe200078e02ff */
[----:B------:R-:W-:Y:S02]  /*07d0*/  @P6 IADD3 R7, R7, R27, RZ ;  /* 0x0000001b07076210 */ /* 0x000fe40007ffe0ff */
[C---:B------:R-:W-:Y:S01]  /*07e0*/  @P6 SHF.L.U32 R27, R6.reuse, 0x1, RZ ;  /* 0x00000001061b6819 */ /* 0x040fe200000006ff */
[----:B------:R-:W-:Y:S01]  /*07f0*/  @!P5 IMAD R29, R25, R5, R20 ;  /* 0x00000005191dd224 */ /* 0x000fe200078e0214 */
[----:B------:R-:W-:-:S02]  /*0800*/  @P6 SHF.L.U64.HI R18, R6, 0x1, R7 ;  /* 0x0000000106126819 */ /* 0x000fc40000010207 */
[----:B------:R-:W-:Y:S02]  /*0810*/  @!P5 MOV R6, R8 ;  /* 0x000000080006d202 */ /* 0x000fe40000000f00 */
[----:B------:R-:W-:Y:S02]  /*0820*/  @!P5 MOV R7, R11 ;  /* 0x0000000b0007d202 */ /* 0x000fe40000000f00 */
[----:B------:R-:W-:Y:S02]  /*0830*/  SHF.R.S32.HI R15, RZ, 0x1f, R14 ;  /* 0x0000001fff0f7819 */ /* 0x000fe4000001140e */
[----:B-1----:R-:W-:Y:S01]  /*0840*/  @P6 IADD3 R42, P1, R27, R42, RZ ;  /* 0x0000002a1b2a6210 */ /* 0x002fe20007f3e0ff */
[----:B------:R-:W-:Y:S01]  /*0850*/  @!P5 IMAD.WIDE.U32 R4, R25, R4, R6 ;  /* 0x000000041904d225 */ /* 0x000fe200078e0006 */
[----:B------:R-:W-:Y:S01]  /*0860*/  ISETP.GE.OR.EX P2, PT, R15, UR21, P0, P2 ;  /* 0x000000150f007c0c */ /* 0x000fe20008746720 */
[----:B------:R-:W1:Y:S01]  /*0870*/  @!P3 LDC.64 R6, c[0x0][0x288] ;  /* 0x0000a200ff06bb82 */ /* 0x000e620000000a00 */
[----:B------:R-:W-:-:S02]  /*0880*/  @P6 IADD3.X R43, R18, R43, RZ, P1, !PT ;  /* 0x0000002b122b6210 */ /* 0x000fc40000ffe4ff */
[----:B0-----:R-:W-:Y:S02]  /*0890*/  @P6 IADD3 R34, P1, R27, R34, RZ ;  /* 0x000000221b226210 */ /* 0x001fe40007f3e0ff */
[----:B------:R-:W-:Y:S01]  /*08a0*/  @!P5 IADD3 R5, R5, R29, RZ ;  /* 0x0000001d0505d210 */ /* 0x000fe20007ffe0ff */
[-C--:B---3--:R-:W-:Y:S01]  /*08b0*/  @!P4 IMAD R20, R23, R16.reuse, RZ ;  /* 0x000000101714c224 */ /* 0x088fe200078e02ff */
[----:B------:R-:W-:Y:S01]  /*08c0*/  @!P4 MOV R23, R11 ;  /* 0x0000000b0017c202 */ /* 0x000fe20000000f00 */
[----:B------:R-:W0:Y:S01]  /*08d0*/  @!P4 LDC.64 R28, c[0x0][0x230] ;  /* 0x00008c00ff1ccb82 */ /* 0x000e220000000a00 */
[----:B------:R-:W-:Y:S01]  /*08e0*/  @!P5 SHF.L.U32 R25, R4, 0x1, RZ ;  /* 0x000000010419d819 */ /* 0x000fe200000006ff */
[C---:B------:R-:W-:Y:S01]  /*08f0*/  @!P4 IMAD R39, R3.reuse, R17, R20 ;  /* 0x000000110327c224 */ /* 0x040fe200078e0214 */
[----:B------:R-:W-:Y:S01]  /*0900*/  @P6 IADD3.X R35, R18, R35, RZ, P1, !PT ;  /* 0x0000002312236210 */ /* 0x000fe20000ffe4ff */
[----:B------:R-:W-:Y:S01]  /*0910*/  @!P4 IMAD.WIDE.U32 R16, R3, R16, R22 ;  /* 0x000000100310c225 */ /* 0x000fe200078e0016 */
[----:B------:R-:W-:-:S02]  /*0920*/  @!P5 SHF.L.U64.HI R18, R4, 0x1, R5 ;  /* 0x000000010412d819 */ /* 0x000fc40000010205 */
[----:B------:R-:W-:Y:S01]  /*0930*/  @!P5 IADD3 R32, P1, R25, R32, RZ ;  /* 0x000000201920d210 */ /* 0x000fe20007f3e0ff */
[----:B------:R-:W2:Y:S01]  /*0940*/  @!P2 LDC.64 R4, c[0x0][0x288] ;  /* 0x0000a200ff04ab82 */ /* 0x000ea20000000a00 */
[----:B------:R-:W-:Y:S02]  /*0950*/  @!P4 IADD3 R17, R17, R39, RZ ;  /* 0x000000271111c210 */ /* 0x000fe40007ffe0ff */
[----:B------:R-:W-:Y:S02]  /*0960*/  @!P5 IADD3.X R33, R18, R33, RZ, P1, !PT ;  /* 0x000000211221d210 */ /* 0x000fe40000ffe4ff */
[----:B----4-:R-:W-:Y:S02]  /*0970*/  @!P5 IADD3 R30, P1, R25, R30, RZ ;  /* 0x0000001e191ed210 */ /* 0x010fe40007f3e0ff */
[----:B------:R-:W-:Y:S01]  /*0980*/  @!P4 SHF.L.U32 R39, R16, 0x1, RZ ;  /* 0x000000011027c819 */ /* 0x000fe200000006ff */
[----:B------:R-:W3:Y:S01]  /*0990*/  @!P4 LDC.64 R26, c[0x0][0x228] ;  /* 0x00008a00ff1acb82 */ /* 0x000ee20000000a00 */
[----:B------:R-:W-:Y:S01]  /*09a0*/  @!P5 IADD3.X R31, R18, R31, RZ, P1, !PT ;  /* 0x0000001f121fd210 */ /* 0x000fe20000ffe4ff */
[----:B-1----:R-:W-:Y:S01]  /*09b0*/  @!P3 IMAD R18, R21, R6, RZ ;  /* 0x000000061512b224 */ /* 0x002fe200078e02ff */
[----:B------:R-:W-:-:S02]  /*09c0*/  @!P4 SHF.L.U64.HI R40, R16, 0x1, R17 ;  /* 0x000000011028c819 */ /* 0x000fc40000010211 */
[----:B------:R-:W-:Y:S01]  /*09d0*/  @!P3 MOV R16, R8 ;  /* 0x000000080010b202 */ /* 0x000fe20000000f00 */
[----:B------:R-:W-:Y:S01]  /*09e0*/  @!P3 IMAD R41, R19, R7, R18 ;  /* 0x000000071329b224 */ /* 0x000fe200078e0212 */
[----:B------:R-:W-:Y:S01]  /*09f0*/  @!P3 MOV R17, R11 ;  /* 0x0000000b0011b202 */ /* 0x000fe20000000f00 */
[----:B------:R-:W1:Y:S01]  /*0a00*/  @!P3 LDC.64 R24, c[0x0][0x230] ;  /* 0x00008c00ff18bb82 */ /* 0x000e620000000a00 */
[----:B0-----:R-:W-:Y:S02]  /*0a10*/  @!P4 IADD3 R28, P1, R39, R28, RZ ;  /* 0x0000001c271cc210 */ /* 0x001fe40007f3e0ff */
[----:B------:R-:W-:Y:S01]  /*0a20*/  P2R R3, PR, RZ, 0x20 ;  /* 0x00000020ff037803 */ /* 0x000fe20000000000 */
[----:B------:R-:W-:Y:S01]  /*0a30*/  @!P3 IMAD.WIDE.U32 R6, R19, R6, R16 ;  /* 0x000000061306b225 */ /* 0x000fe200078e0010 */
[----:B------:R-:W-:-:S03]  /*0a40*/  @!P4 IADD3.X R29, R40, R29, RZ, P1, !PT ;  /* 0x0000001d281dc210 */ /* 0x000fc60000ffe4ff */
[----:B------:R-:W0:Y:S01]  /*0a50*/  @!P3 LDC.64 R22, c[0x0][0x228] ;  /* 0x00008a00ff16bb82 */ /* 0x000e220000000a00 */
[----:B------:R-:W-:Y:S01]  /*0a60*/  @!P3 IADD3 R7, R7, R41, RZ ;  /* 0x000000290707b210 */ /* 0x000fe20007ffe0ff */
[----:B--2---:R-:W-:Y:S01]  /*0a70*/  @!P2 IMAD R17, R15, R4, RZ ;  /* 0x000000040f11a224 */ /* 0x004fe200078e02ff */
[C---:B------:R-:W-:Y:S02]  /*0a80*/  @!P3 SHF.L.U32 R15, R6.reuse, 0x1, RZ ;  /* 0x00000001060fb819 */ /* 0x040fe400000006ff */
[----:B------:R-:W-:Y:S01]  /*0a90*/  @!P3 SHF.L.U64.HI R16, R6, 0x1, R7 ;  /* 0x000000010610b819 */ /* 0x000fe20000010207 */
[----:B------:R-:W-:Y:S01]  /*0aa0*/  @!P2 IMAD R17, R14, R5, R17 ;  /* 0x000000050e11a224 */ /* 0x000fe200078e0211 */
[----:B------:R-:W-:Y:S01]  /*0ab0*/  @!P2 MOV R6, R8 ;  /* 0x000000080006a202 */ /* 0x000fe20000000f00 */
[----:B------:R-:W2:Y:S01]  /*0ac0*/  @!P2 LDC.64 R20, c[0x0][0x230] ;  /* 0x00008c00ff14ab82 */ /* 0x000ea20000000a00 */
[----:B---3--:R-:W-:Y:S02]  /*0ad0*/  @!P4 IADD3 R26, P1, R39, R26, RZ ;  /* 0x0000001a271ac210 */ /* 0x008fe40007f3e0ff */
[----:B------:R-:W-:-:S02]  /*0ae0*/  @!P2 MOV R7, R11 ;  /* 0x0000000b0007a202 */ /* 0x000fc40000000f00 */
[----:B------:R-:W-:Y:S02]  /*0af0*/  @!P4 IADD3.X R27, R40, R27, RZ, P1, !PT ;  /* 0x0000001b281bc210 */ /* 0x000fe40000ffe4ff */
[----:B------:R-:W-:Y:S01]  /*0b00*/  SHF.R.S32.HI R41, RZ, 0x1f, R2 ;  /* 0x0000001fff297819 */ /* 0x000fe20000011402 */
[----:B------:R-:W3:Y:S01]  /*0b10*/  @!P2 LDC.64 R18, c[0x0][0x228] ;  /* 0x00008a00ff12ab82 */ /* 0x000ee20000000a00 */
[----:B-1----:R-:W-:Y:S01]  /*0b20*/  @!P3 IADD3 R24, P1, R15, R24, RZ ;  /* 0x000000180f18b210 */ /* 0x002fe20007f3e0ff */
[----:B------:R-:W-:Y:S01]  /*0b30*/  @!P2 IMAD.WIDE.U32 R4, R14, R4, R6 ;  /* 0x000000040e04a225 */ /* 0x000fe200078e0006 */
[----:B------:R-:W-:Y:S02]  /*0b40*/  P2R R39, PR, RZ, 0x10 ;  /* 0x00000010ff277803 */ /* 0x000fe40000000000 */
[----:B------:R-:W-:Y:S02]  /*0b50*/  @!P3 IADD3.X R25, R16, R25, RZ, P1, !PT ;  /* 0x000000191019b210 */ /* 0x000fe40000ffe4ff */
[----:B------:R-:W-:-:S02]  /*0b60*/  @!P2 IADD3 R7, R5, R17, RZ ;  /* 0x000000110507a210 */ /* 0x000fc40007ffe0ff */
[----:B0-----:R-:W-:Y:S02]  /*0b70*/  @!P3 IADD3 R22, P1, R15, R22, RZ ;  /* 0x000000160f16b210 */ /* 0x001fe40007f3e0ff */
[----:B------:R-:W-:Y:S02]  /*0b80*/  @!P2 SHF.L.U32 R5, R4, 0x1, RZ ;  /* 0x000000010405a819 */ /* 0x000fe400000006ff */
[----:B------:R-:W-:Y:S02]  /*0b90*/  @!P3 IADD3.X R23, R16, R23, RZ, P1, !PT ;  /* 0x000000171017b210 */ /* 0x000fe40000ffe4ff */
[----:B------:R-:W-:Y:S02]  /*0ba0*/  @!P2 SHF.L.U64.HI R4, R4, 0x1, R7 ;  /* 0x000000010404a819 */ /* 0x000fe40000010207 */
[----:B--2---:R-:W-:Y:S02]  /*0bb0*/  @!P2 IADD3 R20, P1, R5, R20, RZ ;  /* 0x000000140514a210 */ /* 0x004fe40007f3e0ff */
[----:B------:R-:W-:-:S02]  /*0bc0*/  IADD3 R15, R2, 0x50, RZ ;  /* 0x00000050020f7810 */ /* 0x000fc40007ffe0ff */
[----:B------:R-:W-:Y:S02]  /*0bd0*/  @!P2 IADD3.X R21, R4, R21, RZ, P1, !PT ;  /* 0x000000150415a210 */ /* 0x000fe40000ffe4ff */
[----:B------:R-:W-:Y:S02]  /*0be0*/  SHF.R.S32.HI R7, RZ, 0x1f, R15 ;  /* 0x0000001fff077819 */ /* 0x000fe4000001140f */
[----:B---3--:R-:W-:-:S04]  /*0bf0*/  @!P2 IADD3 R18, P1, R5, R18, RZ ;  /* 0x000000120512a210 */ /* 0x008fc80007f3e0ff */
[----:B------:R-:W-:Y:S02]  /*0c00*/  @!P2 IADD3.X R19, R4, R19, RZ, P1, !PT ;  /* 0x000000130413a210 */ /* 0x000fe40000ffe4ff */
        /* <DEDUP_REMOVED lines=30> */
[----:B-1----:R-:W-:-:S04]  /*0df0*/  @!P5 IADD3 R6, P6, R41, R14, RZ ;  /* 0x0000000e2906d210 */ /* 0x002fc80007fde0ff */
[----:B------:R-:W-:Y:S02]  /*0e00*/  @!P5 IADD3.X R7, R40, R15, RZ, P6, !PT ;  /* 0x0000000f2807d210 */ /* 0x000fe400037fe4ff */
[----:B------:R-:W0:Y:S02]  /*0e10*/  @!P5 LDC.64 R14, c[0x0][0x228] ;  /* 0x00008a00ff0edb82 */ /* 0x000e240000000a00 */
[----:B0-----:R-:W-:-:S04]  /*0e20*/  @!P5 IADD3 R14, P6, R41, R14, RZ ;  /* 0x0000000e290ed210 */ /* 0x001fc80007fde0ff */
[----:B------:R-:W-:Y:S02]  /*0e30*/  @!P5 IADD3.X R15, R40, R15, RZ, P6, !PT ;  /* 0x0000000f280fd210 */ /* 0x000fe400037fe4ff */
[----:B------:R-:W-:Y:S02]  /*0e40*/  ISETP.GE.U32.AND P6, PT, R38, UR20, PT ;  /* 0x0000001426007c0c */ /* 0x000fe4000bfc6070 */
[----:B------:R-:W-:Y:S02]  /*0e50*/  LOP3.LUT P5, RZ, R36, 0x4, RZ, 0xc0, !PT ;  /* 0x0000000424ff7812 */ /* 0x000fe400078ac0ff */
[----:B------:R-:W-:-:S04]  /*0e60*/  ISETP.GE.AND.EX P6, PT, R57, UR21, PT, P6 ;  /* 0x0000001539007c0c */ /* 0x000fc8000bfc6360 */
[----:B------:R-:W-:-:S13]  /*0e70*/  ISETP.LT.U32.AND P6, PT, R37, 0x200, !P6 ;  /* 0x000002002500780c */ /* 0x000fda00077c1070 */
[----:B------:R-:W0:Y:S01]  /*0e80*/  @P6 LDC.64 R40, c[0x0][0x288] ;  /* 0x0000a200ff286b82 */ /* 0x000e220000000a00 */
[----:B------:R-:W-:-:S07]  /*0e90*/  @P6 MOV R47, R11 ;  /* 0x0000000b002f6202 */ /* 0x000fce0000000f00 */
[----:B------:R-:W1:Y:S08]  /*0ea0*/  @P6 LDC.64 R44, c[0x0][0x230] ;  /* 0x00008c00ff2c6b82 */ /* 0x000e700000000a00 */
[----:B------:R-:W2:Y:S01]  /*0eb0*/  @P6 LDC.64 R48, c[0x0][0x228] ;  /* 0x00008a00ff306b82 */ /* 0x000ea20000000a00 */
[----:B0-----:R-:W-:-:S04]  /*0ec0*/  @P6 IMAD R46, R57, R40, RZ ;  /* 0x00000028392e6224 */ /* 0x001fc800078e02ff */
[----:B------:R-:W-:Y:S01]  /*0ed0*/  @P6 IMAD R41, R38, R41, R46 ;  /* 0x0000002926296224 */ /* 0x000fe200078e022e */
[----:B------:R-:W-:-:S05]  /*0ee0*/  @P6 MOV R46, R8 ;  /* 0x00000008002e6202 */ /* 0x000fca0000000f00 */
[----:B------:R-:W-:Y:S01]  /*0ef0*/  @P6 IMAD.WIDE.U32 R46, R38, R40, R46 ;  /* 0x00000028262e6225 */ /* 0x000fe200078e002e */
[----:B------:R-:W-:-:S04]  /*0f00*/  MOV R40, UR10 ;  /* 0x0000000a00287c02 */ /* 0x000fc80008000f00 */
[----:B------:R-:W-:Y:S02]  /*0f10*/  @P6 IADD3 R47, R47, R41, RZ ;  /* 0x000000292f2f6210 */ /* 0x000fe40007ffe0ff */
[C---:B------:R-:W-:Y:S02]  /*0f20*/  @P6 SHF.L.U32 R41, R46.reuse, 0x1, RZ ;  /* 0x000000012e296819 */ /* 0x040fe400000006ff */
[----:B------:R-:W-:Y:S02]  /*0f30*/  @P6 SHF.L.U64.HI R46, R46, 0x1, R47 ;  /* 0x000000012e2e6819 */ /* 0x000fe4000001022f */
[----:B-1----:R-:W-:-:S04]  /*0f40*/  @P6 IADD3 R44, P4, R41, R44, RZ ;  /* 0x0000002c292c6210 */ /* 0x002fc80007f9e0ff */
[C---:B------:R-:W-:Y:S02]  /*0f50*/  @P6 IADD3.X R45, R46.reuse, R45, RZ, P4, !PT ;  /* 0x0000002d2e2d6210 */ /* 0x040fe400027fe4ff */
[----:B--2---:R-:W-:Y:S02]  /*0f60*/  @P6 IADD3 R48, P4, R41, R48, RZ ;  /* 0x0000003029306210 */ /* 0x004fe40007f9e0ff */
[----:B------:R-:W-:Y:S02]  /*0f70*/  MOV R41, UR11 ;  /* 0x0000000b00297c02 */ /* 0x000fe40008000f00 */
[----:B------:R-:W-:-:S04]  /*0f80*/  @P6 IADD3.X R49, R46, R49, RZ, P4, !PT ;  /* 0x000000312e316210 */ /* 0x000fc800027fe4ff */
[----:B------:R-:W2:Y:S01]  /*0f90*/  LDG.E.64 R40, desc[UR14][R40.64] ;  /* 0x0000000e28287981 */ /* 0x000ea2000c1e1b00 */
[----:B------:R-:W-:Y:S02]  /*0fa0*/  CS2R R52, SRZ ;  /* 0x0000000000347805 */ /* 0x000fe4000001ff00 */
[----:B------:R-:W-:Y:S02]  /*0fb0*/  CS2R R50, SRZ ;  /* 0x0000000000327805 */ /* 0x000fe4000001ff00 */
[----:B------:R-:W-:-:S04]  /*0fc0*/  MOV R55, RZ ;  /* 0x000000ff00377202 */ /* 0x000fc80000000f00 */
[----:B------:R-:W5:Y:S04]  /*0fd0*/  @!P3 LDG.E R51, desc[UR14][R22.64] ;  /* 0x0000000e1633b981 */ /* 0x000f68000c1e1900 */
[----:B------:R-:W5:Y:S01]  /*0fe0*/  @!P1 LDG.E R50, desc[UR14][R16.64] ;  /* 0x0000000e10329981 */ /* 0x000f62000c1e1900 */
[----:B--2---:R-:W-:Y:S01]  /*0ff0*/  R2UR UR19, R40 ;  /* 0x00000000281372ca */ /* 0x004fe200000e0000 */
[----:B------:R-:W-:-:S10]  /*1000*/  HFMA2.MMA R40, -RZ, RZ, 0, 0 ;  /* 0x00000000ff287435 */ /* 0x000fd400000001ff */
[----:B------:R0:W5:Y:S02]  /*1010*/  @P6 LDG.E R40, desc[UR14][R44.64] ;  /* 0x0000000e2c286981 */ /* 0x000164000c1e1900 */
[----:B------:R-:W-:-:S05]  /*1020*/  MOV R46, UR19 ;  /* 0x00000013002e7c02 */ /* 0x000fca0008000f00 */
[----:B------:R-:W-:Y:S01]  /*1030*/  FFMA.FTZ R47, -R46, UR19, R41 ;  /* 0x000000132e2f7c23 */ /* 0x000fe20008010129 */
[----:B------:R-:W-:-:S04]  /*1040*/  MOV R46, RZ ;  /* 0x000000ff002e7202 */ /* 0x000fc80000000f00 */
[----:B------:R-:W-:Y:S02]  /*1050*/  FSETP.GTU.FTZ.AND P4, PT, R47, RZ, PT ;  /* 0x000000ff2f00720b */ /* 0x000fe40003f9c000 */
[----:B------:R1:W5:Y:S11]  /*1060*/  @P6 LDG.E R46, desc[UR14][R48.64] ;  /* 0x0000000e302e6981 */ /* 0x000376000c1e1900 */
[----:B------:R-:W-:Y:S01]  /*1070*/  VOTEU.ANY UP0, P4 ;  /* 0x00000000003f7886 */ /* 0x000fe20002000100 */
[----:B------:R-:W-:-:S02]  /*1080*/  PLOP3.LUT P6, PT, PT, PT, UP0, 0x80, 0x0 ;  /* 0x000000000000781c */ /* 0x000fc40003fcf008 */
[----:B------:R-:W-:Y:S02]  /*1090*/  ISETP.NE.AND P4, PT, R39, RZ, PT ;  /* 0x000000ff2700720c */ /* 0x000fe40003f85270 */
[----:B------:R-:W-:-:S09]  /*10a0*/  @UP0 ULDC UR10, c[0x0][0x250] ;  /* 0x00009400000a0ab9 */ /* 0x000fd20000000800 */
[----:B------:R-:W-:Y:S01]  /*10b0*/  @P6 FADD.FTZ R41, R47, UR10 ;  /* 0x0000000a2f296e21 */ /* 0x000fe20008010000 */
[----:B------:R-:W-:Y:S01]  /*10c0*/  HFMA2.MMA R39, -RZ, RZ, 0, 0 ;  /* 0x00000000ff277435 */ /* 0x000fe200000001ff */
[----:B0-----:R-:W-:Y:S02]  /*10d0*/  CS2R R44, SRZ ;  /* 0x00000000002c7805 */ /* 0x001fe4000001ff00 */
[----:B-1----:R-:W-:Y:S01]  /*10e0*/  CS2R R48, SRZ ;  /* 0x0000000000307805 */ /* 0x002fe2000001ff00 */
[----:B------:R-:W5:Y:S01]  /*10f0*/  @!P4 LDG.E R52, desc[UR14][R26.64] ;  /* 0x0000000e1a34c981 */ /* 0x000f62000c1e1900 */
[----:B------:R-:W0:Y:S01]  /*1100*/  @P6 MUFU.RSQ R41, R41 ;  /* 0x0000002900296308 */ /* 0x000e220000001400 */
[----:B------:R-:W-:-:S03]  /*1110*/  MOV R47, RZ ;  /* 0x000000ff002f7202 */ /* 0x000fc60000000f00 */
[----:B------:R-:W5:Y:S04]  /*1120*/  @!P2 LDG.E R49, desc[UR14][R18.64] ;  /* 0x0000000e1231a981 */ /* 0x000f68000c1e1900 */
[----:B------:R1:W5:Y:S04]  /*1130*/  @P5 LDG.E R39, desc[UR14][R42.64] ;  /* 0x0000000e2a275981 */ /* 0x000368000c1e1900 */
[----:B------:R-:W5:Y:S01]  /*1140*/  @P5 LDG.E R47, desc[UR14][R34.64] ;  /* 0x0000000e222f5981 */ /* 0x000f62000c1e1900 */
[----:B------:R-:W-:Y:S01]  /*1150*/  ISETP.NE.AND P5, PT, R3, RZ, PT ;  /* 0x000000ff0300720c */ /* 0x000fe20003fa5270 */
[----:B------:R-:W-:Y:S01]  /*1160*/  UMOV UR20, 0x3f800000 ;  /* 0x3f80000000147882 */ /* 0x000fe20000000000 */
[----:B------:R-:W-:Y:S01]  /*1170*/  BSSY B0, `(.L_x_388) ;  /* 0x0000023000007945 */ /* 0x000fe20003800000 */
[----:B------:R2:W5:Y:S01]  /*1180*/  @!P1 LDG.E R48, desc[UR14][R4.64] ;  /* 0x0000000e04309981 */ /* 0x000562000c1e1900 */
[----:B0-----:R-:W-:-:S02]  /*1190*/  @P6 R2UR UR10, R41 ;  /* 0x00000000290a62ca */ /* 0x001fc400000e0000 */
[----:B------:R-:W-:Y:S01]  /*11a0*/  LOP3.LUT P6, RZ, R36, 0x2, RZ, 0xc0, !PT ;  /* 0x0000000224ff7812 */ /* 0x000fe200078cc0ff */
[----:B------:R-:W-:Y:S01]  /*11b0*/  HFMA2.MMA R41, -RZ, RZ, 0, 0 ;  /* 0x00000000ff297435 */ /* 0x000fe200000001ff */
[----:B-1----:R-:W-:-:S05]  /*11c0*/  CS2R R42, SRZ ;  /* 0x00000000002a7805 */ /* 0x002fca000001ff00 */
[----:B------:R-:W5:Y:S04]  /*11d0*/  @!P5 LDG.E R45, desc[UR14][R32.64] ;  /* 0x0000000e202dd981 */ /* 0x000f68000c1e1900 */
[----:B------:R-:W5:Y:S04]  /*11e0*/  @!P5 LDG.E R53, desc[UR14][R30.64] ;  /* 0x0000000e1e35d981 */ /* 0x000f68000c1e1900 */
[----:B------:R-:W5:Y:S04]  /*11f0*/  @!P4 LDG.E R42, desc[UR14][R28.64] ;  /* 0x0000000e1c2ac981 */ /* 0x000f68000c1e1900 */
[----:B------:R-:W5:Y:S04]  /*1200*/  @!P3 LDG.E R43, desc[UR14][R24.64] ;  /* 0x0000000e182bb981 */ /* 0x000f68000c1e1900 */
[----:B------:R-:W5:Y:S04]  /*1210*/  @!P2 LDG.E R41, desc[UR14][R20.64] ;  /* 0x0000000e1429a981 */ /* 0x000f68000c1e1900 */
[----:B------:R-:W5:Y:S01]  /*1220*/  @!P6 LDG.E R55, desc[UR14][R14.64] ;  /* 0x0000000e0e37e981 */ /* 0x000f62000c1e1900 */
[----:B------:R-:W-:Y:S01]  /*1230*/  @UP0 UMOV UR20, UR10 ;  /* 0x0000000a00140c82 */ /* 0x000fe20008000000 */
[----:B------:R-:W-:Y:S01]  /*1240*/  HFMA2.MMA R3, -RZ, RZ, 0, 0 ;  /* 0x00000000ff037435 */ /* 0x000fe200000001ff */
[----:B--2---:R-:W-:Y:S01]  /*1250*/  CS2R R4, SRZ ;  /* 0x0000000000047805 */ /* 0x004fe2000001ff00 */
[----:B------:R0:W5:Y:S02]  /*1260*/  @!P6 LDG.E R44, desc[UR14][R6.64] ;  /* 0x0000000e062ce981 */ /* 0x000164000c1e1900 */
[----:B0-----:R-:W-:Y:S01]  /*1270*/  MOV R6, RZ ;  /* 0x000000ff00067202 */ /* 0x001fe20000000f00 */
        /* <DEDUP_REMOVED lines=9> */
[----:B------:R-:W2:Y:S01]  /*1310*/  @P0 LDG.E.U16 R3, desc[UR14][R6.64+0x2] ;  /* 0x0000020e06030981 */ /* 0x000ea2000c1e1500 */
[----:B------:R-:W-:-:S03]  /*1320*/  IADD3.X R13, R14, UR11, RZ, P6, !PT ;  /* 0x0000000b0e0d7c10 */ /* 0x000fc6000b7fe4ff */
[----:B------:R-:W3:Y:S01]  /*1330*/  @P0 LDG.E.U16 R14, desc[UR14][R6.64] ;  /* 0x0000000e060e0981 */ /* 0x000ee2000c1e1500 */
[----:B--2---:R-:W-:-:S03]  /*1340*/  @P0 SHF.L.U32 R5, R3, 0x10, RZ ;  /* 0x0000001003050819 */ /* 0x004fc600000006ff */
[----:B------:R-:W2:Y:S01]  /*1350*/  LDG.E.U16 R3, desc[UR14][R12.64] ;  /* 0x0000000e0c037981 */ /* 0x000ea2000c1e1500 */
[----:B---3--:R-:W-:-:S03]  /*1360*/  @P0 SHF.L.U32 R4, R14, 0x10, RZ ;  /* 0x000000100e040819 */ /* 0x008fc600000006ff */
[----:B------:R-:W3:Y:S01]  /*1370*/  LDG.E.U16 R14, desc[UR14][R12.64+0x2] ;  /* 0x0000020e0c0e7981 */ /* 0x000ee2000c1e1500 */
[----:B--2---:R-:W-:Y:S02]  /*1380*/  SHF.L.U32 R3, R3, 0x10, RZ ;  /* 0x0000001003037819 */ /* 0x004fe400000006ff */
[----:B---3--:R-:W-:-:S07]  /*1390*/  SHF.L.U32 R6, R14, 0x10, RZ ;  /* 0x000000100e067819 */ /* 0x008fce00000006ff */
.L_x_389:
[----:B------:R-:W-:Y:S05]  /*13a0*/  BSYNC B0 ;  /* 0x0000000000007941 */ /* 0x000fea0003800000 */
.L_x_388:
[----:B------:R-:W-:Y:S02]  /*13b0*/  ISETP.NE.AND P0, PT, RZ, UR17, PT ;  /* 0x00000011ff007c0c */ /* 0x000fe4000bf05270 */
[C---:B-----5:R-:W-:Y:S02]  /*13c0*/  PRMT R7, R44.reuse, 0x7632, R7 ;  /* 0x000076322c077816 */ /* 0x060fe40000000007 */
        /* <DEDUP_REMOVED lines=38> */
.L_x_390:
        /* <DEDUP_REMOVED lines=26> */
.L_x_391:
[----:B------:R-:W-:Y:S01]  /*17d0*/  FFMA.FTZ R24, R12, R19, R7 ;  /* 0x000000130c187223 */ /* 0x000fe20000010007 */
[----:B------:R-:W-:Y:S01]  /*17e0*/  FADD.FTZ R7, RZ, R18 ;  /* 0x00000012ff077221 */ /* 0x000fe20000010000 */
[----:B------:R-:W-:Y:S01]  /*17f0*/  FADD.FTZ R21, R19, R22 ;  /* 0x0000001613157221 */ /* 0x000fe20000010000 */
[----:B------:R-:W-:Y:S01]  /*1800*/  FFMA.FTZ R20, R17, R16, R20 ;  /* 0x0000001011147223 */ /* 0x000fe20000010014 */
[----:B------:R-:W-:Y:S01]  /*1810*/  FMUL.FTZ R22, R16, R3 ;  /* 0x0000000310167220 */ /* 0x000fe20000410000 */
[----:B------:R-:W-:Y:S01]  /*1820*/  FADD.FTZ R16, R7, R16 ;  /* 0x0000001007107221 */ /* 0x000fe20000010000 */
[----:B------:R-:W-:Y:S01]  /*1830*/  FFMA.FTZ R7, R12, R15, RZ ;  /* 0x0000000f0c077223 */ /* 0x000fe200000100ff */
[--C-:B------:R-:W-:Y:S01]  /*1840*/  FADD.FTZ R18, RZ, R15.reuse ;  /* 0x0000000fff127221 */ /* 0x100fe20000010000 */
[----:B------:R-:W-:Y:S01]  /*1850*/  PRMT R15, R42, 0x7632, R15 ;  /* 0x000076322a0f7816 */ /* 0x000fe2000000000f */
[----:B------:R-:W-:Y:S01]  /*1860*/  FFMA.FTZ R17, R17, R22, R24 ;  /* 0x0000001611117223 */ /* 0x000fe20000010018 */
[----:B------:R-:W-:Y:S01]  /*1870*/  FFMA.FTZ R12, R14, R13, R7 ;  /* 0x0000000d0e0c7223 */ /* 0x000fe20000010007 */
[----:B------:R-:W-:Y:S01]  /*1880*/  FADD.FTZ R7, R18, R13 ;  /* 0x0000000d12077221 */ /* 0x000fe20000010000 */
[----:B------:R-:W-:Y:S01]  /*1890*/  FMUL.FTZ R13, R13, R6 ;  /* 0x000000060d0d7220 */ /* 0x000fe20000410000 */
[----:B------:R-:W-:Y:S01]  /*18a0*/  SHF.L.U32 R19, R42, 0x10, RZ ;  /* 0x000000102a137819 */ /* 0x000fe200000006ff */
[----:B------:R-:W-:Y:S01]  /*18b0*/  FADD.FTZ R18, R21, R22 ;  /* 0x0000001615127221 */ /* 0x000fe20000010000 */
[----:B------:R-:W-:Y:S01]  /*18c0*/  SHF.L.U32 R15, R15, 0x10, RZ ;  /* 0x000000100f0f7819 */ /* 0x000fe200000006ff */
[--C-:B------:R-:W-:Y:S01]  /*18d0*/  FFMA.FTZ R14, R14, R13, R17.reuse ;  /* 0x0000000d0e0e7223 */ /* 0x100fe20000010011 */
[C---:B------:R-:W-:Y:S01]  /*18e0*/  PRMT R17, R52.reuse, 0x7632, R17 ;  /* 0x0000763234117816 */ /* 0x040fe20000000011 */
        /* <DEDUP_REMOVED lines=25> */
.L_x_392:
[----:B------:R-:W-:Y:S01]  /*1a80*/  FMUL.FTZ R23, R21, R3 ;  /* 0x0000000315177220 */ /* 0x000fe20000410000 */
[--C-:B------:R-:W-:Y:S01]  /*1a90*/  FADD.FTZ R22, R13, R18.reuse ;  /* 0x000000120d167221 */ /* 0x100fe20000010000 */
[----:B------:R-:W-:Y:S01]  /*1aa0*/  PRMT R18, R43, 0x7632, R18 ;  /* 0x000076322b127816 */ /* 0x000fe20000000012 */
[----:B------:R-:W-:Y:S01]  /*1ab0*/  FADD.FTZ R16, R16, R21 ;  /* 0x0000001510107221 */ /* 0x000fe20000010000 */
[C---:B------:R-:W-:Y:S01]  /*1ac0*/  FFMA.FTZ R20, R19.reuse, R21, R20 ;  /* 0x0000001513147223 */ /* 0x040fe20000010014 */
[----:B------:R-:W-:Y:S01]  /*1ad0*/  FFMA.FTZ R14, R19, R23, R14 ;  /* 0x00000017130e7223 */ /* 0x000fe2000001000e */
[----:B------:R-:W-:Y:S01]  /*1ae0*/  FFMA.FTZ R13, R15, R17, R12 ;  /* 0x000000110f0d7223 */ /* 0x000fe2000001000c */
[----:B------:R-:W-:Y:S01]  /*1af0*/  FMUL.FTZ R12, R17, R6 ;  /* 0x00000006110c7220 */ /* 0x000fe20000410000 */
[----:B------:R-:W-:Y:S01]  /*1b00*/  SHF.L.U32 R19, R43, 0x10, RZ ;  /* 0x000000102b137819 */ /* 0x000fe200000006ff */
[----:B------:R-:W-:Y:S01]  /*1b10*/  FADD.FTZ R7, R7, R17 ;  /* 0x0000001107077221 */ /* 0x000fe20000010000 */
[----:B------:R-:W-:Y:S01]  /*1b20*/  SHF.L.U32 R21, R18, 0x10, RZ ;  /* 0x0000001012157819 */ /* 0x000fe200000006ff */
[----:B------:R-:W-:Y:S01]  /*1b30*/  FADD.FTZ R17, R22, R23 ;  /* 0x0000001716117221 */ /* 0x000fe20000010000 */
[--C-:B------:R-:W-:Y:S01]  /*1b40*/  FFMA.FTZ R18, R15, R12, R14.reuse ;  /* 0x0000000c0f127223 */ /* 0x100fe2000001000e */
        /* <DEDUP_REMOVED lines=26> */
.L_x_393:
[----:B------:R-:W-:Y:S01]  /*1cf0*/  FMUL.FTZ R23, R21, R3 ;  /* 0x0000000315177220 */ /* 0x000fe20000410000 */
[--C-:B------:R-:W-:Y:S01]  /*1d00*/  FADD.FTZ R12, R12, R17.reuse ;  /* 0x000000110c0c7221 */ /* 0x100fe20000010000 */
[----:B------:R-:W-:Y:S01]  /*1d10*/  PRMT R17, R41, 0x7632, R17 ;  /* 0x0000763229117816 */ /* 0x000fe20000000011 */
[----:B------:R-:W-:Y:S01]  /*1d20*/  FADD.FTZ R15, R16, R21 ;  /* 0x00000015100f7221 */ /* 0x000fe20000010000 */
[C---:B------:R-:W-:Y:S01]  /*1d30*/  FFMA.FTZ R16, R19.reuse, R21, R20 ;  /* 0x0000001513107223 */ /* 0x040fe20000010014 */
[----:B------:R-:W-:Y:S01]  /*1d40*/  FFMA.FTZ R18, R19, R23, R18 ;  /* 0x0000001713127223 */ /* 0x000fe20000010012 */
[----:B------:R-:W-:Y:S01]  /*1d50*/  FADD.FTZ R12, R12, R23 ;  /* 0x000000170c0c7221 */ /* 0x000fe20000010000 */
[----:B------:R-:W-:Y:S01]  /*1d60*/  FMUL.FTZ R19, R14, R6 ;  /* 0x000000060e137220 */ /* 0x000fe20000410000 */
[----:B------:R-:W-:Y:S02]  /*1d70*/  SHF.L.U32 R21, R41, 0x10, RZ ;  /* 0x0000001029157819 */ /* 0x000fe400000006ff */
[----:B------:R-:W-:Y:S01]  /*1d80*/  SHF.L.U32 R23, R17, 0x10, RZ ;  /* 0x0000001011177819 */ /* 0x000fe200000006ff */
[C---:B------:R-:W-:Y:S01]  /*1d90*/  FFMA.FTZ R17, R22.reuse, R14, R13 ;  /* 0x0000000e16117223 */ /* 0x040fe2000001000d */
[----:B------:R-:W-:Y:S01]  /*1da0*/  FFMA.FTZ R18, R22, R19, R18 ;  /* 0x0000001316127223 */ /* 0x000fe20000010012 */
        /* <DEDUP_REMOVED lines=27> */
.L_x_394:
[----:B------:R-:W-:Y:S01]  /*1f60*/  FADD.FTZ R27, R19, R12 ;  /* 0x0000000c131b7221 */ /* 0x000fe20000010000 */
[----:B------:R-:W-:Y:S01]  /*1f70*/  SHF.L.U32 R19, R50, 0x10, RZ ;  /* 0x0000001032137819 */ /* 0x000fe200000006ff */
[----:B------:R-:W-:Y:S01]  /*1f80*/  FMUL.FTZ R24, R20, R3 ;  /* 0x0000000314187220 */ /* 0x000fe20000410000 */
[----:B------:R-:W-:-:S03]  /*1f90*/  SHF.L.U32 R25, R13, 0x10, RZ ;  /* 0x000000100d197819 */ /* 0x000fc600000006ff */
[--C-:B------:R-:W-:Y:S01]  /*1fa0*/  FFMA.FTZ R13, R23, R24, R18.reuse ;  /* 0x00000018170d7223 */ /* 0x100fe20000010012 */
[----:B------:R-:W-:Y:S01]  /*1fb0*/  FADD.FTZ R19, R19, -UR19 ;  /* 0x8000001313137e21 */ /* 0x000fe20008010000 */
[C---:B------:R-:W-:Y:S01]  /*1fc0*/  PRMT R18, R48.reuse, 0x7632, R18 ;  /* 0x0000763230127816 */ /* 0x040fe20000000012 */
[----:B------:R-:W-:Y:S01]  /*1fd0*/  FADD.FTZ R26, R25, -UR19 ;  /* 0x80000013191a7e21 */ /* 0x000fe20008010000 */
[----:B------:R-:W-:Y:S01]  /*1fe0*/  FADD.FTZ R12, R27, R24 ;  /* 0x000000181b0c7221 */ /* 0x000fe20000010000 */
[----:B------:R-:W-:Y:S01]  /*1ff0*/  FMUL.FTZ R27, R19, UR20 ;  /* 0x00000014131b7c20 */ /* 0x000fe20008410000 */
[----:B------:R-:W-:Y:S01]  /*2000*/  SHF.L.U32 R24, R48, 0x10, RZ ;  /* 0x0000001030187819 */ /* 0x000fe200000006ff */
[----:B------:R-:W-:Y:S01]  /*2010*/  FMUL.FTZ R19, R21, R6 ;  /* 0x0000000615137220 */ /* 0x000fe20000410000 */
        /* <DEDUP_REMOVED lines=21> */
.L_x_395:
        /* <DEDUP_REMOVED lines=37> */
.L_x_396:
        /* <DEDUP_REMOVED lines=8> */
[--C-:B------:R-:W-:Y:S01]  /*2440*/  FFMA.FTZ R12, R30, R13, R19.reuse ;  /* 0x0000000d1e0c7223 */ /* 0x100fe20000010013 */
[----:B------:R-:W-:Y:S01]  /*2450*/  FADD.FTZ R13, R13, R18 ;  /* 0x000000120d0d7221 */ /* 0x000fe20000010000 */
[----:B------:R-:W-:Y:S01]  /*2460*/  PRMT R19, R46, 0x7632, R19 ;  /* 0x000076322e137816 */ /* 0x000fe20000000013 */
[----:B------:R-:W-:Y:S01]  /*2470*/  FADD.FTZ R18, R33, -UR19 ;  /* 0x8000001321127e21 */ /* 0x000fe20008010000 */
[----:B------:R-:W-:-:S02]  /*2480*/  FMUL.FTZ R33, R32, UR20 ;  /* 0x0000001420217c20 */ /* 0x000fc40008410000 */
        /* <DEDUP_REMOVED lines=22> */
.L_x_397:
        /* <DEDUP_REMOVED lines=17> */
[----:B------:R-:W-:Y:S01]  /*2700*/  FFMA.FTZ R17, R26, R25, R17 ;  /* 0x000000191a117223 */ /* 0x000fe20000010011 */
[----:B------:R-:W-:Y:S01]  /*2710*/  FADD.FTZ R15, R15, R24 ;  /* 0x000000180f0f7221 */ /* 0x000fe20000010000 */
[----:B------:R-:W2:Y:S01]  /*2720*/  SHFL.DOWN PT, R34, R13, 0x1, 0x1f ;  /* 0x08201f000d227f89 */ /* 0x000ea200000e0000 */
[----:B------:R-:W-:Y:S01]  /*2730*/  FADD.FTZ R14, R14, R25 ;  /* 0x000000190e0e7221 */ /* 0x000fe20000010000 */
[----:B------:R-:W-:Y:S01]  /*2740*/  FFMA.FTZ R16, R31, R28, R16 ;  /* 0x0000001c1f107223 */ /* 0x000fe20000010010 */
[----:B------:R-:W-:Y:S01]  /*2750*/  FFMA.FTZ R17, R30, R29, R17 ;  /* 0x0000001d1e117223 */ /* 0x000fe20000010011 */
[----:B------:R-:W-:Y:S01]  /*2760*/  FADD.FTZ R15, R15, R28 ;  /* 0x0000001c0f0f7221 */ /* 0x000fe20000010000 */
[----:B------:R-:W-:Y:S01]  /*2770*/  FADD.FTZ R14, R14, R29 ;  /* 0x0000001d0e0e7221 */ /* 0x000fe20000010000 */
[----:B------:R-:W-:Y:S01]  /*2780*/  FFMA.FTZ R16, R33, R18, R16 ;  /* 0x0000001221107223 */ /* 0x000fe20000010010 */
[----:B0-----:R-:W-:Y:S01]  /*2790*/  ULEA UR10, UR12, UR10, 0x18 ;  /* 0x0000000a0c0a7291 */ /* 0x001fe2000f8ec03f */
[----:B------:R-:W-:Y:S01]  /*27a0*/  FFMA.FTZ R17, R32, R19, R17 ;  /* 0x0000001320117223 */ /* 0x000fe20000010011 */
[----:B------:R-:W-:Y:S01]  /*27b0*/  FADD.FTZ R18, R15, R18 ;  /* 0x000000120f127221 */ /* 0x000fe20000010000 */
[----:B------:R-:W-:Y:S01]  /*27c0*/  FADD.FTZ R19, R14, R19 ;  /* 0x000000130e137221 */ /* 0x000fe20000010000 */
[----:B------:R-:W-:Y:S02]  /*27d0*/  BSSY B0, `(.L_x_398) ;  /* 0x0000045000007945 */ /* 0x000fe40003800000 */
[----:B------:R-:W-:-:S05]  /*27e0*/  LEA R7, R37, UR10, 0x4 ;  /* 0x0000000a25077c11 */ /* 0x000fca000f8e20ff */
[----:B------:R-:W-:Y:S01]  /*27f0*/  STS.128 [R7], R16 ;  /* 0x0000001007007388 */ /* 0x000fe20000000c00 */
        /* <DEDUP_REMOVED lines=66> */
.L_x_399:
[----:B------:R-:W-:Y:S05]  /*2c20*/  BSYNC B0 ;  /* 0x0000000000007941 */ /* 0x000fea0003800000 */
.L_x_398:
        /* <DEDUP_REMOVED lines=24> */
[----:B---3--:R-:W-:Y:S01]  /*2db0*/  FADD.FTZ R61, R61, R24 ;  /* 0x000000183d3d7221 */ /* 0x008fe20000010000 */
[----:B------:R-:W-:Y:S01]  /*2dc0*/  FADD.FTZ R20, R20, R25 ;  /* 0x0000001914147221 */ /* 0x000fe20000010000 */
[----:B------:R-:W-:Y:S01]  /*2dd0*/  FADD.FTZ R14, R15, R23 ;  /* 0x000000170f0e7221 */ /* 0x000fe20000010000 */
[----:B------:R-:W-:-:S03]  /*2de0*/  FADD.FTZ R15, R21, R26 ;  /* 0x0000001a150f7221 */ /* 0x000fc60000010000 */
[----:B------:R-:W-:Y:S02]  /*2df0*/  FADD.FTZ R14, R14, R27 ;  /* 0x0000001b0e0e7221 */ /* 0x000fe40000010000 */
[----:B------:R-:W-:Y:S01]  /*2e00*/  LDS.128 R24, [R7+0x1200] ;  /* 0x0012000007187984 */ /* 0x000fe20000000c00 */
[----:B0-----:R-:W-:Y:S01]  /*2e10*/  FADD.FTZ R61, R61, R28 ;  /* 0x0000001c3d3d7221 */ /* 0x001fe20000010000 */
[----:B------:R-:W-:Y:S01]  /*2e20*/  FADD.FTZ R28, R20, R29 ;  /* 0x0000001d141c7221 */ /* 0x000fe20000010000 */
[----:B------:R-:W-:Y:S01]  /*2e30*/  FADD.FTZ R15, R15, R30 ;  /* 0x0000001e0f0f7221 */ /* 0x000fe20000010000 */
[----:B------:R-:W0:Y:S01]  /*2e40*/  LDS.128 R20, [R7+0x1000] ;  /* 0x0010000007147984 */ /* 0x000e220000000c00 */
[----:B-1----:R-:W-:Y:S01]  /*2e50*/  FADD.FTZ R61, R61, R16 ;  /* 0x000000103d3d7221 */ /* 0x002fe20000010000 */
[----:B------:R-:W-:Y:S01]  /*2e60*/  FADD.FTZ R14, R14, R31 ;  /* 0x0000001f0e0e7221 */ /* 0x000fe20000010000 */
[----:B------:R-:W-:Y:S01]  /*2e70*/  FADD.FTZ R16, R28, R17 ;  /* 0x000000111c107221 */ /* 0x000fe20000010000 */
[----:B------:R-:W-:Y:S01]  /*2e80*/  FADD.FTZ R15, R15, R18 ;  /* 0x000000120f0f7221 */ /* 0x000fe20000010000 */
[----:B------:R-:W1:Y:S01]  /*2e90*/  LDS.128 R28, [R7+0x1400] ;  /* 0x00140000071c7984 */ /* 0x000e620000000c00 */
[----:B--2---:R-:W-:Y:S01]  /*2ea0*/  FADD.FTZ R61, R61, R32 ;  /* 0x000000203d3d7221 */ /* 0x004fe20000010000 */
[----:B------:R-:W-:Y:S01]  /*2eb0*/  FADD.FTZ R14, R14, R19 ;  /* 0x000000130e0e7221 */ /* 0x000fe20000010000 */
[----:B------:R-:W-:Y:S01]  /*2ec0*/  FADD.FTZ R32, R16, R33 ;  /* 0x0000002110207221 */ /* 0x000fe20000010000 */
[----:B------:R-:W-:Y:S01]  /*2ed0*/  FADD.FTZ R15, R15, R34 ;  /* 0x000000220f0f7221 */ /* 0x000fe20000010000 */
[----:B------:R-:W2:Y:S01]  /*2ee0*/  LDS.128 R16, [R7+0x1600] ;  /* 0x0016000007107984 */ /* 0x000ea20000000c00 */
[----:B------:R-:W-:Y:S01]  /*2ef0*/  FADD.FTZ R14, R14, R35 ;  /* 0x000000230e0e7221 */ /* 0x000fe20000010000 */
[----:B0-----:R-:W-:Y:S01]  /*2f00*/  FADD.FTZ R61, R61, R20 ;  /* 0x000000143d3d7221 */ /* 0x001fe20000010000 */
[----:B------:R-:W-:Y:S01]  /*2f10*/  FADD.FTZ R32, R32, R21 ;  /* 0x0000001520207221 */ /* 0x000fe20000010000 */
[----:B------:R-:W-:Y:S01]  /*2f20*/  FADD.FTZ R15, R15, R22 ;  /* 0x000000160f0f7221 */ /* 0x000fe20000010000 */
[----:B------:R-:W-:Y:S01]  /*2f30*/  FADD.FTZ R14, R14, R23 ;  /* 0x000000170e0e7221 */ /* 0x000fe20000010000 */
[----:B------:R-:W-:Y:S01]  /*2f40*/  FADD.FTZ R33, R61, R24 ;  /* 0x000000183d217221 */ /* 0x000fe20000010000 */
[----:B------:R-:W0:Y:S01]  /*2f50*/  LDS.128 R20, [R7+0x1800] ;  /* 0x0018000007147984 */ /* 0x000e220000000c00 */
[----:B------:R-:W-:Y:S01]  /*2f60*/  FADD.FTZ R32, R32, R25 ;  /* 0x0000001920207221 */ /* 0x000fe20000010000 */
[----:B------:R-:W-:Y:S01]  /*2f70*/  FADD.FTZ R15, R15, R26 ;  /* 0x0000001a0f0f7221 */ /* 0x000fe20000010000 */
[----:B------:R-:W-:Y:S01]  /*2f80*/  FADD.FTZ R34, R14, R27 ;  /* 0x0000001b0e227221 */ /* 0x000fe20000010000 */
[----:B-1----:R-:W-:Y:S01]  /*2f90*/  FADD.FTZ R33, R33, R28 ;  /* 0x0000001c21217221 */ /* 0x002fe20000010000 */
[----:B------:R-:W1:Y:S01]  /*2fa0*/  LDS.128 R24, [R7+0x1a00] ;  /* 0x001a000007187984 */ /* 0x000e620000000c00 */
[----:B------:R-:W-:Y:S01]  /*2fb0*/  FADD.FTZ R14, R32, R29 ;  /* 0x0000001d200e7221 */ /* 0x000fe20000010000 */
        /* <DEDUP_REMOVED lines=24> */
.L_x_401:
[----:B------:R-:W-:Y:S05]  /*3140*/  BSYNC B0 ;  /* 0x0000000000007941 */ /* 0x000fea0003800000 */
.L_x_400:
        /* <DEDUP_REMOVED lines=20> */
.L_x_403:
[----:B------:R-:W-:Y:S05]  /*3290*/  BSYNC B0 ;  /* 0x0000000000007941 */ /* 0x000fea0003800000 */
.L_x_402:
[----:B-1----:R-:W-:Y:S02]  /*32a0*/  ISETP.GE.U32.AND P6, PT, R7, 0x2, PT ;  /* 0x000000020700780c */ /* 0x002fe40003fc6070 */
[----:B------:R-:W-:Y:S02]  /*32b0*/  PRMT R25, R47, 0x7632, R25 ;  /* 0x000076322f197816 */ /* 0x000fe40000000019 */
[----:B--2---:R-:W-:Y:S02]  /*32c0*/  PRMT R22, R45, 0x7632, R22 ;  /* 0x000076322d167816 */ /* 0x004fe40000000016 */
        /* <DEDUP_REMOVED lines=48> */
.L_x_406:
[----:B------:R-:W2:Y:S04]  /*35d0*/  LDG.E.STRONG.GPU R18, desc[UR14][R14.64] ;  /* 0x0000000e0e127981 */ /* 0x000ea8000c1ef900 */
[----:B--2---:R-:W-:Y:S01]  /*35e0*/  CCTL.IVALL ;  /* 0x00000000ff00798f */ /* 0x004fe20002000000 */
[----:B------:R-:W-:Y:S05]  /*35f0*/  YIELD ;  /* 0x0000000000007946 */ /* 0x000fea0003800000 */
[----:B------:R-:W-:-:S13]  /*3600*/  ISETP.NE.AND P6, PT, R18, R19, PT ;  /* 0x000000131200720c */ /* 0x000fda0003fc5270 */
[----:B------:R-:W-:Y:S05]  /*3610*/  @P6 BRA `(.L_x_406) ;  /* 0xfffffffc00ec6947 */ /* 0x000fea000383ffff */
.L_x_405:
        /* <DEDUP_REMOVED lines=8> */
[----:B------:R-:W-:-:S04]  /*36a0*/  LOP3.LUT R14, R7, 0x3, RZ, 0xc0, !PT ;  /* 0x00000003070e7812 */ /* 0x000fc800078ec0ff */
[----:B------:R-:W-:Y:S02]  /*36b0*/  IADD3 R15, -R14, R7, RZ ;  /* 0x000000070e0f7210 */ /* 0x000fe40007ffe1ff */
[----:B------:R-:W-:Y:S02]  /*36c0*/  MOV R14, RZ ;  /* 0x000000ff000e7202 */ /* 0x000fe40000000f00 */
        /* <DEDUP_REMOVED lines=8> */
.L_x_410:
[----:B------:R-:W-:-:S13]  /*3750*/  ISETP.EQ.OR P6, PT, R14, UR13, P0 ;  /* 0x0000000d0e007c0c */ /* 0x000fda00087c2670 */
[----:B------:R-:W-:-:S04]  /*3760*/  @!P6 IMAD R19, R14, UR18, R0 ;  /* 0x000000120e13ec24 */ /* 0x000fc8000f8e0200 */
[----:B------:R-:W-:-:S06]  /*3770*/  @!P6 IMAD.WIDE.U32 R18, R19, 0x8, R16 ;  /* 0x000000081312e825 */ /* 0x000fcc00078e0010 */
[----:B------:R-:W2:Y:S01]  /*3780*/  @!P6 LDG.E.64 R18, desc[UR14][R18.64] ;  /* 0x0000000e1212e981 */ /* 0x000ea2000c1e1b00 */
[----:B------:R-:W-:Y:S01]  /*3790*/  IADD3 R15, R14, 0x1, RZ ;  /* 0x000000010e0f7810 */ /* 0x000fe20007ffe0ff */
[----:B--2---:R-:W-:Y:S01]  /*37a0*/  @!P6 FADD.FTZ R12, R12, R18 ;  /* 0x000000120c0ce221 */ /* 0x004fe20000010000 */
[----:B------:R-:W-:Y:S02]  /*37b0*/  @!P6 FADD.FTZ R13, R13, R19 ;  /* 0x000000130d0de221 */ /* 0x000fe40000010000 */
        /* <DEDUP_REMOVED lines=109> */
.L_x_409:
[----:B------:R-:W-:-:S06]  /*3e90*/  UISETP.GT.AND UP1, UPT, UR10, 0x4, UPT ;  /* 0x000000040a00788c */ /* 0x000fcc000bf24270 */
[----:B------:R-:W-:-:S13]  /*3ea0*/  PLOP3.LUT P6, PT, PT, PT, UP1, 0x40, 0x0 ;  /* 0x000000000000781c */ /* 0x000fda0003fce818 */
[----:B------:R-:W-:Y:S05]  /*3eb0*/  @P6 BRA `(.L_x_411) ;  /* 0x0000000000ec6947 */ /* 0x000fea0003800000 */
        /* <DEDUP_REMOVED lines=53> */
[----:B------:R-:W-:Y:S02]  /*4210*/  UIADD3 UR10, UR10, -0x4, URZ ;  /* 0xfffffffc0a0a7890 */ /* 0x000fe4000fffe03f */
[----:B------:R-:W-:Y:S02]  /*4220*/  UPLOP3.LUT UP0, UPT, UPT, UPT, UPT, 0x40, 0x0 ;  /* 0x000000000000789c */ /* 0x000fe40003f0e870 */
[----:B------:R-:W-:Y:S01]  /*4230*/  UIADD3 UR10, UR10, -0x4, URZ ;  /* 0xfffffffc0a0a7890 */ /* 0x000fe2000fffe03f */
[----:B--2---:R-:W-:Y:S01]  /*4240*/  @!P6 FADD.FTZ R12, R12, R14 ;  /* 0x0000000e0c0ce221 */ /* 0x004fe20000010000 */
[----:B------:R-:W-:Y:S01]  /*4250*/  @!P6 FADD.FTZ R13, R13, R15 ;  /* 0x0000000f0d0de221 */ /* 0x000fe20000010000 */
[----:B------:R-:W-:-:S09]  /*4260*/  IADD3 R14, R18, 0x4, RZ ;  /* 0x00000004120e7810 */ /* 0x000fd20007ffe0ff */
.L_x_411:
[----:B------:R-:W-:-:S06]  /*4270*/  UISETP.NE.OR UP0, UPT, UR10, URZ, UP0 ;  /* 0x0000003f0a00728c */ /* 0x000fcc0008705670 */
[----:B------:R-:W-:-:S13]  /*4280*/  PLOP3.LUT P6, PT, PT, PT, UP0, 0x80, 0x0 ;  /* 0x000000000000781c */ /* 0x000fda0003fcf008 */
[----:B------:R-:W-:Y:S05]  /*4290*/  @!P6 BRA `(.L_x_407) ;  /* 0x00000000007ce947 */ /* 0x000fea0003800000 */
.L_x_408:
        /* <DEDUP_REMOVED lines=31> */
.L_x_407:
        /* <DEDUP_REMOVED lines=10> */
.L_x_413:
[----:B------:R-:W-:Y:S05]  /*4530*/  BSYNC B0 ;  /* 0x0000000000007941 */ /* 0x000fea0003800000 */
.L_x_412:
[----:B------:R-:W-:-:S13]  /*4540*/  ISETP.NE.AND P6, PT, R7, 0x1, PT ;  /* 0x000000010700780c */ /* 0x000fda0003fc5270 */
[----:B------:R-:W-:Y:S05]  /*4550*/  @!P6 BRA `(.L_x_404) ;  /* 0x00000000003ce947 */ /* 0x000fea0003800000 */
[----:B------:R-:W-:-:S04]  /*4560*/  IADD3 R19, R14, 0x1, RZ ;  /* 0x000000010e137810 */ /* 0x000fc80007ffe0ff */
[----:B------:R-:W-:-:S13]  /*4570*/  ISETP.EQ.OR P6, PT, R19, UR13, P0 ;  /* 0x0000000d13007c0c */ /* 0x000fda00087c2670 */
[----:B------:R-:W-:-:S04]  /*4580*/  @!P6 IMAD R19, R19, UR18, R0 ;  /* 0x000000121313ec24 */ /* 0x000fc8000f8e0200 */
[----:B------:R-:W-:-:S06]  /*4590*/  @!P6 IMAD.WIDE.U32 R18, R19, 0x8, R16 ;  /* 0x000000081312e825 */ /* 0x000fcc00078e0010 */
[----:B------:R-:W2:Y:S01]  /*45a0*/  @!P6 LDG.E.64 R18, desc[UR14][R18.64] ;  /* 0x0000000e1212e981 */ /* 0x000ea2000c1e1b00 */
[----:B------:R-:W-:Y:S01]  /*45b0*/  IADD3 R15, R14, 0x2, RZ ;  /* 0x000000020e0f7810 */ /* 0x000fe20007ffe0ff */
[----:B--2---:R-:W-:Y:S01]  /*45c0*/  @!P6 FADD.FTZ R12, R12, R18 ;  /* 0x000000120c0ce221 */ /* 0x004fe20000010000 */
[----:B------:R-:W-:Y:S02]  /*45d0*/  @!P6 FADD.FTZ R13, R13, R19 ;  /* 0x000000130d0de221 */ /* 0x000fe40000010000 */
[----:B------:R-:W-:-:S04]  /*45e0*/  ISETP.EQ.OR P6, PT, R15, UR13, P0 ;  /* 0x0000000d0f007c0c */ /* 0x000fc800087c2670 */
[----:B------:R-:W-:-:S13]  /*45f0*/  ISETP.EQ.OR P6, PT, R7, 0x2, P6 ;  /* 0x000000020700780c */ /* 0x000fda00037c2670 */
[----:B------:R-:W-:-:S04]  /*4600*/  @!P6 IMAD R7, R15, UR18, R0 ;  /* 0x000000120f07ec24 */ /* 0x000fc8000f8e0200 */
[----:B------:R-:W-:-:S06]  /*4610*/  @!P6 IMAD.WIDE.U32 R16, R7, 0x8, R16 ;  /* 0x000000080710e825 */ /* 0x000fcc00078e0010 */
[----:B------:R-:W2:Y:S02]  /*4620*/  @!P6 LDG.E.64 R16, desc[UR14][R16.64] ;  /* 0x0000000e1010e981 */ /* 0x000ea4000c1e1b00 */
[----:B--2---:R-:W-:Y:S01]  /*4630*/  @!P6 FADD.FTZ R12, R12, R16 ;  /* 0x000000100c0ce221 */ /* 0x004fe20000010000 */
[----:B------:R-:W-:-:S07]  /*4640*/  @!P6 FADD.FTZ R13, R13, R17 ;  /* 0x000000110d0de221 */ /* 0x000fce0000010000 */
.L_x_404:
        /* <DEDUP_REMOVED lines=39> */
.L_x_414:
[----:B------:R-:W-:Y:S01]  /*48c0*/  LOP3.LUT P0, RZ, R36, 0x2, RZ, 0xc0, !PT ;  /* 0x0000000224ff7812 */ /* 0x000fe2000780c0ff */
[----:B------:R-:W-:-:S12]  /*48d0*/  BSSY B0, `(.L_x_415) ;  /* 0x0000015000007945 */ /* 0x000fd80003800000 */
[----:B------:R-:W-:Y:S05]  /*48e0*/  @P0 BRA `(.L_x_416) ;  /* 0x00000000004c0947 */ /* 0x000fea0003800000 */
[----:B------:R-:W-:Y:S01]  /*48f0*/  SHF.R.S32.HI R12, RZ, 0x1f, R2 ;  /* 0x0000001fff0c7819 */ /* 0x000fe20000011402 */
[----:B------:R-:W-:Y:S01]  /*4900*/  ULDC.64 UR10, c[0x0][0x288] ;  /* 0x0000a200000a7ab9 */ /* 0x000fe20000000a00 */
[----:B------:R-:W-:Y:S01]  /*4910*/  MOV R13, R11 ;  /* 0x0000000b000d7202 */ /* 0x000fe20000000f00 */
[----:B------:R-:W-:Y:S02]  /*4920*/  FFMA.FTZ R17, R7, R17, R16 ;  /* 0x0000001107117223 */ /* 0x000fe40000010010 */
[----:B------:R-:W-:Y:S01]  /*4930*/  IMAD R15, R12, UR10, RZ ;  /* 0x0000000a0c0f7c24 */ /* 0x000fe2000f8e02ff */
[----:B------:R-:W-:Y:S01]  /*4940*/  MOV R12, R8 ;  /* 0x00000008000c7202 */ /* 0x000fe20000000f00 */
[----:B------:R-:W-:Y:S02]  /*4950*/  FFMA.FTZ R17, R18, R3, -R17 ;  /* 0x0000000312117223 */ /* 0x000fe40000010811 */
[C---:B------:R-:W-:Y:S02]  /*4960*/  IMAD R15, R2.reuse, UR11, R15 ;  /* 0x0000000b020f7c24 */ /* 0x040fe4000f8e020f */
[----:B------:R-:W-:Y:S01]  /*4970*/  IMAD.WIDE.U32 R12, R2, UR10, R12 ;  /* 0x0000000a020c7c25 */ /* 0x000fe2000f8e000c */
[----:B------:R-:W-:-:S04]  /*4980*/  ULDC.64 UR10, c[0x0][0x210] ;  /* 0x00008400000a7ab9 */ /* 0x000fc80000000a00 */
[----:B------:R-:W-:Y:S01]  /*4990*/  IADD3 R15, R13, R15, RZ ;  /* 0x0000000f0d0f7210 */ /* 0x000fe20007ffe0ff */
[----:B------:R-:W-:Y:S01]  /*49a0*/  FMUL.FTZ R13, R17, UR20 ;  /* 0x00000014110d7c20 */ /* 0x000fe20008410000 */
[----:B------:R-:W-:-:S04]  /*49b0*/  LEA R14, P0, R12, UR10, 0x1 ;  /* 0x0000000a0c0e7c11 */ /* 0x000fc8000f8008ff */
[----:B------:R-:W-:Y:S01]  /*49c0*/  LEA.HI.X R15, R12, UR11, R15, 0x1, P0 ;  /* 0x0000000b0c0f7c11 */ /* 0x000fe200080f0c0f */
[----:B------:R-:W-:-:S04]  /*49d0*/  FFMA.FTZ R12, R7, R19, R16 ;  /* 0x00000013070c7223 */ /* 0x000fc80000010010 */
[----:B------:R-:W-:-:S04]  /*49e0*/  FFMA.FTZ R12, R23, R6, -R12 ;  /* 0x00000006170c7223 */ /* 0x000fc8000001080c */
[----:B------:R-:W-:-:S05]  /*49f0*/  FMUL.FTZ R12, R12, UR20 ;  /* 0x000000140c0c7c20 */ /* 0x000fca0008410000 */
[----:B------:R-:W-:-:S05]  /*4a00*/  F2FP.BF16.F32.PACK_AB R13, R12, R13 ;  /* 0x0000000d0c0d723e */ /* 0x000fca00000010ff */
[----:B------:R0:W-:Y:S02]  /*4a10*/  STG.E desc[UR14][R14.64], R13 ;  /* 0x0000000d0e007986 */ /* 0x0001e4000c10190e */
.L_x_416:
[----:B------:R-:W-:Y:S05]  /*4a20*/  BSYNC B0 ;  /* 0x0000000000007941 */ /* 0x000fea0003800000 */
.L_x_415:
        /* <DEDUP_REMOVED lines=28> */
.L_x_417:
        /* <DEDUP_REMOVED lines=12> */
[----:B------:R-:W-:-:S04]  /*4cb0*/  IMAD.WIDE.U32 R12, R17, UR10, R12 ;  /* 0x0000000a110c7c25 */ /* 0x000fc8000f8e000c */
[----:B------:R-:W-:Y:S01]  /*4cc0*/  IMAD R19, R17, UR11, R18 ;  /* 0x0000000b11137c24 */ /* 0x000fe2000f8e0212 */
[----:B------:R-:W-:Y:S01]  /*4cd0*/  ULDC.64 UR10, c[0x0][0x210] ;  /* 0x00008400000a7ab9 */ /* 0x000fe20000000a00 */
[----:B------:R-:W-:Y:S01]  /*4ce0*/  FMUL.FTZ R18, R15, UR20 ;  /* 0x000000140f127c20 */ /* 0x000fe20008410000 */
[----:B------:R-:W-:Y:S01]  /*4cf0*/  FMUL.FTZ R17, R14, UR20 ;  /* 0x000000140e117c20 */ /* 0x000fe20008410000 */
[C---:B------:R-:W-:Y:S02]  /*4d00*/  LEA R14, P0, R12.reuse, UR10, 0x1 ;  /* 0x0000000a0c0e7c11 */ /* 0x040fe4000f8008ff */
[----:B------:R-:W-:Y:S02]  /*4d10*/  IADD3 R19, R13, R19, RZ ;  /* 0x000000130d137210 */ /* 0x000fe40007ffe0ff */
[----:B------:R-:W-:Y:S02]  /*4d20*/  F2FP.BF16.F32.PACK_AB R17, R17, R18 ;  /* 0x000000121111723e */ /* 0x000fe400000010ff */
[----:B------:R-:W-:-:S05]  /*4d30*/  LEA.HI.X R15, R12, UR11, R19, 0x1, P0 ;  /* 0x0000000b0c0f7c11 */ /* 0x000fca00080f0c13 */
[----:B------:R0:W-:Y:S02]  /*4d40*/  STG.E desc[UR14][R14.64], R17 ;  /* 0x000000110e007986 */ /* 0x0001e4000c10190e */
.L_x_419:
[----:B------:R-:W-:Y:S05]  /*4d50*/  BSYNC B0 ;  /* 0x0000000000007941 */ /* 0x000fea0003800000 */
.L_x_418:
        /* <DEDUP_REMOVED lines=27> */
.L_x_420:
        /* <DEDUP_REMOVED lines=15> */
[----:B------:R-:W-:Y:S01]  /*5000*/  F2FP.BF16.F32.PACK_AB R17, R17, R52 ;  /* 0x000000341111723e */ /* 0x000fe200000010ff */
[----:B------:R-:W-:Y:S01]  /*5010*/  IMAD R15, R15, UR11, R14 ;  /* 0x0000000b0f0f7c24 */ /* 0x000fe2000f8e020e */
[----:B------:R-:W-:Y:S02]  /*5020*/  ULDC.64 UR10, c[0x0][0x210] ;  /* 0x00008400000a7ab9 */ /* 0x000fe40000000a00 */
[----:B------:R-:W-:Y:S02]  /*5030*/  LEA R14, P0, R12, UR10, 0x1 ;  /* 0x0000000a0c0e7c11 */ /* 0x000fe4000f8008ff */
[----:B------:R-:W-:-:S04]  /*5040*/  IADD3 R15, R13, R15, RZ ;  /* 0x0000000f0d0f7210 */ /* 0x000fc80007ffe0ff */
[----:B------:R-:W-:-:S05]  /*5050*/  LEA.HI.X R15, R12, UR11, R15, 0x1, P0 ;  /* 0x0000000b0c0f7c11 */ /* 0x000fca00080f0c0f */
[----:B------:R1:W-:Y:S02]  /*5060*/  STG.E desc[UR14][R14.64], R17 ;  /* 0x000000110e007986 */ /* 0x0003e4000c10190e */
.L_x_422:
[----:B------:R-:W-:Y:S05]  /*5070*/  BSYNC B0 ;  /* 0x0000000000007941 */ /* 0x000fea0003800000 */
.L_x_421:
        /* <DEDUP_REMOVED lines=27> */
.L_x_423:
[----:B------:R-:W-:Y:S04]  /*5230*/  BSSY B0, `(.L_x_424) ;  /* 0x0000016000007945 */ /* 0x000fe80003800000 */
[----:B------:R-:W-:Y:S05]  /*5240*/  @P3 BRA `(.L_x_425) ;  /* 0x0000000000503947 */ /* 0x000fea0003800000 */
[----:B01----:R-:W-:Y:S01]  /*5250*/  IADD3 R17, R2, 0x30, RZ ;  /* 0x0000003002117810 */ /* 0x003fe20007ffe0ff */
        /* <DEDUP_REMOVED lines=19> */
.L_x_425:
[----:B------:R-:W-:Y:S05]  /*5390*/  BSYNC B0 ;  /* 0x0000000000007941 */ /* 0x000fea0003800000 */
.L_x_424:
        /* <DEDUP_REMOVED lines=9> */
[----:B012---:R-:W-:Y:S01]  /*5430*/  FFMA.FTZ R14, R41, R3, R4 ;  /* 0x00000003290e7223 */ /* 0x007fe20000010004 */
        /* <DEDUP_REMOVED lines=17> */
.L_x_426:
[----:B------:R-:W-:Y:S04]  /*5550*/  BSSY B0, `(.L_x_427) ;  /* 0x0000016000007945 */ /* 0x000fe80003800000 */
[----:B------:R-:W-:Y:S05]  /*5560*/  @P2 BRA `(.L_x_428) ;  /* 0x0000000000502947 */ /* 0x000fea0003800000 */
[----:B012---:R-:W-:Y:S01]  /*5570*/  IADD3 R17, R2, 0x40, RZ ;  /* 0x0000004002117810 */ /* 0x007fe20007ffe0ff */
        /* <DEDUP_REMOVED lines=19> */
.L_x_428:
[----:B------:R-:W-:Y:S05]  /*56b0*/  BSYNC B0 ;  /* 0x0000000000007941 */ /* 0x000fea0003800000 */
.L_x_427:
        /* <DEDUP_REMOVED lines=10> */
[----:B0123--:R-:W-:-:S03]  /*5760*/  FFMA.FTZ R14, R29, R6, R5 ;  /* 0x000000061d0e7223 */ /* 0x00ffc60000010005 */
        /* <DEDUP_REMOVED lines=16> */
.L_x_429:
[----:B------:R-:W-:Y:S04]  /*5870*/  BSSY B0, `(.L_x_430) ;  /* 0x0000016000007945 */ /* 0x000fe80003800000 */
[----:B------:R-:W-:Y:S05]  /*5880*/  @P1 BRA `(.L_x_431) ;  /* 0x0000000000501947 */ /* 0x000fea0003800000 */
[----:B------:R-:W-:Y:S01]  /*5890*/  IADD3 R19, R2, 0x50, RZ ;  /* 0x0000005002137810 */ /* 0x000fe20007ffe0ff */
[C-C-:B------:R-:W-:Y:S01]  /*58a0*/  FFMA.FTZ R12, R7.reuse, R29, R16.reuse ;  /* 0x0000001d070c7223 */ /* 0x140fe20000010010 */
[----:B------:R-:W-:Y:S01]  /*58b0*/  ULDC.64 UR10, c[0x0][0x288] ;  /* 0x0000a200000a7ab9 */ /* 0x000fe20000000a00 */
[----:B0123--:R-:W-:Y:S01]  /*58c0*/  FFMA.FTZ R15, R7, R31, R16 ;  /* 0x0000001f070f7223 */ /* 0x00ffe20000010010 */
[----:B------:R-:W-:Y:S01]  /*58d0*/  SHF.R.S32.HI R14, RZ, 0x1f, R19 ;  /* 0x0000001fff0e7819 */ /* 0x000fe20000011413 */
[----:B------:R-:W-:Y:S01]  /*58e0*/  FFMA.FTZ R17, R13, R6, -R12 ;  /* 0x000000060d117223 */ /* 0x000fe2000001080c */
[----:B------:R-:W-:Y:S01]  /*58f0*/  MOV R12, R8 ;  /* 0x00000008000c7202 */ /* 0x000fe20000000f00 */
[----:B------:R-:W-:Y:S01]  /*5900*/  FFMA.FTZ R15, R48, R3, -R15 ;  /* 0x00000003300f7223 */ /* 0x000fe2000001080f */
[----:B------:R-:W-:Y:S01]  /*5910*/  MOV R13, R11 ;  /* 0x0000000b000d7202 */ /* 0x000fe20000000f00 */
[----:B------:R-:W-:Y:S02]  /*5920*/  IMAD R14, R14, UR10, RZ ;  /* 0x0000000a0e0e7c24 */ /* 0x000fe4000f8e02ff */
        /* <DEDUP_REMOVED lines=10> */
.L_x_431:
[----:B------:R-:W-:Y:S05]  /*59d0*/  BSYNC B0 ;  /* 0x0000000000007941 */ /* 0x000fea0003800000 */
.L_x_430:
[----:B------:R-:W-:Y:S01]  /*59e0*/  SHF.L.U32 R12, R40, 0x10, RZ ;  /* 0x00000010280c7819 */ /* 0x000fe200000006ff */
[----:B------:R-:W-:Y:S01]  /*59f0*/  FADD.FTZ R39, R39, -UR19 ;  /* 0x8000001327277e21 */ /* 0x000fe20008010000 */
[----:B------:R-:W-:Y:S01]  /*5a00*/  SHF.L.U32 R13, R21, 0x10, RZ ;  /* 0x00000010150d7819 */ /* 0x000fe200000006ff */
[----:B------:R-:W-:Y:S01]  /*5a10*/  FADD.FTZ R35, R35, -UR19 ;  /* 0x8000001323237e21 */ /* 0x000fe20008010000 */
[----:B01234-:R-:W-:Y:S01]  /*5a20*/  SHF.L.U32 R14, R47, 0x10, RZ ;  /* 0x000000102f0e7819 */ /* 0x01ffe200000006ff */
        /* <DEDUP_REMOVED lines=24> */
.L_x_432:
        /* <DEDUP_REMOVED lines=11> */
[----:B------:R-:W-:Y:S02]  /*5c60*/  IMAD R19, R56, UR11, R19 ;  /* 0x0000000b38137c24 */ /* 0x000fe4000f8e0213 */
        /* <DEDUP_REMOVED lines=9> */
.L_x_434:
[----:B------:R-:W-:Y:S05]  /*5d00*/  BSYNC B0 ;  /* 0x0000000000007941 */ /* 0x000fea0003800000 */
.L_x_433:
        /* <DEDUP_REMOVED lines=23> */
.L_x_435:
[----:B------:R-:W-:Y:S01]  /*5e80*/  ULDC.64 UR10, c[0x0][0x290] ;  /* 0x0000a400000a7ab9 */ /* 0x000fe20000000a00 */
[----:B------:R-:W-:Y:S01]  /*5e90*/  BSSY B0, `(.L_x_436) ;  /* 0x0000016000007945 */ /* 0x000fe20003800000 */
[----:B------:R-:W-:-:S04]  /*5ea0*/  ISETP.GE.U32.AND P0, PT, R38, UR10, PT ;  /* 0x0000000a26007c0c */ /* 0x000fc8000bf06070 */
[----:B------:R-:W-:-:S04]  /*5eb0*/  ISETP.GE.AND.EX P0, PT, R57, UR11, PT, P0 ;  /* 0x0000000b39007c0c */ /* 0x000fc8000bf06300 */
[----:B------:R-:W-:-:S13]  /*5ec0*/  ISETP.LT.U32.AND P0, PT, R37, 0x200, !P0 ;  /* 0x000002002500780c */ /* 0x000fda0004701070 */
        /* <DEDUP_REMOVED lines=18> */
.L_x_437:
[----:B------:R-:W-:Y:S05]  /*5ff0*/  BSYNC B0 ;  /* 0x0000000000007941 */ /* 0x000fea0003800000 */
.L_x_436:
[----:B------:R-:W-:Y:S02]  /*6000*/  UIADD3 UR16, UR18, UR16, URZ ;  /* 0x0000001012107290 */ /* 0x000fe4000fffe03f */
[----:B------:R-:W-:Y:S02]  /*6010*/  UIADD3 UR4, UR4, 0x1, URZ ;  /* 0x0000000104047890 */ /* 0x000fe4000fffe03f */
[----:B------:R-:W-:-:S06]  /*6020*/  UISETP.GE.AND UP0, UPT, UR16, UR5, UPT ;  /* 0x000000051000728c */ /* 0x000fcc000bf06270 */
[----:B------:R-:W-:-:S13]  /*6030*/  PLOP3.LUT P0, PT, PT, PT, UP0, 0x80, 0x0 ;  /* 0x000000000000781c */ /* 0x000fda0003f0f008 */
[----:B------:R-:W-:Y:S05]  /*6040*/  @!P0 BRA `(.L_x_438) ;  /* 0xffffffa000b48947 */ /* 0x000fea000383ffff */
.L_x_387:
[----:B------:R-:W2:Y:S01]  /*6050*/  LDC R6, c[0x0][0xc] ;  /* 0x00000300ff067b82 */ /* 0x000ea20000000800 */
[----:B------:R-:W-:Y:S01]  /*6060*/  ISETP.NE.AND P2, PT, R37, RZ, PT ;  /* 0x000000ff2500720c */ /* 0x000fe20003f45270 */
[----:B------:R-:W-:Y:S06]  /*6070*/  BSSY B0, `(.L_x_439) ;  /* 0x0000015000007945 */ /* 0x000fec0003800000 */
[----:B------:R-:W3:Y:S08]  /*6080*/  LDC R7, c[0x0][0x10] ;  /* 0x00000400ff077b82 */ /* 0x000ef00000000800 */
[----:B-1----:R-:W1:Y:S01]  /*6090*/  LDC.64 R2, c[0x0][0x258] ;  /* 0x00009600ff027b82 */ /* 0x002e620000000a00 */
[----:B--2---:R-:W-:-:S02]  /*60a0*/  IADD3 R4, R6, -0x1, RZ ;  /* 0xffffffff06047810 */ /* 0x004fc40007ffe0ff */
[----:B------:R-:W-:Y:S02]  /*60b0*/  ISETP.NE.AND P1, PT, R6, 0x1, PT ;  /* 0x000000010600780c */ /* 0x000fe40003f25270 */
[----:B------:R-:W-:Y:S02]  /*60c0*/  ISETP.NE.AND P0, PT, R4, UR13, PT ;  /* 0x0000000d04007c0c */ /* 0x000fe4000bf05270 */
[C---:B---3--:R-:W-:Y:S02]  /*60d0*/  IADD3 R5, R7.reuse, -0x1, RZ ;  /* 0xffffffff07057810 */ /* 0x048fe40007ffe0ff */
[----:B------:R-:W-:Y:S02]  /*60e0*/  SHF.L.U32 R4, R7, 0x1, RZ ;  /* 0x0000000107047819 */ /* 0x000fe400000006ff */
[----:B------:R-:W-:Y:S02]  /*60f0*/  ISETP.NE.OR P0, PT, R0, R5, P0 ;  /* 0x000000050000720c */ /* 0x000fe40000705670 */
[----:B------:R-:W-:-:S05]  /*6100*/  SEL R5, R4, RZ, P1 ;  /* 0x000000ff04057207 */ /* 0x000fca0000800000 */
[----:B-1----:R-:W-:Y:S01]  /*6110*/  IMAD.WIDE.U32 R2, R5, 0x4, R2 ;  /* 0x0000000405027825 */ /* 0x002fe200078e0002 */
[----:B------:R-:W-:Y:S06]  /*6120*/  @P2 BRA `(.L_x_440) ;  /* 0x0000000000242947 */ /* 0x000fec0003800000 */
[----:B------:R-:W1:Y:S01]  /*6130*/  S2R R0, SR_LANEID ;  /* 0x0000000000007919 */ /* 0x000e620000000000 */
[----:B------:R-:W-:Y:S02]  /*6140*/  VOTEU.ANY UR4, UPT, PT ;  /* 0x0000000000047886 */ /* 0x000fe400038e0100 */
[----:B------:R-:W-:Y:S02]  /*6150*/  UFLO.U32 UR5, UR4 ;  /* 0x00000004000572bd */ /* 0x000fe400080e0000 */
[----:B------:R-:W2:Y:S04]  /*6160*/  POPC R5, UR4 ;  /* 0x0000000400057d09 */ /* 0x000ea80008000000 */
[----:B-1----:R-:W-:-:S13]  /*6170*/  ISETP.EQ.U32.AND P1, PT, R0, UR5, PT ;  /* 0x0000000500007c0c */ /* 0x002fda000bf22070 */
[----:B------:R-:W-:Y:S06]  /*6180*/  @P1 MEMBAR.ALL.GPU ;  /* 0x0000000000001992 */ /* 0x000fec000000a000 */
[----:B------:R-:W-:-:S00]  /*6190*/  @P1 ERRBAR ;  /* 0x00000000000019ab */ /* 0x000fc00000000000 */
[----:B------:R-:W-:Y:S06]  /*61a0*/  @P1 CGAERRBAR ;  /* 0x00000000000015ab */ /* 0x000fec0000000000 */
[----:B--2---:R1:W-:Y:S02]  /*61b0*/  @P1 REDG.E.ADD.S32.STRONG.GPU desc[UR14][R2.64], R5 ;  /* 0x000000050200198e */ /* 0x0043e4000c10e38e */
.L_x_440:
[----:B------:R-:W-:Y:S05]  /*61c0*/  BSYNC B0 ;  /* 0x0000000000007941 */ /* 0x000fea0003800000 */
.L_x_439:
[----:B------:R-:W-:Y:S05]  /*61d0*/  @P0 EXIT ;  /* 0x000000000000094d */ /* 0x000fea0003800000 */
[----:B------:R-:W-:Y:S05]  /*61e0*/  @P2 BRA `(.L_x_441) ;  /* 0x0000000000202947 */ /* 0x000fea0003800000 */
[----:B------:R-:W-:-:S05]  /*61f0*/  IMAD R0, R6, R7, RZ ;  /* 0x0000000706007224 */ /* 0x000fca00078e02ff */
[----:B------:R-:W-:-:S13]  /*6200*/  ISETP.NE.AND P0, PT, R0, -0x1, PT ;  /* 0xffffffff0000780c */ /* 0x000fda0003f05270 */
[----:B------:R-:W-:Y:S05]  /*6210*/  @!P0 BRA `(.L_x_441) ;  /* 0x0000000000148947 */ /* 0x000fea0003800000 */
.L_x_442:
[----:B-1----:R-:W2:Y:S04]  /*6220*/  LDG.E.STRONG.GPU R5, desc[UR14][R2.64] ;  /* 0x0000000e02057981 */ /* 0x002ea8000c1ef900 */
[----:B--2---:R-:W-:Y:S01]  /*6230*/  CCTL.IVALL ;  /* 0x00000000ff00798f */ /* 0x004fe20002000000 */
[----:B------:R-:W-:Y:S05]  /*6240*/  YIELD ;  /* 0x0000000000007946 */ /* 0x000fea0003800000 */
[----:B------:R-:W-:-:S13]  /*6250*/  ISETP.NE.AND P0, PT, R5, R0, PT ;  /* 0x000000000500720c */ /* 0x000fda0003f05270 */
[----:B------:R-:W-:Y:S05]  /*6260*/  @P0 BRA `(.L_x_442) ;  /* 0xfffffffc00ec0947 */ /* 0x000fea000383ffff */
.L_x_441:
[----:B------:R-:W-:Y:S05]  /*6270*/  WARPSYNC.ALL ;  /* 0x0000000000007948 */ /* 0x000fea0003800000 */
[----:B-1----:R-:W1:Y:S08]  /*6280*/  LDC.64 R2, c[0x0][0x288] ;  /* 0x0000a200ff027b82 */ /* 0x002e700000000a00 */
[----:B------:R-:W-:Y:S01]  /*6290*/  BAR.SYNC.DEFER_BLOCKING 0x0 ;  /* 0x0000000000007b1d */ /* 0x000fe20000010000 */
[----:B-1----:R-:W-:-:S04]  /*62a0*/  LEA.HI R0, P0, R3, R2, RZ, 0x1 ;  /* 0x0000000203007211 */ /* 0x002fc800078108ff */
[----:B------:R-:W-:-:S04]  /*62b0*/  IADD3.X R5, RZ, R3, RZ, P0, !PT ;  /* 0x00000003ff057210 */ /* 0x000fc800007fe4ff */
        /* <DEDUP_REMOVED lines=8> */
[----:B------:R-:W1:Y:S01]  /*6340*/  LDC.64 R6, c[0x0][0x218] ;  /* 0x00008600ff067b82 */ /* 0x000e620000000a00 */
        /* <DEDUP_REMOVED lines=10> */
.L_x_443:
[----:B------:R-:W-:-:S04]  /*63f0*/  LEA R12, P0, R37, UR4, 0x2 ;  /* 0x00000004250c7c11 */ /* 0x000fc8000f8010ff */
[----:B------:R-:W-:Y:S02]  /*6400*/  LEA.HI.X R13, R37, UR5, R0, 0x2, P0 ;  /* 0x00000005250d7c11 */ /* 0x000fe400080f1400 */
[-C--:B------:R-:W-:Y:S02]  /*6410*/  LEA R14, P0, R20, R12.reuse, 0x2 ;  /* 0x0000000c140e7211 */ /* 0x080fe400078010ff */
[-C--:B0-----:R-:W-:Y:S01]  /*6420*/  LEA R18, P2, R27, R12.reuse, 0x2 ;  /* 0x0000000c1b127211 */ /* 0x081fe200078410ff */
[----:B------:R-:W3:Y:S01]  /*6430*/  LDG.E R0, desc[UR14][R12.64] ;  /* 0x0000000e0c007981 */ /* 0x000ee2000c1e1900 */
[----:B------:R-:W-:Y:S02]  /*6440*/  LEA R16, P1, R2, R12, 0x2 ;  /* 0x0000000c02107211 */ /* 0x000fe400078210ff */
[C---:B------:R-:W-:Y:S02]  /*6450*/  IADD3.X R15, R13.reuse, R31, RZ, P0, !PT ;  /* 0x0000001f0d0f7210 */ /* 0x040fe400007fe4ff */
[----:B------:R-:W-:-:S02]  /*6460*/  IADD3.X R19, R13, R29, RZ, P2, !PT ;  /* 0x0000001d0d137210 */ /* 0x000fc400017fe4ff */
[----:B------:R-:W-:Y:S02]  /*6470*/  IADD3.X R17, R23, R13, RZ, P1, !PT ;  /* 0x0000000d17117210 */ /* 0x000fe40000ffe4ff */
[----:B------:R-:W3:Y:S04]  /*6480*/  LDG.E R15, desc[UR14][R14.64] ;  /* 0x0000000e0e0f7981 */ /* 0x000ee8000c1e1900 */
[----:B------:R-:W4:Y:S04]  /*6490*/  LDG.E R16, desc[UR14][R16.64] ;  /* 0x0000000e10107981 */ /* 0x000f28000c1e1900 */
[----:B------:R-:W4:Y:S01]  /*64a0*/  LDG.E R19, desc[UR14][R18.64] ;  /* 0x0000000e12137981 */ /* 0x000f22000c1e1900 */
[----:B------:R-:W-:-:S02]  /*64b0*/  SHF.L.U32 R11, R37, 0x1, RZ ;  /* 0x00000001250b7819 */ /* 0x000fc400000006ff */
[----:B------:R-:W-:-:S03]  /*64c0*/  IADD3 R37, R37, 0x200, RZ ;  /* 0x0000020025257810 */ /* 0x000fc60007ffe0ff */
[----:B-1----:R-:W-:-:S04]  /*64d0*/  IMAD.WIDE R8, R11, 0x2, R6 ;  /* 0x000000020b087825 */ /* 0x002fc800078e0206 */
[----:B--2---:R-:W-:Y:S01]  /*64e0*/  IMAD.WIDE R10, R11, 0x2, R4 ;  /* 0x000000020b0a7825 */ /* 0x004fe200078e0204 */
[----:B------:R-:W-:Y:S02]  /*64f0*/  ISETP.GT.U32.AND P0, PT, R20, R37, PT ;  /* 0x000000251400720c */ /* 0x000fe40003f04070 */
[----:B---3--:R-:W-:Y:S02]  /*6500*/  F2FP.BF16.F32.PACK_AB R3, R15, R0 ;  /* 0x000000000f03723e */ /* 0x008fe400000010ff */
[----:B------:R-:W-:Y:S02]  /*6510*/  SHF.R.S32.HI R0, RZ, 0x1f, R37 ;  /* 0x0000001fff007819 */ /* 0x000fe40000011425 */
[----:B----4-:R-:W-:Y:S01]  /*6520*/  F2FP.BF16.F32.PACK_AB R21, R19, R16 ;  /* 0x000000101315723e */ /* 0x010fe200000010ff */
[----:B------:R3:W-:Y:S04]  /*6530*/  STG.E desc[UR14][R8.64], R3 ;  /* 0x0000000308007986 */ /* 0x0007e8000c10190e */
[----:B------:R3:W-:Y:S01]  /*6540*/  STG.E desc[UR14][R10.64], R21 ;  /* 0x000000150a007986 */ /* 0x0007e2000c10190e */
[----:B------:R-:W-:-:S13]  /*6550*/  ISETP.GT.AND.EX P0, PT, R25, R0, PT, P0 ;  /* 0x000000001900720c */ /* 0x000fda0003f04300 */
[----:B---3--:R-:W-:Y:S05]  /*6560*/  @P0 BRA `(.L_x_443) ;  /* 0xfffffffc00a00947 */ /* 0x008fea000383ffff */
[----:B------:R-:W-:Y:S05]  /*6570*/  EXIT ;  /* 0x000000000000794d */ /* 0x000fea0003800000 */
.L_x_444:
        /* <DEDUP_REMOVED lines=16> */
.L_x_5221:


//--------------------- .text._Z35group_norm_nhwc_bwd_one_pass_kernelI11Bf16IOBf16WLi256ELi64ELi512EEv26Group_norm_nhwc_bwd_params --------------------------
	.section	.text._Z35group_norm_nhwc_bwd_one_pass_kernelI11Bf16IOBf16WLi256ELi64ELi512EEv26Group_norm_nhwc_bwd_params,"ax",@progbits
	.align	128
        .global         _Z35group_norm_nhwc_bwd_one_pass_kernelI11Bf16IOBf16WLi256ELi64ELi512EEv26Group_norm_nhwc_bwd_params
        .type           _Z35group_norm_nhwc_bwd_one_pass_kernelI11Bf16IOBf16WLi256ELi64ELi512EEv26Group_norm_nhwc_bwd_params,@function
        .size           _Z35group_norm_nhwc_bwd_one_pass_kernelI11Bf16IOBf16WLi256ELi64ELi512EEv26Group_norm_nhwc_bwd_params,(.L_x_5222 - _Z35group_norm_nhwc_bwd_one_pass_kernelI11Bf16IOBf16WLi256ELi64ELi512EEv26Group_norm_nhwc_bwd_params)
        .other          _Z35group_norm_nhwc_bwd_one_pass_kernelI11Bf16IOBf16WLi256ELi64ELi512EEv26Group_norm_nhwc_bwd_params,@"STO_CUDA_ENTRY STV_DEFAULT"
_Z35group_norm_nhwc_bwd_one_pass_kernelI11Bf16IOBf16WLi256ELi64ELi512EEv26Group_norm_nhwc_bwd_params:
.text._Z35group_norm_nhwc_bwd_one_pass_kernelI11Bf16IOBf16WLi256ELi64ELi512EEv26Group_norm_nhwc_bwd_params:
        /* <DEDUP_REMOVED lines=11> */
[----:B------:R-:W-:Y:S01]  /*00b0*/  SHF.R.U32.HI R2, RZ, 0x5, R78 ;  /* 0x00000005ff027819 */ /* 0x000fe2000001164e */
[----:B------:R-:W-:Y:S01]  /*00c0*/  ULDC.64 UR10, c[0x0][0x290] ;  /* 0x0000a400000a7ab9 */ /* 0x000fe20000000a00 */
[C---:B------:R-:W-:Y:S01]  /*00d0*/  ISETP.GE.U32.AND P1, PT, R78.reuse, 0x200, PT ;  /* 0x000002004e00780c */ /* 0x040fe20003f26070 */
[----:B------:R-:W1:Y:S01]  /*00e0*/  S2R R8, SR_LANEID ;  /* 0x0000000000087919 */ /* 0x000e620000000000 */
[----:B------:R-:W-:Y:S01]  /*00f0*/  LOP3.LUT R79, R79, 0xffffffbf, RZ, 0xc0, !PT ;  /* 0xffffffbf4f4f7812 */ /* 0x000fe200078ec0ff */
[----:B------:R-:W-:Y:S01]  /*0100*/  UMOV UR5, 0x400 ;  /* 0x0000040000057882 */ /* 0x000fe20000000000 */
[----:B------:R-:W-:Y:S01]  /*0110*/  SHF.L.U32 R14, R78, 0x1, RZ ;  /* 0x000000014e0e7819 */ /* 0x000fe200000006ff */
[----:B------:R-:W2:Y:S01]  /*0120*/  LDC.64 R10, c[0x0][0x288] ;  /* 0x0000a200ff0a7b82 */ /* 0x000ea20000000a00 */
[----:B------:R-:W-:-:S07]  /*0130*/  MOV R12, R0 ;  /* 0x00000000000c7202 */ /* 0x000fce0000000f00 */
[----:B------:R-:W3:Y:S01]  /*0140*/  S2UR UR6, SR_CgaCtaId ;  /* 0x00000000000679c3 */ /* 0x000ee20000008800 */
[----:B0-----:R-:W-:-:S05]  /*0150*/  IMAD R2, R3, UR7, R2 ;  /* 0x0000000703027c24 */ /* 0x001fca000f8e0202 */
[C---:B------:R-:W-:Y:S02]  /*0160*/  IADD3 R3, R2.reuse, 0x30, RZ ;  /* 0x0000003002037810 */ /* 0x040fe40007ffe0ff */
[----:B------:R-:W-:Y:S02]  /*0170*/  IADD3 R4, R2, 0x40, RZ ;  /* 0x0000004002047810 */ /* 0x000fe40007ffe0ff */
[----:B------:R-:W-:Y:S02]  /*0180*/  ISETP.LT.U32.AND P0, PT, R3, UR10, PT ;  /* 0x0000000a03007c0c */ /* 0x000fe4000bf01070 */
[----:B------:R-:W-:Y:S02]  /*0190*/  SHF.R.S32.HI R3, RZ, 0x1f, R3 ;  /* 0x0000001fff037819 */ /* 0x000fe40000011403 */
[----:B------:R-:W-:Y:S02]  /*01a0*/  ISETP.LT.U32.AND P2, PT, R4, UR10, PT ;  /* 0x0000000a04007c0c */ /* 0x000fe4000bf41070 */
[----:B------:R-:W-:Y:S01]  /*01b0*/  ISETP.LT.AND.EX P0, PT, R3, UR11, !P1, P0 ;  /* 0x0000000b03007c0c */ /* 0x000fe2000cf01300 */
[----:B---3--:R-:W-:Y:S01]  /*01c0*/  ULEA UR5, UR6, UR5, 0x18 ;  /* 0x0000000506057291 */ /* 0x008fe2000f8ec03f */
[----:B------:R-:W-:-:S02]  /*01d0*/  SHF.R.S32.HI R4, RZ, 0x1f, R4 ;  /* 0x0000001fff047819 */ /* 0x000fc40000011404 */
[----:B------:R-:W-:Y:S02]  /*01e0*/  IADD3 R5, R2, 0x50, RZ ;  /* 0x0000005002057810 */ /* 0x000fe40007ffe0ff */
[----:B------:R-:W-:Y:S02]  /*01f0*/  ISETP.LT.AND.EX P2, PT, R4, UR11, !P1, P2 ;  /* 0x0000000b04007c0c */ /* 0x000fe4000cf41320 */
[----:B------:R-:W-:Y:S02]  /*0200*/  ISETP.LT.U32.AND P3, PT, R5, UR10, PT ;  /* 0x0000000a05007c0c */ /* 0x000fe4000bf61070 */
[----:B------:R-:W-:Y:S02]  /*0210*/  SHF.R.S32.HI R5, RZ, 0x1f, R5 ;  /* 0x0000001fff057819 */ /* 0x000fe40000011405 */
[----:B------:R-:W-:Y:S02]  /*0220*/  IADD3 R3, R2, 0x60, RZ ;  /* 0x0000006002037810 */ /* 0x000fe40007ffe0ff */
[----:B------:R-:W-:-:S02]  /*0230*/  @P0 LOP3.LUT R79, R79, 0x40, RZ, 0xfc, !PT ;  /* 0x000000404f4f0812 */ /* 0x000fc400078efcff */
[----:B------:R-:W-:Y:S02]  /*0240*/  ISETP.LT.AND.EX P0, PT, R5, UR11, !P1, P3 ;  /* 0x0000000b05007c0c */ /* 0x000fe4000cf01330 */
[----:B------:R-:W-:Y:S02]  /*0250*/  LOP3.LUT R79, R79, 0xffffffdf, RZ, 0xc0, !PT ;  /* 0xffffffdf4f4f7812 */ /* 0x000fe400078ec0ff */
[----:B------:R-:W-:Y:S02]  /*0260*/  ISETP.LT.U32.AND P3, PT, R3, UR10, PT ;  /* 0x0000000a03007c0c */ /* 0x000fe4000bf61070 */
[----:B------:R-:W-:Y:S02]  /*0270*/  SHF.R.S32.HI R3, RZ, 0x1f, R3 ;  /* 0x0000001fff037819 */ /* 0x000fe40000011403 */
[----:B------:R-:W-:Y:S02]  /*0280*/  @P2 LOP3.LUT R79, R79, 0x20, RZ, 0xfc, !PT ;  /* 0x000000204f4f2812 */ /* 0x000fe400078efcff */
[----:B------:R-:W-:-:S02]  /*0290*/  IADD3 R4, R2, 0x70, RZ ;  /* 0x0000007002047810 */ /* 0x000fc40007ffe0ff */
        /* <DEDUP_REMOVED lines=10> */
[----:B------:R-:W-:Y:S02]  /*0340*/  IADD3 R3, R2, 0x90, RZ ;  /* 0x0000009002037810 */ /* 0x000fe40007ffe0ff */
[----:B------:R-:W-:-:S02]  /*0350*/  @P3 LOP3.LUT R79, R79, 0x8, RZ, 0xfc, !PT ;  /* 0x000000084f4f3812 */ /* 0x000fc400078efcff */
[----:B------:R-:W-:Y:S02]  /*0360*/  ISETP.LT.AND.EX P0, PT, R5, UR11, !P1, P0 ;  /* 0x0000000b05007c0c */ /* 0x000fe4000cf01300 */
[----:B------:R-:W-:Y:S02]  /*0370*/  IADD3 R5, R2, 0xa0, RZ ;  /* 0x000000a002057810 */ /* 0x000fe40007ffe0ff */
[----:B------:R-:W-:Y:S02]  /*0380*/  SHF.R.S32.HI R4, RZ, 0x1f, R3 ;  /* 0x0000001fff047819 */ /* 0x000fe40000011403 */
[----:B------:R-:W-:Y:S02]  /*0390*/  ISETP.LT.U32.AND P5, PT, R3, UR10, PT ;  /* 0x0000000a03007c0c */ /* 0x000fe4000bfa1070 */
[----:B------:R-:W-:Y:S02]  /*03a0*/  LOP3.LUT R79, R79, 0xfffffffb, RZ, 0xc0, !PT ;  /* 0xfffffffb4f4f7812 */ /* 0x000fe400078ec0ff */
[----:B------:R-:W-:-:S02]  /*03b0*/  ISETP.LT.AND.EX P5, PT, R4, UR11, !P1, P5 ;  /* 0x0000000b04007c0c */ /* 0x000fc4000cfa1350 */
[----:B------:R-:W-:Y:S02]  /*03c0*/  SHF.R.S32.HI R3, RZ, 0x1f, R5 ;  /* 0x0000001fff037819 */ /* 0x000fe40000011405 */
[----:B------:R-:W-:Y:S02]  /*03d0*/  ISETP.LT.U32.AND P4, PT, R5, UR10, PT ;  /* 0x0000000a05007c0c */ /* 0x000fe4000bf81070 */
[----:B------:R-:W-:Y:S02]  /*03e0*/  @P2 LOP3.LUT R79, R79, 0x4, RZ, 0xfc, !PT ;  /* 0x000000044f4f2812 */ /* 0x000fe400078efcff */
[----:B------:R-:W-:Y:S02]  /*03f0*/  IADD3 R4, R2, 0xb0, RZ ;  /* 0x000000b002047810 */ /* 0x000fe40007ffe0ff */
[----:B------:R-:W-:Y:S02]  /*0400*/  ISETP.LT.AND.EX P4, PT, R3, UR11, !P1, P4 ;  /* 0x0000000b03007c0c */ /* 0x000fe4000cf81340 */
[----:B------:R-:W-:-:S02]  /*0410*/  LOP3.LUT R79, R79, 0xfffffffd, RZ, 0xc0, !PT ;  /* 0xfffffffd4f4f7812 */ /* 0x000fc400078ec0ff */
[----:B------:R-:W-:Y:S02]  /*0420*/  SHF.R.S32.HI R3, RZ, 0x1f, R4 ;  /* 0x0000001fff037819 */ /* 0x000fe40000011404 */
[----:B------:R-:W-:Y:S02]  /*0430*/  ISETP.LT.U32.AND P3, PT, R4, UR10, PT ;  /* 0x0000000a04007c0c */ /* 0x000fe4000bf61070 */
[----:B------:R-:W-:Y:S02]  /*0440*/  @P0 LOP3.LUT R79, R79, 0x2, RZ, 0xfc, !PT ;  /* 0x000000024f4f0812 */ /* 0x000fe400078efcff */
[----:B------:R-:W-:Y:S02]  /*0450*/  ISETP.LT.AND.EX P3, PT, R3, UR11, !P1, P3 ;  /* 0x0000000b03007c0c */ /* 0x000fe4000cf61330 */
        /* <DEDUP_REMOVED lines=10> */
[----:B------:R-:W-:Y:S02]  /*0500*/  @P0 LOP3.LUT R79, R79, 0x80, RZ, 0xfc, !PT ;  /* 0x000000804f4f0812 */ /* 0x000fe400078efcff */
[----:B------:R-:W-:Y:S01]  /*0510*/  ISETP.LT.U32.AND P0, PT, R5, UR10, PT ;  /* 0x0000000a05007c0c */ /* 0x000fe2000bf01070 */
[----:B------:R-:W-:Y:S01]  /*0520*/  ULDC.U8 UR10, c[0x0][0x2a4] ;  /* 0x0000a900000a7ab9 */ /* 0x000fe20000000000 */
[----:B--2---:R-:W-:Y:S02]  /*0530*/  LEA R13, R11, R11, 0x1 ;  /* 0x0000000b0b0d7211 */ /* 0x004fe400078e08ff */
[----:B------:R-:W-:-:S02]  /*0540*/  ISETP.LT.AND.EX P1, PT, R9, UR11, !P1, P0 ;  /* 0x0000000b09007c0c */ /* 0x000fc4000cf21300 */
[----:B------:R-:W-:Y:S02]  /*0550*/  LEA.HI R16, P0, R11, R10, RZ, 0x1 ;  /* 0x0000000a0b107211 */ /* 0x000fe400078108ff */
[----:B------:R-:W-:Y:S02]  /*0560*/  IADD3 R18, R2, 0xf0, RZ ;  /* 0x000000f002127810 */ /* 0x000fe40007ffe0ff */
[----:B------:R-:W-:Y:S01]  /*0570*/  IADD3.X R21, RZ, R11, RZ, P0, !PT ;  /* 0x0000000bff157210 */ /* 0x000fe200007fe4ff */
[----:B------:R-:W-:-:S03]  /*0580*/  IMAD.WIDE.U32 R10, R10, 0x3, RZ ;  /* 0x000000030a0a7825 */ /* 0x000fc600078e00ff */
[----:B------:R-:W-:Y:S02]  /*0590*/  SHF.R.S64 R16, R16, 0x1, R21 ;  /* 0x0000000110107819 */ /* 0x000fe40000001015 */
[----:B------:R-:W-:Y:S02]  /*05a0*/  IADD3 R11, R11, R13, RZ ;  /* 0x0000000d0b0b7210 */ /* 0x000fe40007ffe0ff */
[----:B------:R-:W-:Y:S02]  /*05b0*/  SHF.R.S32.HI R13, RZ, 0x1f, R78 ;  /* 0x0000001fff0d7819 */ /* 0x000fe4000001144e */
[----:B------:R-:W-:Y:S01]  /*05c0*/  LEA.HI R17, P0, R11, R10, RZ, 0x1 ;  /* 0x0000000a0b117211 */ /* 0x000fe200078108ff */
[----:B------:R-:W-:Y:S01]  /*05d0*/  HFMA2.MMA R10, -RZ, RZ, 0, 0 ;  /* 0x00000000ff0a7435 */ /* 0x000fe200000001ff */
[----:B------:R-:W-:Y:S02]  /*05e0*/  LEA.HI R15, R13, R78, RZ, 0x5 ;  /* 0x0000004e0d0f7211 */ /* 0x000fe400078f28ff */
[----:B------:R-:W-:-:S02]  /*05f0*/  IADD3.X R20, RZ, R11, RZ, P0, !PT ;  /* 0x0000000bff147210 */ /* 0x000fc400007fe4ff */
[----:B------:R-:W0:Y:S01]  /*0600*/  LDC R11, c[0x0][0x10] ;  /* 0x00000400ff0b7b82 */ /* 0x000e220000000800 */
[----:B------:R-:W-:Y:S02]  /*0610*/  SHF.R.S32.HI R19, RZ, 0x5, R15 ;  /* 0x00000005ff137819 */ /* 0x000fe4000001140f */
[--C-:B------:R-:W-:Y:S02]  /*0620*/  SHF.R.S64 R17, R17, 0x1, R20.reuse ;  /* 0x0000000111117819 */ /* 0x100fe40000001014 */
[----:B------:R-:W-:Y:S02]  /*0630*/  SHF.R.S32.HI R21, RZ, 0x1, R21 ;  /* 0x00000001ff157819 */ /* 0x000fe40000011415 */
[----:B------:R-:W-:Y:S01]  /*0640*/  SHF.R.S32.HI R20, RZ, 0x1, R20 ;  /* 0x00000001ff147819 */ /* 0x000fe20000011414 */
[----:B------:R-:W2:Y:S01]  /*0650*/  LDC R6, c[0x0][0xc] ;  /* 0x00000300ff067b82 */ /* 0x000ea20000000800 */
[----:B------:R-:W-:Y:S02]  /*0660*/  LOP3.LUT R13, R14, 0x3e, RZ, 0xc0, !PT ;  /* 0x0000003e0e0d7812 */ /* 0x000fe400078ec0ff */
[----:B------:R-:W-:-:S02]  /*0670*/  LEA R19, R19, UR5, 0x3 ;  /* 0x0000000513137c11 */ /* 0x000fc4000f8e18ff */
[----:B------:R-:W-:Y:S02]  /*0680*/  SHF.L.U64.HI R64, R16, 0x2, R21 ;  /* 0x0000000210407819 */ /* 0x000fe40000010215 */
[----:B------:R-:W-:Y:S01]  /*0690*/  SHF.L.U64.HI R65, R17, 0x2, R20 ;  /* 0x0000000211417819 */ /* 0x000fe20000010214 */
[----:B0-----:R-:W-:Y:S01]  /*06a0*/  IMAD R14, R11, UR7, R0 ;  /* 0x000000070b0e7c24 */ /* 0x001fe2000f8e0200 */
[----:B-12---:R-:W-:-:S07]  /*06b0*/  LOP3.LUT R15, R6, 0x3, RZ, 0xc0, !PT ;  /* 0x00000003060f7812 */ /* 0x006fce00078ec0ff */
.L_x_528:
[----:B0-----:R-:W0:Y:S01]  /*06c0*/  LDC R27, c[0x0][0x2a0] ;  /* 0x0000a800ff1b7b82 */ /* 0x001e220000000800 */
[----:B------:R-:W-:Y:S01]  /*06d0*/  LOP3.LUT P6, RZ, R79, 0x80, RZ, 0xc0, !PT ;  /* 0x000000804fff7812 */ /* 0x000fe200078cc0ff */
[----:B------:R-:W-:Y:S01]  /*06e0*/  ULDC.64 UR12, c[0x0][0x298] ;  /* 0x0000a600000c7ab9 */ /* 0x000fe20000000a00 */
[----:B------:R-:W-:Y:S02]  /*06f0*/  P2R R92, PR, RZ, 0x4 ;  /* 0x00000004ff5c7803 */ /* 0x000fe40000000000 */
[C---:B------:R-:W-:Y:S02]  /*0700*/  IADD3 R69, R2.reuse, 0xb0, RZ ;  /* 0x000000b002457810 */ /* 0x040fe40007ffe0ff */
[----:B------:R-:W-:Y:S01]  /*0710*/  SHF.R.U32.HI R93, RZ, 0x5, R78 ;  /* 0x00000005ff5d7819 */ /* 0x000fe2000001164e */
[----:B-1----:R-:W1:Y:S01]  /*0720*/  @P2 LDC.64 R70, c[0x0][0x230] ;  /* 0x00008c00ff462b82 */ /* 0x002e620000000a00 */
[----:B------:R-:W-:Y:S02]  /*0730*/  IADD3 R77, R2, 0xc0, RZ ;  /* 0x000000c0024d7810 */ /* 0x000fe40007ffe0ff */
[----:B------:R-:W-:-:S02]  /*0740*/  P2R R88, PR, RZ, 0x20 ;  /* 0x00000020ff587803 */ /* 0x000fc40000000000 */
[----:B------:R-:W-:-:S03]  /*0750*/  SHF.R.S32.HI R73, RZ, 0x1f, R77 ;  /* 0x0000001fff497819 */ /* 0x000fc6000001144d */
        /* <DEDUP_REMOVED lines=195> */
[----:B------:R-:W-:Y:S02]  /*1390*/  IADD3 R85, R2, 0xd0, RZ ;  /* 0x000000d002557810 */ /* 0x000fe40007ffe0ff */
[----:B------:R-:W-:Y:S02]  /*13a0*/  CS2R R102, SRZ ;  /* 0x0000000000667805 */ /* 0x000fe4000001ff00 */
[----:B------:R-:W-:Y:S02]  /*13b0*/  CS2R R98, SRZ ;  /* 0x0000000000627805 */ /* 0x000fe4000001ff00 */
[----:B------:R-:W-:Y:S02]  /*13c0*/  CS2R R96, SRZ ;  /* 0x0000000000607805 */ /* 0x000fe4000001ff00 */
        /* <DEDUP_REMOVED lines=29> */
[----:B------:R-:W-:Y:S02]  /*15a0*/  @P4 IMAD.WIDE.U32 R20, R27, R24, R20 ;  /* 0x000000181b144225 */ /* 0x000fe400078e0014 */
[----:B------:R-:W5:Y:S03]  /*15b0*/  @P5 LDG.E R102, desc[UR8][R56.64] ;  /* 0x0000000838665981 */ /* 0x000f66000c1e1900 */
[----:B------:R-:W-:Y:S01]  /*15c0*/  @P4 IADD3 R21, R21, R25, RZ ;  /* 0x0000001915154210 */ /* 0x000fe20007ffe0ff */
[----:B------:R-:W5:Y:S01]  /*15d0*/  @P5 LDG.E R99, desc[UR8][R54.64] ;  /* 0x0000000836635981 */ /* 0x000f62000c1e1900 */
[----:B------:R-:W0:Y:S01]  /*15e0*/  @P4 LDC.64 R24, c[0x0][0x228] ;  /* 0x00008a00ff184b82 */ /* 0x000e220000000a00 */
[C---:B------:R-:W-:Y:S02]  /*15f0*/  @P4 SHF.L.U32 R27, R20.reuse, 0x1, RZ ;  /* 0x00000001141b4819 */ /* 0x040fe400000006ff */
[----:B------:R-:W-:-:S02]  /*1600*/  @P4 SHF.L.U64.HI R20, R20, 0x1, R21 ;  /* 0x0000000114144819 */ /* 0x000fc40000010215 */
[----:B------:R-:W-:-:S04]  /*1610*/  @P4 IADD3 R28, P0, R27, R28, RZ ;  /* 0x0000001c1b1c4210 */ /* 0x000fc80007f1e0ff */
[----:B------:R-:W-:Y:S02]  /*1620*/  @P4 IADD3.X R29, R20, R29, RZ, P0, !PT ;  /* 0x0000001d141d4210 */ /* 0x000fe400007fe4ff */
[----:B0-----:R-:W-:-:S04]  /*1630*/  @P4 IADD3 R26, P0, R27, R24, RZ ;  /* 0x000000181b1a4210 */ /* 0x001fc80007f1e0ff */
[----:B------:R-:W-:Y:S02]  /*1640*/  @P4 IADD3.X R27, R20, R25, RZ, P0, !PT ;  /* 0x00000019141b4210 */ /* 0x000fe400007fe4ff */
[----:B------:R-:W-:Y:S01]  /*1650*/  SHF.R.S32.HI R25, RZ, 0x1f, R69 ;  /* 0x0000001fff197819 */ /* 0x000fe20000011445 */
[----:B------:R-:W0:Y:S04]  /*1660*/  @P3 LDC.64 R20, c[0x0][0x230] ;  /* 0x00008c00ff143b82 */ /* 0x000e280000000a00 */
[----:B------:R-:W-:Y:S01]  /*1670*/  @P3 IMAD R24, R25, R66, RZ ;  /* 0x0000004219183224 */ /* 0x000fe200078e02ff */
[----:B------:R-:W-:-:S03]  /*1680*/  @P3 MOV R25, R113 ;  /* 0x0000007100193202 */ /* 0x000fc60000000f00 */
[----:B------:R-:W-:Y:S01]  /*1690*/  @P3 IMAD R67, R69, R67, R24 ;  /* 0x0000004345433224 */ /* 0x000fe200078e0218 */
[----:B------:R-:W-:-:S05]  /*16a0*/  @P3 MOV R24, R110 ;  /* 0x0000006e00183202 */ /* 0x000fca0000000f00 */
[----:B------:R-:W-:Y:S02]  /*16b0*/  @P3 IMAD.WIDE.U32 R24, R69, R66, R24 ;  /* 0x0000004245183225 */ /* 0x000fe400078e0018 */
[----:B------:R-:W1:Y:S03]  /*16c0*/  @P3 LDC.64 R68, c[0x0][0x228] ;  /* 0x00008a00ff443b82 */ /* 0x000e660000000a00 */
[----:B------:R-:W-:Y:S02]  /*16d0*/  @P3 IADD3 R67, R25, R67, RZ ;  /* 0x0000004319433210 */ /* 0x000fe40007ffe0ff */
[C---:B------:R-:W-:Y:S02]  /*16e0*/  @P3 SHF.L.U32 R25, R24.reuse, 0x1, RZ ;  /* 0x0000000118193819 */ /* 0x040fe400000006ff */
[----:B------:R-:W-:Y:S02]  /*16f0*/  @P3 SHF.L.U64.HI R66, R24, 0x1, R67 ;  /* 0x0000000118423819 */ /* 0x000fe40000010243 */
[----:B0-----:R-:W-:-:S04]  /*1700*/  @P3 IADD3 R20, P0, R25, R20, RZ ;  /* 0x0000001419143210 */ /* 0x001fc80007f1e0ff */
[----:B------:R-:W-:Y:S02]  /*1710*/  @P3 IADD3.X R21, R66, R21, RZ, P0, !PT ;  /* 0x0000001542153210 */ /* 0x000fe400007fe4ff */
[----:B-1----:R-:W-:-:S04]  /*1720*/  @P3 IADD3 R24, P0, R25, R68, RZ ;  /* 0x0000004419183210 */ /* 0x002fc80007f1e0ff */
[----:B------:R-:W-:Y:S02]  /*1730*/  @P3 IADD3.X R25, R66, R69, RZ, P0, !PT ;  /* 0x0000004542193210 */ /* 0x000fe400007fe4ff */
[----:B------:R-:W0:Y:S02]  /*1740*/  LDC R66, c[0x0][0x2ac] ;  /* 0x0000ab00ff427b82 */ /* 0x000e240000000800 */
[----:B0-----:R-:W-:-:S05]  /*1750*/  IMAD R93, R66, UR7, R93 ;  /* 0x00000007425d7c24 */ /* 0x001fca000f8e025d */
[----:B------:R-:W-:-:S04]  /*1760*/  IADD3 R66, R93, 0xc0, RZ ;  /* 0x000000c05d427810 */ /* 0x000fc80007ffe0ff */
[----:B------:R-:W-:Y:S02]  /*1770*/  SHF.R.S32.HI R67, RZ, 0x1f, R66 ;  /* 0x0000001fff437819 */ /* 0x000fe40000011442 */
[----:B------:R-:W-:-:S04]  /*1780*/  ISETP.GE.U32.AND P0, PT, R66, UR12, PT ;  /* 0x0000000c42007c0c */ /* 0x000fc8000bf06070 */
[----:B------:R-:W-:-:S04]  /*1790*/  ISETP.GE.AND.EX P0, PT, R67, UR13, PT, P0 ;  /* 0x0000000d43007c0c */ /* 0x000fc8000bf06300 */
[----:B------:R-:W-:-:S13]  /*17a0*/  ISETP.LT.U32.AND P0, PT, R78, 0x200, !P0 ;  /* 0x000002004e00780c */ /* 0x000fda0004701070 */
[----:B------:R-:W0:Y:S08]  /*17b0*/  @P0 LDC.64 R68, c[0x0][0x288] ;  /* 0x0000a200ff440b82 */ /* 0x000e300000000a00 */
[----:B------:R-:W1:Y:S01]  /*17c0*/  @P0 LDC.64 R66, c[0x0][0x230] ;  /* 0x00008c00ff420b82 */ /* 0x000e620000000a00 */
        /* <DEDUP_REMOVED lines=10> */
[----:B------:R-:W0:Y:S02]  /*1870*/  @P0 LDC.64 R66, c[0x0][0x228] ;  /* 0x00008a00ff420b82 */ /* 0x000e240000000a00 */
[----:B0-----:R-:W-:-:S04]  /*1880*/  @P0 IADD3 R76, P6, R77, R66, RZ ;  /* 0x000000424d4c0210 */ /* 0x001fc80007fde0ff */
[----:B------:R-:W-:Y:S02]  /*1890*/  @P0 IADD3.X R77, R72, R67, RZ, P6, !PT ;  /* 0x00000043484d0210 */ /* 0x000fe400037fe4ff */
[----:B------:R-:W-:Y:S02]  /*18a0*/  CS2R R66, SRZ ;  /* 0x0000000000427805 */ /* 0x000fe4000001ff00 */
[----:B------:R-:W-:-:S04]  /*18b0*/  IADD3 R72, R93, 0xd0, RZ ;  /* 0x000000d05d487810 */ /* 0x000fc80007ffe0ff */
[----:B------:R-:W-:Y:S01]  /*18c0*/  SHF.R.S32.HI R73, RZ, 0x1f, R72 ;  /* 0x0000001fff497819 */ /* 0x000fe20000011448 */
[----:B------:R0:W5:Y:S04]  /*18d0*/  @P0 LDG.E R66, desc[UR8][R68.64] ;  /* 0x0000000844420981 */ /* 0x000168000c1e1900 */
[----:B------:R-:W5:Y:S01]  /*18e0*/  @P0 LDG.E R67, desc[UR8][R76.64] ;  /* 0x000000084c430981 */ /* 0x000f62000c1e1900 */
[----:B------:R-:W-:-:S04]  /*18f0*/  ISETP.GE.U32.AND P0, PT, R72, UR12, PT ;  /* 0x0000000c48007c0c */ /* 0x000fc8000bf06070 */
[----:B------:R-:W-:-:S04]  /*1900*/  ISETP.GE.AND.EX P0, PT, R73, UR13, PT, P0 ;  /* 0x0000000d49007c0c */ /* 0x000fc8000bf06300 */
[----:B------:R-:W-:-:S13]  /*1910*/  ISETP.LT.U32.AND P0, PT, R78, 0x200, !P0 ;  /* 0x000002004e00780c */ /* 0x000fda0004701070 */
[----:B------:R-:W1:Y:S01]  /*1920*/  @P0 LDC.64 R72, c[0x0][0x288] ;  /* 0x0000a200ff480b82 */ /* 0x000e620000000a00 */
[----:B0-----:R-:W-:-:S07]  /*1930*/  @P0 MOV R69, R113 ;  /* 0x0000007100450202 */ /* 0x001fce0000000f00 */
[----:B------:R-:W0:Y:S01]  /*1940*/  @P0 LDC.64 R74, c[0x0][0x230] ;  /* 0x00008c00ff4a0b82 */ /* 0x000e220000000a00 */
[----:B-1----:R-:W-:-:S04]  /*1950*/  @P0 IMAD R68, R87, R72, RZ ;  /* 0x0000004857440224 */ /* 0x002fc800078e02ff */
[----:B------:R-:W-:Y:S01]  /*1960*/  @P0 IMAD R73, R85, R73, R68 ;  /* 0x0000004955490224 */ /* 0x000fe200078e0244 */
[----:B------:R-:W-:-:S05]  /*1970*/  @P0 MOV R68, R110 ;  /* 0x0000006e00440202 */ /* 0x000fca0000000f00 */
[----:B------:R-:W-:Y:S02]  /*1980*/  @P0 IMAD.WIDE.U32 R68, R85, R72, R68 ;  /* 0x0000004855440225 */ /* 0x000fe400078e0044 */
[----:B------:R-:W1:Y:S03]  /*1990*/  @P0 LDC.64 R84, c[0x0][0x228] ;  /* 0x00008a00ff540b82 */ /* 0x000e660000000a00 */
[----:B------:R-:W-:Y:S02]  /*19a0*/  @P0 IADD3 R73, R69, R73, RZ ;  /* 0x0000004945490210 */ /* 0x000fe40007ffe0ff */
[C---:B------:R-:W-:Y:S02]  /*19b0*/  @P0 SHF.L.U32 R69, R68.reuse, 0x1, RZ ;  /* 0x0000000144450819 */ /* 0x040fe400000006ff */
[----:B------:R-:W-:Y:S02]  /*19c0*/  @P0 SHF.L.U64.HI R68, R68, 0x1, R73 ;  /* 0x0000000144440819 */ /* 0x000fe40000010249 */
[----:B------:R-:W-:-:S02]  /*19d0*/  CS2R R72, SRZ ;  /* 0x0000000000487805 */ /* 0x000fc4000001ff00 */
[----:B0-----:R-:W-:-:S04]  /*19e0*/  @P0 IADD3 R74, P6, R69, R74, RZ ;  /* 0x0000004a454a0210 */ /* 0x001fc80007fde0ff */
[----:B------:R-:W-:-:S05]  /*19f0*/  @P0 IADD3.X R75, R68, R75, RZ, P6, !PT ;  /* 0x0000004b444b0210 */ /* 0x000fca00037fe4ff */
[----:B------:R0:W5:Y:S01]  /*1a00*/  @P0 LDG.E R72, desc[UR8][R74.64] ;  /* 0x000000084a480981 */ /* 0x000162000c1e1900 */
[----:B-1----:R-:W-:-:S04]  /*1a10*/  @P0 IADD3 R84, P6, R69, R84, RZ ;  /* 0x0000005445540210 */ /* 0x002fc80007fde0ff */
[----:B------:R-:W-:Y:S02]  /*1a20*/  @P0 IADD3.X R85, R68, R85, RZ, P6, !PT ;  /* 0x0000005544550210 */ /* 0x000fe400037fe4ff */
[----:B------:R-:W-:-:S03]  /*1a30*/  IADD3 R68, R93, 0xe0, RZ ;  /* 0x000000e05d447810 */ /* 0x000fc60007ffe0ff */
[----:B------:R1:W5:Y:S01]  /*1a40*/  @P0 LDG.E R73, desc[UR8][R84.64] ;  /* 0x0000000854490981 */ /* 0x000362000c1e1900 */
[----:B------:R-:W-:Y:S02]  /*1a50*/  SHF.R.S32.HI R69, RZ, 0x1f, R68 ;  /* 0x0000001fff457819 */ /* 0x000fe40000011444 */
[----:B------:R-:W-:-:S04]  /*1a60*/  ISETP.GE.U32.AND P0, PT, R68, UR12, PT ;  /* 0x0000000c44007c0c */ /* 0x000fc8000bf06070 */
[----:B------:R-:W-:-:S04]  /*1a70*/  ISETP.GE.AND.EX P0, PT, R69, UR13, PT, P0 ;  /* 0x0000000d45007c0c */ /* 0x000fc8000bf06300 */
[----:B------:R-:W-:-:S13]  /*1a80*/  ISETP.LT.U32.AND P0, PT, R78, 0x200, !P0 ;  /* 0x000002004e00780c */ /* 0x000fda0004701070 */
[----:B------:R-:W2:Y:S01]  /*1a90*/  @P0 LDC.64 R68, c[0x0][0x288] ;  /* 0x0000a200ff440b82 */ /* 0x000ea20000000a00 */
[----:B------:R-:W-:-:S04]  /*1aa0*/  IADD3 R87, R2, 0xe0, RZ ;  /* 0x000000e002577810 */ /* 0x000fc80007ffe0ff */
[----:B------:R-:W-:Y:S02]  /*1ab0*/  SHF.R.S32.HI R95, RZ, 0x1f, R87 ;  /* 0x0000001fff5f7819 */ /* 0x000fe40000011457 */
[----:B0-----:R-:W-:Y:S01]  /*1ac0*/  @P0 MOV R75, R113 ;  /* 0x00000071004b0202 */ /* 0x001fe20000000f00 */
[----:B------:R-:W0:Y:S02]  /*1ad0*/  @P0 LDC.64 R76, c[0x0][0x230] ;  /* 0x00008c00ff4c0b82 */ /* 0x000e240000000a00 */
        /* <DEDUP_REMOVED lines=17> */
[----:B------:R-:W-:-:S04]  /*1bf0*/  ISETP.GE.U32.AND P0, PT, R93, UR12, PT ;  /* 0x0000000c5d007c0c */ /* 0x000fc8000bf06070 */
[----:B------:R-:W-:-:S04]  /*1c00*/  ISETP.GE.AND.EX P0, PT, R68, UR13, PT, P0 ;  /* 0x0000000d44007c0c */ /* 0x000fc8000bf06300 */
[----:B------:R-:W-:-:S13]  /*1c10*/  ISETP.LT.U32.AND P0, PT, R78, 0x200, !P0 ;  /* 0x000002004e00780c */ /* 0x000fda0004701070 */
[----:B------:R-:W3:Y:S01]  /*1c20*/  @P0 LDC.64 R68, c[0x0][0x288] ;  /* 0x0000a200ff440b82 */ /* 0x000ee20000000a00 */
[----:B------:R-:W-:-:S07]  /*1c30*/  SHF.R.S32.HI R93, RZ, 0x1f, R18 ;  /* 0x0000001fff5d7819 */ /* 0x000fce0000011412 */
[----:B-1----:R-:W1:Y:S01]  /*1c40*/  @P0 LDC.64 R84, c[0x0][0x230] ;  /* 0x00008c00ff540b82 */ /* 0x002e620000000a00 */
[----:B0-----:R-:W-:Y:S02]  /*1c50*/  @P0 MOV R76, R110 ;  /* 0x0000006e004c0202 */ /* 0x001fe40000000f00 */
[----:B------:R-:W-:-:S05]  /*1c60*/  @P0 MOV R77, R113 ;  /* 0x00000071004d0202 */ /* 0x000fca0000000f00 */
[----:B--2---:R-:W0:Y:S01]  /*1c70*/  @P0 LDC.64 R86, c[0x0][0x228] ;  /* 0x00008a00ff560b82 */ /* 0x004e220000000a00 */
[-C--:B---3--:R-:W-:Y:S02]  /*1c80*/  @P0 IMAD R93, R93, R68.reuse, RZ ;  /* 0x000000445d5d0224 */ /* 0x088fe400078e02ff */
[----:B------:R-:W-:-:S04]  /*1c90*/  @P0 IMAD.WIDE.U32 R76, R18, R68, R76 ;  /* 0x00000044124c0225 */ /* 0x000fc800078e004c */
[----:B------:R-:W-:-:S05]  /*1ca0*/  @P0 IMAD R69, R18, R69, R93 ;  /* 0x0000004512450224 */ /* 0x000fca00078e025d */
[----:B------:R-:W-:Y:S02]  /*1cb0*/  @P0 IADD3 R77, R77, R69, RZ ;  /* 0x000000454d4d0210 */ /* 0x000fe40007ffe0ff */
[C---:B------:R-:W-:Y:S02]  /*1cc0*/  @P0 SHF.L.U32 R69, R76.reuse, 0x1, RZ ;  /* 0x000000014c450819 */ /* 0x040fe400000006ff */
[----:B------:R-:W-:Y:S02]  /*1cd0*/  @P0 SHF.L.U64.HI R76, R76, 0x1, R77 ;  /* 0x000000014c4c0819 */ /* 0x000fe4000001024d */
[----:B-1----:R-:W-:-:S04]  /*1ce0*/  @P0 IADD3 R84, P6, R69, R84, RZ ;  /* 0x0000005445540210 */ /* 0x002fc80007fde0ff */
[----:B------:R-:W-:Y:S02]  /*1cf0*/  @P0 IADD3.X R85, R76, R85, RZ, P6, !PT ;  /* 0x000000554c550210 */ /* 0x000fe400037fe4ff */
[----:B0-----:R-:W-:Y:S02]  /*1d00*/  @P0 IADD3 R86, P6, R69, R86, RZ ;  /* 0x0000005645560210 */ /* 0x001fe40007fde0ff */
[----:B------:R-:W0:Y:S02]  /*1d10*/  LDC.64 R68, c[0x0][0x248] ;  /* 0x00009200ff447b82 */ /* 0x000e240000000a00 */
[----:B0-----:R-:W-:-:S06]  /*1d20*/  IMAD.WIDE R68, R12, 0x8, R68 ;  /* 0x000000080c447825 */ /* 0x001fcc00078e0244 */
[----:B------:R-:W2:Y:S01]  /*1d30*/  LDG.E.64 R68, desc[UR8][R68.64] ;  /* 0x0000000844447981 */ /* 0x000ea2000c1e1b00 */
[----:B------:R-:W-:Y:S02]  /*1d40*/  @P0 IADD3.X R87, R76, R87, RZ, P6, !PT ;  /* 0x000000574c570210 */ /* 0x000fe400037fe4ff */
[----:B------:R-:W-:-:S06]  /*1d50*/  CS2R R76, SRZ ;  /* 0x00000000004c7805 */ /* 0x000fcc000001ff00 */
[----:B------:R-:W5:Y:S04]  /*1d60*/  @P0 LDG.E R76, desc[UR8][R84.64] ;  /* 0x00000008544c0981 */ /* 0x000f68000c1e1900 */
[----:B------:R0:W5:Y:S01]  /*1d70*/  @P0 LDG.E R77, desc[UR8][R86.64] ;  /* 0x00000008564d0981 */ /* 0x000162000c1e1900 */
[----:B------:R-:W-:-:S13]  /*1d80*/  ISETP.NE.AND P5, PT, R91, RZ, PT ;  /* 0x000000ff5b00720c */ /* 0x000fda0003fa5270 */
[----:B------:R-:W5:Y:S04]  /*1d90*/  @P5 LDG.E R97, desc[UR8][R52.64] ;  /* 0x0000000834615981 */ /* 0x000f68000c1e1900 */
[----:B------:R-:W5:Y:S01]  /*1da0*/  @P5 LDG.E R96, desc[UR8][R50.64] ;  /* 0x0000000832605981 */ /* 0x000f62000c1e1900 */
[----:B------:R-:W-:Y:S02]  /*1db0*/  ISETP.NE.AND P5, PT, R90, RZ, PT ;  /* 0x000000ff5a00720c */ /* 0x000fe40003fa5270 */
[----:B------:R-:W-:Y:S02]  /*1dc0*/  CS2R R104, SRZ ;  /* 0x0000000000687805 */ /* 0x000fe4000001ff00 */
[----:B------:R-:W-:-:S04]  /*1dd0*/  MOV R107, 0x3f800000 ;  /* 0x3f800000006b7802 */ /* 0x000fc80000000f00 */
[----:B------:R1:W5:Y:S04]  /*1de0*/  @P2 LDG.E R105, desc[UR8][R82.64] ;  /* 0x0000000852692981 */ /* 0x000368000c1e1900 */
[----:B------:R3:W5:Y:S04]  /*1df0*/  @P2 LDG.E R104, desc[UR8][R80.64] ;  /* 0x0000000850682981 */ /* 0x000768000c1e1900 */
[----:B------:R4:W5:Y:S01]  /*1e00*/  @P5 LDG.E R98, desc[UR8][R48.64] ;  /* 0x0000000830625981 */ /* 0x000962000c1e1900 */
[----:B------:R-:W-:Y:S02]  /*1e10*/  ISETP.NE.AND P2, PT, R92, RZ, PT ;  /* 0x000000ff5c00720c */ /* 0x000fe40003f45270 */
[----:B------:R-:W-:-:S02]  /*1e20*/  LOP3.LUT P6, RZ, R79, 0x2, RZ, 0xc0, !PT ;  /* 0x000000024fff7812 */ /* 0x000fc400078cc0ff */
[----:B------:R-:W-:Y:S02]  /*1e30*/  CS2R R100, SRZ ;  /* 0x0000000000647805 */ /* 0x000fe4000001ff00 */
[----:B------:R-:W-:Y:S02]  /*1e40*/  MOV R106, RZ ;  /* 0x000000ff006a7202 */ /* 0x000fe40000000f00 */
[----:B------:R-:W-:Y:S02]  /*1e50*/  CS2R R90, SRZ ;  /* 0x00000000005a7805 */ /* 0x000fe4000001ff00 */
[----:B0-----:R-:W-:Y:S02]  /*1e60*/  CS2R R86, SRZ ;  /* 0x0000000000567805 */ /* 0x001fe4000001ff00 */
[----:B------:R-:W-:Y:S02]  /*1e70*/  CS2R R84, SRZ ;  /* 0x0000000000547805 */ /* 0x000fe4000001ff00 */
[----:B-1----:R-:W-:Y:S01]  /*1e80*/  CS2R R82, SRZ ;  /* 0x0000000000527805 */ /* 0x002fe2000001ff00 */
[----:B------:R4:W5:Y:S04]  /*1e90*/  @P1 LDG.E R101, desc[UR8][R60.64] ;  /* 0x000000083c651981 */ /* 0x000968000c1e1900 */
[----:B------:R4:W5:Y:S04]  /*1ea0*/  @P2 LDG.E R106, desc[UR8][R70.64] ;  /* 0x00000008466a2981 */ /* 0x000968000c1e1900 */
[----:B------:R4:W5:Y:S04]  /*1eb0*/  @P2 LDG.E R103, desc[UR8][R62.64] ;  /* 0x000000083e672981 */ /* 0x000968000c1e1900 */
[----:B------:R4:W5:Y:S04]  /*1ec0*/  @P1 LDG.E R100, desc[UR8][R58.64] ;  /* 0x000000083a641981 */ /* 0x000968000c1e1900 */
[----:B------:R4:W5:Y:S04]  /*1ed0*/  @P4 LDG.E R85, desc[UR8][R28.64] ;  /* 0x000000081c554981 */ /* 0x000968000c1e1900 */
[----:B------:R4:W5:Y:S04]  /*1ee0*/  @P4 LDG.E R84, desc[UR8][R26.64] ;  /* 0x000000081a544981 */ /* 0x000968000c1e1900 */
[----:B------:R4:W5:Y:S04]  /*1ef0*/  @P3 LDG.E R86, desc[UR8][R20.64] ;  /* 0x0000000814563981 */ /* 0x000968000c1e1900 */
[----:B------:R4:W5:Y:S01]  /*1f00*/  @P3 LDG.E R83, desc[UR8][R24.64] ;  /* 0x0000000818533981 */ /* 0x000962000c1e1900 */
[----:B--2---:R-:W-:-:S05]  /*1f10*/  FFMA.FTZ R94, -R68, R68, R69 ;  /* 0x00000044445e7223 */ /* 0x004fca0000010145 */
[----:B------:R-:W-:-:S13]  /*1f20*/  FSETP.GTU.FTZ.AND P0, PT, R94, RZ, PT ;  /* 0x000000ff5e00720b */ /* 0x000fda0003f1c000 */
[----:B------:R-:W0:Y:S02]  /*1f30*/  @P0 LDC R93, c[0x0][0x250] ;  /* 0x00009400ff5d0b82 */ /* 0x000e240000000800 */
[----:B0-----:R-:W-:Y:S01]  /*1f40*/  @P0 FADD.FTZ R93, R94, R93 ;  /* 0x0000005d5e5d0221 */ /* 0x001fe20000010000 */
[----:B------:R-:W-:-:S06]  /*1f50*/  CS2R R94, SRZ ;  /* 0x00000000005e7805 */ /* 0x000fcc000001ff00 */
[----:B------:R4:W5:Y:S01]  /*1f60*/  @P5 LDG.E R95, desc[UR8][R46.64] ;  /* 0x000000082e5f5981 */ /* 0x000962000c1e1900 */
[----:B------:R-:W-:Y:S01]  /*1f70*/  ISETP.NE.AND P5, PT, R89, RZ, PT ;  /* 0x000000ff5900720c */ /* 0x000fe20003fa5270 */
[----:B------:R0:W1:Y:S02]  /*1f80*/  @P0 MUFU.RSQ R107, R93 ;  /* 0x0000005d006b0308 */ /* 0x0000640000001400 */
[----:B0-----:R-:W-:-:S10]  /*1f90*/  CS2R R92, SRZ ;  /* 0x00000000005c7805 */ /* 0x001fd4000001ff00 */
[----:B------:R4:W5:Y:S04]  /*1fa0*/  @P5 LDG.E R93, desc[UR8][R44.64] ;  /* 0x000000082c5d5981 */ /* 0x000968000c1e1900 */
[----:B------:R4:W5:Y:S01]  /*1fb0*/  @P5 LDG.E R92, desc[UR8][R42.64] ;  /* 0x000000082a5c5981 */ /* 0x000962000c1e1900 */
[----:B------:R-:W-:Y:S02]  /*1fc0*/  ISETP.NE.AND P5, PT, R88, RZ, PT ;  /* 0x000000ff5800720c */ /* 0x000fe40003fa5270 */
[----:B------:R-:W-:-:S06]  /*1fd0*/  CS2R R88, SRZ ;  /* 0x0000000000587805 */ /* 0x000fcc000001ff00 */
[----:B------:R4:W5:Y:S04]  /*1fe0*/  @P6 LDG.E R89, desc[UR8][R36.64] ;  /* 0x0000000824596981 */ /* 0x000968000c1e1900 */
[----:B------:R4:W5:Y:S04]  /*1ff0*/  @P6 LDG.E R88, desc[UR8][R34.64] ;  /* 0x0000000822586981 */ /* 0x000968000c1e1900 */
[----:B------:R4:W5:Y:S04]  /*2000*/  @P5 LDG.E R90, desc[UR8][R32.64] ;  /* 0x00000008205a5981 */ /* 0x000968000c1e1900 */
[----:B------:R4:W5:Y:S01]  /*2010*/  @P5 LDG.E R87, desc[UR8][R30.64] ;  /* 0x000000081e575981 */ /* 0x000962000c1e1900 */
[----:B------:R-:W-:-:S13]  /*2020*/  LOP3.LUT P0, RZ, R79, 0x4, RZ, 0xc0, !PT ;  /* 0x000000044fff7812 */ /* 0x000fda000780c0ff */
[----:B------:R4:W5:Y:S04]  /*2030*/  @P0 LDG.E R94, desc[UR8][R40.64] ;  /* 0x00000008285e0981 */ /* 0x000968000c1e1900 */
[----:B------:R4:W5:Y:S01]  /*2040*/  @P0 LDG.E R91, desc[UR8][R38.64] ;  /* 0x00000008265b0981 */ /* 0x000962000c1e1900 */
[----:B------:R-:W-:Y:S01]  /*2050*/  ISETP.GT.U32.AND P0, PT, R78, 0x1ff, PT ;  /* 0x000001ff4e00780c */ /* 0x000fe20003f04070 */
[----:B------:R-:W-:Y:S01]  /*2060*/  BSSY B0, `(.L_x_446) ;  /* 0x0000015000007945 */ /* 0x000fe20003800000 */
[----:B---3--:R-:W-:Y:S02]  /*2070*/  CS2R R80, SRZ ;  /* 0x0000000000507805 */ /* 0x008fe4000001ff00 */
[----:B------:R-:W-:-:S09]  /*2080*/  MOV R69, RZ ;  /* 0x000000ff00457202 */ /* 0x000fd20000000f00 */
[----:B-1--4-:R-:W-:Y:S05]  /*2090*/  @P0 BRA `(.L_x_447) ;  /* 0x0000000000440947 */ /* 0x012fea0003800000 */
        /* <DEDUP_REMOVED lines=10> */
[----:B------:R-:W3:Y:S04]  /*2140*/  @P0 LDG.E.U16 R24, desc[UR8][R20.64+0x2] ;  /* 0x0000020814180981 */ /* 0x000ee8000c1e1500 */
[----:B------:R-:W4:Y:S04]  /*2150*/  LDG.E.U16 R82, desc[UR8][R22.64] ;  /* 0x0000000816527981 */ /* 0x000f28000c1e1500 */
[----:B------:R-:W4:Y:S01]  /*2160*/  LDG.E.U16 R69, desc[UR8][R22.64+0x2] ;  /* 0x0000020816457981 */ /* 0x000f22000c1e1500 */
[----:B--2---:R-:W-:Y:S02]  /*2170*/  @P0 SHF.L.U32 R81, R25, 0x10, RZ ;  /* 0x0000001019510819 */ /* 0x004fe400000006ff */
[----:B---3--:R-:W-:-:S02]  /*2180*/  @P0 SHF.L.U32 R80, R24, 0x10, RZ ;  /* 0x0000001018500819 */ /* 0x008fc400000006ff */
[----:B----4-:R-:W-:Y:S02]  /*2190*/  SHF.L.U32 R82, R82, 0x10, RZ ;  /* 0x0000001052527819 */ /* 0x010fe400000006ff */
[----:B------:R-:W-:-:S07]  /*21a0*/  SHF.L.U32 R69, R69, 0x10, RZ ;  /* 0x0000001045457819 */ /* 0x000fce00000006ff */
.L_x_447:
[----:B------:R-:W-:Y:S05]  /*21b0*/  BSYNC B0 ;  /* 0x0000000000007941 */ /* 0x000fea0003800000 */
.L_x_446:
[----:B------:R-:W-:Y:S02]  /*21c0*/  ISETP.NE.AND P0, PT, RZ, UR10, PT ;  /* 0x0000000aff007c0c */ /* 0x000fe4000bf05270 */
[C---:B-----5:R-:W-:Y:S02]  /*21d0*/  PRMT R20, R105.reuse, 0x7632, R20 ;  /* 0x0000763269147816 */ /* 0x060fe40000000014 */
[----:B------:R-:W-:Y:S02]  /*21e0*/  SHF.L.U32 R21, R105, 0x10, RZ ;  /* 0x0000001069157819 */ /* 0x000fe400000006ff */
[----:B------:R-:W-:Y:S02]  /*21f0*/  PRMT R22, R104, 0x7632, R22 ;  /* 0x0000763268167816 */ /* 0x000fe40000000016 */
[----:B------:R-:W-:Y:S02]  /*2200*/  PRMT R24, R106, 0x7632, R24 ;  /* 0x000076326a187816 */ /* 0x000fe40000000018 */
[----:B------:R-:W-:-:S02]  /*2210*/  SHF.L.U32 R25, R20, 0x10, RZ ;  /* 0x0000001014197819 */ /* 0x000fc400000006ff */
[----:B------:R-:W-:Y:S02]  /*2220*/  SHF.L.U32 R29, R106, 0x10, RZ ;  /* 0x000000106a1d7819 */ /* 0x000fe400000006ff */
[----:B------:R-:W-:Y:S01]  /*2230*/  SHF.L.U32 R26, R22, 0x10, RZ ;  /* 0x00000010161a7819 */ /* 0x000fe200000006ff */
[----:B------:R-:W-:Y:S01]  /*2240*/  FADD.FTZ R22, -R68, R21 ;  /* 0x0000001544167221 */ /* 0x000fe20000010100 */
[----:B------:R-:W-:Y:S01]  /*2250*/  SHF.L.U32 R31, R24, 0x10, RZ ;  /* 0x00000010181f7819 */ /* 0x000fe200000006ff */
[C---:B------:R-:W-:Y:S01]  /*2260*/  FADD.FTZ R20, -R68.reuse, R25 ;  /* 0x0000001944147221 */ /* 0x040fe20000010100 */
[----:B------:R-:W-:Y:S01]  /*2270*/  PRMT R28, R103, 0x7632, R28 ;  /* 0x00007632671c7816 */ /* 0x000fe2000000001c */
[C---:B------:R-:W-:Y:S01]  /*2280*/  FADD.FTZ R36, -R68.reuse, R29 ;  /* 0x0000001d44247221 */ /* 0x040fe20000010100 */
[----:B------:R-:W-:Y:S01]  /*2290*/  LOP3.LUT R79, R79, 0xfffffeff, RZ, 0xc0, !PT ;  /* 0xfffffeff4f4f7812 */ /* 0x000fe200078ec0ff */
[----:B------:R-:W-:Y:S01]  /*22a0*/  FADD.FTZ R38, -R68, R31 ;  /* 0x0000001f44267221 */ /* 0x000fe20000010100 */
[----:B------:R-:W-:Y:S01]  /*22b0*/  SHF.L.U32 R27, R104, 0x10, RZ ;  /* 0x00000010681b7819 */ /* 0x000fe200000006ff */
[-C--:B------:R-:W-:Y:S01]  /*22c0*/  FMUL.FTZ R22, R22, R107.reuse ;  /* 0x0000006b16167220 */ /* 0x080fe20000410000 */
[----:B------:R-:W-:Y:S01]  /*22d0*/  SHF.L.U32 R23, R103, 0x10, RZ ;  /* 0x0000001067177819 */ /* 0x000fe200000006ff */
[----:B------:R-:W-:Y:S01]  /*22e0*/  FMUL.FTZ R21, R20, R107 ;  /* 0x0000006b14157220 */ /* 0x000fe20000410000 */
[----:B------:R-:W-:-:S02]  /*22f0*/  SHF.L.U32 R24, R28, 0x10, RZ ;  /* 0x000000101c187819 */ /* 0x000fc400000006ff */
        /* <DEDUP_REMOVED lines=20> */
.L_x_448:
        /* <DEDUP_REMOVED lines=26> */
.L_x_449:
[----:B------:R-:W-:Y:S01]  /*25e0*/  FFMA.FTZ R29, R21, R25, R22 ;  /* 0x00000019151d7223 */ /* 0x000fe20000010016 */
[----:B------:R-:W-:Y:S01]  /*25f0*/  FADD.FTZ R22, RZ, R27 ;  /* 0x0000001bff167221 */ /* 0x000fe20000010000 */
[----:B------:R-:W-:Y:S01]  /*2600*/  FADD.FTZ R27, R25, R20 ;  /* 0x00000014191b7221 */ /* 0x000fe20000010000 */
[----:B------:R-:W-:Y:S01]  /*2610*/  FFMA.FTZ R25, R21, R26, RZ ;  /* 0x0000001a15197223 */ /* 0x000fe200000100ff */
[----:B------:R-:W-:Y:S01]  /*2620*/  FFMA.FTZ R40, R42, R23, R40 ;  /* 0x000000172a287223 */ /* 0x000fe20000010028 */
[----:B------:R-:W-:Y:S01]  /*2630*/  FMUL.FTZ R20, R23, R82 ;  /* 0x0000005217147220 */ /* 0x000fe20000410000 */
[--C-:B------:R-:W-:Y:S01]  /*2640*/  FADD.FTZ R70, R22, R23.reuse ;  /* 0x0000001716467221 */ /* 0x100fe20000010000 */
[----:B------:R-:W-:Y:S01]  /*2650*/  FADD.FTZ R21, RZ, R26 ;  /* 0x0000001aff157221 */ /* 0x000fe20000010000 */
        /* <DEDUP_REMOVED lines=9> */
[----:B------:R-:W-:Y:S01]  /*26f0*/  PRMT R22, R100, 0x7632, R22 ;  /* 0x0000763264167816 */ /* 0x000fe20000000016 */
[----:B------:R-:W-:Y:S01]  /*2700*/  FADD.FTZ R24, -R68, R25 ;  /* 0x0000001944187221 */ /* 0x000fe20000010100 */
[----:B------:R-:W-:Y:S01]  /*2710*/  SHF.L.U32 R109, R100, 0x10, RZ ;  /* 0x00000010646d7819 */ /* 0x000fe200000006ff */
[----:B------:R-:W-:Y:S01]  /*2720*/  FADD.FTZ R26, -R68, R23 ;  /* 0x00000017441a7221 */ /* 0x000fe20000010100 */
[----:B------:R-:W-:Y:S01]  /*2730*/  SHF.L.U32 R22, R22, 0x10, RZ ;  /* 0x0000001016167819 */ /* 0x000fe200000006ff */
[----:B------:R-:W-:-:S02]  /*2740*/  FMUL.FTZ R34, R24, R107 ;  /* 0x0000006b18227220 */ /* 0x000fc40000410000 */
        /* <DEDUP_REMOVED lines=20> */
.L_x_450:
[----:B------:R-:W-:Y:S01]  /*2890*/  FMUL.FTZ R23, R109, R82 ;  /* 0x000000526d177220 */ /* 0x000fe20000410000 */
[----:B------:R-:W-:Y:S01]  /*28a0*/  FADD.FTZ R26, R21, R20 ;  /* 0x00000014151a7221 */ /* 0x000fe20000010000 */
[----:B------:R-:W-:Y:S01]  /*28b0*/  PRMT R24, R102, 0x7632, R24 ;  /* 0x0000763266187816 */ /* 0x000fe20000000018 */
[----:B------:R-:W-:Y:S01]  /*28c0*/  FADD.FTZ R63, R63, R22 ;  /* 0x000000163f3f7221 */ /* 0x000fe20000010000 */
[C---:B------:R-:W-:Y:S01]  /*28d0*/  FFMA.FTZ R62, R35.reuse, R22, R33 ;  /* 0x00000016233e7223 */ /* 0x040fe20000010021 */
[----:B------:R-:W-:Y:S01]  /*28e0*/  FMUL.FTZ R21, R22, R69 ;  /* 0x0000004516157220 */ /* 0x000fe20000410000 */
[----:B------:R-:W-:Y:S01]  /*28f0*/  FFMA.FTZ R20, R34, R23, R32 ;  /* 0x0000001722147223 */ /* 0x000fe20000010020 */
[----:B------:R-:W-:Y:S01]  /*2900*/  FADD.FTZ R22, R26, R23 ;  /* 0x000000171a167221 */ /* 0x000fe20000010000 */
[----:B------:R-:W-:Y:S01]  /*2910*/  SHF.L.U32 R23, R102, 0x10, RZ ;  /* 0x0000001066177819 */ /* 0x000fe200000006ff */
[----:B------:R-:W-:Y:S01]  /*2920*/  FADD.FTZ R70, R70, R109 ;  /* 0x0000006d46467221 */ /* 0x000fe20000010000 */
[----:B------:R-:W-:Y:S01]  /*2930*/  SHF.L.U32 R25, R24, 0x10, RZ ;  /* 0x0000001018197819 */ /* 0x000fe200000006ff */
[----:B------:R-:W-:Y:S01]  /*2940*/  FFMA.FTZ R35, R35, R21, R20 ;  /* 0x0000001523237223 */ /* 0x000fe20000010014 */
[C---:B------:R-:W-:Y:S01]  /*2950*/  PRMT R60, R99.reuse, 0x7632, R60 ;  /* 0x00007632633c7816 */ /* 0x040fe2000000003c */
[----:B------:R-:W-:Y:S01]  /*2960*/  FADD.FTZ R114, -R68, R23 ;  /* 0x0000001744727221 */ /* 0x000fe20000010100 */
[----:B------:R-:W-:Y:S01]  /*2970*/  FFMA.FTZ R109, R34, R109, R40 ;  /* 0x0000006d226d7223 */ /* 0x000fe20000010028 */
[----:B------:R-:W-:Y:S01]  /*2980*/  FADD.FTZ R20, -R68, R25 ;  /* 0x0000001944147221 */ /* 0x000fe20000010100 */
[----:B------:R-:W-:Y:S01]  /*2990*/  SHF.L.U32 R71, R99, 0x10, RZ ;  /* 0x0000001063477819 */ /* 0x000fe200000006ff */
[-C--:B------:R-:W-:Y:S01]  /*29a0*/  FMUL.FTZ R114, R114, R107.reuse ;  /* 0x0000006b72727220 */ /* 0x080fe20000410000 */
[----:B------:R-:W-:Y:S01]  /*29b0*/  PRMT R32, R97, 0x7632, R32 ;  /* 0x0000763261207816 */ /* 0x000fe20000000020 */
        /* <DEDUP_REMOVED lines=21> */
.L_x_451:
[----:B------:R-:W-:Y:S01]  /*2b10*/  FADD.FTZ R22, R21, R22 ;  /* 0x0000001615167221 */ /* 0x000fe20000010000 */
[----:B------:R-:W-:Y:S01]  /*2b20*/  SHF.L.U32 R21, R97, 0x10, RZ ;  /* 0x0000001061157819 */ /* 0x000fe200000006ff */
[----:B------:R-:W-:Y:S01]  /*2b30*/  FMUL.FTZ R23, R71, R82 ;  /* 0x0000005247177220 */ /* 0x000fe20000410000 */
[----:B------:R-:W-:Y:S02]  /*2b40*/  SHF.L.U32 R25, R32, 0x10, RZ ;  /* 0x0000001020197819 */ /* 0x000fe400000006ff */
[----:B------:R-:W-:Y:S01]  /*2b50*/  PRMT R58, R96, 0x7632, R58 ;  /* 0x00007632603a7816 */ /* 0x000fe2000000003a */
[----:B------:R-:W-:Y:S01]  /*2b60*/  FADD.FTZ R56, -R68, R21 ;  /* 0x0000001544387221 */ /* 0x000fe20000010100 */
        /* <DEDUP_REMOVED lines=27> */
.L_x_452:
[----:B------:R-:W-:Y:S01]  /*2d20*/  FFMA.FTZ R27, R61, R21, R20 ;  /* 0x000000153d1b7223 */ /* 0x000fe20000010014 */
[----:B------:R-:W-:Y:S01]  /*2d30*/  FADD.FTZ R22, R21, R22 ;  /* 0x0000001615167221 */ /* 0x000fe20000010000 */
[C---:B------:R-:W-:Y:S01]  /*2d40*/  PRMT R21, R98.reuse, 0x7632, R21 ;  /* 0x0000763262157816 */ /* 0x040fe20000000015 */
[----:B------:R-:W-:Y:S01]  /*2d50*/  FMUL.FTZ R23, R59, R82 ;  /* 0x000000523b177220 */ /* 0x000fe20000410000 */
[----:B------:R-:W-:Y:S02]  /*2d60*/  SHF.L.U32 R25, R98, 0x10, RZ ;  /* 0x0000001062197819 */ /* 0x000fe400000006ff */
[----:B------:R-:W-:Y:S01]  /*2d70*/  SHF.L.U32 R21, R21, 0x10, RZ ;  /* 0x0000001015157819 */ /* 0x000fe200000006ff */
[----:B------:R-:W-:Y:S01]  /*2d80*/  FFMA.FTZ R20, R56, R23, R27 ;  /* 0x0000001738147223 */ /* 0x000fe2000001001b */
[C---:B------:R-:W-:Y:S01]  /*2d90*/  PRMT R54, R95.reuse, 0x7632, R54 ;  /* 0x000076325f367816 */ /* 0x040fe20000000036 */
[----:B------:R-:W-:Y:S01]  /*2da0*/  FADD.FTZ R52, -R68, R25 ;  /* 0x0000001944347221 */ /* 0x000fe20000010100 */
        /* <DEDUP_REMOVED lines=27> */
.L_x_453:
[----:B------:R-:W-:Y:S01]  /*2f60*/  FFMA.FTZ R27, R57, R21, R20 ;  /* 0x00000015391b7223 */ /* 0x000fe20000010014 */
        /* <DEDUP_REMOVED lines=33> */
.L_x_454:
        /* <DEDUP_REMOVED lines=36> */
.L_x_455:
        /* <DEDUP_REMOVED lines=34> */
.L_x_456:
[----:B------:R-:W-:Y:S01]  /*35e0*/  FFMA.FTZ R27, R45, R21, R20 ;  /* 0x000000152d1b7223 */ /* 0x000fe20000010014 */
[----:B------:R-:W-:Y:S01]  /*35f0*/  FMUL.FTZ R23, R43, R82 ;  /* 0x000000522b177220 */ /* 0x000fe20000410000 */
[--C-:B------:R-:W-:Y:S01]  /*3600*/  FADD.FTZ R24, R21, R22.reuse ;  /* 0x0000001615187221 */ /* 0x100fe20000010000 */
[----:B------:R-:W-:Y:S02]  /*3610*/  PRMT R22, R90, 0x7632, R22 ;  /* 0x000076325a167816 */ /* 0x000fe40000000016 */
[----:B------:R-:W-:Y:S01]  /*3620*/  FFMA.FTZ R20, R40, R23, R27 ;  /* 0x0000001728147223 */ /* 0x000fe2000001001b */
[----:B------:R-:W-:Y:S01]  /*3630*/  FADD.FTZ R21, R24, R23 ;  /* 0x0000001718157221 */ /* 0x000fe20000010000 */
[----:B------:R-:W-:Y:S01]  /*3640*/  SHF.L.U32 R25, R90, 0x10, RZ ;  /* 0x000000105a197819 */ /* 0x000fe200000006ff */
[----:B------:R-:W-:Y:S01]  /*3650*/  FMUL.FTZ R24, R42, R69 ;  /* 0x000000452a187220 */ /* 0x000fe20000410000 */
[----:B------:R-:W-:Y:S02]  /*3660*/  SHF.L.U32 R23, R22, 0x10, RZ ;  /* 0x0000001016177819 */ /* 0x000fe400000006ff */
[C---:B------:R-:W-:Y:S01]  /*3670*/  PRMT R38, R87.reuse, 0x7632, R38 ;  /* 0x0000763257267816 */ /* 0x040fe20000000026 */
[C---:B------:R-:W-:Y:S01]  /*3680*/  FADD.FTZ R36, -R68.reuse, R25 ;  /* 0x0000001944247221 */ /* 0x040fe20000010100 */
[----:B------:R-:W-:Y:S01]  /*3690*/  SHF.L.U32 R39, R87, 0x10, RZ ;  /* 0x0000001057277819 */ /* 0x000fe200000006ff */
[----:B------:R-:W-:Y:S01]  /*36a0*/  FADD.FTZ R26, -R68, R23 ;  /* 0x00000017441a7221 */ /* 0x000fe20000010100 */
[----:B------:R-:W-:Y:S01]  /*36b0*/  PRMT R22, R85, 0x7632, R22 ;  /* 0x0000763255167816 */ /* 0x000fe20000000016 */
        /* <DEDUP_REMOVED lines=22> */
.L_x_457:
[----:B------:R-:W-:Y:S01]  /*3820*/  FFMA.FTZ R29, R41, R24, R20 ;  /* 0x00000018291d7223 */ /* 0x000fe20000010014 */
[----:B------:R-:W-:Y:S01]  /*3830*/  FMUL.FTZ R23, R39, R82 ;  /* 0x0000005227177220 */ /* 0x000fe20000410000 */
[----:B------:R-:W-:Y:S01]  /*3840*/  FADD.FTZ R24, R24, R21 ;  /* 0x0000001518187221 */ /* 0x000fe20000010000 */
[----:B------:R-:W-:Y:S02]  /*3850*/  SHF.L.U32 R25, R85, 0x10, RZ ;  /* 0x0000001055197819 */ /* 0x000fe400000006ff */
[----:B------:R-:W-:Y:S01]  /*3860*/  SHF.L.U32 R27, R22, 0x10, RZ ;  /* 0x00000010161b7819 */ /* 0x000fe200000006ff */
[----:B------:R-:W-:Y:S01]  /*3870*/  FADD.FTZ R21, R24, R23 ;  /* 0x0000001718157221 */ /* 0x000fe20000010000 */
[----:B------:R-:W-:Y:S01]  /*3880*/  PRMT R34, R84, 0x7632, R34 ;  /* 0x0000763254227816 */ /* 0x000fe20000000022 */
[----:B------:R-:W-:Y:S01]  /*3890*/  FADD.FTZ R32, -R68, R25 ;  /* 0x0000001944207221 */ /* 0x000fe20000010100 */
[----:B------:R-:W-:Y:S01]  /*38a0*/  FFMA.FTZ R20, R36, R23, R29 ;  /* 0x0000001724147223 */ /* 0x000fe2000001001d */
[----:B------:R-:W-:Y:S01]  /*38b0*/  FADD.FTZ R24, -R68, R27 ;  /* 0x0000001b44187221 */ /* 0x000fe20000010100 */
        /* <DEDUP_REMOVED lines=24> */
.L_x_458:
[----:B------:R-:W-:Y:S01]  /*3a40*/  FFMA.FTZ R27, R37, R22, R20 ;  /* 0x00000016251b7223 */ /* 0x000fe20000010014 */
[----:B------:R-:W-:Y:S01]  /*3a50*/  FMUL.FTZ R23, R35, R82 ;  /* 0x0000005223177220 */ /* 0x000fe20000410000 */
[----:B------:R-:W-:Y:S01]  /*3a60*/  FADD.FTZ R24, R22, R21 ;  /* 0x0000001516187221 */ /* 0x000fe20000010000 */
        /* <DEDUP_REMOVED lines=33> */
.L_x_459:
[----:B------:R-:W-:Y:S01]  /*3c80*/  FFMA.FTZ R27, R33, R24, R20 ;  /* 0x00000018211b7223 */ /* 0x000fe20000010014 */
[----:B------:R-:W-:Y:S01]  /*3c90*/  FMUL.FTZ R23, R31, R82 ;  /* 0x000000521f177220 */ /* 0x000fe20000410000 */
[----:B------:R-:W-:Y:S01]  /*3ca0*/  FADD.FTZ R24, R24, R21 ;  /* 0x0000001518187221 */ /* 0x000fe20000010000 */
[----:B------:R-:W-:Y:S02]  /*3cb0*/  SHF.L.U32 R25, R66, 0x10, RZ ;  /* 0x0000001042197819 */ /* 0x000fe400000006ff */
[----:B------:R-:W-:Y:S01]  /*3cc0*/  SHF.L.U32 R115, R22, 0x10, RZ ;  /* 0x0000001016737819 */ /* 0x000fe200000006ff */
[----:B------:R-:W-:Y:S01]  /*3cd0*/  FADD.FTZ R21, R24, R23 ;  /* 0x0000001718157221 */ /* 0x000fe20000010000 */
[C---:B------:R-:W-:Y:S01]  /*3ce0*/  PRMT R26, R67.reuse, 0x7632, R26 ;  /* 0x00007632431a7816 */ /* 0x040fe2000000001a */
        /* <DEDUP_REMOVED lines=27> */
.L_x_460:
        /* <DEDUP_REMOVED lines=37> */
.L_x_461:
[----:B------:R-:W-:Y:S01]  /*40f0*/  FMUL.FTZ R118, R23, R82 ;  /* 0x0000005217767220 */ /* 0x000fe20000410000 */
[----:B------:R-:W-:Y:S01]  /*4100*/  FFMA.FTZ R109, R114, R71, R109 ;  /* 0x00000047726d7223 */ /* 0x000fe2000001006d */
[--C-:B------:R-:W-:Y:S01]  /*4110*/  FADD.FTZ R116, R70, R71.reuse ;  /* 0x0000004746747221 */ /* 0x100fe20000010000 */
[----:B------:R-:W-:Y:S01]  /*4120*/  PRMT R71, R74, 0x7632, R71 ;  /* 0x000076324a477816 */ /* 0x000fe20000000047 */
[----:B------:R-:W-:Y:S01]  /*4130*/  FFMA.FTZ R70, R20, R118, R115 ;  /* 0x0000007614467223 */ /* 0x000fe20000010073 */
[----:B------:R-:W-:Y:S01]  /*4140*/  FMUL.FTZ R114, R22, R69 ;  /* 0x0000004516727220 */ /* 0x000fe20000410000 */
[----:B------:R-:W-:Y:S01]  /*4150*/  FADD.FTZ R117, R117, R118 ;  /* 0x0000007675757221 */ /* 0x000fe20000010000 */
[----:B------:R-:W-:Y:S02]  /*4160*/  SHF.L.U32 R115, R74, 0x10, RZ ;  /* 0x000000104a737819 */ /* 0x000fe400000006ff */
[----:B------:R-:W-:Y:S01]  /*4170*/  SHF.L.U32 R119, R71, 0x10, RZ ;  /* 0x0000001047777819 */ /* 0x000fe200000006ff */
[----:B------:R-:W-:Y:S01]  /*4180*/  FFMA.FTZ R71, R21, R114, R70 ;  /* 0x0000007215477223 */ /* 0x000fe20000010046 */
[----:B------:R-:W-:Y:S01]  /*4190*/  FADD.FTZ R70, R114, R117 ;  /* 0x0000007572467221 */ /* 0x000fe20000010000 */
        /* <DEDUP_REMOVED lines=26> */
.L_x_462:
[----:B------:R-:W-:-:S04]  /*4340*/  FMUL.FTZ R115, R119, R82 ;  /* 0x0000005277737220 */ /* 0x000fc80000410000 */
[----:B------:R-:W-:Y:S01]  /*4350*/  FFMA.FTZ R114, R120, R115, R71 ;  /* 0x0000007378727223 */ /* 0x000fe20000010047 */
[----:B------:R-:W-:Y:S01]  /*4360*/  FADD.FTZ R115, R70, R115 ;  /* 0x0000007346737221 */ /* 0x000fe20000010000 */
[----:B------:R-:W-:-:S04]  /*4370*/  FMUL.FTZ R70, R118, R69 ;  /* 0x0000004576467220 */ /* 0x000fc80000410000 */
[--C-:B------:R-:W-:Y:S01]  /*4380*/  FFMA.FTZ R71, R117, R70, R114.reuse ;  /* 0x0000004675477223 */ /* 0x100fe20000010072 */
[----:B------:R-:W-:Y:S01]  /*4390*/  PRMT R114, R76, 0x7632, R114 ;  /* 0x000076324c727816 */ /* 0x000fe20000000072 */
[----:B------:R-:W-:Y:S01]  /*43a0*/  FADD.FTZ R70, R70, R115 ;  /* 0x0000007346467221 */ /* 0x000fe20000010000 */
[----:B------:R-:W-:Y:S02]  /*43b0*/  SHF.L.U32 R115, R76, 0x10, RZ ;  /* 0x000000104c737819 */ /* 0x000fe400000006ff */
[----:B------:R-:W-:Y:S02]  /*43c0*/  SHF.L.U32 R121, R114, 0x10, RZ ;  /* 0x0000001072797819 */ /* 0x000fe400000006ff */
[C---:B------:R-:W-:Y:S01]  /*43d0*/  PRMT R114, R77.reuse, 0x7632, R114 ;  /* 0x000076324d727816 */ /* 0x040fe20000000072 */
[C---:B------:R-:W-:Y:S01]  /*43e0*/  FADD.FTZ R122, -R68.reuse, R115 ;  /* 0x00000073447a7221 */ /* 0x040fe20000010100 */
[----:B------:R-:W-:Y:S01]  /*43f0*/  SHF.L.U32 R115, R77, 0x10, RZ ;  /* 0x000000104d737819 */ /* 0x000fe200000006ff */
[----:B------:R-:W-:Y:S01]  /*4400*/  FADD.FTZ R124, -R68, R121 ;  /* 0x00000079447c7221 */ /* 0x000fe20000010100 */
[----:B------:R-:W-:Y:S01]  /*4410*/  SHF.L.U32 R114, R114, 0x10, RZ ;  /* 0x0000001072727819 */ /* 0x000fe200000006ff */
[----:B------:R-:W-:-:S02]  /*4420*/  FMUL.FTZ R122, R122, R107 ;  /* 0x0000006b7a7a7220 */ /* 0x000fc40000410000 */
[----:B------:R-:W-:Y:S01]  /*4430*/  FMUL.FTZ R121, R124, R107 ;  /* 0x0000006b7c797220 */ /* 0x000fe20000410000 */
[----:B------:R-:W-:Y:S06]  /*4440*/  @!P0 BRA `(.L_x_463) ;  /* 0x0000000000488947 */ /* 0x000fec0003800000 */
[----:B------:R-:W-:-:S04]  /*4450*/  FFMA.FTZ R123, R122, R82, R81 ;  /* 0x000000527a7b7223 */ /* 0x000fc80000010051 */
[----:B------:R-:W-:-:S06]  /*4460*/  FMUL.FTZ R124, R123, -1.4426950216293334961 ;  /* 0xbfb8aa3b7b7c7820 */ /* 0x000fcc0000410000 */
[----:B------:R-:W0:Y:S02]  /*4470*/  MUFU.EX2 R124, R124 ;  /* 0x0000007c007c7308 */ /* 0x000e240000000800 */
[----:B0-----:R-:W-:-:S06]  /*4480*/  FADD.FTZ R125, R124, 1 ;  /* 0x3f8000007c7d7421 */ /* 0x001fcc0000010000 */
[----:B------:R-:W0:Y:S02]  /*4490*/  MUFU.RCP R125, R125 ;  /* 0x0000007d007d7308 */ /* 0x000e240000001000 */
[----:B0-----:R-:W-:Y:S01]  /*44a0*/  FADD.FTZ R124, -R125, 1 ;  /* 0x3f8000007d7c7421 */ /* 0x001fe20000010100 */
[----:B------:R-:W-:-:S03]  /*44b0*/  FMUL.FTZ R115, R115, R125 ;  /* 0x0000007d73737220 */ /* 0x000fc60000410000 */
[----:B------:R-:W-:-:S04]  /*44c0*/  FFMA.FTZ R123, R123, R124, 1 ;  /* 0x3f8000007b7b7423 */ /* 0x000fc8000001007c */
[----:B------:R-:W-:Y:S01]  /*44d0*/  FMUL.FTZ R115, R115, R123 ;  /* 0x0000007b73737220 */ /* 0x000fe20000410000 */
        /* <DEDUP_REMOVED lines=8> */
[----:B------:R-:W-:-:S07]  /*4560*/  FMUL.FTZ R114, R114, R123 ;  /* 0x0000007b72727220 */ /* 0x000fce0000410000 */
.L_x_463:
[----:B------:R-:W-:Y:S01]  /*4570*/  FMUL.FTZ R123, R115, R82 ;  /* 0x00000052737b7220 */ /* 0x000fe20000410000 */
[----:B------:R-:W-:Y:S01]  /*4580*/  ISETP.GT.AND P0, PT, R8, 0x1e, PT ;  /* 0x0000001e0800780c */ /* 0x000fe20003f04270 */
[----:B------:R-:W-:Y:S01]  /*4590*/  FFMA.FTZ R62, R61, R60, R62 ;  /* 0x0000003c3d3e7223 */ /* 0x000fe2000001003e */
[----:B------:R-:W-:Y:S01]  /*45a0*/  FADD.FTZ R63, R63, R60 ;  /* 0x0000003c3f3f7221 */ /* 0x000fe20000010000 */
[----:B------:R-:W-:Y:S01]  /*45b0*/  FFMA.FTZ R124, R122, R123, R71 ;  /* 0x0000007b7a7c7223 */ /* 0x000fe20000010047 */
[----:B------:R-:W-:Y:S01]  /*45c0*/  FMUL.FTZ R71, R114, R69 ;  /* 0x0000004572477220 */ /* 0x000fe20000410000 */
        /* <DEDUP_REMOVED lines=8> */
[----:B------:R-:W0:Y:S01]  /*4650*/  SHFL.DOWN PT, R123, R70, 0x1, 0x1f ;  /* 0x08201f00467b7f89 */ /* 0x000e2200000e0000 */
[----:B------:R-:W-:Y:S01]  /*4660*/  FADD.FTZ R116, R116, R55 ;  /* 0x0000003774747221 */ /* 0x000fe20000010000 */
[----:B------:R-:W-:Y:S01]  /*4670*/  FFMA.FTZ R62, R53, R54, R62 ;  /* 0x00000036353e7223 */ /* 0x000fe2000001003e */
[----:B------:R-:W-:Y:S01]  /*4680*/  FADD.FTZ R63, R63, R54 ;  /* 0x000000363f3f7221 */ /* 0x000fe20000010000 */
[----:B------:R-:W1:Y:S01]  /*4690*/  SHFL.DOWN PT, R124, R71, 0x1, 0x1f ;  /* 0x08201f00477c7f89 */ /* 0x000e6200000e0000 */
        /* <DEDUP_REMOVED lines=20> */
[----:B------:R-:W-:Y:S01]  /*47e0*/  FFMA.FTZ R62, R33, R34, R62 ;  /* 0x00000022213e7223 */ /* 0x000fe2000001003e */
[----:B------:R-:W-:Y:S01]  /*47f0*/  FADD.FTZ R63, R63, R34 ;  /* 0x000000223f3f7221 */ /* 0x000fe20000010000 */
[----:B------:R-:W-:Y:S01]  /*4800*/  FFMA.FTZ R109, R28, R31, R109 ;  /* 0x0000001f1c6d7223 */ /* 0x000fe2000001006d */
[----:B-1----:R-:W-:Y:S01]  /*4810*/  @!P0 FADD.FTZ R71, R71, R124 ;  /* 0x0000007c47478221 */ /* 0x002fe20000010000 */
[----:B------:R-:W0:Y:S01]  /*4820*/  SHFL.DOWN PT, R123, R70, 0x2, 0x1f ;  /* 0x08401f00467b7f89 */ /* 0x000e2200000e0000 */
[----:B------:R-:W-:Y:S01]  /*4830*/  ISETP.GT.AND P0, PT, R8, 0x1d, PT ;  /* 0x0000001d0800780c */ /* 0x000fe20003f04270 */
        /* <DEDUP_REMOVED lines=24> */
[----:B------:R-:W-:Y:S01]  /*49c0*/  LEA R109, R78, UR5, 0x4 ;  /* 0x000000054e6d7c11 */ /* 0x000fe2000f8e20ff */
[----:B------:R-:W0:Y:S01]  /*49d0*/  LDC.64 R114, c[0x0][0x268] ;  /* 0x00009a00ff727b82 */ /* 0x000e220000000a00 */
[----:B-1----:R-:W-:Y:S01]  /*49e0*/  @!P0 FADD.FTZ R71, R71, R124 ;  /* 0x0000007c47478221 */ /* 0x002fe20000010000 */
[----:B------:R-:W1:Y:S01]  /*49f0*/  SHFL.DOWN PT, R123, R70, 0x4, 0x1f ;  /* 0x08801f00467b7f89 */ /* 0x000e6200000e0000 */
[----:B------:R-:W-:Y:S01]  /*4a00*/  ISETP.GT.AND P0, PT, R8, 0x1b, PT ;  /* 0x0000001b0800780c */ /* 0x000fe20003f04270 */
[----:B------:R-:W-:Y:S01]  /*4a10*/  BSSY B0, `(.L_x_464) ;  /* 0x000003c000007945 */ /* 0x000fe20003800000 */
        /* <DEDUP_REMOVED lines=59> */
.L_x_465:
[----:B------:R-:W-:Y:S05]  /*4dd0*/  BSYNC B0 ;  /* 0x0000000000007941 */ /* 0x000fea0003800000 */
.L_x_464:
        /* <DEDUP_REMOVED lines=81> */
.L_x_467:
[----:B------:R-:W-:Y:S05]  /*52f0*/  BSYNC B0 ;  /* 0x0000000000007941 */ /* 0x000fea0003800000 */
.L_x_466:
        /* <DEDUP_REMOVED lines=16> */
.L_x_469:
[----:B------:R-:W-:Y:S05]  /*5400*/  BSYNC B0 ;  /* 0x0000000000007941 */ /* 0x000fea0003800000 */
.L_x_468:
        /* <DEDUP_REMOVED lines=63> */
.L_x_472:
[----:B-1----:R-:W2:Y:S04]  /*5800*/  LDG.E.STRONG.GPU R54, desc[UR8][R20.64] ;  /* 0x0000000814367981 */ /* 0x002ea8000c1ef900 */
[----:B--2---:R-:W-:Y:S01]  /*5810*/  CCTL.IVALL ;  /* 0x00000000ff00798f */ /* 0x004fe20002000000 */
[----:B------:R-:W-:Y:S05]  /*5820*/  YIELD ;  /* 0x0000000000007946 */ /* 0x000fea0003800000 */
[----:B------:R-:W-:-:S13]  /*5830*/  ISETP.NE.AND P6, PT, R54, R61, PT ;  /* 0x0000003d3600720c */ /* 0x000fda0003fc5270 */
[----:B------:R-:W-:Y:S05]  /*5840*/  @P6 BRA `(.L_x_472) ;  /* 0xfffffffc00ec6947 */ /* 0x000fea000383ffff */
.L_x_471:
        /* <DEDUP_REMOVED lines=22> */
.L_x_476:
        /* <DEDUP_REMOVED lines=115> */
.L_x_475:
        /* <DEDUP_REMOVED lines=63> */
.L_x_477:
[----:B------:R-:W-:-:S04]  /*64d0*/  LOP3.LUT P6, RZ, R79, 0x1, RZ, 0xc0, !PT ;  /* 0x000000014fff7812 */ /* 0x000fc800078cc0ff */
[----:B------:R-:W-:-:S13]  /*64e0*/  ISETP.NE.OR P6, PT, R54, RZ, P6 ;  /* 0x000000ff3600720c */ /* 0x000fda00037c5670 */
[----:B------:R-:W-:Y:S05]  /*64f0*/  @!P6 BRA `(.L_x_473) ;  /* 0x00000000007ce947 */ /* 0x000fea0003800000 */
.L_x_474:
        /* <DEDUP_REMOVED lines=31> */
.L_x_473:
        /* <DEDUP_REMOVED lines=10> */
.L_x_479:
[----:B------:R-:W-:Y:S05]  /*6790*/  BSYNC B0 ;  /* 0x0000000000007941 */ /* 0x000fea0003800000 */
.L_x_478:
        /* <DEDUP_REMOVED lines=17> */
.L_x_470:
[----:B------:R-:W0:Y:S01]  /*68b0*/  S2UR UR6, SR_CgaCtaId ;  /* 0x00000000000679c3 */ /* 0x000e220000008800 */
[----:B------:R-:W-:Y:S01]  /*68c0*/  UMOV UR5, 0x400 ;  /* 0x0000040000057882 */ /* 0x000fe20000000000 */
[----:B------:R-:W-:Y:S02]  /*68d0*/  ISETP.NE.AND P6, PT, RZ, UR10, PT ;  /* 0x0000000aff007c0c */ /* 0x000fe4000bfc5270 */
[----:B------:R-:W-:Y:S02]  /*68e0*/  SHF.L.U32 R105, R105, 0x10, RZ ;  /* 0x0000001069697819 */ /* 0x000fe400000006ff */
[----:B------:R-:W-:Y:S02]  /*68f0*/  SHF.L.U32 R23, R23, 0x10, RZ ;  /* 0x0000001017177819 */ /* 0x000fe400000006ff */
[----:B-1----:R-:W1:Y:S01]  /*6900*/  LDC R54, c[0x0][0x2ac] ;  /* 0x0000ab00ff367b82 */ /* 0x002e620000000800 */
[----:B------:R-:W-:Y:S01]  /*6910*/  FADD.FTZ R60, -R68, R105 ;  /* 0x00000069443c7221 */ /* 0x000fe20000010100 */
[----:B------:R-:W-:-:S02]  /*6920*/  SHF.L.U32 R59, R104, 0x10, RZ ;  /* 0x00000010683b7819 */ /* 0x000fc400000006ff */
[----:B------:R-:W-:Y:S01]  /*6930*/  SHF.L.U32 R58, R22, 0x10, RZ ;  /* 0x00000010163a7819 */ /* 0x000fe200000006ff */
[----:B------:R-:W-:Y:S01]  /*6940*/  FMUL.FTZ R60, R60, R107 ;  /* 0x0000006b3c3c7220 */ /* 0x000fe20000410000 */
[----:B------:R-:W-:Y:S02]  /*6950*/  SHF.L.U32 R57, R106, 0x10, RZ ;  /* 0x000000106a397819 */ /* 0x000fe400000006ff */
        /* <DEDUP_REMOVED lines=29> */
.L_x_480:
[----:B------:R-:W-:Y:S01]  /*6b30*/  LOP3.LUT P0, RZ, R79, 0x80, RZ, 0xc0, !PT ;  /* 0x000000804fff7812 */ /* 0x000fe2000780c0ff */
[----:B------:R-:W-:-:S12]  /*6b40*/  BSSY B0, `(.L_x_481) ;  /* 0x0000014000007945 */ /* 0x000fd80003800000 */
[----:B------:R-:W-:Y:S05]  /*6b50*/  @!P0 BRA `(.L_x_482) ;  /* 0x0000000000488947 */ /* 0x000fea0003800000 */
[----:B------:R-:W-:Y:S01]  /*6b60*/  ULDC.64 UR12, c[0x0][0x288] ;  /* 0x0000a200000c7ab9 */ /* 0x000fe20000000a00 */
[----:B------:R-:W-:Y:S01]  /*6b70*/  MOV R20, R110 ;  /* 0x0000006e00147202 */ /* 0x000fe20000000f00 */
[----:B------:R-:W-:Y:S01]  /*6b80*/  IMAD R23, R3, UR12, RZ ;  /* 0x0000000c03177c24 */ /* 0x000fe2000f8e02ff */
[----:B------:R-:W-:Y:S01]  /*6b90*/  MOV R21, R113 ;  /* 0x0000007100157202 */ /* 0x000fe20000000f00 */
[C-C-:B------:R-:W-:Y:S01]  /*6ba0*/  FFMA.FTZ R60, R55.reuse, R60, R56.reuse ;  /* 0x0000003c373c7223 */ /* 0x140fe20000010038 */
[----:B------:R-:W-:Y:S01]  /*6bb0*/  FFMA.FTZ R61, R55, R61, R56 ;  /* 0x0000003d373d7223 */ /* 0x000fe20000010038 */
[C---:B------:R-:W-:Y:S02]  /*6bc0*/  IMAD R23, R2.reuse, UR13, R23 ;  /* 0x0000000d02177c24 */ /* 0x040fe4000f8e0217 */
[----:B------:R-:W-:Y:S01]  /*6bd0*/  IMAD.WIDE.U32 R20, R2, UR12, R20 ;  /* 0x0000000c02147c25 */ /* 0x000fe2000f8e0014 */
[----:B------:R-:W-:-:S03]  /*6be0*/  ULDC.64 UR12, c[0x0][0x210] ;  /* 0x00008400000c7ab9 */ /* 0x000fc60000000a00 */
[----:B------:R-:W-:Y:S01]  /*6bf0*/  FFMA.FTZ R60, R59, R82, -R60 ;  /* 0x000000523b3c7223 */ /* 0x000fe2000001083c */
[----:B------:R-:W-:-:S03]  /*6c00*/  IADD3 R23, R21, R23, RZ ;  /* 0x0000001715177210 */ /* 0x000fc60007ffe0ff */
[----:B------:R-:W-:Y:S01]  /*6c10*/  FMUL.FTZ R21, R60, R107 ;  /* 0x0000006b3c157220 */ /* 0x000fe20000410000 */
[----:B------:R-:W-:-:S04]  /*6c20*/  LEA R22, P0, R20, UR12, 0x1 ;  /* 0x0000000c14167c11 */ /* 0x000fc8000f8008ff */
[----:B------:R-:W-:Y:S01]  /*6c30*/  LEA.HI.X R23, R20, UR13, R23, 0x1, P0 ;  /* 0x0000000d14177c11 */ /* 0x000fe200080f0c17 */
[----:B------:R-:W-:-:S04]  /*6c40*/  FFMA.FTZ R20, R58, R69, -R61 ;  /* 0x000000453a147223 */ /* 0x000fc8000001083d */
[----:B------:R-:W-:-:S05]  /*6c50*/  FMUL.FTZ R20, R20, R107 ;  /* 0x0000006b14147220 */ /* 0x000fca0000410000 */
[----:B------:R-:W-:-:S05]  /*6c60*/  F2FP.BF16.F32.PACK_AB R21, R20, R21 ;  /* 0x000000151415723e */ /* 0x000fca00000010ff */
[----:B------:R0:W-:Y:S02]  /*6c70*/  STG.E desc[UR8][R22.64], R21 ;  /* 0x0000001516007986 */ /* 0x0001e4000c101908 */
.L_x_482:
[----:B------:R-:W-:Y:S05]  /*6c80*/  BSYNC B0 ;  /* 0x0000000000007941 */ /* 0x000fea0003800000 */
.L_x_481:
        /* <DEDUP_REMOVED lines=28> */
.L_x_483:
        /* <DEDUP_REMOVED lines=20> */
.L_x_485:
[----:B------:R-:W-:Y:S05]  /*6f90*/  BSYNC B0 ;  /* 0x0000000000007941 */ /* 0x000fea0003800000 */
.L_x_484:
        /* <DEDUP_REMOVED lines=27> */
.L_x_486:
        /* <DEDUP_REMOVED lines=20> */
.L_x_488:
[----:B------:R-:W-:Y:S05]  /*7290*/  BSYNC B0 ;  /* 0x0000000000007941 */ /* 0x000fea0003800000 */
.L_x_487:
        /* <DEDUP_REMOVED lines=27> */
.L_x_489:
        /* <DEDUP_REMOVED lines=23> */
.L_x_491:
[----:B------:R-:W-:Y:S05]  /*75c0*/  BSYNC B0 ;  /* 0x0000000000007941 */ /* 0x000fea0003800000 */
.L_x_490:
        /* <DEDUP_REMOVED lines=28> */
.L_x_492:
        /* <DEDUP_REMOVED lines=23> */
.L_x_494:
[----:B------:R-:W-:Y:S05]  /*7900*/  BSYNC B0 ;  /* 0x0000000000007941 */ /* 0x000fea0003800000 */
.L_x_493:
        /* <DEDUP_REMOVED lines=28> */
.L_x_495:
        /* <DEDUP_REMOVED lines=23> */
.L_x_497:
[----:B------:R-:W-:Y:S05]  /*7c40*/  BSYNC B0 ;  /* 0x0000000000007941 */ /* 0x000fea0003800000 */
.L_x_496:
        /* <DEDUP_REMOVED lines=28> */
.L_x_498:
        /* <DEDUP_REMOVED lines=23> */
.L_x_500:
[----:B------:R-:W-:Y:S05]  /*7f80*/  BSYNC B0 ;  /* 0x0000000000007941 */ /* 0x000fea0003800000 */
.L_x_499:
        /* <DEDUP_REMOVED lines=28> */
.L_x_501:
        /* <DEDUP_REMOVED lines=23> */
.L_x_503:
[----:B------:R-:W-:Y:S05]  /*82c0*/  BSYNC B0 ;  /* 0x0000000000007941 */ /* 0x000fea0003800000 */
.L_x_502:
        /* <DEDUP_REMOVED lines=28> */
.L_x_504:
        /* <DEDUP_REMOVED lines=23> */
.L_x_506:
[----:B------:R-:W-:Y:S05]  /*8600*/  BSYNC B0 ;  /* 0x0000000000007941 */ /* 0x000fea0003800000 */
.L_x_505:
[----:B------:R-:W-:Y:S01]  /*8610*/  ISETP.NE.AND P6, PT, RZ, UR10, PT ;  /* 0x0000000aff007c0c */ /* 0x000fe2000bfc5270 */
[C---:B0-----:R-:W-:Y:S01]  /*8620*/  FADD.FTZ R22, -R68.reuse, R49 ;  /* 0x0000003144167221 */ /* 0x041fe20000010100 */
[----:B------:R-:W-:Y:S01]  /*8630*/  FADD.FTZ R20, -R68, R45 ;  /* 0x0000002d44147221 */ /* 0x000fe20000010100 */
        /* <DEDUP_REMOVED lines=24> */
.L_x_507:
        /* <DEDUP_REMOVED lines=22> */
.L_x_509:
[----:B------:R-:W-:Y:S05]  /*8920*/  BSYNC B0 ;  /* 0x0000000000007941 */ /* 0x000fea0003800000 */
.L_x_508:
        /* <DEDUP_REMOVED lines=29> */
.L_x_510:
        /* <DEDUP_REMOVED lines=22> */
.L_x_512:
[----:B------:R-:W-:Y:S05]  /*8c60*/  BSYNC B0 ;  /* 0x0000000000007941 */ /* 0x000fea0003800000 */
.L_x_511:
        /* <DEDUP_REMOVED lines=27> */
.L_x_513:
        /* <DEDUP_REMOVED lines=22> */
.L_x_515:
[----:B------:R-:W-:Y:S05]  /*8f80*/  BSYNC B0 ;  /* 0x0000000000007941 */ /* 0x000fea0003800000 */
.L_x_514:
[----:B------:R-:W-:Y:S01]  /*8f90*/  SHF.L.U32 R31, R31, 0x10, RZ ;  /* 0x000000101f1f7819 */ /* 0x000fe200000006ff */
[----:B------:R-:W-:Y:S01]  /*8fa0*/  FADD.FTZ R22, -R68, R41 ;  /* 0x0000002944167221 */ /* 0x000fe20000010100 */
[----:B------:R-:W-:Y:S01]  /*8fb0*/  IADD3 R38, R54, 0xc0, RZ ;  /* 0x000000c036267810 */ /* 0x000fe20007ffe0ff */
[----:B------:R-:W-:Y:S01]  /*8fc0*/  ULDC.64 UR12, c[0x0][0x290] ;  /* 0x0000a400000c7ab9 */ /* 0x000fe20000000a00 */
[----:B------:R-:W-:Y:S01]  /*8fd0*/  SHF.L.U32 R67, R67, 0x10, RZ ;  /* 0x0000001043437819 */ /* 0x000fe200000006ff */
[----:B0-----:R-:W-:Y:S01]  /*8fe0*/  FADD.FTZ R20, -R68, R31 ;  /* 0x0000001f44147221 */ /* 0x001fe20000010100 */
        /* <DEDUP_REMOVED lines=23> */
.L_x_516:
        /* <DEDUP_REMOVED lines=27> */
.L_x_518:
[----:B------:R-:W-:Y:S05]  /*9310*/  BSYNC B0 ;  /* 0x0000000000007941 */ /* 0x000fea0003800000 */
.L_x_517:
        /* <DEDUP_REMOVED lines=27> */
.L_x_519:
        /* <DEDUP_REMOVED lines=27> */
.L_x_521:
[----:B------:R-:W-:Y:S05]  /*9680*/  BSYNC B0 ;  /* 0x0000000000007941 */ /* 0x000fea0003800000 */
.L_x_520:
        /* <DEDUP_REMOVED lines=27> */
.L_x_522:
        /* <DEDUP_REMOVED lines=29> */
.L_x_524:
[----:B------:R-:W-:Y:S05]  /*9a10*/  BSYNC B0 ;  /* 0x0000000000007941 */ /* 0x000fea0003800000 */
.L_x_523:
        /* <DEDUP_REMOVED lines=25> */
.L_x_525:
        /* <DEDUP_REMOVED lines=23> */
.L_x_527:
[----:B------:R-:W-:Y:S05]  /*9d20*/  BSYNC B0 ;  /* 0x0000000000007941 */ /* 0x000fea0003800000 */
.L_x_526:
[----:B------:R-:W-:Y:S02]  /*9d30*/  IADD3 R12, R11, R12, RZ ;  /* 0x0000000c0b0c7210 */ /* 0x000fe40007ffe0ff */
[----:B------:R-:W-:Y:S02]  /*9d40*/  IADD3 R10, R10, 0x1, RZ ;  /* 0x000000010a0a7810 */ /* 0x000fe40007ffe0ff */
[----:B------:R-:W-:-:S13]  /*9d50*/  ISETP.GE.AND P0, PT, R12, UR4, PT ;  /* 0x000000040c007c0c */ /* 0x000fda000bf06270 */
[----:B------:R-:W-:Y:S05]  /*9d60*/  @!P0 BRA `(.L_x_528) ;  /* 0xffffff6800548947 */ /* 0x000fea000383ffff */
.L_x_445:
        /* <DEDUP_REMOVED lines=23> */
.L_x_530:
[----:B------:R-:W-:Y:S05]  /*9ee0*/  BSYNC B0 ;  /* 0x0000000000007941 */ /* 0x000fea0003800000 */
.L_x_529:
[----:B------:R-:W-:Y:S05]  /*9ef0*/  @P0 EXIT ;  /* 0x000000000000094d */ /* 0x000fea0003800000 */
[----:B------:R-:W-:Y:S05]  /*9f00*/  @P2 BRA `(.L_x_531) ;  /* 0x0000000000202947 */ /* 0x000fea0003800000 */
[----:B------:R-:W-:-:S05]  /*9f10*/  IMAD R0, R6, R7, RZ ;  /* 0x0000000706007224 */ /* 0x000fca00078e02ff */
[----:B------:R-:W-:-:S13]  /*9f20*/  ISETP.NE.AND P0, PT, R0, -0x1, PT ;  /* 0xffffffff0000780c */ /* 0x000fda0003f05270 */
[----:B------:R-:W-:Y:S05]  /*9f30*/  @!P0 BRA `(.L_x_531) ;  /* 0x0000000000148947 */ /* 0x000fea0003800000 */
.L_x_532:
[----:B--2---:R-:W2:Y:S04]  /*9f40*/  LDG.E.STRONG.GPU R5, desc[UR8][R2.64] ;  /* 0x0000000802057981 */ /* 0x004ea8000c1ef900 */
[----:B--2---:R-:W-:Y:S01]  /*9f50*/  CCTL.IVALL ;  /* 0x00000000ff00798f */ /* 0x004fe20002000000 */
[----:B------:R-:W-:Y:S05]  /*9f60*/  YIELD ;  /* 0x0000000000007946 */ /* 0x000fea0003800000 */
[----:B------:R-:W-:-:S13]  /*9f70*/  ISETP.NE.AND P0, PT, R5, R0, PT ;  /* 0x000000000500720c */ /* 0x000fda0003f05270 */
[----:B------:R-:W-:Y:S05]  /*9f80*/  @P0 BRA `(.L_x_532) ;  /* 0xfffffffc00ec0947 */ /* 0x000fea000383ffff */
.L_x_531:
[----:B------:R-:W-:Y:S05]  /*9f90*/  WARPSYNC.ALL ;  /* 0x0000000000007948 */ /* 0x000fea0003800000 */
[----:B01----:R-:W0:Y:S08]  /*9fa0*/  LDC.64 R22, c[0x0][0x288] ;  /* 0x0000a200ff167b82 */ /* 0x003e300000000a00 */
[----:B------:R-:W-:Y:S01]  /*9fb0*/  BAR.SYNC.DEFER_BLOCKING 0x0 ;  /* 0x0000000000007b1d */ /* 0x000fe20000010000 */
[----:B0-----:R-:W-:-:S04]  /*9fc0*/  LEA.HI R0, P0, R23, R22, RZ, 0x1 ;  /* 0x0000001617007211 */ /* 0x001fc800078108ff */
        /* <DEDUP_REMOVED lines=20> */
.L_x_533:
        /* <DEDUP_REMOVED lines=25> */
.L_x_534:
        /* <DEDUP_REMOVED lines=14> */
.L_x_5222:


//--------------------- .text._Z35group_norm_nhwc_bwd_one_pass_kernelI11Bf16IOBf16WLi512ELi64ELi512EEv26Group_norm_nhwc_bwd_params --------------------------
	.section	.text._Z35group_norm_nhwc_bwd_one_pass_kernelI11Bf16IOBf16WLi512ELi64ELi512EEv26Group_norm_nhwc_bwd_params,"ax",@progbits
	.align	128
        .global         _Z35group_norm_nhwc_bwd_one_pass_kernelI11Bf16IOBf16WLi512ELi64ELi512EEv26Group_norm_nhwc_bwd_params
        .type           _Z35group_norm_nhwc_bwd_one_pass_kernelI11Bf16IOBf16WLi512ELi64ELi512EEv26Group_norm_nhwc_bwd_params,@function
        .size           _Z35group_norm_nhwc_bwd_one_pass_kernelI11Bf16IOBf16WLi512ELi64ELi512EEv26Group_norm_nhwc_bwd_params,(.L_x_5223 - _Z35group_norm_nhwc_bwd_one_pass_kernelI11Bf16IOBf16WLi512ELi64ELi512EEv26Group_norm_nhwc_bwd_params)
        .other          _Z35group_norm_nhwc_bwd_one_pass_kernelI11Bf16IOBf16WLi512ELi64ELi512EEv26Group_norm_nhwc_bwd_params,@"STO_CUDA_ENTRY STV_DEFAULT"
_Z35group_norm_nhwc_bwd_one_pass_kernelI11Bf16IOBf16WLi512ELi64ELi512EEv26Group_norm_nhwc_bwd_params:
.text._Z35group_norm_nhwc_bwd_one_pass_kernelI11Bf16IOBf16WLi512ELi64ELi512EEv26Group_norm_nhwc_bwd_params:
        /* <DEDUP_REMOVED lines=157> */
[C---:B------:R-:W-:Y:S02]  /*09d0*/  IADD3 R10, R6.reuse, 0xc0, RZ ;  /* 0x000000c0060a7810 */ /* 0x040fe40007ffe0ff */
[C---:B------:R-:W-:Y:S02]  /*09e0*/  IADD3 R9, R6.reuse, 0xd0, RZ ;  /* 0x000000d006097810 */ /* 0x040fe40007ffe0ff */
        /* <DEDUP_REMOVED lines=43> */
[----:B------:R0:W-:Y:S01]  /*0ca0*/  STL [R1+0x4c], R3 ;  /* 0x00004c0301007387 */ /* 0x0001e20000100800 */
[----:B------:R-:W-:Y:S01]  /*0cb0*/  USHF.L.U64.HI UR11, UR9, 0x2, UR11 ;  /* 0x00000002090b7899 */ /* 0x000fe2000801020b */
[----:B------:R-:W-:-:S02]  /*0cc0*/  UMOV UR4, URZ ;  /* 0x0000003f00047c82 */ /* 0x000fc40008000000 */
[----:B------:R-:W-:Y:S04]  /*0cd0*/  STL [R1+0x48], R2 ;  /* 0x0000480201007387 */ /* 0x000fe80000100800 */
[----:B------:R1:W-:Y:S01]  /*0ce0*/  STL [R1+0x44], R0 ;  /* 0x0000440001007387 */ /* 0x0003e20000100800 */
[----:B0-----:R-:W-:-:S04]  /*0cf0*/  SHF.R.S32.HI R3, RZ, 0x1f, R8 ;  /* 0x0000001fff037819 */ /* 0x001fc80000011408 */
[----:B------:R-:W-:-:S04]  /*0d00*/  LEA.HI R3, R3, R8, RZ, 0x5 ;  /* 0x0000000803037211 */ /* 0x000fc800078f28ff */
[----:B------:R-:W-:-:S04]  /*0d10*/  SHF.R.S32.HI R3, RZ, 0x5, R3 ;  /* 0x00000005ff037819 */ /* 0x000fc80000011403 */
[----:B-1----:R-:W-:-:S05]  /*0d20*/  LEA R0, R3, UR5, 0x3 ;  /* 0x0000000503007c11 */ /* 0x002fca000f8e18ff */
[----:B------:R0:W-:Y:S02]  /*0d30*/  STL [R1+0x80], R0 ;  /* 0x0000800001007387 */ /* 0x0001e40000100800 */
.L_x_682:
[----:B------:R-:W2:Y:S01]  /*0d40*/  LDL R12, [R1+0x7c] ;  /* 0x00007c00010c7983 */ /* 0x000ea20000100800 */
[----:B------:R-:W-:Y:S01]  /*0d50*/  ULDC UR13, c[0x0][0x2a0] ;  /* 0x0000a800000d7ab9 */ /* 0x000fe20000000800 */
[----:B0-----:R-:W-:Y:S02]  /*0d60*/  IABS R10, UR19 ;  /* 0x00000013000a7c13 */ /* 0x001fe40008000000 */
[----:B------:R-:W3:Y:S01]  /*0d70*/  LDL R15, [R1+0x78] ;  /* 0x00007800010f7983 */ /* 0x000ee20000100800 */
[----:B-1----:R-:W-:-:S03]  /*0d80*/  MOV R2, UR13 ;  /* 0x0000000d00027c02 */ /* 0x002fc60008000f00 */
[----:B------:R-:W4:Y:S01]  /*0d90*/  LDL R13, [R1+0x3c] ;  /* 0x00003c00010d7983 */ /* 0x000f220000100800 */
[----:B------:R-:W-:Y:S01]  /*0da0*/  IABS R2, R2 ;  /* 0x0000000200027213 */ /* 0x000fe20000000000 */
[----:B------:R-:W-:Y:S01]  /*0db0*/  UMOV UR6, URZ ;  /* 0x0000003f00067c82 */ /* 0x000fe20008000000 */
[----:B------:R-:W-:Y:S01]  /*0dc0*/  R2UR UR12, R10 ;  /* 0x000000000a0c72ca */ /* 0x000fe200000e0000 */
[----:B------:R-:W-:Y:S01]  /*0dd0*/  UISETP.GE.AND UP0, UPT, UR19, URZ, UPT ;  /* 0x0000003f1300728c */ /* 0x000fe2000bf06270 */
[----:B------:R-:W-:Y:S01]  /*0de0*/  R2UR UR14, R2 ;  /* 0x00000000020e72ca */ /* 0x000fe200000e0000 */
[----:B------:R-:W4:Y:S01]  /*0df0*/  LDL R14, [R1+0x74] ;  /* 0x00007400010e7983 */ /* 0x000f220000100800 */
[----:B------:R-:W-:Y:S01]  /*0e00*/  P2R R9, PR, RZ, 0x8 ;  /* 0x00000008ff097803 */ /* 0x000fe20000000000 */
[----:B------:R-:W1:Y:S01]  /*0e10*/  @P5 LDC.64 R96, c[0x0][0x230] ;  /* 0x00008c00ff605b82 */ /* 0x000e620000000a00 */
[C---:B------:R-:W-:Y:S01]  /*0e20*/  LOP3.LUT P3, RZ, R5.reuse, 0x200000, RZ, 0xc0, !PT ;  /* 0x0020000005ff7812 */ /* 0x040fe2000786c0ff */
[----:B------:R-:W4:Y:S01]  /*0e30*/  LDL R17, [R1+0x50] ;  /* 0x0000500001117983 */ /* 0x000f220000100800 */
[----:B------:R-:W-:-:S02]  /*0e40*/  LOP3.LUT P1, RZ, R5, 0x400, RZ, 0xc0, !PT ;  /* 0x0000040005ff7812 */ /* 0x000fc4000782c0ff */
[----:B------:R-:W-:Y:S01]  /*0e50*/  P2R R4, PR, RZ, 0x4 ;  /* 0x00000004ff047803 */ /* 0x000fe20000000000 */
[----:B------:R-:W4:Y:S01]  /*0e60*/  LDL R16, [R1+0x10] ;  /* 0x0000100001107983 */ /* 0x000f220000100800 */
[----:B------:R-:W-:Y:S01]  /*0e70*/  LOP3.LUT P6, RZ, R5, 0x80000, RZ, 0xc0, !PT ;  /* 0x0008000005ff7812 */ /* 0x000fe200078cc0ff */
[----:B------:R-:W0:Y:S02]  /*0e80*/  @P5 LDC.64 R94, c[0x0][0x228] ;  /* 0x00008a00ff5e5b82 */ /* 0x000e240000000a00 */
[----:B------:R-:W1:Y:S01]  /*0e90*/  I2F.RP R2, UR14 ;  /* 0x0000000e00027d06 */ /* 0x000e620008209400 */
[----:B------:R-:W4:Y:S04]  /*0ea0*/  LDL R19, [R1+0x48] ;  /* 0x0000480001137983 */ /* 0x000f280000100800 */
[----:B------:R-:W4:Y:S01]  /*0eb0*/  LDL R18, [R1+0x40] ;  /* 0x0000400001127983 */ /* 0x000f220000100800 */
[----:B------:R-:W2:Y:S08]  /*0ec0*/  @P3 LDC.64 R10, c[0x0][0x288] ;  /* 0x0000a200ff0a3b82 */ /* 0x000eb00000000a00 */
[----:B------:R-:W0:Y:S01]  /*0ed0*/  @P3 LDC.64 R80, c[0x0][0x230] ;  /* 0x00008c00ff503b82 */ /* 0x000e220000000a00 */
[----:B-1----:R-:W1:Y:S07]  /*0ee0*/  MUFU.RCP R2, R2 ;  /* 0x0000000200027308 */ /* 0x002e6e0000001000 */
[----:B------:R-:W4:Y:S08]  /*0ef0*/  @P1 LDC.64 R82, c[0x0][0x230] ;  /* 0x00008c00ff521b82 */ /* 0x000f300000000a00 */
[----:B------:R-:W4:Y:S01]  /*0f00*/  @P4 LDC.64 R68, c[0x0][0x228] ;  /* 0x00008a00ff444b82 */ /* 0x000f220000000a00 */
[----:B-1----:R-:W-:-:S02]  /*0f10*/  IADD3 R3, R2, 0xffffffe, RZ ;  /* 0x0ffffffe02037810 */ /* 0x002fc40007ffe0ff */
[----:B------:R-:W-:-:S04]  /*0f20*/  SHF.L.U32 R2, R8, 0x1, RZ ;  /* 0x0000000108027819 */ /* 0x000fc800000006ff */
[----:B------:R-:W1:Y:S01]  /*0f30*/  F2I.FTZ.U32.TRUNC.NTZ R3, R3 ;  /* 0x0000000300037305 */ /* 0x000e62000021f000 */
[----:B------:R-:W-:Y:S02]  /*0f40*/  LOP3.LUT R2, R2, 0x3e, RZ, 0xc0, !PT ;  /* 0x0000003e02027812 */ /* 0x000fe400078ec0ff */
[----:B-1----:R-:W-:-:S13]  /*0f50*/  R2UR UR7, R3 ;  /* 0x00000000030772ca */ /* 0x002fda00000e0000 */
        /* <DEDUP_REMOVED lines=32> */
[----:B------:R-:W-:Y:S02]  /*1160*/  ULDC.64 UR6, c[0x0][0x290] ;  /* 0x0000a40000067ab9 */ /* 0x000fe40000000a00 */
[----:B--2---:R-:W-:Y:S01]  /*1170*/  @P3 IMAD R2, R12, R10, RZ ;  /* 0x0000000a0c023224 */ /* 0x004fe200078e02ff */
[----:B------:R-:W-:Y:S01]  /*1180*/  IADD3 R29, R27, UR5, RZ ;  /* 0x000000051b1d7c10 */ /* 0x000fe2000fffe0ff */
[----:B------:R-:W2:Y:S01]  /*1190*/  LDL R12, [R1+0x38] ;  /* 0x00003800010c7983 */ /* 0x000ea20000100800 */
[----:B------:R-:W-:Y:S01]  /*11a0*/  @P3 MOV R28, R26 ;  /* 0x0000001a001c3202 */ /* 0x000fe20000000f00 */
[----:B------:R-:W-:-:S06]  /*11b0*/  @P3 IMAD R11, R6, R11, R2 ;  /* 0x0000000b060b3224 */ /* 0x000fcc00078e0202 */
[----:B------:R-:W1:Y:S01]  /*11c0*/  @P2 LDC.64 R114, c[0x0][0x230] ;  /* 0x00008c00ff722b82 */ /* 0x000e620000000a00 */
[----:B------:R-:W-:-:S05]  /*11d0*/  @P3 IMAD.WIDE.U32 R2, R6, R10, R28 ;  /* 0x0000000a06023225 */ /* 0x000fca00078e001c */
[----:B------:R-:W-:Y:S02]  /*11e0*/  @P3 IADD3 R3, R3, R11, RZ ;  /* 0x0000000b03033210 */ /* 0x000fe40007ffe0ff */
[----:B------:R-:W3:Y:S01]  /*11f0*/  @P3 LDC.64 R10, c[0x0][0x228] ;  /* 0x00008a00ff0a3b82 */ /* 0x000ee20000000a00 */
[C---:B------:R-:W-:Y:S02]  /*1200*/  @P3 SHF.L.U32 R117, R2.reuse, 0x1, RZ ;  /* 0x0000000102753819 */ /* 0x040fe400000006ff */
[----:B------:R-:W-:Y:S02]  /*1210*/  @P3 SHF.L.U64.HI R2, R2, 0x1, R3 ;  /* 0x0000000102023819 */ /* 0x000fe40000010203 */
[----:B0-----:R-:W-:-:S04]  /*1220*/  @P3 IADD3 R80, P0, R117, R80, RZ ;  /* 0x0000005075503210 */ /* 0x001fc80007f1e0ff */
[----:B------:R-:W-:Y:S02]  /*1230*/  @P3 IADD3.X R81, R2, R81, RZ, P0, !PT ;  /* 0x0000005102513210 */ /* 0x000fe400007fe4ff */
[----:B---3--:R-:W-:-:S04]  /*1240*/  @P3 IADD3 R116, P0, R117, R10, RZ ;  /* 0x0000000a75743210 */ /* 0x008fc80007f1e0ff */
[----:B------:R-:W-:Y:S02]  /*1250*/  @P3 IADD3.X R117, R2, R11, RZ, P0, !PT ;  /* 0x0000000b02753210 */ /* 0x000fe400007fe4ff */
[----:B------:R-:W0:Y:S01]  /*1260*/  @P1 LDC.64 R10, c[0x0][0x288] ;  /* 0x0000a200ff0a1b82 */ /* 0x000e220000000a00 */
[----:B------:R-:W-:Y:S01]  /*1270*/  @P1 MOV R3, R29 ;  /* 0x0000001d00031202 */ /* 0x000fe20000000f00 */
[----:B0-----:R-:W-:Y:S02]  /*1280*/  @P1 IMAD R2, R15, R10, RZ ;  /* 0x0000000a0f021224 */ /* 0x001fe400078e02ff */
        /* <DEDUP_REMOVED lines=16> */
[----:B------:R-:W4:Y:S02]  /*1390*/  LDL R14, [R1+0x6c] ;  /* 0x00006c00010e7983 */ /* 0x000f240000100800 */
[----:B--2---:R-:W-:Y:S01]  /*13a0*/  @P2 IMAD R11, R12, R11, R2 ;  /* 0x0000000b0c0b2224 */ /* 0x004fe200078e0202 */
[----:B------:R-:W-:-:S05]  /*13b0*/  @P2 MOV R2, R26 ;  /* 0x0000001a00022202 */ /* 0x000fca0000000f00 */
[----:B------:R-:W-:Y:S02]  /*13c0*/  @P2 IMAD.WIDE.U32 R2, R12, R10, R2 ;  /* 0x0000000a0c022225 */ /* 0x000fe400078e0002 */
[----:B------:R-:W2:Y:S03]  /*13d0*/  LDL R12, [R1+0x30] ;  /* 0x00003000010c7983 */ /* 0x000ea60000100800 */
[----:B------:R-:W-:Y:S02]  /*13e0*/  @P2 IADD3 R3, R3, R11, RZ ;  /* 0x0000000b03032210 */ /* 0x000fe40007ffe0ff */
[----:B------:R-:W0:Y:S01]  /*13f0*/  @P2 LDC.64 R10, c[0x0][0x228] ;  /* 0x00008a00ff0a2b82 */ /* 0x000e220000000a00 */
[----:B------:R-:W-:Y:S02]  /*1400*/  @P2 SHF.L.U32 R113, R2, 0x1, RZ ;  /* 0x0000000102712819 */ /* 0x000fe400000006ff */
[----:B------:R-:W-:-:S02]  /*1410*/  LOP3.LUT P1, RZ, R5, 0x100, RZ, 0xc0, !PT ;  /* 0x0000010005ff7812 */ /* 0x000fc4000782c0ff */
[----:B------:R-:W-:Y:S02]  /*1420*/  @P2 SHF.L.U64.HI R2, R2, 0x1, R3 ;  /* 0x0000000102022819 */ /* 0x000fe40000010203 */
[----:B-1----:R-:W-:-:S04]  /*1430*/  @P2 IADD3 R114, P0, R113, R114, RZ ;  /* 0x0000007271722210 */ /* 0x002fc80007f1e0ff */
[----:B------:R-:W-:-:S05]  /*1440*/  @P2 IADD3.X R115, R2, R115, RZ, P0, !PT ;  /* 0x0000007302732210 */ /* 0x000fca00007fe4ff */
[----:B------:R-:W1:Y:S01]  /*1450*/  @P1 LDC.64 R78, c[0x0][0x230] ;  /* 0x00008c00ff4e1b82 */ /* 0x000e620000000a00 */
[----:B0-----:R-:W-:-:S04]  /*1460*/  @P2 IADD3 R112, P0, R113, R10, RZ ;  /* 0x0000000a71702210 */ /* 0x001fc80007f1e0ff */
[----:B------:R-:W-:-:S03]  /*1470*/  @P2 IADD3.X R113, R2, R11, RZ, P0, !PT ;  /* 0x0000000b02712210 */ /* 0x000fc600007fe4ff */
        /* <DEDUP_REMOVED lines=90> */
[----:B------:R-:W2:Y:S01]  /*1a20*/  @P3 LDC.64 R10, c[0x0][0x288] ;  /* 0x0000a200ff0a3b82 */ /* 0x000ea20000000a00 */
[----:B------:R-:W-:Y:S01]  /*1a30*/  @P3 MOV R3, R29 ;  /* 0x0000001d00033202 */ /* 0x000fe20000000f00 */
[----:B--2---:R-:W-:Y:S02]  /*1a40*/  @P3 IMAD R2, R12, R10, RZ ;  /* 0x0000000a0c023224 */ /* 0x004fe400078e02ff */
[----:B------:R-:W2:Y:S02]  /*1a50*/  LDL R12, [R1+0x54] ;  /* 0x00005400010c7983 */ /* 0x000ea40000100800 */
[----:B------:R-:W-:Y:S01]  /*1a60*/  @P3 IMAD R11, R14, R11, R2 ;  /* 0x0000000b0e0b3224 */ /* 0x000fe200078e0202 */
        /* <DEDUP_REMOVED lines=11> */
[----:B0-----:R-:W-:-:S07]  /*1b20*/  @P3 IADD3 R72, P0, R73, R10, RZ ;  /* 0x0000000a49483210 */ /* 0x001fce0007f1e0ff */
[----:B------:R-:W0:Y:S01]  /*1b30*/  @P2 LDC.64 R98, c[0x0][0x228] ;  /* 0x00008a00ff622b82 */ /* 0x000e220000000a00 */
[----:B------:R-:W-:-:S07]  /*1b40*/  @P3 IADD3.X R73, R2, R11, RZ, P0, !PT ;  /* 0x0000000b02493210 */ /* 0x000fce00007fe4ff */
[----:B------:R-:W3:Y:S01]  /*1b50*/  @P2 LDC.64 R2, c[0x0][0x288] ;  /* 0x0000a200ff022b82 */ /* 0x000ee20000000a00 */
[----:B------:R-:W-:Y:S02]  /*1b60*/  ISETP.NE.AND P3, PT, R9, RZ, PT ;  /* 0x000000ff0900720c */ /* 0x000fe40003f65270 */
[----:B------:R-:W-:Y:S02]  /*1b70*/  @P2 MOV R11, R29 ;  /* 0x0000001d000b2202 */ /* 0x000fe40000000f00 */
[----:B------:R-:W-:-:S09]  /*1b80*/  LOP3.LUT P1, RZ, R5, 0x2, RZ, 0xc0, !PT ;  /* 0x0000000205ff7812 */ /* 0x000fd2000782c0ff */
[----:B------:R-:W2:Y:S08]  /*1b90*/  @P3 LDC.64 R92, c[0x0][0x230] ;  /* 0x00008c00ff5c3b82 */ /* 0x000eb00000000a00 */
[----:B------:R-:W2:Y:S01]  /*1ba0*/  @P1 LDC.64 R70, c[0x0][0x228] ;  /* 0x00008a00ff461b82 */ /* 0x000ea20000000a00 */
[----:B---3--:R-:W-:Y:S02]  /*1bb0*/  @P2 IMAD R10, R15, R2, RZ ;  /* 0x000000020f0a2224 */ /* 0x008fe400078e02ff */
[----:B------:R-:W3:Y:S02]  /*1bc0*/  LDL R15, [R1+0x14] ;  /* 0x00001400010f7983 */ /* 0x000ee40000100800 */
[----:B----4-:R-:W-:Y:S01]  /*1bd0*/  @P2 IMAD R9, R13, R3, R10 ;  /* 0x000000030d092224 */ /* 0x010fe200078e020a */
[----:B------:R-:W-:-:S02]  /*1be0*/  @P2 MOV R10, R26 ;  /* 0x0000001a000a2202 */ /* 0x000fc40000000f00 */
[----:B------:R-:W4:Y:S03]  /*1bf0*/  @P3 LDC.64 R90, c[0x0][0x228] ;  /* 0x00008a00ff5a3b82 */ /* 0x000f260000000a00 */
[----:B------:R-:W-:Y:S01]  /*1c00*/  @P2 IMAD.WIDE.U32 R2, R13, R2, R10 ;  /* 0x000000020d022225 */ /* 0x000fe200078e000a */
[----:B------:R-:W-:-:S04]  /*1c10*/  @P1 MOV R13, R29 ;  /* 0x0000001d000d1202 */ /* 0x000fc80000000f00 */
[----:B------:R-:W4:Y:S01]  /*1c20*/  @P1 LDC.64 R10, c[0x0][0x230] ;  /* 0x00008c00ff0a1b82 */ /* 0x000f220000000a00 */
[----:B------:R-:W-:Y:S02]  /*1c30*/  @P2 IADD3 R9, R3, R9, RZ ;  /* 0x0000000903092210 */ /* 0x000fe40007ffe0ff */
[C---:B------:R-:W-:Y:S02]  /*1c40*/  @P2 SHF.L.U32 R3, R2.reuse, 0x1, RZ ;  /* 0x0000000102032819 */ /* 0x040fe400000006ff */
[----:B------:R-:W-:Y:S02]  /*1c50*/  @P2 SHF.L.U64.HI R2, R2, 0x1, R9 ;  /* 0x0000000102022819 */ /* 0x000fe40000010209 */
[----:B-1----:R-:W-:-:S04]  /*1c60*/  @P2 IADD3 R100, P0, R3, R100, RZ ;  /* 0x0000006403642210 */ /* 0x002fc80007f1e0ff */
[----:B------:R-:W-:Y:S02]  /*1c70*/  @P2 IADD3.X R101, R2, R101, RZ, P0, !PT ;  /* 0x0000006502652210 */ /* 0x000fe400007fe4ff */
[----:B0-----:R-:W-:-:S04]  /*1c80*/  @P2 IADD3 R98, P0, R3, R98, RZ ;  /* 0x0000006203622210 */ /* 0x001fc80007f1e0ff */
[----:B------:R-:W-:Y:S02]  /*1c90*/  @P2 IADD3.X R99, R2, R99, RZ, P0, !PT ;  /* 0x0000006302632210 */ /* 0x000fe400007fe4ff */
[----:B------:R-:W2:Y:S01]  /*1ca0*/  @P1 LDC.64 R2, c[0x0][0x288] ;  /* 0x0000a200ff021b82 */ /* 0x000ea20000000a00 */
[----:B------:R-:W-:-:S13]  /*1cb0*/  ISETP.NE.AND P2, PT, R4, RZ, PT ;  /* 0x000000ff0400720c */ /* 0x000fda0003f45270 */
[----:B------:R-:W0:Y:S01]  /*1cc0*/  @P2 LDC.64 R66, c[0x0][0x228] ;  /* 0x00008a00ff422b82 */ /* 0x000e220000000a00 */
[----:B--2---:R-:W-:Y:S01]  /*1cd0*/  @P1 IMAD R4, R12, R2, RZ ;  /* 0x000000020c041224 */ /* 0x004fe200078e02ff */
[----:B------:R-:W-:-:S03]  /*1ce0*/  @P1 MOV R12, R26 ;  /* 0x0000001a000c1202 */ /* 0x000fc60000000f00 */
[C---:B------:R-:W-:Y:S02]  /*1cf0*/  @P1 IMAD R9, R14.reuse, R3, R4 ;  /* 0x000000030e091224 */ /* 0x040fe400078e0204 */
[----:B------:R-:W-:Y:S02]  /*1d00*/  @P1 IMAD.WIDE.U32 R2, R14, R2, R12 ;  /* 0x000000020e021225 */ /* 0x000fe400078e000c */
[----:B------:R-:W2:Y:S03]  /*1d10*/  LDL R14, [R1+0x4c] ;  /* 0x00004c00010e7983 */ /* 0x000ea60000100800 */
[----:B------:R-:W-:Y:S02]  /*1d20*/  @P1 IADD3 R9, R3, R9, RZ ;  /* 0x0000000903091210 */ /* 0x000fe40007ffe0ff */
[C---:B------:R-:W-:Y:S02]  /*1d30*/  @P1 SHF.L.U32 R3, R2.reuse, 0x1, RZ ;  /* 0x0000000102031819 */ /* 0x040fe400000006ff */
[----:B------:R-:W-:-:S02]  /*1d40*/  @P1 SHF.L.U64.HI R2, R2, 0x1, R9 ;  /* 0x0000000102021819 */ /* 0x000fc40000010209 */
[----:B----4-:R-:W-:-:S04]  /*1d50*/  @P1 IADD3 R10, P0, R3, R10, RZ ;  /* 0x0000000a030a1210 */ /* 0x010fc80007f1e0ff */
[----:B------:R-:W-:Y:S02]  /*1d60*/  @P1 IADD3.X R11, R2, R11, RZ, P0, !PT ;  /* 0x0000000b020b1210 */ /* 0x000fe400007fe4ff */
[----:B------:R-:W-:-:S04]  /*1d70*/  @P1 IADD3 R70, P0, R3, R70, RZ ;  /* 0x0000004603461210 */ /* 0x000fc80007f1e0ff */
[----:B------:R-:W-:Y:S02]  /*1d80*/  @P1 IADD3.X R71, R2, R71, RZ, P0, !PT ;  /* 0x0000004702471210 */ /* 0x000fe400007fe4ff */
[----:B------:R-:W1:Y:S01]  /*1d90*/  @P5 LDC.64 R2, c[0x0][0x288] ;  /* 0x0000a200ff025b82 */ /* 0x000e620000000a00 */
[----:B------:R-:W-:Y:S02]  /*1da0*/  @P5 MOV R12, R26 ;  /* 0x0000001a000c5202 */ /* 0x000fe40000000f00 */
[----:B------:R-:W-:Y:S01]  /*1db0*/  @P5 MOV R13, R29 ;  /* 0x0000001d000d5202 */ /* 0x000fe20000000f00 */
[----:B-1----:R-:W-:Y:S02]  /*1dc0*/  @P5 IMAD R4, R17, R2, RZ ;  /* 0x0000000211045224 */ /* 0x002fe400078e02ff */
[----:B------:R-:W4:Y:S02]  /*1dd0*/  LDL R17, [R1+0xc] ;  /* 0x00000c0001117983 */ /* 0x000f240000100800 */
[----:B---3--:R-:W-:-:S02]  /*1de0*/  @P5 IMAD R3, R15, R3, R4 ;  /* 0x000000030f035224 */ /* 0x008fc400078e0204 */
[----:B------:R-:W-:-:S05]  /*1df0*/  @P5 IMAD.WIDE.U32 R12, R15, R2, R12 ;  /* 0x000000020f0c5225 */ /* 0x000fca00078e000c */
[----:B------:R-:W-:Y:S02]  /*1e00*/  @P5 IADD3 R9, R13, R3, RZ ;  /* 0x000000030d095210 */ /* 0x000fe40007ffe0ff */
[C---:B------:R-:W-:Y:S02]  /*1e10*/  @P5 SHF.L.U32 R3, R12.reuse, 0x1, RZ ;  /* 0x000000010c035819 */ /* 0x040fe400000006ff */
[----:B------:R-:W-:Y:S02]  /*1e20*/  @P5 SHF.L.U64.HI R12, R12, 0x1, R9 ;  /* 0x000000010c0c5819 */ /* 0x000fe40000010209 */
[----:B------:R-:W-:-:S04]  /*1e30*/  @P5 IADD3 R96, P0, R3, R96, RZ ;  /* 0x0000006003605210 */ /* 0x000fc80007f1e0ff */
[C---:B------:R-:W-:Y:S02]  /*1e40*/  @P5 IADD3.X R97, R12.reuse, R97, RZ, P0, !PT ;  /* 0x000000610c615210 */ /* 0x040fe400007fe4ff */
[----:B------:R-:W-:Y:S02]  /*1e50*/  @P5 IADD3 R94, P0, R3, R94, RZ ;  /* 0x0000005e035e5210 */ /* 0x000fe40007f1e0ff */
[----:B------:R-:W2:Y:S01]  /*1e60*/  @P4 LDC.64 R2, c[0x0][0x288] ;  /* 0x0000a200ff024b82 */ /* 0x000ea20000000a00 */
[----:B------:R-:W-:Y:S02]  /*1e70*/  @P4 MOV R15, R29 ;  /* 0x0000001d000f4202 */ /* 0x000fe40000000f00 */
[----:B------:R-:W-:-:S05]  /*1e80*/  @P5 IADD3.X R95, R12, R95, RZ, P0, !PT ;  /* 0x0000005f0c5f5210 */ /* 0x000fca00007fe4ff */
[----:B------:R-:W1:Y:S01]  /*1e90*/  @P4 LDC.64 R12, c[0x0][0x230] ;  /* 0x00008c00ff0c4b82 */ /* 0x000e620000000a00 */
        /* <DEDUP_REMOVED lines=8> */
[----:B-1----:R-:W-:-:S04]  /*1f20*/  @P4 IADD3 R12, P0, R3, R12, RZ ;  /* 0x0000000c030c4210 */ /* 0x002fc80007f1e0ff */
[C---:B------:R-:W-:Y:S02]  /*1f30*/  @P4 IADD3.X R13, R14.reuse, R13, RZ, P0, !PT ;  /* 0x0000000d0e0d4210 */ /* 0x040fe400007fe4ff */
[----:B------:R-:W-:Y:S02]  /*1f40*/  @P4 IADD3 R68, P0, R3, R68, RZ ;  /* 0x0000004403444210 */ /* 0x000fe40007f1e0ff */
[----:B------:R-:W1:Y:S01]  /*1f50*/  @P3 LDC.64 R2, c[0x0][0x288] ;  /* 0x0000a200ff023b82 */ /* 0x000e620000000a00 */
[----:B------:R-:W-:Y:S02]  /*1f60*/  @P3 MOV R15, R29 ;  /* 0x0000001d000f3202 */ /* 0x000fe40000000f00 */
[----:B------:R-:W-:Y:S02]  /*1f70*/  @P4 IADD3.X R69, R14, R69, RZ, P0, !PT ;  /* 0x000000450e454210 */ /* 0x000fe400007fe4ff */
[----:B------:R-:W-:Y:S01]  /*1f80*/  @P3 MOV R14, R26 ;  /* 0x0000001a000e3202 */ /* 0x000fe20000000f00 */
[----:B-1----:R-:W-:-:S04]  /*1f90*/  @P3 IMAD R4, R19, R2, RZ ;  /* 0x0000000213043224 */ /* 0x002fc800078e02ff */
[----:B----4-:R-:W-:-:S04]  /*1fa0*/  @P3 IMAD.WIDE.U32 R14, R17, R2, R14 ;  /* 0x00000002110e3225 */ /* 0x010fc800078e000e */
[----:B------:R-:W-:-:S05]  /*1fb0*/  @P3 IMAD R3, R17, R3, R4 ;  /* 0x0000000311033224 */ /* 0x000fca00078e0204 */
[----:B------:R-:W-:Y:S02]  /*1fc0*/  @P3 IADD3 R9, R15, R3, RZ ;  /* 0x000000030f093210 */ /* 0x000fe40007ffe0ff */
[C---:B------:R-:W-:Y:S02]  /*1fd0*/  @P3 SHF.L.U32 R3, R14.reuse, 0x1, RZ ;  /* 0x000000010e033819 */ /* 0x040fe400000006ff */
[----:B------:R-:W-:Y:S02]  /*1fe0*/  @P3 SHF.L.U64.HI R14, R14, 0x1, R9 ;  /* 0x000000010e0e3819 */ /* 0x000fe40000010209 */
[----:B------:R-:W-:-:S04]  /*1ff0*/  @P3 IADD3 R92, P0, R3, R92, RZ ;  /* 0x0000005c035c3210 */ /* 0x000fc80007f1e0ff */
[C---:B------:R-:W-:Y:S02]  /*2000*/  @P3 IADD3.X R93, R14.reuse, R93, RZ, P0, !PT ;  /* 0x0000005d0e5d3210 */ /* 0x040fe400007fe4ff */
[----:B------:R-:W-:Y:S02]  /*2010*/  @P3 IADD3 R90, P0, R3, R90, RZ ;  /* 0x0000005a035a3210 */ /* 0x000fe40007f1e0ff */
[----:B------:R-:W2:Y:S02]  /*2020*/  @P2 LDC.64 R2, c[0x0][0x288] ;  /* 0x0000a200ff022b82 */ /* 0x000ea40000000a00 */
[----:B------:R-:W-:-:S06]  /*2030*/  @P3 IADD3.X R91, R14, R91, RZ, P0, !PT ;  /* 0x0000005b0e5b3210 */ /* 0x000fcc00007fe4ff */
[----:B------:R-:W1:Y:S01]  /*2040*/  @P2 LDC.64 R14, c[0x0][0x230] ;  /* 0x00008c00ff0e2b82 */ /* 0x000e620000000a00 */
[----:B------:R-:W-:Y:S02]  /*2050*/  @P2 MOV R17, R29 ;  /* 0x0000001d00112202 */ /* 0x000fe40000000f00 */
[C---:B------:R-:W-:Y:S02]  /*2060*/  LOP3.LUT P1, RZ, R5.reuse, 0x100000, RZ, 0xc0, !PT ;  /* 0x0010000005ff7812 */ /* 0x040fe4000782c0ff */
[----:B------:R-:W-:-:S04]  /*2070*/  LOP3.LUT R5, R5, 0xdfffffff, RZ, 0xc0, !PT ;  /* 0xdfffffff05057812 */ /* 0x000fc800078ec0ff */
[----:B------:R-:W-:-:S07]  /*2080*/  @P5 LOP3.LUT R5, R5, 0x20000000, RZ, 0xfc, !PT ;  /* 0x2000000005055812 */ /* 0x000fce00078efcff */
[----:B------:R-:W3:Y:S01]  /*2090*/  @P1 LDC.64 R88, c[0x0][0x230] ;  /* 0x00008c00ff581b82 */ /* 0x000ee20000000a00 */
[C---:B------:R-:W-:Y:S02]  /*20a0*/  LOP3.LUT P5, RZ, R5.reuse, 0x20000, RZ, 0xc0, !PT ;  /* 0x0002000005ff7812 */ /* 0x040fe400078ac0ff */
[----:B------:R-:W-:-:S05]  /*20b0*/  LOP3.LUT R5, R5, 0xbfffffff, RZ, 0xc0, !PT ;  /* 0xbfffffff05057812 */ /* 0x000fca00078ec0ff */
[----:B------:R-:W4:Y:S01]  /*20c0*/  @P1 LDC.64 R64, c[0x0][0x228] ;  /* 0x00008a00ff401b82 */ /* 0x000f220000000a00 */
[----:B------:R-:W-:-:S04]  /*20d0*/  @P4 LOP3.LUT R5, R5, 0x40000000, RZ, 0xfc, !PT ;  /* 0x4000000005054812 */ /* 0x000fc800078efcff */
[----:B------:R-:W-:-:S03]  /*20e0*/  LOP3.LUT P4, RZ, R5, 0x40000, RZ, 0xc0, !PT ;  /* 0x0004000005ff7812 */ /* 0x000fc6000788c0ff */
[----:B------:R-:W4:Y:S08]  /*20f0*/  @P5 LDC.64 R84, c[0x0][0x230] ;  /* 0x00008c00ff545b82 */ /* 0x000f300000000a00 */
[----:B------:R-:W4:Y:S08]  /*2100*/  @P5 LDC.64 R62, c[0x0][0x228] ;  /* 0x00008a00ff3e5b82 */ /* 0x000f300000000a00 */
[----:B------:R-:W4:Y:S01]  /*2110*/  @P4 LDC.64 R86, c[0x0][0x228] ;  /* 0x00008a00ff564b82 */ /* 0x000f220000000a00 */
[----:B------:R-:W-:-:S04]  /*2120*/  LOP3.LUT R5, R5, 0x7fffffff, RZ, 0xc0, !PT ;  /* 0x7fffffff05057812 */ /* 0x000fc800078ec0ff */
[----:B------:R-:W-:Y:S01]  /*2130*/  @P3 LOP3.LUT R5, R5, 0x80000000, RZ, 0xfc, !PT ;  /* 0x8000000005053812 */ /* 0x000fe200078efcff */
[----:B--2---:R-:W-:Y:S01]  /*2140*/  @P2 IMAD R4, R16, R2, RZ ;  /* 0x0000000210042224 */ /* 0x004fe200078e02ff */
[----:B------:R-:W-:-:S03]  /*2150*/  @P2 MOV R16, R26 ;  /* 0x0000001a00102202 */ /* 0x000fc60000000f00 */
[C---:B------:R-:W-:Y:S02]  /*2160*/  @P2 IMAD R3, R18.reuse, R3, R4 ;  /* 0x0000000312032224 */ /* 0x040fe400078e0204 */
[----:B------:R-:W-:-:S05]  /*2170*/  @P2 IMAD.WIDE.U32 R16, R18, R2, R16 ;  /* 0x0000000212102225 */ /* 0x000fca00078e0010 */
[----:B------:R-:W-:Y:S02]  /*2180*/  @P2 IADD3 R9, R17, R3, RZ ;  /* 0x0000000311092210 */ /* 0x000fe40007ffe0ff */
[C---:B------:R-:W-:Y:S02]  /*2190*/  @P2 SHF.L.U32 R3, R16.reuse, 0x1, RZ ;  /* 0x0000000110032819 */ /* 0x040fe400000006ff */
[----:B------:R-:W-:Y:S02]  /*21a0*/  @P2 SHF.L.U64.HI R16, R16, 0x1, R9 ;  /* 0x0000000110102819 */ /* 0x000fe40000010209 */
[----:B-1----:R-:W-:-:S04]  /*21b0*/  @P2 IADD3 R14, P0, R3, R14, RZ ;  /* 0x0000000e030e2210 */ /* 0x002fc80007f1e0ff */
[----:B------:R-:W-:Y:S02]  /*21c0*/  @P2 IADD3.X R15, R16, R15, RZ, P0, !PT ;  /* 0x0000000f100f2210 */ /* 0x000fe400007fe4ff */
[----:B0-----:R-:W-:Y:S02]  /*21d0*/  @P2 IADD3 R66, P0, R3, R66, RZ ;  /* 0x0000004203422210 */ /* 0x001fe40007f1e0ff */
[----:B------:R-:W0:Y:S01]  /*21e0*/  @P1 LDC.64 R2, c[0x0][0x288] ;  /* 0x0000a200ff021b82 */ /* 0x000e220000000a00 */
[----:B------:R-:W-:-:S04]  /*21f0*/  IADD3 R9, R6, 0xf0, RZ ;  /* 0x000000f006097810 */ /* 0x000fc80007ffe0ff */
[----:B------:R-:W-:Y:S02]  /*2200*/  SHF.R.S32.HI R17, RZ, 0x1f, R9 ;  /* 0x0000001fff117819 */ /* 0x000fe40000011409 */
[----:B------:R-:W-:Y:S02]  /*2210*/  @P2 IADD3.X R67, R16, R67, RZ, P0, !PT ;  /* 0x0000004310432210 */ /* 0x000fe400007fe4ff */
[----:B------:R-:W-:Y:S01]  /*2220*/  @P1 MOV R16, R26 ;  /* 0x0000001a00101202 */ /* 0x000fe20000000f00 */
[----:B0-----:R-:W-:Y:S01]  /*2230*/  @P1 IMAD R4, R17, R2, RZ ;  /* 0x0000000211041224 */ /* 0x001fe200078e02ff */
[----:B------:R-:W-:-:S03]  /*2240*/  @P1 MOV R17, R29 ;  /* 0x0000001d00111202 */ /* 0x000fc60000000f00 */
[C---:B------:R-:W-:Y:S02]  /*2250*/  @P1 IMAD R3, R9.reuse, R3, R4 ;  /* 0x0000000309031224 */ /* 0x040fe400078e0204 */
[----:B------:R-:W-:-:S05]  /*2260*/  @P1 IMAD.WIDE.U32 R16, R9, R2, R16 ;  /* 0x0000000209101225 */ /* 0x000fca00078e0010 */
[----:B------:R-:W-:Y:S02]  /*2270*/  @P1 IADD3 R9, R17, R3, RZ ;  /* 0x0000000311091210 */ /* 0x000fe40007ffe0ff */
[C---:B------:R-:W-:Y:S02]  /*2280*/  @P1 SHF.L.U32 R3, R16.reuse, 0x1, RZ ;  /* 0x0000000110031819 */ /* 0x040fe400000006ff */
[----:B------:R-:W-:Y:S02]  /*2290*/  @P1 SHF.L.U64.HI R16, R16, 0x1, R9 ;  /* 0x0000000110101819 */ /* 0x000fe40000010209 */
[----:B---3--:R-:W-:-:S04]  /*22a0*/  @P1 IADD3 R88, P0, R3, R88, RZ ;  /* 0x0000005803581210 */ /* 0x008fc80007f1e0ff */
[----:B------:R-:W-:Y:S02]  /*22b0*/  @P1 IADD3.X R89, R16, R89, RZ, P0, !PT ;  /* 0x0000005910591210 */ /* 0x000fe400007fe4ff */
[----:B----4-:R-:W-:Y:S02]  /*22c0*/  @P1 IADD3 R64, P0, R3, R64, RZ ;  /* 0x0000004003401210 */ /* 0x010fe40007f1e0ff */
[----:B------:R-:W0:Y:S01]  /*22d0*/  @P4 LDC.64 R2, c[0x0][0x288] ;  /* 0x0000a200ff024b82 */ /* 0x000e220000000a00 */
[----:B------:R-:W-:Y:S02]  /*22e0*/  IADD3 R9, R6, 0x110, RZ ;  /* 0x0000011006097810 */ /* 0x000fe40007ffe0ff */
[----:B------:R-:W-:Y:S02]  /*22f0*/  @P1 IADD3.X R65, R16, R65, RZ, P0, !PT ;  /* 0x0000004110411210 */ /* 0x000fe400007fe4ff */
[----:B------:R-:W-:-:S03]  /*2300*/  SHF.R.S32.HI R19, RZ, 0x1f, R9 ;  /* 0x0000001fff137819 */ /* 0x000fc60000011409 */
[----:B------:R-:W1:Y:S01]  /*2310*/  @P4 LDC.64 R16, c[0x0][0x230] ;  /* 0x00008c00ff104b82 */ /* 0x000e620000000a00 */
        /* <DEDUP_REMOVED lines=10> */
[----:B------:R-:W-:Y:S02]  /*23c0*/  @P4 IADD3 R86, P0, R3, R86, RZ ;  /* 0x0000005603564210 */ /* 0x000fe40007f1e0ff */
[----:B------:R-:W0:Y:S01]  /*23d0*/  @P5 LDC.64 R2, c[0x0][0x288] ;  /* 0x0000a200ff025b82 */ /* 0x000e220000000a00 */
[----:B------:R-:W-:-:S04]  /*23e0*/  IADD3 R9, R6, 0x120, RZ ;  /* 0x0000012006097810 */ /* 0x000fc80007ffe0ff */
[----:B------:R-:W-:Y:S02]  /*23f0*/  SHF.R.S32.HI R19, RZ, 0x1f, R9 ;  /* 0x0000001fff137819 */ /* 0x000fe40000011409 */
[----:B------:R-:W-:Y:S02]  /*2400*/  @P4 IADD3.X R87, R18, R87, RZ, P0, !PT ;  /* 0x0000005712574210 */ /* 0x000fe400007fe4ff */
[----:B------:R-:W-:Y:S02]  /*2410*/  @P5 MOV R18, R26 ;  /* 0x0000001a00125202 */ /* 0x000fe40000000f00 */
[----:B------:R-:W-:Y:S01]  /*2420*/  LOP3.LUT P1, RZ, R5, 0x10000, RZ, 0xc0, !PT ;  /* 0x0001000005ff7812 */ /* 0x000fe2000782c0ff */
[----:B0-----:R-:W-:Y:S01]  /*2430*/  @P5 IMAD R4, R19, R2, RZ ;  /* 0x0000000213045224 */ /* 0x001fe200078e02ff */
[----:B------:R-:W-:-:S11]  /*2440*/  @P5 MOV R19, R29 ;  /* 0x0000001d00135202 */ /* 0x000fd60000000f00 */
[----:B------:R-:W0:Y:S01]  /*2450*/  @P1 LDC.64 R60, c[0x0][0x228] ;  /* 0x00008a00ff3c1b82 */ /* 0x000e220000000a00 */
[C---:B------:R-:W-:Y:S02]  /*2460*/  @P5 IMAD R3, R9.reuse, R3, R4 ;  /* 0x0000000309035224 */ /* 0x040fe400078e0204 */
[----:B------:R-:W-:-:S05]  /*2470*/  @P5 IMAD.WIDE.U32 R18, R9, R2, R18 ;  /* 0x0000000209125225 */ /* 0x000fca00078e0012 */
[----:B------:R-:W-:Y:S02]  /*2480*/  @P5 IADD3 R9, R19, R3, RZ ;  /* 0x0000000313095210 */ /* 0x000fe40007ffe0ff */
[C---:B------:R-:W-:Y:S02]  /*2490*/  @P5 SHF.L.U32 R3, R18.reuse, 0x1, RZ ;  /* 0x0000000112035819 */ /* 0x040fe400000006ff */
[----:B------:R-:W-:Y:S02]  /*24a0*/  @P5 SHF.L.U64.HI R18, R18, 0x1, R9 ;  /* 0x0000000112125819 */ /* 0x000fe40000010209 */
[----:B------:R-:W-:-:S04]  /*24b0*/  @P5 IADD3 R84, P0, R3, R84, RZ ;  /* 0x0000005403545210 */ /* 0x000fc80007f1e0ff */
[----:B------:R-:W-:Y:S02]  /*24c0*/  @P5 IADD3.X R85, R18, R85, RZ, P0, !PT ;  /* 0x0000005512555210 */ /* 0x000fe400007fe4ff */
[----:B------:R-:W-:Y:S02]  /*24d0*/  @P5 IADD3 R62, P0, R3, R62, RZ ;  /* 0x0000003e033e5210 */ /* 0x000fe40007f1e0ff */
[----:B------:R-:W1:Y:S01]  /*24e0*/  @P1 LDC.64 R2, c[0x0][0x288] ;  /* 0x0000a200ff021b82 */ /* 0x000e620000000a00 */
[----:B------:R-:W-:Y:S02]  /*24f0*/  IADD3 R9, R6, 0x130, RZ ;  /* 0x0000013006097810 */ /* 0x000fe40007ffe0ff */
[----:B------:R-:W-:Y:S02]  /*2500*/  @P5 IADD3.X R63, R18, R63, RZ, P0, !PT ;  /* 0x0000003f123f5210 */ /* 0x000fe400007fe4ff */
[----:B------:R-:W-:-:S03]  /*2510*/  SHF.R.S32.HI R21, RZ, 0x1f, R9 ;  /* 0x0000001fff157819 */ /* 0x000fc60000011409 */
[----:B------:R-:W2:Y:S01]  /*2520*/  @P1 LDC.64 R18, c[0x0][0x230] ;  /* 0x00008c00ff121b82 */ /* 0x000ea20000000a00 */
[----:B------:R-:W-:Y:S02]  /*2530*/  @P1 MOV R20, R26 ;  /* 0x0000001a00141202 */ /* 0x000fe40000000f00 */
[----:B------:R-:W-:Y:S01]  /*2540*/  LOP3.LUT P3, RZ, R5, 0x8000, RZ, 0xc0, !PT ;  /* 0x0000800005ff7812 */ /* 0x000fe2000786c0ff */
[----:B-1----:R-:W-:Y:S01]  /*2550*/  @P1 IMAD R4, R21, R2, RZ ;  /* 0x0000000215041224 */ /* 0x002fe200078e02ff */
[----:B------:R-:W-:-:S11]  /*2560*/  @P1 MOV R21, R29 ;  /* 0x0000001d00151202 */ /* 0x000fd60000000f00 */
[----:B------:R-:W1:Y:S01]  /*2570*/  @P3 LDC.64 R58, c[0x0][0x230] ;  /* 0x00008c00ff3a3b82 */ /* 0x000e620000000a00 */
[C---:B------:R-:W-:Y:S02]  /*2580*/  @P1 IMAD R3, R9.reuse, R3, R4 ;  /* 0x0000000309031224 */ /* 0x040fe400078e0204 */
[----:B------:R-:W-:-:S05]  /*2590*/  @P1 IMAD.WIDE.U32 R20, R9, R2, R20 ;  /* 0x0000000209141225 */ /* 0x000fca00078e0014 */
[----:B------:R-:W3:Y:S01]  /*25a0*/  @P3 LDC.64 R56, c[0x0][0x228] ;  /* 0x00008a00ff383b82 */ /* 0x000ee20000000a00 */
[----:B------:R-:W-:Y:S02]  /*25b0*/  @P1 IADD3 R9, R21, R3, RZ ;  /* 0x0000000315091210 */ /* 0x000fe40007ffe0ff */
[C---:B------:R-:W-:Y:S02]  /*25c0*/  @P1 SHF.L.U32 R3, R20.reuse, 0x1, RZ ;  /* 0x0000000114031819 */ /* 0x040fe400000006ff */
[----:B------:R-:W-:Y:S02]  /*25d0*/  @P1 SHF.L.U64.HI R20, R20, 0x1, R9 ;  /* 0x0000000114141819 */ /* 0x000fe40000010209 */
[----:B--2---:R-:W-:-:S04]  /*25e0*/  @P1 IADD3 R18, P0, R3, R18, RZ ;  /* 0x0000001203121210 */ /* 0x004fc80007f1e0ff */
[----:B------:R-:W-:Y:S02]  /*25f0*/  @P1 IADD3.X R19, R20, R19, RZ, P0, !PT ;  /* 0x0000001314131210 */ /* 0x000fe400007fe4ff */
[----:B0-----:R-:W-:Y:S02]  /*2600*/  @P1 IADD3 R60, P0, R3, R60, RZ ;  /* 0x0000003c033c1210 */ /* 0x001fe40007f1e0ff */
[----:B------:R-:W0:Y:S01]  /*2610*/  @P3 LDC.64 R2, c[0x0][0x288] ;  /* 0x0000a200ff023b82 */ /* 0x000e220000000a00 */
[----:B------:R-:W-:-:S04]  /*2620*/  IADD3 R4, R6, 0x140, RZ ;  /* 0x0000014006047810 */ /* 0x000fc80007ffe0ff */
[----:B------:R-:W-:Y:S02]  /*2630*/  SHF.R.S32.HI R9, RZ, 0x1f, R4 ;  /* 0x0000001fff097819 */ /* 0x000fe40000011404 */
[----:B------:R-:W-:Y:S02]  /*2640*/  @P1 IADD3.X R61, R20, R61, RZ, P0, !PT ;  /* 0x0000003d143d1210 */ /* 0x000fe400007fe4ff */
[----:B------:R-:W-:Y:S02]  /*2650*/  @P3 MOV R20, R26 ;  /* 0x0000001a00143202 */ /* 0x000fe40000000f00 */
[----:B------:R-:W-:Y:S02]  /*2660*/  @P3 MOV R21, R29 ;  /* 0x0000001d00153202 */ /* 0x000fe40000000f00 */
[----:B------:R-:W-:-:S04]  /*2670*/  LOP3.LUT R0, R0, 0xfffffffe, RZ, 0xc0, !PT ;  /* 0xfffffffe00007812 */ /* 0x000fc800078ec0ff */
[----:B------:R-:W-:Y:S01]  /*2680*/  @P2 LOP3.LUT R0, R0, 0x1, RZ, 0xfc, !PT ;  /* 0x0000000100002812 */ /* 0x000fe200078efcff */
[-C--:B0-----:R-:W-:Y:S02]  /*2690*/  @P3 IMAD R9, R9, R2.reuse, RZ ;  /* 0x0000000209093224 */ /* 0x081fe400078e02ff */
[----:B------:R-:W-:Y:S01]  /*26a0*/  @P3 IMAD.WIDE.U32 R20, R4, R2, R20 ;  /* 0x0000000204143225 */ /* 0x000fe200078e0014 */
[----:B------:R-:W-:-:S03]  /*26b0*/  LOP3.LUT P2, RZ, R5, 0x4000, RZ, 0xc0, !PT ;  /* 0x0000400005ff7812 */ /* 0x000fc6000784c0ff */
[----:B------:R-:W-:Y:S01]  /*26c0*/  @P3 IMAD R3, R4, R3, R9 ;  /* 0x0000000304033224 */ /* 0x000fe200078e0209 */
[----:B------:R-:W-:-:S04]  /*26d0*/  @P3 SHF.L.U32 R2, R20, 0x1, RZ ;  /* 0x0000000114023819 */ /* 0x000fc800000006ff */
[----:B------:R-:W-:Y:S02]  /*26e0*/  @P3 IADD3 R3, R21, R3, RZ ;  /* 0x0000000315033210 */ /* 0x000fe40007ffe0ff */
[----:B-1----:R-:W-:Y:S02]  /*26f0*/  @P3 IADD3 R58, P0, R2, R58, RZ ;  /* 0x0000003a023a3210 */ /* 0x002fe40007f1e0ff */
[----:B------:R-:W-:Y:S01]  /*2700*/  @P3 SHF.L.U64.HI R20, R20, 0x1, R3 ;  /* 0x0000000114143819 */ /* 0x000fe20000010203 */
[----:B------:R-:W0:Y:S03]  /*2710*/  @P2 LDC.64 R44, c[0x0][0x230] ;  /* 0x00008c00ff2c2b82 */ /* 0x000e260000000a00 */
[----:B------:R-:W-:Y:S02]  /*2720*/  @P3 IADD3.X R59, R20, R59, RZ, P0, !PT ;  /* 0x0000003b143b3210 */ /* 0x000fe400007fe4ff */
[----:B---3--:R-:W-:-:S03]  /*2730*/  @P3 IADD3 R56, P0, R2, R56, RZ ;  /* 0x0000003802383210 */ /* 0x008fc60007f1e0ff */
[----:B------:R-:W1:Y:S01]  /*2740*/  @P2 LDC.64 R2, c[0x0][0x288] ;  /* 0x0000a200ff022b82 */ /* 0x000e620000000a00 */
[----:B------:R-:W-:-:S04]  /*2750*/  IADD3 R4, R6, 0x150, RZ ;  /* 0x0000015006047810 */ /* 0x000fc80007ffe0ff */
[----:B------:R-:W-:-:S03]  /*2760*/  SHF.R.S32.HI R9, RZ, 0x1f, R4 ;  /* 0x0000001fff097819 */ /* 0x000fc60000011404 */
[----:B------:R-:W2:Y:S01]  /*2770*/  @P2 LDC.64 R42, c[0x0][0x228] ;  /* 0x00008a00ff2a2b82 */ /* 0x000ea20000000a00 */
[----:B------:R-:W-:Y:S02]  /*2780*/  @P3 IADD3.X R57, R20, R57, RZ, P0, !PT ;  /* 0x0000003914393210 */ /* 0x000fe400007fe4ff */
[----:B------:R-:W-:Y:S02]  /*2790*/  @P2 MOV R20, R26 ;  /* 0x0000001a00142202 */ /* 0x000fe40000000f00 */
[----:B------:R-:W-:Y:S02]  /*27a0*/  @P2 MOV R21, R29 ;  /* 0x0000001d00152202 */ /* 0x000fe40000000f00 */
[----:B------:R-:W-:Y:S01]  /*27b0*/  LOP3.LUT P1, RZ, R5, 0x2000, RZ, 0xc0, !PT ;  /* 0x0000200005ff7812 */ /* 0x000fe2000782c0ff */
[-C--:B-1----:R-:W-:Y:S02]  /*27c0*/  @P2 IMAD R9, R9, R2.reuse, RZ ;  /* 0x0000000209092224 */ /* 0x082fe400078e02ff */
[----:B------:R-:W-:-:S10]  /*27d0*/  @P2 IMAD.WIDE.U32 R20, R4, R2, R20 ;  /* 0x0000000204142225 */ /* 0x000fd400078e0014 */
[----:B------:R-:W1:Y:S01]  /*27e0*/  @P1 LDC.64 R40, c[0x0][0x228] ;  /* 0x00008a00ff281b82 */ /* 0x000e620000000a00 */
[----:B------:R-:W-:Y:S01]  /*27f0*/  @P2 IMAD R3, R4, R3, R9 ;  /* 0x0000000304032224 */ /* 0x000fe200078e0209 */
[----:B------:R-:W-:-:S04]  /*2800*/  @P2 SHF.L.U32 R2, R20, 0x1, RZ ;  /* 0x0000000114022819 */ /* 0x000fc800000006ff */
[----:B------:R-:W-:Y:S02]  /*2810*/  @P2 IADD3 R3, R21, R3, RZ ;  /* 0x0000000315032210 */ /* 0x000fe40007ffe0ff */
[----:B0-----:R-:W-:Y:S02]  /*2820*/  @P2 IADD3 R44, P0, R2, R44, RZ ;  /* 0x0000002c022c2210 */ /* 0x001fe40007f1e0ff */
[----:B------:R-:W-:-:S04]  /*2830*/  @P2 SHF.L.U64.HI R20, R20, 0x1, R3 ;  /* 0x0000000114142819 */ /* 0x000fc80000010203 */
[----:B------:R-:W-:Y:S02]  /*2840*/  @P2 IADD3.X R45, R20, R45, RZ, P0, !PT ;  /* 0x0000002d142d2210 */ /* 0x000fe400007fe4ff */
[----:B--2---:R-:W-:Y:S02]  /*2850*/  @P2 IADD3 R42, P0, R2, R42, RZ ;  /* 0x0000002a022a2210 */ /* 0x004fe40007f1e0ff */
[----:B------:R-:W0:Y:S02]  /*2860*/  @P1 LDC.64 R2, c[0x0][0x288] ;  /* 0x0000a200ff021b82 */ /* 0x000e240000000a00 */
[----:B------:R-:W-:Y:S02]  /*2870*/  @P2 IADD3.X R43, R20, R43, RZ, P0, !PT ;  /* 0x0000002b142b2210 */ /* 0x000fe400007fe4ff */
[----:B------:R-:W-:-:S04]  /*2880*/  IADD3 R4, R6, 0x160, RZ ;  /* 0x0000016006047810 */ /* 0x000fc80007ffe0ff */
[----:B------:R-:W2:Y:S01]  /*2890*/  @P1 LDC.64 R20, c[0x0][0x230] ;  /* 0x00008c00ff141b82 */ /* 0x000ea20000000a00 */
[----:B------:R-:W-:Y:S02]  /*28a0*/  SHF.R.S32.HI R9, RZ, 0x1f, R4 ;  /* 0x0000001fff097819 */ /* 0x000fe40000011404 */
[----:B------:R-:W-:Y:S02]  /*28b0*/  @P1 MOV R22, R26 ;  /* 0x0000001a00161202 */ /* 0x000fe40000000f00 */
[----:B------:R-:W-:Y:S01]  /*28c0*/  @P1 MOV R23, R29 ;  /* 0x0000001d00171202 */ /* 0x000fe20000000f00 */
[-C--:B0-----:R-:W-:Y:S02]  /*28d0*/  @P1 IMAD R9, R9, R2.reuse, RZ ;  /* 0x0000000209091224 */ /* 0x081fe400078e02ff */
[----:B------:R-:W-:-:S04]  /*28e0*/  @P1 IMAD.WIDE.U32 R22, R4, R2, R22 ;  /* 0x0000000204161225 */ /* 0x000fc800078e0016 */
[----:B------:R-:W-:Y:S01]  /*28f0*/  @P1 IMAD R3, R4, R3, R9 ;  /* 0x0000000304031224 */ /* 0x000fe200078e0209 */
[----:B------:R-:W-:-:S04]  /*2900*/  @P1 SHF.L.U32 R2, R22, 0x1, RZ ;  /* 0x0000000116021819 */ /* 0x000fc800000006ff */
[----:B------:R-:W-:Y:S02]  /*2910*/  @P1 IADD3 R3, R23, R3, RZ ;  /* 0x0000000317031210 */ /* 0x000fe40007ffe0ff */
[----:B--2---:R-:W-:Y:S02]  /*2920*/  @P1 IADD3 R20, P0, R2, R20, RZ ;  /* 0x0000001402141210 */ /* 0x004fe40007f1e0ff */
[----:B------:R-:W-:Y:S02]  /*2930*/  @P1 SHF.L.U64.HI R22, R22, 0x1, R3 ;  /* 0x0000000116161819 */ /* 0x000fe40000010203 */
[----:B------:R-:W-:Y:S02]  /*2940*/  IADD3 R4, R6, 0x190, RZ ;  /* 0x0000019006047810 */ /* 0x000fe40007ffe0ff */
[----:B------:R-:W-:Y:S02]  /*2950*/  @P1 IADD3.X R21, R22, R21, RZ, P0, !PT ;  /* 0x0000001516151210 */ /* 0x000fe400007fe4ff */
[----:B-1----:R-:W-:-:S02]  /*2960*/  @P1 IADD3 R40, P0, R2, R40, RZ ;  /* 0x0000002802281210 */ /* 0x002fc40007f1e0ff */
[----:B------:R-:W-:Y:S02]  /*2970*/  SHF.R.S32.HI R9, RZ, 0x1f, R4 ;  /* 0x0000001fff097819 */ /* 0x000fe40000011404 */
[----:B------:R-:W-:Y:S02]  /*2980*/  @P1 IADD3.X R41, R22, R41, RZ, P0, !PT ;  /* 0x0000002916291210 */ /* 0x000fe400007fe4ff */
[----:B------:R-:W-:-:S04]  /*2990*/  ISETP.GE.U32.AND P0, PT, R4, UR6, PT ;  /* 0x0000000604007c0c */ /* 0x000fc8000bf06070 */
        /* <DEDUP_REMOVED lines=8> */
[----:B------:R-:W-:Y:S01]  /*2a20*/  @P0 IMAD R23, R4, R23, R9 ;  /* 0x0000001704170224 */ /* 0x000fe200078e0209 */
[----:B------:R-:W-:-:S04]  /*2a30*/  @P0 SHF.L.U32 R4, R24, 0x1, RZ ;  /* 0x0000000118040819 */ /* 0x000fc800000006ff */
[----:B------:R-:W-:-:S04]  /*2a40*/  @P0 IADD3 R23, R25, R23, RZ ;  /* 0x0000001719170210 */ /* 0x000fc80007ffe0ff */
        /* <DEDUP_REMOVED lines=16> */
[----:B------:R-:W-:Y:S02]  /*2b50*/  @P0 MOV R24, R26 ;  /* 0x0000001a00180202 */ /* 0x000fe40000000f00 */
[----:B------:R-:W-:-:S05]  /*2b60*/  @P0 MOV R25, R29 ;  /* 0x0000001d00190202 */ /* 0x000fca0000000f00 */
[----:B-1----:R-:W1:Y:S01]  /*2b70*/  @P0 LDC.64 R2, c[0x0][0x230] ;  /* 0x00008c00ff020b82 */ /* 0x002e620000000a00 */
        /* <DEDUP_REMOVED lines=8> */
[----:B------:R-:W-:-:S05]  /*2c00*/  @P0 IADD3.X R3, R24, R3, RZ, P1, !PT ;  /* 0x0000000318030210 */ /* 0x000fca0000ffe4ff */
[----:B------:R-:W3:Y:S01]  /*2c10*/  @P0 LDG.E R33, desc[UR16][R2.64] ;  /* 0x0000001002210981 */ /* 0x000ee2000c1e1900 */
[----:B0-----:R-:W-:Y:S02]  /*2c20*/  @P0 IADD3 R22, P1, R4, R22, RZ ;  /* 0x0000001604160210 */ /* 0x001fe40007f3e0ff */
[----:B------:R-:W-:Y:S02]  /*2c30*/  IADD3 R4, R6, 0x1b0, RZ ;  /* 0x000001b006047810 */ /* 0x000fe40007ffe0ff */
[----:B------:R-:W-:Y:S02]  /*2c40*/  @P0 IADD3.X R23, R24, R23, RZ, P1, !PT ;  /* 0x0000001718170210 */ /* 0x000fe40000ffe4ff */
[----:B------:R-:W-:Y:S02]  /*2c50*/  SHF.R.S32.HI R9, RZ, 0x1f, R4 ;  /* 0x0000001fff097819 */ /* 0x000fe40000011404 */
[----:B------:R-:W-:Y:S02]  /*2c60*/  CS2R R124, SRZ ;  /* 0x00000000007c7805 */ /* 0x000fe4000001ff00 */
        /* <DEDUP_REMOVED lines=64> */
[----:B------:R-:W-:Y:S02]  /*3070*/  IADD3 R9, R6, 0x1e0, RZ ;  /* 0x000001e006097810 */ /* 0x000fe40007ffe0ff */
[----:B0-----:R-:W-:Y:S01]  /*3080*/  @P0 IADD3 R22, P1, R4, R22, RZ ;  /* 0x0000001604160210 */ /* 0x001fe20007f3e0ff */
[----:B------:R-:W-:-:S03]  /*3090*/  HFMA2.MMA R4, -RZ, RZ, 0, 0 ;  /* 0x00000000ff047435 */ /* 0x000fc600000001ff */
[----:B------:R-:W-:Y:S02]  /*30a0*/  @P0 IADD3.X R23, R24, R23, RZ, P1, !PT ;  /* 0x0000001718170210 */ /* 0x000fe40000ffe4ff */
[----:B------:R-:W-:-:S03]  /*30b0*/  SHF.R.S32.HI R24, RZ, 0x1f, R9 ;  /* 0x0000001fff187819 */ /* 0x000fc60000011409 */
[----:B------:R-:W5:Y:S04]  /*30c0*/  @P0 LDG.E R122, desc[UR16][R22.64] ;  /* 0x00000010167a0981 */ /* 0x000f68000c1e1900 */
        /* <DEDUP_REMOVED lines=10> */
[----:B------:R-:W-:Y:S02]  /*3170*/  @P0 IMAD.WIDE.U32 R24, R9, R2, R24 ;  /* 0x0000000209180225 */ /* 0x000fe400078e0018 */
[----:B------:R-:W0:Y:S03]  /*3180*/  LDC R9, c[0x0][0x2ac] ;  /* 0x0000ab00ff097b82 */ /* 0x000e260000000800 */
[----:B------:R-:W-:Y:S02]  /*3190*/  @P0 IADD3 R3, R25, R3, RZ ;  /* 0x0000000319030210 */ /* 0x000fe40007ffe0ff */
[C---:B------:R-:W-:Y:S02]  /*31a0*/  @P0 SHF.L.U32 R2, R24.reuse, 0x1, RZ ;  /* 0x0000000118020819 */ /* 0x040fe400000006ff */
[----:B------:R-:W-:Y:S02]  /*31b0*/  @P0 SHF.L.U64.HI R3, R24, 0x1, R3 ;  /* 0x0000000118030819 */ /* 0x000fe40000010203 */
[----:B------:R-:W4:Y:S01]  /*31c0*/  @P0 LDC.64 R24, c[0x0][0x228] ;  /* 0x00008a00ff180b82 */ /* 0x000f220000000a00 */
[----:B-1----:R-:W-:-:S04]  /*31d0*/  @P0 IADD3 R22, P1, R2, R22, RZ ;  /* 0x0000001602160210 */ /* 0x002fc80007f3e0ff */
[C---:B------:R-:W-:Y:S02]  /*31e0*/  @P0 IADD3.X R23, R3.reuse, R23, RZ, P1, !PT ;  /* 0x0000001703170210 */ /* 0x040fe40000ffe4ff */
[----:B------:R-:W-:Y:S02]  /*31f0*/  CS2R R120, SRZ ;  /* 0x0000000000787805 */ /* 0x000fe4000001ff00 */
[----:B----4-:R-:W-:Y:S02]  /*3200*/  @P0 IADD3 R24, P1, R2, R24, RZ ;  /* 0x0000001802180210 */ /* 0x010fe40007f3e0ff */
[----:B------:R-:W-:Y:S02]  /*3210*/  SHF.R.U32.HI R2, RZ, 0x5, R8 ;  /* 0x00000005ff027819 */ /* 0x000fe40000011608 */
[----:B------:R-:W-:Y:S01]  /*3220*/  @P0 IADD3.X R25, R3, R25, RZ, P1, !PT ;  /* 0x0000001903190210 */ /* 0x000fe20000ffe4ff */
[----:B------:R-:W-:Y:S02]  /*3230*/  HFMA2.MMA R3, -RZ, RZ, 0, 0 ;  /* 0x00000000ff037435 */ /* 0x000fe400000001ff */
[----:B0-----:R-:W-:-:S02]  /*3240*/  IMAD R2, R9, UR18, R2 ;  /* 0x0000001209027c24 */ /* 0x001fc4000f8e0202 */
[----:B------:R0:W5:Y:S03]  /*3250*/  @P0 LDG.E R121, desc[UR16][R24.64] ;  /* 0x0000001018790981 */ /* 0x000166000c1e1900 */
[----:B------:R-:W-:-:S03]  /*3260*/  IADD3 R2, R2, 0x1f0, RZ ;  /* 0x000001f002027810 */ /* 0x000fc60007ffe0ff */
[----:B------:R1:W5:Y:S01]  /*3270*/  @P0 LDG.E R3, desc[UR16][R22.64] ;  /* 0x0000001016030981 */ /* 0x000362000c1e1900 */
[----:B------:R-:W-:Y:S02]  /*3280*/  SHF.R.S32.HI R9, RZ, 0x1f, R2 ;  /* 0x0000001fff097819 */ /* 0x000fe40000011402 */
[----:B------:R-:W-:-:S04]  /*3290*/  ISETP.GE.U32.AND P0, PT, R2, UR6, PT ;  /* 0x0000000602007c0c */ /* 0x000fc8000bf06070 */
[----:B------:R-:W-:Y:S01]  /*32a0*/  ISETP.GE.AND.EX P0, PT, R9, UR7, PT, P0 ;  /* 0x0000000709007c0c */ /* 0x000fe2000bf06300 */
[----:B---3--:R3:W-:Y:S01]  /*32b0*/  STL [R1+0x4], R33 ;  /* 0x0000042101007387 */ /* 0x0087e20000100800 */
[----:B------:R-:W-:Y:S01]  /*32c0*/  IADD3 R2, R6, 0x1f0, RZ ;  /* 0x000001f006027810 */ /* 0x000fe20007ffe0ff */
[----:B------:R-:W-:Y:S01]  /*32d0*/  ULDC.64 UR6, c[0x0][0x248] ;  /* 0x0000920000067ab9 */ /* 0x000fe20000000a00 */
[----:B------:R-:W-:-:S13]  /*32e0*/  ISETP.LT.U32.AND P0, PT, R8, 0x200, !P0 ;  /* 0x000002000800780c */ /* 0x000fda0004701070 */
[----:B0-----:R-:W0:Y:S01]  /*32f0*/  @P0 LDC.64 R24, c[0x0][0x288] ;  /* 0x0000a200ff180b82 */ /* 0x001e220000000a00 */
[----:B------:R-:W-:Y:S01]  /*3300*/  SHF.R.S32.HI R9, RZ, 0x1f, R2 ;  /* 0x0000001fff097819 */ /* 0x000fe20000011402 */
[----:B--2---:R2:W-:Y:S01]  /*3310*/  STL [R1], R32 ;  /* 0x0000002001007387 */ /* 0x0045e20000100800 */
[----:B---3--:R-:W-:-:S05]  /*3320*/  @P0 MOV R33, R29 ;  /* 0x0000001d00210202 */ /* 0x008fca0000000f00 */
[----:B-1----:R-:W1:Y:S01]  /*3330*/  @P0 LDC.64 R22, c[0x0][0x230] ;  /* 0x00008c00ff160b82 */ /* 0x002e620000000a00 */
[----:B--2---:R-:W-:Y:S01]  /*3340*/  @P0 MOV R32, R26 ;  /* 0x0000001a00200202 */ /* 0x004fe20000000f00 */
[----:B0-----:R-:W-:-:S04]  /*3350*/  @P0 IMAD R9, R9, R24, RZ ;  /* 0x0000001809090224 */ /* 0x001fc800078e02ff */
[----:B------:R-:W-:-:S04]  /*3360*/  @P0 IMAD.WIDE.U32 R32, R2, R24, R32 ;  /* 0x0000001802200225 */ /* 0x000fc800078e0020 */
[----:B------:R-:W-:Y:S01]  /*3370*/  @P0 IMAD R25, R2, R25, R9 ;  /* 0x0000001902190224 */ /* 0x000fe200078e0209 */
[----:B------:R-:W-:-:S04]  /*3380*/  @P0 SHF.L.U32 R2, R32, 0x1, RZ ;  /* 0x0000000120020819 */ /* 0x000fc800000006ff */
[----:B------:R-:W-:-:S04]  /*3390*/  @P0 IADD3 R25, R33, R25, RZ ;  /* 0x0000001921190210 */ /* 0x000fc80007ffe0ff */
[----:B------:R-:W-:Y:S02]  /*33a0*/  @P0 SHF.L.U64.HI R32, R32, 0x1, R25 ;  /* 0x0000000120200819 */ /* 0x000fe40000010219 */
[----:B------:R-:W0:Y:S01]  /*33b0*/  @P0 LDC.64 R24, c[0x0][0x228] ;  /* 0x00008a00ff180b82 */ /* 0x000e220000000a00 */
[----:B-1----:R-:W-:Y:S02]  /*33c0*/  @P0 IADD3 R22, P1, R2, R22, RZ ;  /* 0x0000001602160210 */ /* 0x002fe40007f3e0ff */
[----:B------:R-:W-:Y:S02]  /*33d0*/  LOP3.LUT P2, RZ, R5, 0x1000, RZ, 0xc0, !PT ;  /* 0x0000100005ff7812 */ /* 0x000fe4000784c0ff */
[----:B------:R-:W-:Y:S02]  /*33e0*/  @P0 IADD3.X R23, R32, R23, RZ, P1, !PT ;  /* 0x0000001720170210 */ /* 0x000fe40000ffe4ff */
[----:B------:R-:W-:-:S09]  /*33f0*/  IADD3 R9, R6, 0x170, RZ ;  /* 0x0000017006097810 */ /* 0x000fd20007ffe0ff */
[----:B------:R-:W1:Y:S01]  /*3400*/  @P2 LDC.64 R38, c[0x0][0x230] ;  /* 0x00008c00ff262b82 */ /* 0x000e620000000a00 */
[----:B0-----:R-:W-:Y:S01]  /*3410*/  @P0 IADD3 R24, P1, R2, R24, RZ ;  /* 0x0000001802180210 */ /* 0x001fe20007f3e0ff */
[----:B------:R-:W-:-:S06]  /*3420*/  HFMA2.MMA R2, -RZ, RZ, 0, 0 ;  /* 0x00000000ff027435 */ /* 0x000fcc00000001ff */
[----:B------:R-:W0:Y:S04]  /*3430*/  @P2 LDC.64 R36, c[0x0][0x228] ;  /* 0x00008a00ff242b82 */ /* 0x000e280000000a00 */
[----:B------:R2:W5:Y:S04]  /*3440*/  @P0 LDG.E R2, desc[UR16][R22.64] ;  /* 0x0000001016020981 */ /* 0x000568000c1e1900 */
[----:B--2---:R-:W2:Y:S01]  /*3450*/  @P2 LDC.64 R22, c[0x0][0x288] ;  /* 0x0000a200ff162b82 */ /* 0x004ea20000000a00 */
[----:B------:R-:W-:-:S05]  /*3460*/  @P0 IADD3.X R25, R32, R25, RZ, P1, !PT ;  /* 0x0000001920190210 */ /* 0x000fca0000ffe4ff */
        /* <DEDUP_REMOVED lines=13> */
[----:B-1----:R-:W-:-:S04]  /*3540*/  @P2 IADD3 R38, P0, R9, R38, RZ ;  /* 0x0000002609262210 */ /* 0x002fc80007f1e0ff */
[----:B------:R-:W-:Y:S02]  /*3550*/  @P2 IADD3.X R39, R24, R39, RZ, P0, !PT ;  /* 0x0000002718272210 */ /* 0x000fe400007fe4ff */
[----:B0-----:R-:W-:Y:S02]  /*3560*/  @P2 IADD3 R36, P0, R9, R36, RZ ;  /* 0x0000002409242210 */ /* 0x001fe40007f1e0ff */
        /* <DEDUP_REMOVED lines=19> */
[----:B------:R-:W-:Y:S02]  /*36a0*/  @P6 MOV R32, R26 ;  /* 0x0000001a00206202 */ /* 0x000fe40000000f00 */
[----:B------:R-:W-:Y:S01]  /*36b0*/  @P6 MOV R33, R29 ;  /* 0x0000001d00216202 */ /* 0x000fe20000000f00 */
[-C--:B0-----:R-:W-:Y:S02]  /*36c0*/  @P6 IMAD R9, R9, R24.reuse, RZ ;  /* 0x0000001809096224 */ /* 0x081fe400078e02ff */
[----:B------:R-:W-:-:S04]  /*36d0*/  @P6 IMAD.WIDE.U32 R32, R54, R24, R32 ;  /* 0x0000001836206225 */ /* 0x000fc800078e0020 */
[----:B------:R-:W-:Y:S02]  /*36e0*/  @P6 IMAD R9, R54, R25, R9 ;  /* 0x0000001936096224 */ /* 0x000fe400078e0209 */
        /* <DEDUP_REMOVED lines=27> */
[----:B--2---:R-:W-:-:S13]  /*38a0*/  R2UR UR21, R54 ;  /* 0x00000000361572ca */ /* 0x004fda00000e0000 */
[----:B------:R-:W-:-:S05]  /*38b0*/  MOV R9, UR21 ;  /* 0x0000001500097c02 */ /* 0x000fca0008000f00 */
[----:B------:R-:W-:-:S05]  /*38c0*/  FFMA.FTZ R9, -R9, UR21, R55 ;  /* 0x0000001509097c23 */ /* 0x000fca0008010137 */
[----:B------:R-:W-:-:S13]  /*38d0*/  FSETP.GTU.FTZ.AND P0, PT, R9, RZ, PT ;  /* 0x000000ff0900720b */ /* 0x000fda0003f1c000 */
[----:B------:R-:W-:Y:S01]  /*38e0*/  VOTEU.ANY UP0, P0 ;  /* 0x00000000003f7886 */ /* 0x000fe20000000100 */
[----:B------:R-:W-:-:S04]  /*38f0*/  PLOP3.LUT P0, PT, PT, PT, UP0, 0x80, 0x0 ;  /* 0x000000000000781c */ /* 0x000fc80003f0f008 */
[----:B------:R-:W-:Y:S01]  /*3900*/  @UP0 ULDC UR5, c[0x0][0x250] ;  /* 0x0000940000050ab9 */ /* 0x000fe20000000800 */
[----:B------:R-:W-:-:S06]  /*3910*/  CS2R R54, SRZ ;  /* 0x0000000000367805 */ /* 0x000fcc000001ff00 */
[----:B------:R0:W5:Y:S02]  /*3920*/  @P6 LDG.E R55, desc[UR16][R82.64] ;  /* 0x0000001052376981 */ /* 0x000164000c1e1900 */
[----:B------:R-:W-:Y:S01]  /*3930*/  @P0 FADD.FTZ R9, R9, UR5 ;  /* 0x0000000509090e21 */ /* 0x000fe20008010000 */
[----:B------:R-:W-:Y:S01]  /*3940*/  PLOP3.LUT P0, PT, PT, PT, UP0, 0x80, 0x0 ;  /* 0x000000000000781c */ /* 0x000fe20003f0f008 */
[----:B------:R-:W-:Y:S01]  /*3950*/  ULDC.U8 UR5, c[0x0][0x2a4] ;  /* 0x0000a90000057ab9 */ /* 0x000fe20000000000 */
[----:B0-----:R-:W-:-:S11]  /*3960*/  HFMA2.MMA R82, -RZ, RZ, 0, 0 ;  /* 0x00000000ff527435 */ /* 0x001fd600000001ff */
[----:B------:R-:W0:Y:S01]  /*3970*/  @P0 MUFU.RSQ R9, R9 ;  /* 0x0000000900090308 */ /* 0x000e220000001400 */
[----:B------:R-:W-:Y:S01]  /*3980*/  PLOP3.LUT P0, PT, PT, PT, UP0, 0x80, 0x0 ;  /* 0x000000000000781c */ /* 0x000fe20003f0f008 */
[----:B------:R1:W5:Y:S02]  /*3990*/  @P6 LDG.E R82, desc[UR16][R52.64] ;  /* 0x0000001034526981 */ /* 0x000364000c1e1900 */
[----:B-1----:R-:W-:-:S10]  /*39a0*/  CS2R R52, SRZ ;  /* 0x0000000000347805 */ /* 0x002fd4000001ff00 */
[----:B0-----:R-:W-:Y:S02]  /*39b0*/  @P0 R2UR UR22, R9 ;  /* 0x00000000091602ca */ /* 0x001fe400000e0000 */
[C---:B------:R-:W-:Y:S01]  /*39c0*/  LOP3.LUT P0, RZ, R5.reuse, 0x200000, RZ, 0xc0, !PT ;  /* 0x0020000005ff7812 */ /* 0x040fe2000780c0ff */
[----:B------:R0:W5:Y:S01]  /*39d0*/  @P2 LDG.E R53, desc[UR16][R78.64] ;  /* 0x000000104e352981 */ /* 0x000162000c1e1900 */
[----:B------:R-:W-:-:S03]  /*39e0*/  LOP3.LUT P6, RZ, R5, 0x4, RZ, 0xc0, !PT ;  /* 0x0000000405ff7812 */ /* 0x000fc600078cc0ff */
[----:B------:R-:W5:Y:S01]  /*39f0*/  @P1 LDG.E R52, desc[UR16][R114.64] ;  /* 0x0000001072341981 */ /* 0x000f62000c1e1900 */
[----:B0-----:R-:W-:-:S07]  /*3a00*/  CS2R R78, SRZ ;  /* 0x00000000004e7805 */ /* 0x001fce000001ff00 */
[----:B------:R0:W5:Y:S04]  /*3a10*/  @P0 LDG.E R54, desc[UR16][R80.64] ;  /* 0x0000001050360981 */ /* 0x000168000c1e1900 */
[----:B------:R1:W5:Y:S01]  /*3a20*/  @P2 LDG.E R79, desc[UR16][R50.64] ;  /* 0x00000010324f2981 */ /* 0x000362000c1e1900 */
[----:B------:R-:W-:Y:S02]  /*3a30*/  LOP3.LUT P2, RZ, R0, 0x2, RZ, 0xc0, !PT ;  /* 0x0000000200ff7812 */ /* 0x000fe4000784c0ff */
[----:B0-----:R-:W-:-:S06]  /*3a40*/  CS2R R80, SRZ ;  /* 0x0000000000507805 */ /* 0x001fcc000001ff00 */
[----:B------:R-:W5:Y:S01]  /*3a50*/  @P0 LDG.E R81, desc[UR16][R116.64] ;  /* 0x0000001074510981 */ /* 0x000f62000c1e1900 */
[----:B------:R-:W-:-:S04]  /*3a60*/  LOP3.LUT P0, RZ, R5, 0x8, RZ, 0xc0, !PT ;  /* 0x0000000805ff7812 */ /* 0x000fc8000780c0ff */
[----:B------:R0:W5:Y:S01]  /*3a70*/  @P2 LDG.E R78, desc[UR16][R76.64] ;  /* 0x000000104c4e2981 */ /* 0x000162000c1e1900 */
[----:B-1----:R-:W-:-:S03]  /*3a80*/  CS2R R50, SRZ ;  /* 0x0000000000327805 */ /* 0x002fc6000001ff00 */
[----:B------:R-:W5:Y:S04]  /*3a90*/  @P1 LDG.E R80, desc[UR16][R112.64] ;  /* 0x0000001070501981 */ /* 0x000f68000c1e1900 */
[----:B------:R1:W5:Y:S01]  /*3aa0*/  @P3 LDG.E R51, desc[UR16][R46.64] ;  /* 0x000000102e333981 */ /* 0x000362000c1e1900 */
[----:B0-----:R-:W-:Y:S02]  /*3ab0*/  CS2R R76, SRZ ;  /* 0x00000000004c7805 */ /* 0x001fe4000001ff00 */
[----:B------:R-:W-:Y:S01]  /*3ac0*/  MOV R9, RZ ;  /* 0x000000ff00097202 */ /* 0x000fe20000000f00 */
[----:B------:R-:W5:Y:S04]  /*3ad0*/  @P2 LDG.E R50, desc[UR16][R110.64] ;  /* 0x000000106e322981 */ /* 0x000f68000c1e1900 */
[----:B------:R0:W5:Y:S01]  /*3ae0*/  @P4 LDG.E R76, desc[UR16][R74.64] ;  /* 0x000000104a4c4981 */ /* 0x000162000c1e1900 */
[----:B-1----:R-:W-:-:S02]  /*3af0*/  CS2R R46, SRZ ;  /* 0x00000000002e7805 */ /* 0x002fc4000001ff00 */
[----:B------:R-:W-:Y:S01]  /*3b00*/  LOP3.LUT P1, RZ, R5, 0x2, RZ, 0xc0, !PT ;  /* 0x0000000205ff7812 */ /* 0x000fe2000782c0ff */
[----:B------:R-:W5:Y:S04]  /*3b10*/  @P3 LDG.E R77, desc[UR16][R108.64] ;  /* 0x000000106c4d3981 */ /* 0x000f68000c1e1900 */
[----:B------:R-:W5:Y:S01]  /*3b20*/  @P6 LDG.E R46, desc[UR16][R100.64] ;  /* 0x00000010642e6981 */ /* 0x000f62000c1e1900 */
[----:B0-----:R-:W-:-:S03]  /*3b30*/  CS2R R74, SRZ ;  /* 0x00000000004a7805 */ /* 0x001fc6000001ff00 */
[----:B------:R-:W5:Y:S04]  /*3b40*/  @P4 LDG.E R47, desc[UR16][R48.64] ;  /* 0x00000010302f4981 */ /* 0x000f68000c1e1900 */
[----:B------:R0:W5:Y:S01]  /*3b50*/  @P0 LDG.E R74, desc[UR16][R72.64] ;  /* 0x00000010484a0981 */ /* 0x000162000c1e1900 */
[----:B------:R-:W-:-:S03]  /*3b60*/  LOP3.LUT P3, RZ, R5, 0x80000000, RZ, 0xc0, !PT ;  /* 0x8000000005ff7812 */ /* 0x000fc6000786c0ff */
[----:B------:R-:W5:Y:S01]  /*3b70*/  @P5 LDG.E R75, desc[UR16][R104.64] ;  /* 0x00000010684b5981 */ /* 0x000f62000c1e1900 */
[----:B------:R-:W-:-:S03]  /*3b80*/  LOP3.LUT P2, RZ, R0, 0x1, RZ, 0xc0, !PT ;  /* 0x0000000100ff7812 */ /* 0x000fc6000784c0ff */
[----:B------:R1:W5:Y:S01]  /*3b90*/  @P1 LDG.E R9, desc[UR16][R10.64] ;  /* 0x000000100a091981 */ /* 0x000362000c1e1900 */
[----:B0-----:R-:W-:Y:S02]  /*3ba0*/  CS2R R72, SRZ ;  /* 0x0000000000487805 */ /* 0x001fe4000001ff00 */
[----:B------:R-:W-:-:S04]  /*3bb0*/  MOV R48, RZ ;  /* 0x000000ff00307202 */ /* 0x000fc80000000f00 */
[----:B------:R-:W5:Y:S01]  /*3bc0*/  @P6 LDG.E R73, desc[UR16][R98.64] ;  /* 0x0000001062496981 */ /* 0x000f62000c1e1900 */
[C---:B------:R-:W-:Y:S02]  /*3bd0*/  LOP3.LUT P6, RZ, R5.reuse, 0x4000, RZ, 0xc0, !PT ;  /* 0x0000400005ff7812 */ /* 0x040fe400078cc0ff */
[C---:B------:R-:W-:Y:S01]  /*3be0*/  LOP3.LUT P4, RZ, R5.reuse, 0x40000000, RZ, 0xc0, !PT ;  /* 0x4000000005ff7812 */ /* 0x040fe2000788c0ff */
[----:B------:R-:W5:Y:S01]  /*3bf0*/  @P5 LDG.E R48, desc[UR16][R106.64] ;  /* 0x000000106a305981 */ /* 0x000f62000c1e1900 */
[C---:B------:R-:W-:Y:S02]  /*3c00*/  LOP3.LUT P5, RZ, R5.reuse, 0x20000000, RZ, 0xc0, !PT ;  /* 0x2000000005ff7812 */ /* 0x040fe400078ac0ff */
[----:B------:R-:W-:Y:S01]  /*3c10*/  LOP3.LUT R5, R5, 0xfeffffff, RZ, 0xc0, !PT ;  /* 0xfeffffff05057812 */ /* 0x000fe200078ec0ff */
[----:B------:R0:W5:Y:S06]  /*3c20*/  @P1 LDG.E R72, desc[UR16][R70.64] ;  /* 0x0000001046481981 */ /* 0x00016c000c1e1900 */
        /* <DEDUP_REMOVED lines=11> */
[----:B-1----:R-:W-:Y:S02]  /*3ce0*/  CS2R R10, SRZ ;  /* 0x00000000000a7805 */ /* 0x002fe4000001ff00 */
[----:B------:R-:W-:Y:S02]  /*3cf0*/  LOP3.LUT R5, R5, 0xefffffff, RZ, 0xc0, !PT ;  /* 0xefffffff05057812 */ /* 0x000fe400078ec0ff */
[----:B0-----:R-:W-:Y:S02]  /*3d00*/  CS2R R70, SRZ ;  /* 0x0000000000467805 */ /* 0x001fe4000001ff00 */
        /* <DEDUP_REMOVED lines=15> */
[----:B------:R-:W5:Y:S04]  /*3e00*/  @P6 LDG.E R14, desc[UR16][R88.64] ;  /* 0x00000010580e6981 */ /* 0x000f68000c1e1900 */
[----:B------:R0:W5:Y:S01]  /*3e10*/  @P6 LDG.E R67, desc[UR16][R64.64] ;  /* 0x0000001040436981 */ /* 0x000162000c1e1900 */
[----:B------:R-:W-:Y:S02]  /*3e20*/  LOP3.LUT P6, RZ, R5, 0x10000000, RZ, 0xc0, !PT ;  /* 0x1000000005ff7812 */ /* 0x000fe400078cc0ff */
[----:B0-----:R-:W-:-:S11]  /*3e30*/  CS2R R64, SRZ ;  /* 0x0000000000407805 */ /* 0x001fd6000001ff00 */
[----:B------:R0:W5:Y:S04]  /*3e40*/  @P6 LDG.E R15, desc[UR16][R16.64] ;  /* 0x00000010100f6981 */ /* 0x000168000c1e1900 */
[----:B------:R-:W5:Y:S01]  /*3e50*/  @P6 LDG.E R65, desc[UR16][R86.64] ;  /* 0x0000001056416981 */ /* 0x000f62000c1e1900 */
[----:B------:R-:W-:Y:S02]  /*3e60*/  LOP3.LUT P6, RZ, R5, 0x8000000, RZ, 0xc0, !PT ;  /* 0x0800000005ff7812 */ /* 0x000fe400078cc0ff */
[----:B0-----:R-:W-:-:S11]  /*3e70*/  CS2R R16, SRZ ;  /* 0x0000000000107805 */ /* 0x001fd6000001ff00 */
[----:B------:R-:W5:Y:S04]  /*3e80*/  @P6 LDG.E R16, desc[UR16][R84.64] ;  /* 0x0000001054106981 */ /* 0x000f68000c1e1900 */
[----:B------:R0:W5:Y:S01]  /*3e90*/  @P6 LDG.E R64, desc[UR16][R62.64] ;  /* 0x000000103e406981 */ /* 0x000162000c1e1900 */
[----:B------:R-:W-:Y:S02]  /*3ea0*/  LOP3.LUT P6, RZ, R5, 0x4000000, RZ, 0xc0, !PT ;  /* 0x0400000005ff7812 */ /* 0x000fe400078cc0ff */
[----:B0-----:R-:W-:-:S11]  /*3eb0*/  CS2R R62, SRZ ;  /* 0x00000000003e7805 */ /* 0x001fd6000001ff00 */
[----:B------:R0:W5:Y:S04]  /*3ec0*/  @P6 LDG.E R17, desc[UR16][R18.64] ;  /* 0x0000001012116981 */ /* 0x000168000c1e1900 */
[----:B------:R1:W5:Y:S01]  /*3ed0*/  @P6 LDG.E R63, desc[UR16][R60.64] ;  /* 0x000000103c3f6981 */ /* 0x000362000c1e1900 */
[----:B------:R-:W-:Y:S02]  /*3ee0*/  LOP3.LUT P6, RZ, R5, 0x2000000, RZ, 0xc0, !PT ;  /* 0x0200000005ff7812 */ /* 0x000fe400078cc0ff */
[----:B0-----:R-:W-:-:S11]  /*3ef0*/  CS2R R18, SRZ ;  /* 0x0000000000127805 */ /* 0x001fd6000001ff00 */
[----:B------:R0:W5:Y:S04]  /*3f00*/  @P6 LDG.E R18, desc[UR16][R58.64] ;  /* 0x000000103a126981 */ /* 0x000168000c1e1900 */
[----:B------:R2:W5:Y:S01]  /*3f10*/  @P6 LDG.E R62, desc[UR16][R56.64] ;  /* 0x00000010383e6981 */ /* 0x000562000c1e1900 */
[----:B------:R-:W-:Y:S02]  /*3f20*/  LOP3.LUT P6, RZ, R5, 0x1000000, RZ, 0xc0, !PT ;  /* 0x0100000005ff7812 */ /* 0x000fe400078cc0ff */
[----:B-1----:R-:W-:Y:S02]  /*3f30*/  CS2R R60, SRZ ;  /* 0x00000000003c7805 */ /* 0x002fe4000001ff00 */
[----:B0-----:R-:W-:-:S04]  /*3f40*/  CS2R R58, SRZ ;  /* 0x00000000003a7805 */ /* 0x001fc8000001ff00 */
[----:B------:R0:W5:Y:S04]  /*3f50*/  @P1 LDG.E R60, desc[UR16][R20.64] ;  /* 0x00000010143c1981 */ /* 0x000168000c1e1900 */
[----:B------:R-:W5:Y:S01]  /*3f60*/  @P1 LDG.E R59, desc[UR16][R40.64] ;  /* 0x00000010283b1981 */ /* 0x000f62000c1e1900 */
[----:B------:R-:W-:-:S03]  /*3f70*/  LOP3.LUT P1, RZ, R5, 0x400000, RZ, 0xc0, !PT ;  /* 0x0040000005ff7812 */ /* 0x000fc6000782c0ff */
[----:B------:R-:W5:Y:S04]  /*3f80*/  @P6 LDG.E R19, desc[UR16][R44.64] ;  /* 0x000000102c136981 */ /* 0x000f68000c1e1900 */
[----:B------:R-:W5:Y:S01]  /*3f90*/  @P6 LDG.E R61, desc[UR16][R42.64] ;  /* 0x000000102a3d6981 */ /* 0x000f62000c1e1900 */
[----:B------:R-:W-:Y:S02]  /*3fa0*/  LOP3.LUT P6, RZ, R5, 0x800000, RZ, 0xc0, !PT ;  /* 0x0080000005ff7812 */ /* 0x000fe400078cc0ff */
[----:B--2---:R-:W-:-:S06]  /*3fb0*/  CS2R R56, SRZ ;  /* 0x0000000000387805 */ /* 0x004fcc000001ff00 */
[----:B------:R-:W5:Y:S01]  /*3fc0*/  @P1 LDG.E R57, desc[UR16][R34.64] ;  /* 0x0000001022391981 */ /* 0x000f62000c1e1900 */
[----:B------:R-:W-:Y:S01]  /*3fd0*/  HFMA2.MMA R0, -RZ, RZ, 0, 0 ;  /* 0x00000000ff007435 */ /* 0x000fe200000001ff */
[----:B0-----:R-:W-:Y:S01]  /*3fe0*/  CS2R R20, SRZ ;  /* 0x0000000000147805 */ /* 0x001fe2000001ff00 */
[----:B------:R-:W-:Y:S01]  /*3ff0*/  BSSY B0, `(.L_x_536) ;  /* 0x000001d000007945 */ /* 0x000fe20003800000 */
[----:B------:R0:W5:Y:S04]  /*4000*/  @P1 LDG.E R56, desc[UR16][R22.64] ;  /* 0x0000001016381981 */ /* 0x000168000c1e1900 */
[----:B------:R-:W5:Y:S04]  /*4010*/  @P6 LDG.E R66, desc[UR16][R32.64] ;  /* 0x0000001020426981 */ /* 0x000f68000c1e1900 */
[----:B------:R-:W5:Y:S01]  /*4020*/  @P0 LDG.E R0, desc[UR16][R102.64] ;  /* 0x0000001066000981 */ /* 0x000f62000c1e1900 */
[----:B------:R-:W-:-:S03]  /*4030*/  LOP3.LUT P0, RZ, R5, 0x1000, RZ, 0xc0, !PT ;  /* 0x0000100005ff7812 */ /* 0x000fc6000780c0ff */
[----:B------:R1:W5:Y:S10]  /*4040*/  @P6 LDG.E R21, desc[UR16][R24.64] ;  /* 0x0000001018156981 */ /* 0x000374000c1e1900 */
        /* <DEDUP_REMOVED lines=23> */
.L_x_537:
[----:B------:R-:W-:Y:S05]  /*41c0*/  BSYNC B0 ;  /* 0x0000000000007941 */ /* 0x000fea0003800000 */
.L_x_536:
        /* <DEDUP_REMOVED lines=38> */
.L_x_538:
        /* <DEDUP_REMOVED lines=26> */
.L_x_539:
[----:B------:R-:W-:Y:S01]  /*45d0*/  FFMA.FTZ R43, R31, R38, R30 ;  /* 0x000000261f2b7223 */ /* 0x000fe2000001001e */
[----:B------:R-:W-:Y:S01]  /*45e0*/  FADD.FTZ R40, RZ, R37 ;  /* 0x00000025ff287221 */ /* 0x000fe20000010000 */
[----:B------:R-:W-:Y:S01]  /*45f0*/  FFMA.FTZ R30, R36, R35, R39 ;  /* 0x00000023241e7223 */ /* 0x000fe20000010027 */
[----:B------:R-:W-:Y:S01]  /*4600*/  FMUL.FTZ R39, R35, R22 ;  /* 0x0000001623277220 */ /* 0x000fe20000410000 */
[----:B------:R-:W-:Y:S01]  /*4610*/  FFMA.FTZ R42, R31, R34, RZ ;  /* 0x000000221f2a7223 */ /* 0x000fe200000100ff */
[----:B------:R-:W-:Y:S01]  /*4620*/  FADD.FTZ R37, RZ, R34 ;  /* 0x00000022ff257221 */ /* 0x000fe20000010000 */
[----:B------:R-:W-:Y:S01]  /*4630*/  FADD.FTZ R35, R40, R35 ;  /* 0x0000002328237221 */ /* 0x000fe20000010000 */
[----:B------:R-:W-:Y:S01]  /*4640*/  FADD.FTZ R41, R38, R41 ;  /* 0x0000002926297221 */ /* 0x000fe20000010000 */
        /* <DEDUP_REMOVED lines=35> */
.L_x_540:
[----:B------:R-:W-:Y:S01]  /*4880*/  FMUL.FTZ R40, R41, R22 ;  /* 0x0000001629287220 */ /* 0x000fe20000410000 */
[----:B------:R-:W-:Y:S01]  /*4890*/  FADD.FTZ R39, R36, R39 ;  /* 0x0000002724277221 */ /* 0x000fe20000010000 */
[----:B------:R-:W-:Y:S01]  /*48a0*/  PRMT R36, R53, 0x7632, R36 ;  /* 0x0000763235247816 */ /* 0x000fe20000000024 */
[----:B------:R-:W-:Y:S01]  /*48b0*/  FADD.FTZ R35, R35, R41 ;  /* 0x0000002923237221 */ /* 0x000fe20000010000 */
[C---:B------:R-:W-:Y:S01]  /*48c0*/  FFMA.FTZ R30, R38.reuse, R41, R30 ;  /* 0x00000029261e7223 */ /* 0x040fe2000001001e */
[----:B------:R-:W-:Y:S01]  /*48d0*/  FFMA.FTZ R41, R38, R40, R37 ;  /* 0x0000002826297223 */ /* 0x000fe20000010025 */
        /* <DEDUP_REMOVED lines=33> */
.L_x_541:
[----:B------:R-:W-:Y:S01]  /*4af0*/  FMUL.FTZ R41, R38, R22 ;  /* 0x0000001626297220 */ /* 0x000fe20000410000 */
[----:B------:R-:W-:Y:S01]  /*4b00*/  FFMA.FTZ R30, R39, R38, R30 ;  /* 0x00000026271e7223 */ /* 0x000fe2000001001e */
[----:B------:R-:W-:Y:S01]  /*4b10*/  FADD.FTZ R40, R37, R40 ;  /* 0x0000002825287221 */ /* 0x000fe20000010000 */
[----:B------:R-:W-:Y:S01]  /*4b20*/  FADD.FTZ R34, R34, R33 ;  /* 0x0000002122227221 */ /* 0x000fe20000010000 */
[--C-:B------:R-:W-:Y:S01]  /*4b30*/  FFMA.FTZ R39, R39, R41, R36.reuse ;  /* 0x0000002927277223 */ /* 0x100fe20000010024 */
        /* <DEDUP_REMOVED lines=34> */
.L_x_542:
        /* <DEDUP_REMOVED lines=39> */
.L_x_543:
        /* <DEDUP_REMOVED lines=39> */
.L_x_544:
        /* <DEDUP_REMOVED lines=39> */
.L_x_545:
        /* <DEDUP_REMOVED lines=39> */
.L_x_546:
        /* <DEDUP_REMOVED lines=39> */
.L_x_547:
        /* <DEDUP_REMOVED lines=39> */
.L_x_548:
        /* <DEDUP_REMOVED lines=39> */
.L_x_549:
        /* <DEDUP_REMOVED lines=39> */
.L_x_550:
        /* <DEDUP_REMOVED lines=39> */
.L_x_551:
        /* <DEDUP_REMOVED lines=39> */
.L_x_552:
        /* <DEDUP_REMOVED lines=39> */
.L_x_553:
        /* <DEDUP_REMOVED lines=39> */
.L_x_554:
        /* <DEDUP_REMOVED lines=39> */
.L_x_555:
        /* <DEDUP_REMOVED lines=39> */
.L_x_556:
        /* <DEDUP_REMOVED lines=39> */
.L_x_557:
[----:B------:R-:W-:Y:S01]  /*71f0*/  FMUL.FTZ R41, R40, R22 ;  /* 0x0000001628297220 */ /* 0x000fe20000410000 */
[C---:B------:R-:W-:Y:S01]  /*7200*/  FFMA.FTZ R30, R39.reuse, R40, R30 ;  /* 0x00000028271e7223 */ /* 0x040fe2000001001e */
[----:B------:R-:W-:Y:S01]  /*7210*/  FADD.FTZ R34, R34, R33 ;  /* 0x0000002122227221 */ /* 0x000fe20000010000 */
[----:B------:R-:W-:Y:S01]  /*7220*/  FFMA.FTZ R31, R32, R33, R31 ;  /* 0x00000021201f7223 */ /* 0x000fe2000001001f */
[--C-:B------:R-:W-:Y:S01]  /*7230*/  FFMA.FTZ R39, R39, R41, R36.reuse ;  /* 0x0000002927277223 */ /* 0x100fe20000010024 */
[C---:B------:R-:W-:Y:S01]  /*7240*/  PRMT R36, R18.reuse, 0x7632, R36 ;  /* 0x0000763212247816 */ /* 0x040fe20000000024 */
[----:B------:R-:W-:Y:S01]  /*7250*/  FADD.FTZ R38, R37, R38 ;  /* 0x0000002625267221 */ /* 0x000fe20000010000 */
[----:B------:R-:W-:Y:S01]  /*7260*/  FADD.FTZ R35, R35, R40 ;  /* 0x0000002823237221 */ /* 0x000fe20000010000 */
        /* <DEDUP_REMOVED lines=31> */
.L_x_558:
[----:B------:R-:W-:Y:S01]  /*7460*/  FMUL.FTZ R41, R40, R22 ;  /* 0x0000001628297220 */ /* 0x000fe20000410000 */
[----:B------:R-:W-:Y:S01]  /*7470*/  FADD.FTZ R42, R33, R38 ;  /* 0x00000026212a7221 */ /* 0x000fe20000010000 */
[C---:B------:R-:W-:Y:S01]  /*7480*/  FFMA.FTZ R38, R39.reuse, R40, R30 ;  /* 0x0000002827267223 */ /* 0x040fe2000001001e */
[----:B------:R-:W-:Y:S01]  /*7490*/  FADD.FTZ R30, R34, R37 ;  /* 0x00000025221e7221 */ /* 0x000fe20000010000 */
[--C-:B------:R-:W-:Y:S01]  /*74a0*/  FFMA.FTZ R33, R39, R41, R36.reuse ;  /* 0x0000002927217223 */ /* 0x100fe20000010024 */
[----:B------:R-:W-:Y:S01]  /*74b0*/  FMUL.FTZ R34, R37, R25 ;  /* 0x0000001925227220 */ /* 0x000fe20000410000 */
[----:B------:R-:W-:Y:S01]  /*74c0*/  PRMT R36, R19, 0x7632, R36 ;  /* 0x0000763213247816 */ /* 0x000fe20000000024 */
[C---:B------:R-:W-:Y:S01]  /*74d0*/  FFMA.FTZ R31, R32.reuse, R37, R31 ;  /* 0x00000025201f7223 */ /* 0x040fe2000001001f */
[----:B------:R-:W-:Y:S01]  /*74e0*/  FADD.FTZ R35, R35, R40 ;  /* 0x0000002823237221 */ /* 0x000fe20000010000 */
[----:B------:R-:W-:Y:S01]  /*74f0*/  FFMA.FTZ R33, R32, R34, R33 ;  /* 0x0000002220217223 */ /* 0x000fe20000010021 */
[----:B------:R-:W-:Y:S01]  /*7500*/  SHF.L.U32 R32, R19, 0x10, RZ ;  /* 0x0000001013207819 */ /* 0x000fe200000006ff */
[----:B------:R-:W-:Y:S01]  /*7510*/  FADD.FTZ R41, R42, R41 ;  /* 0x000000292a297221 */ /* 0x000fe20000010000 */
[----:B------:R-:W-:-:S02]  /*7520*/  SHF.L.U32 R36, R36, 0x10, RZ ;  /* 0x0000001024247819 */ /* 0x000fc400000006ff */
[C---:B------:R-:W-:Y:S01]  /*7530*/  PRMT R37, R61.reuse, 0x7632, R37 ;  /* 0x000076323d257816 */ /* 0x040fe20000000025 */
[----:B------:R-:W-:Y:S01]  /*7540*/  FADD.FTZ R40, R32, -UR21 ;  /* 0x8000001520287e21 */ /* 0x000fe20008010000 */
[----:B------:R-:W-:Y:S01]  /*7550*/  FADD.FTZ R34, R34, R41 ;  /* 0x0000002922227221 */ /* 0x000fe20000010000 */
[----:B------:R-:W-:Y:S01]  /*7560*/  FADD.FTZ R36, R36, -UR21 ;  /* 0x8000001524247e21 */ /* 0x000fe20008010000 */
[----:B------:R-:W-:Y:S01]  /*7570*/  SHF.L.U32 R41, R61, 0x10, RZ ;  /* 0x000000103d297819 */ /* 0x000fe200000006ff */
[----:B------:R-:W-:Y:S01]  /*7580*/  FMUL.FTZ R40, R40, UR22 ;  /* 0x0000001628287c20 */ /* 0x000fe20008410000 */
[----:B------:R-:W-:Y:S01]  /*7590*/  PRMT R39, R60, 0x7632, R39 ;  /* 0x000076323c277816 */ /* 0x000fe20000000027 */
        /* <DEDUP_REMOVED lines=21> */
.L_x_559:
[----:B------:R-:W-:Y:S01]  /*76f0*/  FMUL.FTZ R42, R41, R22 ;  /* 0x00000016292a7220 */ /* 0x000fe20000410000 */
[----:B------:R-:W-:Y:S01]  /*7700*/  FADD.FTZ R37, R35, R41 ;  /* 0x0000002923257221 */ /* 0x000fe20000010000 */
[----:B------:R-:W-:Y:S01]  /*7710*/  FFMA.FTZ R38, R40, R41, R38 ;  /* 0x0000002928267223 */ /* 0x000fe20000010026 */
        /* <DEDUP_REMOVED lines=31> */
.L_x_560:
        /* <DEDUP_REMOVED lines=36> */
.L_x_561:
        /* <DEDUP_REMOVED lines=34> */
.L_x_562:
        /* <DEDUP_REMOVED lines=38> */
.L_x_563:
        /* <DEDUP_REMOVED lines=35> */
.L_x_564:
        /* <DEDUP_REMOVED lines=36> */
.L_x_565:
        /* <DEDUP_REMOVED lines=34> */
.L_x_566:
        /* <DEDUP_REMOVED lines=37> */
.L_x_567:
[----:B------:R-:W-:Y:S01]  /*88b0*/  PRMT R111, R3, 0x7632, R111 ;  /* 0x00007632036f7816 */ /* 0x000fe2000000006f */
        /* <DEDUP_REMOVED lines=34> */
.L_x_568:
[----:B------:R-:W-:Y:S01]  /*8ae0*/  FMUL.FTZ R35, R112, R22 ;  /* 0x0000001670237220 */ /* 0x000fe20000410000 */
[----:B------:R-:W-:Y:S01]  /*8af0*/  FMUL.FTZ R45, R109, R25 ;  /* 0x000000196d2d7220 */ /* 0x000fe20000410000 */
[----:B------:R-:W-:Y:S02]  /*8b00*/  SHF.L.U32 R113, R2, 0x10, RZ ;  /* 0x0000001002717819 */ /* 0x000fe400000006ff */
[----:B------:R-:W-:Y:S01]  /*8b10*/  FFMA.FTZ R33, R110, R35, R33 ;  /* 0x000000236e217223 */ /* 0x000fe20000010021 */
[--C-:B------:R-:W-:Y:S01]  /*8b20*/  FADD.FTZ R34, R34, R35.reuse ;  /* 0x0000002322227221 */ /* 0x100fe20000010000 */
[----:B------:R-:W-:Y:S01]  /*8b30*/  PRMT R35, R120, 0x7632, R35 ;  /* 0x0000763278237816 */ /* 0x000fe20000000023 */
[----:B------:R-:W-:Y:S01]  /*8b40*/  FADD.FTZ R113, R113, -UR21 ;  /* 0x8000001571717e21 */ /* 0x000fe20008010000 */
[--C-:B------:R-:W-:Y:S01]  /*8b50*/  FFMA.FTZ R44, R111, R45, R33.reuse ;  /* 0x0000002d6f2c7223 */ /* 0x100fe20000010021 */
[----:B------:R-:W-:Y:S01]  /*8b60*/  PRMT R33, R2, 0x7632, R33 ;  /* 0x0000763202217816 */ /* 0x000fe20000000021 */
[----:B------:R-:W-:Y:S01]  /*8b70*/  FADD.FTZ R45, R45, R34 ;  /* 0x000000222d2d7221 */ /* 0x000fe20000010000 */
[----:B------:R-:W-:Y:S01]  /*8b80*/  SHF.L.U32 R35, R35, 0x10, RZ ;  /* 0x0000001023237819 */ /* 0x000fe200000006ff */
[----:B------:R-:W-:Y:S01]  /*8b90*/  FMUL.FTZ R113, R113, UR22 ;  /* 0x0000001671717c20 */ /* 0x000fe20008410000 */
[----:B------:R-:W-:-:S02]  /*8ba0*/  SHF.L.U32 R33, R33, 0x10, RZ ;  /* 0x0000001021217819 */ /* 0x000fc400000006ff */
[----:B------:R-:W-:-:S03]  /*8bb0*/  SHF.L.U32 R34, R120, 0x10, RZ ;  /* 0x0000001078227819 */ /* 0x000fc600000006ff */
        /* <DEDUP_REMOVED lines=21> */
.L_x_569:
        /* <DEDUP_REMOVED lines=131> */
.L_x_571:
[----:B------:R-:W-:Y:S05]  /*9540*/  BSYNC B0 ;  /* 0x0000000000007941 */ /* 0x000fea0003800000 */
.L_x_570:
        /* <DEDUP_REMOVED lines=81> */
.L_x_573:
[----:B------:R-:W-:Y:S05]  /*9a60*/  BSYNC B0 ;  /* 0x0000000000007941 */ /* 0x000fea0003800000 */
.L_x_572:
        /* <DEDUP_REMOVED lines=16> */
.L_x_575:
[----:B------:R-:W-:Y:S05]  /*9b70*/  BSYNC B0 ;  /* 0x0000000000007941 */ /* 0x000fea0003800000 */
.L_x_574:
        /* <DEDUP_REMOVED lines=70> */
.L_x_578:
[----:B------:R-:W2:Y:S04]  /*9fe0*/  LDG.E.STRONG.GPU R33, desc[UR16][R30.64] ;  /* 0x000000101e217981 */ /* 0x000ea8000c1ef900 */
[----:B--2---:R-:W-:Y:S01]  /*9ff0*/  CCTL.IVALL ;  /* 0x00000000ff00798f */ /* 0x004fe20002000000 */
[----:B------:R-:W-:Y:S05]  /*a000*/  YIELD ;  /* 0x0000000000007946 */ /* 0x000fea0003800000 */
[----:B------:R-:W-:-:S13]  /*a010*/  ISETP.NE.AND P6, PT, R33, R32, PT ;  /* 0x000000202100720c */ /* 0x000fda0003fc5270 */
[----:B------:R-:W-:Y:S05]  /*a020*/  @P6 BRA `(.L_x_578) ;  /* 0xfffffffc00ec6947 */ /* 0x000fea000383ffff */
.L_x_577:
        /* <DEDUP_REMOVED lines=26> */
.L_x_582:
        /* <DEDUP_REMOVED lines=149> */
.L_x_581:
        /* <DEDUP_REMOVED lines=81> */
.L_x_583:
[----:B------:R-:W-:-:S04]  /*b030*/  LOP3.LUT P6, RZ, R5, 0x1, RZ, 0xc0, !PT ;  /* 0x0000000105ff7812 */ /* 0x000fc800078cc0ff */
[----:B------:R-:W-:-:S13]  /*b040*/  ISETP.NE.OR P6, PT, RZ, UR13, P6 ;  /* 0x0000000dff007c0c */ /* 0x000fda000b7c5670 */
[----:B------:R-:W-:Y:S05]  /*b050*/  @!P6 BRA `(.L_x_579) ;  /* 0x0000000000a4e947 */ /* 0x000fea0003800000 */
.L_x_580:
        /* <DEDUP_REMOVED lines=41> */
.L_x_579:
        /* <DEDUP_REMOVED lines=14> */
.L_x_585:
[----:B------:R-:W-:Y:S05]  /*b3d0*/  BSYNC B0 ;  /* 0x0000000000007941 */ /* 0x000fea0003800000 */
.L_x_584:
        /* <DEDUP_REMOVED lines=23> */
.L_x_576:
        /* <DEDUP_REMOVED lines=38> */
.L_x_586:
        /* <DEDUP_REMOVED lines=24> */
.L_x_588:
[----:B------:R-:W-:Y:S05]  /*b930*/  BSYNC B0 ;  /* 0x0000000000007941 */ /* 0x000fea0003800000 */
.L_x_587:
        /* <DEDUP_REMOVED lines=27> */
.L_x_589:
        /* <DEDUP_REMOVED lines=25> */
.L_x_591:
[----:B------:R-:W-:Y:S05]  /*bc80*/  BSYNC B0 ;  /* 0x0000000000007941 */ /* 0x000fea0003800000 */
.L_x_590:
        /* <DEDUP_REMOVED lines=28> */
.L_x_592:
        /* <DEDUP_REMOVED lines=25> */
.L_x_594:
[----:B------:R-:W-:Y:S05]  /*bfe0*/  BSYNC B0 ;  /* 0x0000000000007941 */ /* 0x000fea0003800000 */
.L_x_593:
        /* <DEDUP_REMOVED lines=29> */
.L_x_595:
        /* <DEDUP_REMOVED lines=25> */
.L_x_597:
[----:B------:R-:W-:Y:S05]  /*c350*/  BSYNC B0 ;  /* 0x0000000000007941 */ /* 0x000fea0003800000 */
.L_x_596:
        /* <DEDUP_REMOVED lines=27> */
.L_x_598:
        /* <DEDUP_REMOVED lines=25> */
.L_x_600:
[----:B------:R-:W-:Y:S05]  /*c6a0*/  BSYNC B0 ;  /* 0x0000000000007941 */ /* 0x000fea0003800000 */
.L_x_599:
        /* <DEDUP_REMOVED lines=27> */
.L_x_601:
        /* <DEDUP_REMOVED lines=20> */
[----:B------:R-:W-:Y:S01]  /*c9a0*/  FFMA.FTZ R30, R83, R25, -R30 ;  /* 0x00000019531e7223 */ /* 0x000fe2000001081e */
[----:B------:R-:W-:-:S03]  /*c9b0*/  FMUL.FTZ R31, R34, UR22 ;  /* 0x00000016221f7c20 */ /* 0x000fc60008410000 */
[----:B------:R-:W-:-:S05]  /*c9c0*/  FMUL.FTZ R30, R30, UR22 ;  /* 0x000000161e1e7c20 */ /* 0x000fca0008410000 */
[----:B------:R-:W-:-:S05]  /*c9d0*/  F2FP.BF16.F32.PACK_AB R31, R30, R31 ;  /* 0x0000001f1e1f723e */ /* 0x000fca00000010ff */
[----:B------:R0:W-:Y:S02]  /*c9e0*/  STG.E desc[UR16][R32.64], R31 ;  /* 0x0000001f20007986 */ /* 0x0001e4000c101910 */
.L_x_603:
[----:B------:R-:W-:Y:S05]  /*c9f0*/  BSYNC B0 ;  /* 0x0000000000007941 */ /* 0x000fea0003800000 */
.L_x_602:
        /* <DEDUP_REMOVED lines=27> */
.L_x_604:
        /* <DEDUP_REMOVED lines=25> */
.L_x_606:
[----:B------:R-:W-:Y:S05]  /*cd40*/  BSYNC B0 ;  /* 0x0000000000007941 */ /* 0x000fea0003800000 */
.L_x_605:
        /* <DEDUP_REMOVED lines=10> */
[----:B01----:R-:W-:-:S03]  /*cdf0*/  FFMA.FTZ R31, R34, R22, R23 ;  /* 0x00000016221f7223 */ /* 0x003fc60000010017 */
        /* <DEDUP_REMOVED lines=16> */
.L_x_607:
[----:B------:R-:W-:Y:S01]  /*cf00*/  LOP3.LUT P0, RZ, R5, 0x10, RZ, 0xc0, !PT ;  /* 0x0000001005ff7812 */ /* 0x000fe2000780c0ff */
[----:B------:R-:W-:-:S12]  /*cf10*/  BSSY B0, `(.L_x_608) ;  /* 0x0000018000007945 */ /* 0x000fd80003800000 */
        /* <DEDUP_REMOVED lines=23> */
.L_x_609:
[----:B------:R-:W-:Y:S05]  /*d090*/  BSYNC B0 ;  /* 0x0000000000007941 */ /* 0x000fea0003800000 */
.L_x_608:
        /* <DEDUP_REMOVED lines=27> */
.L_x_610:
[----:B------:R-:W-:Y:S01]  /*d250*/  LOP3.LUT P0, RZ, R5, 0x8, RZ, 0xc0, !PT ;  /* 0x0000000805ff7812 */ /* 0x000fe2000780c0ff */
[----:B------:R-:W-:-:S12]  /*d260*/  BSSY B0, `(.L_x_611) ;  /* 0x0000018000007945 */ /* 0x000fd80003800000 */
        /* <DEDUP_REMOVED lines=23> */
.L_x_612:
[----:B------:R-:W-:Y:S05]  /*d3e0*/  BSYNC B0 ;  /* 0x0000000000007941 */ /* 0x000fea0003800000 */
.L_x_611:
        /* <DEDUP_REMOVED lines=27> */
.L_x_613:
[----:B------:R-:W-:Y:S01]  /*d5a0*/  LOP3.LUT P0, RZ, R5, 0x4, RZ, 0xc0, !PT ;  /* 0x0000000405ff7812 */ /* 0x000fe2000780c0ff */
[----:B------:R-:W-:-:S12]  /*d5b0*/  BSSY B0, `(.L_x_614) ;  /* 0x0000018000007945 */ /* 0x000fd80003800000 */
        /* <DEDUP_REMOVED lines=23> */
.L_x_615:
[----:B------:R-:W-:Y:S05]  /*d730*/  BSYNC B0 ;  /* 0x0000000000007941 */ /* 0x000fea0003800000 */
.L_x_614:
        /* <DEDUP_REMOVED lines=27> */
.L_x_616:
        /* <DEDUP_REMOVED lines=25> */
.L_x_618:
[----:B------:R-:W-:Y:S05]  /*da80*/  BSYNC B0 ;  /* 0x0000000000007941 */ /* 0x000fea0003800000 */
.L_x_617:
        /* <DEDUP_REMOVED lines=12> */
[----:B-1-34-:R-:W-:-:S05]  /*db50*/  FMUL.FTZ R31, R10, -1.4426950216293334961 ;  /* 0xbfb8aa3b0a1f7820 */ /* 0x01afca0000410000 */
        /* <DEDUP_REMOVED lines=14> */
.L_x_619:
[----:B------:R-:W-:Y:S04]  /*dc40*/  BSSY B0, `(.L_x_620) ;  /* 0x0000018000007945 */ /* 0x000fe80003800000 */
[----:B------:R-:W-:Y:S05]  /*dc50*/  @!P5 BRA `(.L_x_621) ;  /* 0x000000000058d947 */ /* 0x000fea0003800000 */
[----:B0-----:R-:W5:Y:S01]  /*dc60*/  LDL R9, [R1+0x50] ;  /* 0x0000500001097983 */ /* 0x001f620000100800 */
[----:B------:R-:W-:-:S03]  /*dc70*/  ULDC.64 UR12, c[0x0][0x288] ;  /* 0x0000a200000c7ab9 */ /* 0x000fc60000000a00 */
[----:B------:R-:W2:Y:S01]  /*dc80*/  LDL R30, [R1+0x14] ;  /* 0x00001400011e7983 */ /* 0x000ea20000100800 */
[----:B------:R-:W-:Y:S02]  /*dc90*/  MOV R10, R26 ;  /* 0x0000001a000a7202 */ /* 0x000fe40000000f00 */
[----:B------:R-:W-:Y:S02]  /*dca0*/  MOV R11, R29 ;  /* 0x0000001d000b7202 */ /* 0x000fe40000000f00 */
[----:B-1-34-:R-:W-:Y:S01]  /*dcb0*/  MOV R32, UR5 ;  /* 0x0000000500207c02 */ /* 0x01afe20008000f00 */
[----:B-----5:R-:W-:Y:S02]  /*dcc0*/  IMAD R9, R9, UR12, RZ ;  /* 0x0000000c09097c24 */ /* 0x020fe4000f8e02ff */
[----:B--2---:R-:W-:-:S04]  /*dcd0*/  IMAD.WIDE.U32 R10, R30, UR12, R10 ;  /* 0x0000000c1e0a7c25 */ /* 0x004fc8000f8e000a */
[----:B------:R-:W-:Y:S01]  /*dce0*/  IMAD R9, R30, UR13, R9 ;  /* 0x0000000d1e097c24 */ /* 0x000fe2000f8e0209 */
[----:B------:R-:W-:Y:S02]  /*dcf0*/  ULDC.64 UR12, c[0x0][0x210] ;  /* 0x00008400000c7ab9 */ /* 0x000fe40000000a00 */
[----:B------:R-:W-:Y:S02]  /*dd00*/  LEA R30, P0, R10, UR12, 0x1 ;  /* 0x0000000c0a1e7c11 */ /* 0x000fe4000f8008ff */
[----:B------:R-:W-:-:S04]  /*dd10*/  IADD3 R9, R11, R9, RZ ;  /* 0x000000090b097210 */ /* 0x000fc80007ffe0ff */
        /* <DEDUP_REMOVED lines=10> */
.L_x_621:
[----:B------:R-:W-:Y:S05]  /*ddc0*/  BSYNC B0 ;  /* 0x0000000000007941 */ /* 0x000fea0003800000 */
.L_x_620:
        /* <DEDUP_REMOVED lines=27> */
.L_x_622:
[----:B------:R-:W-:Y:S04]  /*df80*/  BSSY B0, `(.L_x_623) ;  /* 0x0000018000007945 */ /* 0x000fe80003800000 */
[----:B------:R-:W-:Y:S05]  /*df90*/  @!P4 BRA `(.L_x_624) ;  /* 0x000000000058c947 */ /* 0x000fea0003800000 */
[----:B------:R-:W5:Y:S01]  /*dfa0*/  LDL R0, [R1+0x4c] ;  /* 0x00004c0001007983 */ /* 0x000f620000100800 */
[----:B------:R-:W-:-:S03]  /*dfb0*/  ULDC.64 UR12, c[0x0][0x288] ;  /* 0x0000a200000c7ab9 */ /* 0x000fc60000000a00 */
[----:B------:R-:W2:Y:S01]  /*dfc0*/  LDL R30, [R1+0x10] ;  /* 0x00001000011e7983 */ /* 0x000ea20000100800 */
[----:B------:R-:W-:Y:S02]  /*dfd0*/  MOV R10, R26 ;  /* 0x0000001a000a7202 */ /* 0x000fe40000000f00 */
[----:B------:R-:W-:Y:S01]  /*dfe0*/  MOV R11, R29 ;  /* 0x0000001d000b7202 */ /* 0x000fe20000000f00 */
[----:B-----5:R-:W-:Y:S02]  /*dff0*/  IMAD R0, R0, UR12, RZ ;  /* 0x0000000c00007c24 */ /* 0x020fe4000f8e02ff */
[----:B--2---:R-:W-:-:S04]  /*e000*/  IMAD.WIDE.U32 R10, R30, UR12, R10 ;  /* 0x0000000c1e0a7c25 */ /* 0x004fc8000f8e000a */
[----:B-1-34-:R-:W-:Y:S01]  /*e010*/  IMAD R31, R30, UR13, R0 ;  /* 0x0000000d1e1f7c24 */ /* 0x01afe2000f8e0200 */
        /* <DEDUP_REMOVED lines=14> */
.L_x_624:
[----:B------:R-:W-:Y:S05]  /*e100*/  BSYNC B0 ;  /* 0x0000000000007941 */ /* 0x000fea0003800000 */
.L_x_623:
        /* <DEDUP_REMOVED lines=14> */
[----:B------:R-:W5:Y:S01]  /*e1f0*/  MUFU.EX2 R13, R13 ;  /* 0x0000000d000d7308 */ /* 0x000f620000000800 */
[----:B0-----:R-:W-:-:S07]  /*e200*/  FADD.FTZ R12, R11, 1 ;  /* 0x3f8000000b0c7421 */ /* 0x001fce0000010000 */
[----:B------:R-:W0:Y:S01]  /*e210*/  MUFU.RCP R12, R12 ;  /* 0x0000000c000c7308 */ /* 0x000e220000001000 */
[----:B-----5:R-:W-:-:S07]  /*e220*/  FADD.FTZ R30, R13, 1 ;  /* 0x3f8000000d1e7421 */ /* 0x020fce0000010000 */
[----:B-1-34-:R-:W1:Y:S01]  /*e230*/  MUFU.RCP R31, R30 ;  /* 0x0000001e001f7308 */ /* 0x01ae620000001000 */
        /* <DEDUP_REMOVED lines=8> */
.L_x_625:
[----:B------:R-:W-:Y:S04]  /*e2c0*/  BSSY B0, `(.L_x_626) ;  /* 0x0000018000007945 */ /* 0x000fe80003800000 */
[----:B------:R-:W-:Y:S05]  /*e2d0*/  @!P3 BRA `(.L_x_627) ;  /* 0x000000000058b947 */ /* 0x000fea0003800000 */
[----:B0-----:R-:W5:Y:S01]  /*e2e0*/  LDL R9, [R1+0x48] ;  /* 0x0000480001097983 */ /* 0x001f620000100800 */
[----:B------:R-:W-:-:S03]  /*e2f0*/  ULDC.64 UR12, c[0x0][0x288] ;  /* 0x0000a200000c7ab9 */ /* 0x000fc60000000a00 */
[----:B------:R-:W2:Y:S01]  /*e300*/  LDL R12, [R1+0xc] ;  /* 0x00000c00010c7983 */ /* 0x000ea20000100800 */
[----:B------:R-:W-:Y:S02]  /*e310*/  MOV R10, R26 ;  /* 0x0000001a000a7202 */ /* 0x000fe40000000f00 */
[----:B------:R-:W-:Y:S02]  /*e320*/  MOV R11, R29 ;  /* 0x0000001d000b7202 */ /* 0x000fe40000000f00 */
[----:B------:R-:W-:Y:S01]  /*e330*/  MOV R30, UR5 ;  /* 0x00000005001e7c02 */ /* 0x000fe20008000f00 */
        /* <DEDUP_REMOVED lines=16> */
.L_x_627:
[----:B------:R-:W-:Y:S05]  /*e440*/  BSYNC B0 ;  /* 0x0000000000007941 */ /* 0x000fea0003800000 */
.L_x_626:
[----:B------:R-:W-:Y:S01]  /*e450*/  FADD.FTZ R0, R0, -UR21 ;  /* 0x8000001500007e21 */ /* 0x000fe20008010000 */
[----:B------:R-:W-:Y:S01]  /*e460*/  FADD.FTZ R91, R91, -UR21 ;  /* 0x800000155b5b7e21 */ /* 0x000fe20008010000 */
[----:B0-----:R-:W-:Y:S02]  /*e470*/  SHF.L.U32 R9, R68, 0x10, RZ ;  /* 0x0000001044097819 */ /* 0x001fe400000006ff */
[----:B------:R-:W-:Y:S01]  /*e480*/  SHF.L.U32 R88, R88, 0x10, RZ ;  /* 0x0000001058587819 */ /* 0x000fe200000006ff */
[----:B------:R-:W-:Y:S01]  /*e490*/  FMUL.FTZ R30, R0, UR22 ;  /* 0x00000016001e7c20 */ /* 0x000fe20008410000 */
[----:B-1-34-:R-:W-:Y:S01]  /*e4a0*/  SHF.L.U32 R32, R14, 0x10, RZ ;  /* 0x000000100e207819 */ /* 0x01afe200000006ff */
        /* <DEDUP_REMOVED lines=20> */
.L_x_628:
[----:B------:R-:W-:Y:S04]  /*e5f0*/  BSSY B0, `(.L_x_629) ;  /* 0x0000018000007945 */ /* 0x000fe80003800000 */
[----:B------:R-:W-:Y:S05]  /*e600*/  @!P2 BRA `(.L_x_630) ;  /* 0x000000000058a947 */ /* 0x000fea0003800000 */
[----:B------:R-:W3:Y:S01]  /*e610*/  LDL R0, [R1+0x44] ;  /* 0x0000440001007983 */ /* 0x000ee20000100800 */
[----:B------:R-:W-:-:S03]  /*e620*/  ULDC.64 UR12, c[0x0][0x288] ;  /* 0x0000a200000c7ab9 */ /* 0x000fc60000000a00 */
[----:B------:R-:W4:Y:S01]  /*e630*/  LDL R12, [R1+0x40] ;  /* 0x00004000010c7983 */ /* 0x000f220000100800 */
[----:B------:R-:W-:Y:S02]  /*e640*/  MOV R10, R26 ;  /* 0x0000001a000a7202 */ /* 0x000fe40000000f00 */
[----:B------:R-:W-:Y:S01]  /*e650*/  MOV R11, R29 ;  /* 0x0000001d000b7202 */ /* 0x000fe20000000f00 */
[----:B---3--:R-:W-:Y:S02]  /*e660*/  IMAD R0, R0, UR12, RZ ;  /* 0x0000000c00007c24 */ /* 0x008fe4000f8e02ff */
        /* <DEDUP_REMOVED lines=16> */
.L_x_630:
[----:B------:R-:W-:Y:S05]  /*e770*/  BSYNC B0 ;  /* 0x0000000000007941 */ /* 0x000fea0003800000 */
.L_x_629:
[----:B------:R-:W-:Y:S01]  /*e780*/  SHF.L.U32 R87, R87, 0x10, RZ ;  /* 0x0000001057577819 */ /* 0x000fe200000006ff */
[----:B------:R-:W-:Y:S01]  /*e790*/  FADD.FTZ R0, R32, -UR21 ;  /* 0x8000001520007e21 */ /* 0x000fe20008010000 */
[----:B0-----:R-:W-:Y:S02]  /*e7a0*/  PRMT R9, R21, 0x7632, R9 ;  /* 0x0000763215097816 */ /* 0x001fe40000000009 */
        /* <DEDUP_REMOVED lines=26> */
.L_x_631:
        /* <DEDUP_REMOVED lines=13> */
[----:B------:R-:W-:-:S04]  /*ea20*/  IADD3 R9, R11, R9, RZ ;  /* 0x000000090b097210 */ /* 0x000fc80007ffe0ff */
        /* <DEDUP_REMOVED lines=11> */
.L_x_633:
[----:B------:R-:W-:Y:S05]  /*eae0*/  BSYNC B0 ;  /* 0x0000000000007941 */ /* 0x000fea0003800000 */
.L_x_632:
[----:B------:R-:W-:Y:S01]  /*eaf0*/  PRMT R0, R66, 0x7632, R0 ;  /* 0x0000763242007816 */ /* 0x000fe20000000000 */
[----:B------:R-:W-:Y:S01]  /*eb00*/  FADD.FTZ R33, R33, -UR21 ;  /* 0x8000001521217e21 */ /* 0x000fe20008010000 */
[----:B------:R-:W-:Y:S01]  /*eb10*/  FADD.FTZ R32, R32, -UR21 ;  /* 0x8000001520207e21 */ /* 0x000fe20008010000 */
[----:B0-----:R-:W-:Y:S02]  /*eb20*/  SHF.L.U32 R9, R66, 0x10, RZ ;  /* 0x0000001042097819 */ /* 0x001fe400000006ff */
        /* <DEDUP_REMOVED lines=23> */
.L_x_634:
[----:B------:R-:W-:Y:S01]  /*eca0*/  LOP3.LUT P0, RZ, R5, 0x80000, RZ, 0xc0, !PT ;  /* 0x0008000005ff7812 */ /* 0x000fe2000780c0ff */
[----:B------:R-:W-:-:S12]  /*ecb0*/  BSSY B0, `(.L_x_635) ;  /* 0x0000018000007945 */ /* 0x000fd80003800000 */
[----:B------:R-:W-:Y:S05]  /*ecc0*/  @!P0 BRA `(.L_x_636) ;  /* 0x0000000000588947 */ /* 0x000fea0003800000 */
[----:B------:R-:W-:Y:S01]  /*ecd0*/  IADD3 R13, R6, 0x100, RZ ;  /* 0x00000100060d7810 */ /* 0x000fe20007ffe0ff */
[----:B------:R-:W-:Y:S01]  /*ece0*/  ULDC.64 UR12, c[0x0][0x288] ;  /* 0x0000a200000c7ab9 */ /* 0x000fe20000000a00 */
[----:B------:R-:W-:Y:S02]  /*ecf0*/  MOV R10, R26 ;  /* 0x0000001a000a7202 */ /* 0x000fe40000000f00 */
[----:B------:R-:W-:Y:S02]  /*ed00*/  SHF.R.S32.HI R12, RZ, 0x1f, R13 ;  /* 0x0000001fff0c7819 */ /* 0x000fe4000001140d */
[----:B------:R-:W-:Y:S02]  /*ed10*/  MOV R11, R29 ;  /* 0x0000001d000b7202 */ /* 0x000fe40000000f00 */
[----:B------:R-:W-:Y:S01]  /*ed20*/  MOV R14, UR5 ;  /* 0x00000005000e7c02 */ /* 0x000fe20008000f00 */
[----:B------:R-:W-:Y:S02]  /*ed30*/  IMAD R12, R12, UR12, RZ ;  /* 0x0000000c0c0c7c24 */ /* 0x000fe4000f8e02ff */
[----:B------:R-:W-:-:S04]  /*ed40*/  IMAD.WIDE.U32 R10, R13, UR12, R10 ;  /* 0x0000000c0d0a7c25 */ /* 0x000fc8000f8e000a */
[----:B------:R-:W-:Y:S01]  /*ed50*/  IMAD R13, R13, UR13, R12 ;  /* 0x0000000d0d0d7c24 */ /* 0x000fe2000f8e020c */
[----:B------:R-:W-:Y:S02]  /*ed60*/  ULDC.64 UR12, c[0x0][0x210] ;  /* 0x00008400000c7ab9 */ /* 0x000fe40000000a00 */
[C---:B------:R-:W-:Y:S02]  /*ed70*/  LEA R12, P0, R10.reuse, UR12, 0x1 ;  /* 0x0000000c0a0c7c11 */ /* 0x040fe4000f8008ff */
[----:B------:R-:W-:Y:S02]  /*ed80*/  IADD3 R13, R11, R13, RZ ;  /* 0x0000000d0b0d7210 */ /* 0x000fe40007ffe0ff */
[----:B------:R-:W-:Y:S02]  /*ed90*/  MOV R11, UR5 ;  /* 0x00000005000b7c02 */ /* 0x000fe40008000f00 */
[----:B------:R-:W-:-:S03]  /*eda0*/  LEA.HI.X R13, R10, UR13, R13, 0x1, P0 ;  /* 0x0000000d0a0d7c11 */ /* 0x000fc600080f0c0d */
        /* <DEDUP_REMOVED lines=8> */
.L_x_636:
[----:B------:R-:W-:Y:S05]  /*ee30*/  BSYNC B0 ;  /* 0x0000000000007941 */ /* 0x000fea0003800000 */
.L_x_635:
        /* <DEDUP_REMOVED lines=31> */
.L_x_637:
        /* <DEDUP_REMOVED lines=25> */
.L_x_639:
[----:B------:R-:W-:Y:S05]  /*f1c0*/  BSYNC B0 ;  /* 0x0000000000007941 */ /* 0x000fea0003800000 */
.L_x_638:
[----:B------:R-:W-:Y:S01]  /*f1d0*/  FADD.FTZ R33, R33, -UR21 ;  /* 0x8000001521217e21 */ /* 0x000fe20008010000 */
[----:B------:R-:W-:Y:S01]  /*f1e0*/  PRMT R0, R64, 0x7632, R0 ;  /* 0x0000763240007816 */ /* 0x000fe20000000000 */
[----:B------:R-:W-:Y:S01]  /*f1f0*/  FADD.FTZ R30, R30, -UR21 ;  /* 0x800000151e1e7e21 */ /* 0x000fe20008010000 */
[----:B01----:R-:W-:Y:S01]  /*f200*/  SHF.L.U32 R9, R64, 0x10, RZ ;  /* 0x0000001040097819 */ /* 0x003fe200000006ff */
        /* <DEDUP_REMOVED lines=23> */
.L_x_640:
        /* <DEDUP_REMOVED lines=25> */
.L_x_642:
[----:B------:R-:W-:Y:S05]  /*f510*/  BSYNC B0 ;  /* 0x0000000000007941 */ /* 0x000fea0003800000 */
.L_x_641:
[----:B------:R-:W-:Y:S02]  /*f520*/  SHF.L.U32 R17, R17, 0x10, RZ ;  /* 0x0000001011117819 */ /* 0x000fe400000006ff */
[----:B------:R-:W-:Y:S02]  /*f530*/  SHF.L.U32 R0, R34, 0x10, RZ ;  /* 0x0000001022007819 */ /* 0x000fe400000006ff */
[----:B------:R-:W-:Y:S01]  /*f540*/  PRMT R14, R63, 0x7632, R14 ;  /* 0x000076323f0e7816 */ /* 0x000fe2000000000e */
[----:B------:R-:W-:Y:S01]  /*f550*/  FADD.FTZ R17, R17, -UR21 ;  /* 0x8000001511117e21 */ /* 0x000fe20008010000 */
[----:B0-----:R-:W-:Y:S01]  /*f560*/  PRMT R9, R18, 0x7632, R9 ;  /* 0x0000763212097816 */ /* 0x001fe20000000009 */
        /* <DEDUP_REMOVED lines=26> */
.L_x_643:
        /* <DEDUP_REMOVED lines=25> */
.L_x_645:
[----:B------:R-:W-:Y:S05]  /*f8a0*/  BSYNC B0 ;  /* 0x0000000000007941 */ /* 0x000fea0003800000 */
.L_x_644:
[----:B------:R-:W-:Y:S01]  /*f8b0*/  FADD.FTZ R31, R31, -UR21 ;  /* 0x800000151f1f7e21 */ /* 0x000fe20008010000 */
[----:B------:R-:W-:Y:S01]  /*f8c0*/  PRMT R0, R62, 0x7632, R0 ;  /* 0x000076323e007816 */ /* 0x000fe20000000000 */
[----:B------:R-:W-:Y:S01]  /*f8d0*/  FADD.FTZ R18, R18, -UR21 ;  /* 0x8000001512127e21 */ /* 0x000fe20008010000 */
[----:B0-----:R-:W-:Y:S01]  /*f8e0*/  SHF.L.U32 R9, R62, 0x10, RZ ;  /* 0x000000103e097819 */ /* 0x001fe200000006ff */
        /* <DEDUP_REMOVED lines=23> */
.L_x_646:
        /* <DEDUP_REMOVED lines=25> */
.L_x_648:
[----:B------:R-:W-:Y:S05]  /*fbf0*/  BSYNC B0 ;  /* 0x0000000000007941 */ /* 0x000fea0003800000 */
.L_x_647:
        /* <DEDUP_REMOVED lines=31> */
.L_x_649:
        /* <DEDUP_REMOVED lines=25> */
.L_x_651:
[----:B------:R-:W-:Y:S05]  /*ff80*/  BSYNC B0 ;  /* 0x0000000000007941 */ /* 0x000fea0003800000 */
.L_x_650:
        /* <DEDUP_REMOVED lines=27> */
.L_x_652:
[----:B------:R-:W-:Y:S01]  /*10140*/  LOP3.LUT P0, RZ, R5, 0x2000, RZ, 0xc0, !PT ;  /* 0x0000200005ff7812 */ /* 0x000fe2000780c0ff */
[----:B------:R-:W-:-:S12]  /*10150*/  BSSY B0, `(.L_x_653) ;  /* 0x0000018000007945 */ /* 0x000fd80003800000 */
[----:B------:R-:W-:Y:S05]  /*10160*/  @!P0 BRA `(.L_x_654) ;  /* 0x0000000000588947 */ /* 0x000fea0003800000 */
[----:B01----:R-:W-:Y:S01]  /*10170*/  IADD3 R12, R6, 0x160, RZ ;  /* 0x00000160060c7810 */ /* 0x003fe20007ffe0ff */
        /* <DEDUP_REMOVED lines=21> */
.L_x_654:
[----:B------:R-:W-:Y:S05]  /*102d0*/  BSYNC B0 ;  /* 0x0000000000007941 */ /* 0x000fea0003800000 */
.L_x_653:
[----:B------:R-:W-:Y:S02]  /*102e0*/  SHF.L.U32 R20, R20, 0x10, RZ ;  /* 0x0000001014147819 */ /* 0x000fe400000006ff */
[----:B------:R-:W-:Y:S02]  /*102f0*/  SHF.L.U32 R0, R21, 0x10, RZ ;  /* 0x0000001015007819 */ /* 0x000fe400000006ff */
[----:B------:R-:W-:Y:S01]  /*10300*/  PRMT R14, R58, 0x7632, R14 ;  /* 0x000076323a0e7816 */ /* 0x000fe2000000000e */
[----:B------:R-:W-:Y:S01]  /*10310*/  FADD.FTZ R20, R20, -UR21 ;  /* 0x8000001514147e21 */ /* 0x000fe20008010000 */
[C---:B------:R-:W-:Y:S01]  /*10320*/  PRMT R16, R57.reuse, 0x7632, R16 ;  /* 0x0000763239107816 */ /* 0x040fe20000000010 */
[----:B------:R-:W-:Y:S01]  /*10330*/  FADD.FTZ R0, R0, -UR21 ;  /* 0x8000001500007e21 */ /* 0x000fe20008010000 */
[----:B01-3--:R-:W-:Y:S01]  /*10340*/  SHF.L.U32 R9, R58, 0x10, RZ ;  /* 0x000000103a097819 */ /* 0x00bfe200000006ff */
        /* <DEDUP_REMOVED lines=24> */
.L_x_655:
        /* <DEDUP_REMOVED lines=25> */
.L_x_657:
[----:B------:R-:W-:Y:S05]  /*10660*/  BSYNC B0 ;  /* 0x0000000000007941 */ /* 0x000fea0003800000 */
.L_x_656:
        /* <DEDUP_REMOVED lines=27> */
.L_x_658:
        /* <DEDUP_REMOVED lines=25> */
.L_x_660:
[----:B------:R-:W-:Y:S05]  /*109b0*/  BSYNC B0 ;  /* 0x0000000000007941 */ /* 0x000fea0003800000 */
.L_x_659:
[----:B0-----:R-:W3:Y:S01]  /*109c0*/  LDL.LU R9, [R1+0x8] ;  /* 0x0000080001097983 */ /* 0x001ee20000300800 */
        /* <DEDUP_REMOVED lines=31> */
.L_x_661:
        /* <DEDUP_REMOVED lines=27> */
.L_x_663:
[----:B------:R-:W-:Y:S05]  /*10d70*/  BSYNC B0 ;  /* 0x0000000000007941 */ /* 0x000fea0003800000 */
.L_x_662:
[----:B0-----:R-:W3:Y:S01]  /*10d80*/  LDL.LU R9, [R1] ;  /* 0x0000000001097983 */ /* 0x001ee20000300800 */
[----:B------:R-:W-:Y:S02]  /*10d90*/  SHF.L.U32 R10, R17, 0x10, RZ ;  /* 0x00000010110a7819 */ /* 0x000fe400000006ff */
        /* <DEDUP_REMOVED lines=29> */
.L_x_664:
        /* <DEDUP_REMOVED lines=26> */
.L_x_666:
[----:B------:R-:W-:Y:S05]  /*11110*/  BSYNC B0 ;  /* 0x0000000000007941 */ /* 0x000fea0003800000 */
.L_x_665:
[----:B------:R-:W-:Y:S02]  /*11120*/  SHF.L.U32 R118, R118, 0x10, RZ ;  /* 0x0000001076767819 */ /* 0x000fe400000006ff */
[----:B------:R-:W-:Y:S02]  /*11130*/  SHF.L.U32 R0, R15, 0x10, RZ ;  /* 0x000000100f007819 */ /* 0x000fe400000006ff */
        /* <DEDUP_REMOVED lines=28> */
.L_x_667:
[----:B------:R-:W-:Y:S01]  /*11300*/  ISETP.GE.U32.AND P0, PT, R21, UR12, PT ;  /* 0x0000000c15007c0c */ /* 0x000fe2000bf06070 */
[----:B------:R-:W-:Y:S01]  /*11310*/  BSSY B0, `(.L_x_668) ;  /* 0x0000019000007945 */ /* 0x000fe20003800000 */
[----:B------:R-:W-:Y:S02]  /*11320*/  PRMT R15, R124, 0x7632, R15 ;  /* 0x000076327c0f7816 */ /* 0x000fe4000000000f */
[----:B------:R-:W-:-:S04]  /*11330*/  ISETP.GE.AND.EX P0, PT, R18, UR13, PT, P0 ;  /* 0x0000000d12007c0c */ /* 0x000fc8000bf06300 */
[----:B------:R-:W-:-:S13]  /*11340*/  ISETP.LT.U32.AND P0, PT, R8, 0x200, !P0 ;  /* 0x000002000800780c */ /* 0x000fda0004701070 */
[----:B------:R-:W-:Y:S05]  /*11350*/  @!P0 BRA `(.L_x_669) ;  /* 0x0000000000508947 */ /* 0x000fea0003800000 */
[----:B------:R-:W-:Y:S01]  /*11360*/  ULDC.64 UR14, c[0x0][0x288] ;  /* 0x0000a200000e7ab9 */ /* 0x000fe20000000a00 */
[----:B0-----:R-:W-:Y:S01]  /*11370*/  MOV R10, R26 ;  /* 0x0000001a000a7202 */ /* 0x001fe20000000f00 */
        /* <DEDUP_REMOVED lines=18> */
.L_x_669:
[----:B------:R-:W-:Y:S05]  /*114a0*/  BSYNC B0 ;  /* 0x0000000000007941 */ /* 0x000fea0003800000 */
.L_x_668:
        /* <DEDUP_REMOVED lines=30> */
.L_x_670:
[----:B------:R-:W-:Y:S01]  /*11690*/  ISETP.GE.U32.AND P0, PT, R21, UR12, PT ;  /* 0x0000000c15007c0c */ /* 0x000fe2000bf06070 */
[----:B------:R-:W-:Y:S01]  /*116a0*/  BSSY B0, `(.L_x_671) ;  /* 0x0000019000007945 */ /* 0x000fe20003800000 */
[----:B------:R-:W-:Y:S02]  /*116b0*/  PRMT R15, R4, 0x7632, R15 ;  /* 0x00007632040f7816 */ /* 0x000fe4000000000f */
[----:B------:R-:W-:-:S04]  /*116c0*/  ISETP.GE.AND.EX P0, PT, R18, UR13, PT, P0 ;  /* 0x0000000d12007c0c */ /* 0x000fc8000bf06300 */
[----:B------:R-:W-:-:S13]  /*116d0*/  ISETP.LT.U32.AND P0, PT, R8, 0x200, !P0 ;  /* 0x000002000800780c */ /* 0x000fda0004701070 */
[----:B------:R-:W-:Y:S05]  /*116e0*/  @!P0 BRA `(.L_x_672) ;  /* 0x0000000000508947 */ /* 0x000fea0003800000 */
[----:B------:R-:W-:Y:S01]  /*116f0*/  ULDC.64 UR14, c[0x0][0x288] ;  /* 0x0000a200000e7ab9 */ /* 0x000fe20000000a00 */
[----:B01----:R-:W-:Y:S01]  /*11700*/  MOV R10, R26 ;  /* 0x0000001a000a7202 */ /* 0x003fe20000000f00 */
        /* <DEDUP_REMOVED lines=18> */
.L_x_672:
[----:B------:R-:W-:Y:S05]  /*11830*/  BSYNC B0 ;  /* 0x0000000000007941 */ /* 0x000fea0003800000 */
.L_x_671:
[----:B------:R-:W-:Y:S02]  /*11840*/  SHF.L.U32 R4, R4, 0x10, RZ ;  /* 0x0000001004047819 */ /* 0x000fe400000006ff */
[----:B------:R-:W-:Y:S02]  /*11850*/  SHF.L.U32 R0, R15, 0x10, RZ ;  /* 0x000000100f007819 */ /* 0x000fe400000006ff */
[----:B01-3--:R-:W-:Y:S01]  /*11860*/  PRMT R11, R122, 0x7632, R11 ;  /* 0x000076327a0b7816 */ /* 0x00bfe2000000000b */
        /* <DEDUP_REMOVED lines=27> */
.L_x_673:
        /* <DEDUP_REMOVED lines=26> */
.L_x_675:
[----:B------:R-:W-:Y:S05]  /*11bc0*/  BSYNC B0 ;  /* 0x0000000000007941 */ /* 0x000fea0003800000 */
.L_x_674:
[----:B------:R-:W-:Y:S02]  /*11bd0*/  SHF.L.U32 R3, R3, 0x10, RZ ;  /* 0x0000001003037819 */ /* 0x000fe400000006ff */
        /* <DEDUP_REMOVED lines=29> */
.L_x_676:
[----:B------:R-:W-:Y:S01]  /*11db0*/  ISETP.GE.U32.AND P0, PT, R19, UR12, PT ;  /* 0x0000000c13007c0c */ /* 0x000fe2000bf06070 */
[----:B------:R-:W-:Y:S01]  /*11dc0*/  BSSY B0, `(.L_x_677) ;  /* 0x000001a000007945 */ /* 0x000fe20003800000 */
[----:B------:R-:W-:Y:S02]  /*11dd0*/  PRMT R14, R2, 0x7632, R14 ;  /* 0x00007632020e7816 */ /* 0x000fe4000000000e */
[----:B------:R-:W-:Y:S02]  /*11de0*/  ISETP.GE.AND.EX P0, PT, R18, UR13, PT, P0 ;  /* 0x0000000d12007c0c */ /* 0x000fe4000bf06300 */
[----:B0-----:R-:W-:Y:S02]  /*11df0*/  SHF.R.U32.HI R9, RZ, 0x5, R8 ;  /* 0x00000005ff097819 */ /* 0x001fe40000011608 */
        /* <DEDUP_REMOVED lines=22> */
.L_x_678:
[----:B------:R-:W-:Y:S05]  /*11f60*/  BSYNC B0 ;  /* 0x0000000000007941 */ /* 0x000fea0003800000 */
.L_x_677:
[----:B------:R-:W-:Y:S01]  /*11f70*/  SHF.L.U32 R2, R2, 0x10, RZ ;  /* 0x0000001002027819 */ /* 0x000fe200000006ff */
[----:B--2---:R-:W-:Y:S01]  /*11f80*/  IMAD R36, R36, UR18, R9 ;  /* 0x0000001224247c24 */ /* 0x004fe2000f8e0209 */
        /* <DEDUP_REMOVED lines=14> */
[----:B0-----:R-:W-:-:S05]  /*12070*/  FMUL.FTZ R3, R24, -1.4426950216293334961 ;  /* 0xbfb8aa3b18037820 */ /* 0x001fca0000410000 */
        /* <DEDUP_REMOVED lines=14> */
.L_x_679:
[----:B------:R-:W-:Y:S01]  /*12160*/  ISETP.GE.U32.AND P0, PT, R36, UR12, PT ;  /* 0x0000000c24007c0c */ /* 0x000fe2000bf06070 */
[----:B------:R-:W-:Y:S03]  /*12170*/  BSSY B0, `(.L_x_680) ;  /* 0x0000019000007945 */ /* 0x000fe60003800000 */
[----:B------:R-:W-:-:S04]  /*12180*/  ISETP.GE.AND.EX P0, PT, R16, UR13, PT, P0 ;  /* 0x0000000d10007c0c */ /* 0x000fc8000bf06300 */
[----:B------:R-:W-:-:S13]  /*12190*/  ISETP.LT.U32.AND P0, PT, R8, 0x200, !P0 ;  /* 0x000002000800780c */ /* 0x000fda0004701070 */
[----:B------:R-:W-:Y:S05]  /*121a0*/  @!P0 BRA `(.L_x_681) ;  /* 0x0000000000548947 */ /* 0x000fea0003800000 */
[----:B0-----:R-:W-:Y:S01]  /*121b0*/  IADD3 R3, R6, 0x1f0, RZ ;  /* 0x000001f006037810 */ /* 0x001fe20007ffe0ff */
[----:B------:R-:W-:Y:S01]  /*121c0*/  ULDC.64 UR12, c[0x0][0x288] ;  /* 0x0000a200000c7ab9 */ /* 0x000fe20000000a00 */
[----:B------:R-:W-:Y:S02]  /*121d0*/  MOV R27, R29 ;  /* 0x0000001d001b7202 */ /* 0x000fe40000000f00 */
[----:B------:R-:W-:Y:S02]  /*121e0*/  SHF.R.S32.HI R0, RZ, 0x1f, R3 ;  /* 0x0000001fff007819 */ /* 0x000fe40000011403 */
[----:B------:R-:W-:Y:S01]  /*121f0*/  MOV R11, UR5 ;  /* 0x00000005000b7c02 */ /* 0x000fe20008000f00 */
[----:B------:R-:W-:Y:S01]  /*12200*/  IMAD.WIDE.U32 R26, R3, UR12, R26 ;  /* 0x0000000c031a7c25 */ /* 0x000fe2000f8e001a */
[----:B------:R-:W-:-:S03]  /*12210*/  MOV R10, UR5 ;  /* 0x00000005000a7c02 */ /* 0x000fc60008000f00 */
[----:B------:R-:W-:-:S04]  /*12220*/  IMAD R0, R0, UR12, RZ ;  /* 0x0000000c00007c24 */ /* 0x000fc8000f8e02ff */
[----:B------:R-:W-:Y:S02]  /*12230*/  IMAD R3, R3, UR13, R0 ;  /* 0x0000000d03037c24 */ /* 0x000fe4000f8e0200 */
[----:B------:R-:W-:Y:S01]  /*12240*/  FFMA.FTZ R0, R14, R11, UR6 ;  /* 0x000000060e007e23 */ /* 0x000fe2000801000b */
[----:B------:R-:W-:Y:S01]  /*12250*/  FFMA.FTZ R11, R15, R10, UR6 ;  /* 0x000000060f0b7e23 */ /* 0x000fe2000801000a */
[----:B------:R-:W-:Y:S02]  /*12260*/  ULDC.64 UR12, c[0x0][0x210] ;  /* 0x00008400000c7ab9 */ /* 0x000fe40000000a00 */
[----:B------:R-:W-:Y:S01]  /*12270*/  FFMA.FTZ R0, R9, R22, -R0 ;  /* 0x0000001609007223 */ /* 0x000fe20000010800 */
[----:B------:R-:W-:Y:S01]  /*12280*/  FFMA.FTZ R11, R4, R25, -R11 ;  /* 0x00000019040b7223 */ /* 0x000fe2000001080b */
[----:B------:R-:W-:Y:S02]  /*12290*/  IADD3 R3, R27, R3, RZ ;  /* 0x000000031b037210 */ /* 0x000fe40007ffe0ff */
[----:B------:R-:W-:Y:S01]  /*122a0*/  FMUL.FTZ R0, R0, UR22 ;  /* 0x0000001600007c20 */ /* 0x000fe20008410000 */
[----:B------:R-:W-:Y:S01]  /*122b0*/  FMUL.FTZ R9, R11, UR22 ;  /* 0x000000160b097c20 */ /* 0x000fe20008410000 */
[----:B------:R-:W-:-:S04]  /*122c0*/  LEA R2, P0, R26, UR12, 0x1 ;  /* 0x0000000c1a027c11 */ /* 0x000fc8000f8008ff */
[----:B------:R-:W-:Y:S02]  /*122d0*/  LEA.HI.X R3, R26, UR13, R3, 0x1, P0 ;  /* 0x0000000d1a037c11 */ /* 0x000fe400080f0c03 */
[----:B------:R-:W-:-:S05]  /*122e0*/  F2FP.BF16.F32.PACK_AB R9, R9, R0 ;  /* 0x000000000909723e */ /* 0x000fca00000010ff */
[----:B------:R1:W-:Y:S02]  /*122f0*/  STG.E desc[UR16][R2.64], R9 ;  /* 0x0000000902007986 */ /* 0x0003e4000c101910 */
.L_x_681:
[----:B------:R-:W-:Y:S05]  /*12300*/  BSYNC B0 ;  /* 0x0000000000007941 */ /* 0x000fea0003800000 */
.L_x_680:
        /* <DEDUP_REMOVED lines=8> */
.L_x_535:
[----:B------:R-:W2:Y:S01]  /*12390*/  LDC R6, c[0x0][0xc] ;  /* 0x00000300ff067b82 */ /* 0x000ea20000000800 */
[----:B------:R-:W-:Y:S01]  /*123a0*/  ISETP.NE.AND P2, PT, R8, RZ, PT ;  /* 0x000000ff0800720c */ /* 0x000fe20003f45270 */
[----:B------:R-:W-:Y:S06]  /*123b0*/  BSSY B0, `(.L_x_683) ;  /* 0x0000015000007945 */ /* 0x000fec0003800000 */
[----:B-1----:R-:W1:Y:S08]  /*123c0*/  LDC R9, c[0x0][0x10] ;  /* 0x00000400ff097b82 */ /* 0x002e700000000800 */
[----:B0-----:R-:W0:Y:S01]  /*123d0*/  LDC.64 R2, c[0x0][0x258] ;  /* 0x00009600ff027b82 */ /* 0x001e220000000a00 */
[----:B--2---:R-:W-:-:S02]  /*123e0*/  IADD3 R0, R6, -0x1, RZ ;  /* 0xffffffff06007810 */ /* 0x004fc40007ffe0ff */
[----:B------:R-:W-:Y:S02]  /*123f0*/  ISETP.NE.AND P1, PT, R6, 0x1, PT ;  /* 0x000000010600780c */ /* 0x000fe40003f25270 */
[----:B------:R-:W-:Y:S02]  /*12400*/  ISETP.NE.AND P0, PT, R0, UR18, PT ;  /* 0x0000001200007c0c */ /* 0x000fe4000bf05270 */
[C---:B-1----:R-:W-:Y:S02]  /*12410*/  SHF.L.U32 R0, R9.reuse, 0x1, RZ ;  /* 0x0000000109007819 */ /* 0x042fe400000006ff */
[----:B------:R-:W-:Y:S02]  /*12420*/  IADD3 R4, R9, -0x1, RZ ;  /* 0xffffffff09047810 */ /* 0x000fe40007ffe0ff */
[----:B------:R-:W-:Y:S02]  /*12430*/  SEL R5, R0, RZ, P1 ;  /* 0x000000ff00057207 */ /* 0x000fe40000800000 */
[----:B------:R-:W-:-:S03]  /*12440*/  ISETP.NE.OR P0, PT, R7, R4, P0 ;  /* 0x000000040700720c */ /* 0x000fc60000705670 */
[----:B0-----:R-:W-:Y:S01]  /*12450*/  IMAD.WIDE.U32 R2, R5, 0x4, R2 ;  /* 0x0000000405027825 */ /* 0x001fe200078e0002 */
        /* <DEDUP_REMOVED lines=10> */
.L_x_684:
[----:B------:R-:W-:Y:S05]  /*12500*/  BSYNC B0 ;  /* 0x0000000000007941 */ /* 0x000fea0003800000 */
.L_x_683:
[----:B------:R-:W-:Y:S05]  /*12510*/  @P0 EXIT ;  /* 0x000000000000094d */ /* 0x000fea0003800000 */
[----:B------:R-:W-:Y:S05]  /*12520*/  @P2 BRA `(.L_x_685) ;  /* 0x0000000000202947 */ /* 0x000fea0003800000 */
[----:B------:R-:W-:-:S05]  /*12530*/  IMAD R0, R6, R9, RZ ;  /* 0x0000000906007224 */ /* 0x000fca00078e02ff */
[----:B------:R-:W-:-:S13]  /*12540*/  ISETP.NE.AND P0, PT, R0, -0x1, PT ;  /* 0xffffffff0000780c */ /* 0x000fda0003f05270 */
[----:B------:R-:W-:Y:S05]  /*12550*/  @!P0 BRA `(.L_x_685) ;  /* 0x0000000000148947 */ /* 0x000fea0003800000 */
.L_x_686:
[----:B0-----:R-:W2:Y:S04]  /*12560*/  LDG.E.STRONG.GPU R5, desc[UR16][R2.64] ;  /* 0x0000001002057981 */ /* 0x001ea8000c1ef900 */
[----:B--2---:R-:W-:Y:S01]  /*12570*/  CCTL.IVALL ;  /* 0x00000000ff00798f */ /* 0x004fe20002000000 */
[----:B------:R-:W-:Y:S05]  /*12580*/  YIELD ;  /* 0x0000000000007946 */ /* 0x000fea0003800000 */
[----:B------:R-:W-:-:S13]  /*12590*/  ISETP.NE.AND P0, PT, R5, R0, PT ;  /* 0x000000000500720c */ /* 0x000fda0003f05270 */
[----:B------:R-:W-:Y:S05]  /*125a0*/  @P0 BRA `(.L_x_686) ;  /* 0xfffffffc00ec0947 */ /* 0x000fea000383ffff */
.L_x_685:
[----:B------:R-:W-:Y:S05]  /*125b0*/  WARPSYNC.ALL ;  /* 0x0000000000007948 */ /* 0x000fea0003800000 */
[----:B------:R-:W1:Y:S08]  /*125c0*/  LDC.64 R22, c[0x0][0x288] ;  /* 0x0000a200ff167b82 */ /* 0x000e700000000a00 */
[----:B------:R-:W-:Y:S01]  /*125d0*/  BAR.SYNC.DEFER_BLOCKING 0x0 ;  /* 0x0000000000007b1d */ /* 0x000fe20000010000 */
[----:B-1----:R-:W-:-:S04]  /*125e0*/  LEA.HI R0, P0, R23, R22, RZ, 0x1 ;  /* 0x0000001617007211 */ /* 0x002fc800078108ff */
[----:B0-----:R-:W-:-:S04]  /*125f0*/  IADD3.X R3, RZ, R23, RZ, P0, !PT ;  /* 0x00000017ff037210 */ /* 0x001fc800007fe4ff */
        /* <DEDUP_REMOVED lines=19> */
.L_x_687:
        /* <DEDUP_REMOVED lines=25> */
.L_x_688:
        /* <DEDUP_REMOVED lines=12> */
.L_x_5223:


//--------------------- .text._Z35group_norm_nhwc_bwd_one_pass_kernelI11Bf16IOFp16WLi64ELi64ELi512EEv26Group_norm_nhwc_bwd_params --------------------------
	.section	.text._Z35group_norm_nhwc_bwd_one_pass_kernelI11Bf16IOFp16WLi64ELi64ELi512EEv26Group_norm_nhwc_bwd_params,"ax",@progbits
	.align	128
        .global         _Z35group_norm_nhwc_bwd_one_pass_kernelI11Bf16IOFp16WLi64ELi64ELi512EEv26Group_norm_nhwc_bwd_params
        .type           _Z35group_norm_nhwc_bwd_one_pass_kernelI11Bf16IOFp16WLi64ELi64ELi512EEv26Group_norm_nhwc_bwd_params,@function
        .size           _Z35group_norm_nhwc_bwd_one_pass_kernelI11Bf16IOFp16WLi64ELi64ELi512EEv26Group_norm_nhwc_bwd_params,(.L_x_5224 - _Z35group_norm_nhwc_bwd_one_pass_kernelI11Bf16IOFp16WLi64ELi64ELi512EEv26Group_norm_nhwc_bwd_params)
        .other          _Z35group_norm_nhwc_bwd_one_pass_kernelI11Bf16IOFp16WLi64ELi64ELi512EEv26Group_norm_nhwc_bwd_params,@"STO_CUDA_ENTRY STV_DEFAULT"
_Z35group_norm_nhwc_bwd_one_pass_kernelI11Bf16IOFp16WLi64ELi64ELi512EEv26Group_norm_nhwc_bwd_params:
.text._Z35group_norm_nhwc_bwd_one_pass_kernelI11Bf16IOFp16WLi64ELi64ELi512EEv26Group_norm_nhwc_bwd_params:
        /* <DEDUP_REMOVED lines=53> */
.L_x_724:
        /* <DEDUP_REMOVED lines=163> */
[----:B--2---:R-:W-:Y:S02]  /*0d80*/  HADD2.F32 R44, -RZ, R44.H0_H0 ;  /* 0x2000002cff2c7230 */ /* 0x004fe40000004100 */
[----:B---3--:R-:W-:Y:S02]  /*0d90*/  HADD2.F32 R41, -RZ, R41.H0_H0 ;  /* 0x20000029ff297230 */ /* 0x008fe40000004100 */
[----:B----4-:R-:W-:Y:S02]  /*0da0*/  @P0 HADD2.F32 R43, -RZ, R13.H0_H0 ;  /* 0x2000000dff2b0230 */ /* 0x010fe40000004100 */
[----:B------:R-:W-:-:S07]  /*0db0*/  @P0 HADD2.F32 R42, -RZ, R12.H0_H0 ;  /* 0x2000000cff2a0230 */ /* 0x000fce0000004100 */
.L_x_691:
[----:B------:R-:W-:Y:S05]  /*0dc0*/  BSYNC B0 ;  /* 0x0000000000007941 */ /* 0x000fea0003800000 */
.L_x_690:
        /* <DEDUP_REMOVED lines=37> */
.L_x_692:
        /* <DEDUP_REMOVED lines=26> */
.L_x_693:
        /* <DEDUP_REMOVED lines=36> */
.L_x_694:
        /* <DEDUP_REMOVED lines=34> */
.L_x_695:
        /* <DEDUP_REMOVED lines=103> */
.L_x_697:
[----:B------:R-:W-:Y:S05]  /*1c90*/  BSYNC B0 ;  /* 0x0000000000007941 */ /* 0x000fea0003800000 */
.L_x_696:
        /* <DEDUP_REMOVED lines=78> */
.L_x_699:
[----:B------:R-:W-:Y:S05]  /*2180*/  BSYNC B0 ;  /* 0x0000000000007941 */ /* 0x000fea0003800000 */
.L_x_698:
        /* <DEDUP_REMOVED lines=21> */
.L_x_701:
[----:B------:R-:W-:Y:S05]  /*22e0*/  BSYNC B0 ;  /* 0x0000000000007941 */ /* 0x000fea0003800000 */
.L_x_700:
        /* <DEDUP_REMOVED lines=39> */
.L_x_704:
[----:B------:R-:W2:Y:S04]  /*2560*/  LDG.E.STRONG.GPU R12, desc[UR12][R10.64] ;  /* 0x0000000c0a0c7981 */ /* 0x000ea8000c1ef900 */
[----:B--2---:R-:W-:Y:S01]  /*2570*/  CCTL.IVALL ;  /* 0x00000000ff00798f */ /* 0x004fe20002000000 */
[----:B------:R-:W-:Y:S05]  /*2580*/  YIELD ;  /* 0x0000000000007946 */ /* 0x000fea0003800000 */
[----:B------:R-:W-:-:S13]  /*2590*/  ISETP.NE.AND P0, PT, R12, R15, PT ;  /* 0x0000000f0c00720c */ /* 0x000fda0003f05270 */
[----:B------:R-:W-:Y:S05]  /*25a0*/  @P0 BRA `(.L_x_704) ;  /* 0xfffffffc00ec0947 */ /* 0x000fea000383ffff */
.L_x_703:
        /* <DEDUP_REMOVED lines=17> */
.L_x_708:
        /* <DEDUP_REMOVED lines=115> */
.L_x_707:
        /* <DEDUP_REMOVED lines=61> */
.L_x_709:
[----:B------:R-:W-:-:S13]  /*31c0*/  ISETP.NE.OR P0, PT, R20, RZ, P0 ;  /* 0x000000ff1400720c */ /* 0x000fda0000705670 */
[----:B------:R-:W-:Y:S05]  /*31d0*/  @!P0 BRA `(.L_x_705) ;  /* 0x00000000007c8947 */ /* 0x000fea0003800000 */
.L_x_706:
        /* <DEDUP_REMOVED lines=31> */
.L_x_705:
        /* <DEDUP_REMOVED lines=11> */
.L_x_711:
[----:B------:R-:W-:Y:S05]  /*3480*/  BSYNC B0 ;  /* 0x0000000000007941 */ /* 0x000fea0003800000 */
.L_x_710:
        /* <DEDUP_REMOVED lines=16> */
.L_x_702:
        /* <DEDUP_REMOVED lines=53> */
.L_x_712:
        /* <DEDUP_REMOVED lines=20> */
.L_x_714:
[----:B------:R-:W-:Y:S05]  /*3a20*/  BSYNC B0 ;  /* 0x0000000000007941 */ /* 0x000fea0003800000 */
.L_x_713:
        /* <DEDUP_REMOVED lines=25> */
.L_x_715:
        /* <DEDUP_REMOVED lines=20> */
.L_x_717:
[----:B------:R-:W-:Y:S05]  /*3d00*/  BSYNC B0 ;  /* 0x0000000000007941 */ /* 0x000fea0003800000 */
.L_x_716:
        /* <DEDUP_REMOVED lines=31> */
.L_x_718:
        /* <DEDUP_REMOVED lines=20> */
.L_x_720:
[----:B------:R-:W-:Y:S05]  /*4040*/  BSYNC B0 ;  /* 0x0000000000007941 */ /* 0x000fea0003800000 */
.L_x_719:
        /* <DEDUP_REMOVED lines=25> */
.L_x_721:
        /* <DEDUP_REMOVED lines=19> */
.L_x_723:
[----:B------:R-:W-:Y:S05]  /*4310*/  BSYNC B0 ;  /* 0x0000000000007941 */ /* 0x000fea0003800000 */
.L_x_722:
[----:B------:R-:W-:Y:S02]  /*4320*/  UIADD3 UR15, UR17, UR15, URZ ;  /* 0x0000000f110f7290 */ /* 0x000fe4000fffe03f */
[----:B------:R-:W-:Y:S02]  /*4330*/  UIADD3 UR4, UR4, 0x1, URZ ;  /* 0x0000000104047890 */ /* 0x000fe4000fffe03f */
[----:B------:R-:W-:-:S06]  /*4340*/  UISETP.GE.AND UP0, UPT, UR15, UR5, UPT ;  /* 0x000000050f00728c */ /* 0x000fcc000bf06270 */
[----:B------:R-:W-:-:S13]  /*4350*/  PLOP3.LUT P0, PT, PT, PT, UP0, 0x80, 0x0 ;  /* 0x000000000000781c */ /* 0x000fda0003f0f008 */
[----:B------:R-:W-:Y:S05]  /*4360*/  @!P0 BRA `(.L_x_724) ;  /* 0xffffffbc00f88947 */ /* 0x000fea000383ffff */
.L_x_689:
        /* <DEDUP_REMOVED lines=23> */
.L_x_726:
[----:B------:R-:W-:Y:S05]  /*44e0*/  BSYNC B0 ;  /* 0x0000000000007941 */ /* 0x000fea0003800000 */
.L_x_725:
[----:B------:R-:W-:Y:S05]  /*44f0*/  @P0 EXIT ;  /* 0x000000000000094d */ /* 0x000fea0003800000 */
[----:B------:R-:W-:Y:S05]  /*4500*/  @P2 BRA `(.L_x_727) ;  /* 0x0000000000202947 */ /* 0x000fea0003800000 */
[----:B------:R-:W-:-:S05]  /*4510*/  IMAD R0, R4, R7, RZ ;  /* 0x0000000704007224 */ /* 0x000fca00078e02ff */
[----:B------:R-:W-:-:S13]  /*4520*/  ISETP.NE.AND P0, PT, R0, -0x1, PT ;  /* 0xffffffff0000780c */ /* 0x000fda0003f05270 */
[----:B------:R-:W-:Y:S05]  /*4530*/  @!P0 BRA `(.L_x_727) ;  /* 0x0000000000148947 */ /* 0x000fea0003800000 */
.L_x_728:
[----:B---3--:R-:W3:Y:S04]  /*4540*/  LDG.E.STRONG.GPU R5, desc[UR12][R2.64] ;  /* 0x0000000c02057981 */ /* 0x008ee8000c1ef900 */
[----:B---3--:R-:W-:Y:S01]  /*4550*/  CCTL.IVALL ;  /* 0x00000000ff00798f */ /* 0x008fe20002000000 */
[----:B------:R-:W-:Y:S05]  /*4560*/  YIELD ;  /* 0x0000000000007946 */ /* 0x000fea0003800000 */
[----:B------:R-:W-:-:S13]  /*4570*/  ISETP.NE.AND P0, PT, R5, R0, PT ;  /* 0x000000000500720c */ /* 0x000fda0003f05270 */
[----:B------:R-:W-:Y:S05]  /*4580*/  @P0 BRA `(.L_x_728) ;  /* 0xfffffffc00ec0947 */ /* 0x000fea000383ffff */
.L_x_727:
        /* <DEDUP_REMOVED lines=24> */
.L_x_729:
        /* <DEDUP_REMOVED lines=17> */
[----:B--2---:R-:W-:Y:S02]  /*4820*/  F2FP.F16.F32.PACK_AB R3, R15, R0 ;  /* 0x000000000f03723e */ /* 0x004fe400000000ff */
[----:B------:R-:W-:Y:S02]  /*4830*/  SHF.R.S32.HI R0, RZ, 0x1f, R53 ;  /* 0x0000001fff007819 */ /* 0x000fe40000011435 */
[----:B---3--:R-:W-:Y:S01]  /*4840*/  F2FP.F16.F32.PACK_AB R21, R19, R16 ;  /* 0x000000101315723e */ /* 0x008fe200000000ff */
[----:B------:R2:W-:Y:S04]  /*4850*/  STG.E desc[UR12][R8.64], R3 ;  /* 0x0000000308007986 */ /* 0x0005e8000c10190c */
[----:B------:R2:W-:Y:S01]  /*4860*/  STG.E desc[UR12][R10.64], R21 ;  /* 0x000000150a007986 */ /* 0x0005e2000c10190c */
[----:B------:R-:W-:-:S13]  /*4870*/  ISETP.GT.AND.EX P0, PT, R25, R0, PT, P0 ;  /* 0x000000001900720c */ /* 0x000fda0003f04300 */
[----:B--2---:R-:W-:Y:S05]  /*4880*/  @P0 BRA `(.L_x_729) ;  /* 0xfffffffc00a00947 */ /* 0x004fea000383ffff */
[----:B------:R-:W-:Y:S05]  /*4890*/  EXIT ;  /* 0x000000000000794d */ /* 0x000fea0003800000 */
.L_x_730:
        /* <DEDUP_REMOVED lines=14> */
.L_x_5224:


//--------------------- .text._Z35group_norm_nhwc_bwd_one_pass_kernelI11Bf16IOFp16WLi128ELi64ELi512EEv26Group_norm_nhwc_bwd_params --------------------------
	.section	.text._Z35group_norm_nhwc_bwd_one_pass_kernelI11Bf16IOFp16WLi128ELi64ELi512EEv26Group_norm_nhwc_bwd_params,"ax",@progbits
	.align	128
        .global         _Z35group_norm_nhwc_bwd_one_pass_kernelI11Bf16IOFp16WLi128ELi64ELi512EEv26Group_norm_nhwc_bwd_params
        .type           _Z35group_norm_nhwc_bwd_one_pass_kernelI11Bf16IOFp16WLi128ELi64ELi512EEv26Group_norm_nhwc_bwd_params,@function
        .size           _Z35group_norm_nhwc_bwd_one_pass_kernelI11Bf16IOFp16WLi128ELi64ELi512EEv26Group_norm_nhwc_bwd_params,(.L_x_5225 - _Z35group_norm_nhwc_bwd_one_pass_kernelI11Bf16IOFp16WLi128ELi64ELi512EEv26Group_norm_nhwc_bwd_params)
        .other          _Z35group_norm_nhwc_bwd_one_pass_kernelI11Bf16IOFp16WLi128ELi64ELi512EEv26Group_norm_nhwc_bwd_params,@"STO_CUDA_ENTRY STV_DEFAULT"
_Z35group_norm_nhwc_bwd_one_pass_kernelI11Bf16IOFp16WLi128ELi64ELi512EEv26Group_norm_nhwc_bwd_params:
.text._Z35group_norm_nhwc_bwd_one_pass_kernelI11Bf16IOFp16WLi128ELi64ELi512EEv26Group_norm_nhwc_bwd_params:
        /* <DEDUP_REMOVED lines=50> */
.L_x_782:
        /* <DEDUP_REMOVED lines=258> */
[----:B--2---:R-:W-:-:S03]  /*1340*/  @P0 HADD2.F32 R5, -RZ, R3.H0_H0 ;  /* 0x20000003ff050230 */ /* 0x004fc60000004100 */
[----:B------:R-:W2:Y:S01]  /*1350*/  LDG.E.U16 R3, desc[UR14][R12.64] ;  /* 0x0000000e0c037981 */ /* 0x000ea2000c1e1500 */
[----:B---3--:R-:W-:-:S03]  /*1360*/  @P0 HADD2.F32 R4, -RZ, R14.H0_H0 ;  /* 0x2000000eff040230 */ /* 0x008fc60000004100 */
[----:B------:R-:W3:Y:S01]  /*1370*/  LDG.E.U16 R14, desc[UR14][R12.64+0x2] ;  /* 0x0000020e0c0e7981 */ /* 0x000ee2000c1e1500 */
[----:B--2---:R-:W-:Y:S02]  /*1380*/  HADD2.F32 R3, -RZ, R3.H0_H0 ;  /* 0x20000003ff037230 */ /* 0x004fe40000004100 */
[----:B---3--:R-:W-:-:S07]  /*1390*/  HADD2.F32 R6, -RZ, R14.H0_H0 ;  /* 0x2000000eff067230 */ /* 0x008fce0000004100 */
.L_x_733:
[----:B------:R-:W-:Y:S05]  /*13a0*/  BSYNC B0 ;  /* 0x0000000000007941 */ /* 0x000fea0003800000 */
.L_x_732:
        /* <DEDUP_REMOVED lines=40> */
.L_x_734:
        /* <DEDUP_REMOVED lines=26> */
.L_x_735:
        /* <DEDUP_REMOVED lines=43> */
.L_x_736:
        /* <DEDUP_REMOVED lines=39> */
.L_x_737:
        /* <DEDUP_REMOVED lines=39> */
.L_x_738:
        /* <DEDUP_REMOVED lines=33> */
.L_x_739:
        /* <DEDUP_REMOVED lines=37> */
.L_x_740:
        /* <DEDUP_REMOVED lines=35> */
.L_x_741:
        /* <DEDUP_REMOVED lines=99> */
.L_x_743:
[----:B------:R-:W-:Y:S05]  /*2c20*/  BSYNC B0 ;  /* 0x0000000000007941 */ /* 0x000fea0003800000 */
.L_x_742:
        /* <DEDUP_REMOVED lines=81> */
.L_x_745:
[----:B------:R-:W-:Y:S05]  /*3140*/  BSYNC B0 ;  /* 0x0000000000007941 */ /* 0x000fea0003800000 */
.L_x_744:
        /* <DEDUP_REMOVED lines=20> */
.L_x_747:
[----:B------:R-:W-:Y:S05]  /*3290*/  BSYNC B0 ;  /* 0x0000000000007941 */ /* 0x000fea0003800000 */
.L_x_746:
        /* <DEDUP_REMOVED lines=51> */
.L_x_750:
[----:B------:R-:W2:Y:S04]  /*35d0*/  LDG.E.STRONG.GPU R18, desc[UR14][R14.64] ;  /* 0x0000000e0e127981 */ /* 0x000ea8000c1ef900 */
[----:B--2---:R-:W-:Y:S01]  /*35e0*/  CCTL.IVALL ;  /* 0x00000000ff00798f */ /* 0x004fe20002000000 */
[----:B------:R-:W-:Y:S05]  /*35f0*/  YIELD ;  /* 0x0000000000007946 */ /* 0x000fea0003800000 */
[----:B------:R-:W-:-:S13]  /*3600*/  ISETP.NE.AND P6, PT, R18, R19, PT ;  /* 0x000000131200720c */ /* 0x000fda0003fc5270 */
[----:B------:R-:W-:Y:S05]  /*3610*/  @P6 BRA `(.L_x_750) ;  /* 0xfffffffc00ec6947 */ /* 0x000fea000383ffff */
.L_x_749:
        /* <DEDUP_REMOVED lines=19> */
.L_x_754:
        /* <DEDUP_REMOVED lines=116> */
.L_x_753:
        /* <DEDUP_REMOVED lines=62> */
.L_x_755:
[----:B------:R-:W-:-:S06]  /*4270*/  UISETP.NE.OR UP0, UPT, UR10, URZ, UP0 ;  /* 0x0000003f0a00728c */ /* 0x000fcc0008705670 */
[----:B------:R-:W-:-:S13]  /*4280*/  PLOP3.LUT P6, PT, PT, PT, UP0, 0x80, 0x0 ;  /* 0x000000000000781c */ /* 0x000fda0003fcf008 */
[----:B------:R-:W-:Y:S05]  /*4290*/  @!P6 BRA `(.L_x_751) ;  /* 0x00000000007ce947 */ /* 0x000fea0003800000 */
.L_x_752:
        /* <DEDUP_REMOVED lines=31> */
.L_x_751:
        /* <DEDUP_REMOVED lines=10> */
.L_x_757:
[----:B------:R-:W-:Y:S05]  /*4530*/  BSYNC B0 ;  /* 0x0000000000007941 */ /* 0x000fea0003800000 */
.L_x_756:
        /* <DEDUP_REMOVED lines=17> */
.L_x_748:
        /* <DEDUP_REMOVED lines=39> */
.L_x_758:
        /* <DEDUP_REMOVED lines=22> */
.L_x_760:
[----:B------:R-:W-:Y:S05]  /*4a20*/  BSYNC B0 ;  /* 0x0000000000007941 */ /* 0x000fea0003800000 */
.L_x_759:
        /* <DEDUP_REMOVED lines=28> */
.L_x_761:
        /* <DEDUP_REMOVED lines=22> */
.L_x_763:
[----:B------:R-:W-:Y:S05]  /*4d50*/  BSYNC B0 ;  /* 0x0000000000007941 */ /* 0x000fea0003800000 */
.L_x_762:
        /* <DEDUP_REMOVED lines=27> */
.L_x_764:
        /* <DEDUP_REMOVED lines=22> */
.L_x_766:
[----:B------:R-:W-:Y:S05]  /*5070*/  BSYNC B0 ;  /* 0x0000000000007941 */ /* 0x000fea0003800000 */
.L_x_765:
        /* <DEDUP_REMOVED lines=27> */
.L_x_767:
        /* <DEDUP_REMOVED lines=22> */
.L_x_769:
[----:B------:R-:W-:Y:S05]  /*5390*/  BSYNC B0 ;  /* 0x0000000000007941 */ /* 0x000fea0003800000 */
.L_x_768:
        /* <DEDUP_REMOVED lines=27> */
.L_x_770:
        /* <DEDUP_REMOVED lines=22> */
.L_x_772:
[----:B------:R-:W-:Y:S05]  /*56b0*/  BSYNC B0 ;  /* 0x0000000000007941 */ /* 0x000fea0003800000 */
.L_x_771:
        /* <DEDUP_REMOVED lines=27> */
.L_x_773:
        /* <DEDUP_REMOVED lines=22> */
.L_x_775:
[----:B------:R-:W-:Y:S05]  /*59d0*/  BSYNC B0 ;  /* 0x0000000000007941 */ /* 0x000fea0003800000 */
.L_x_774:
        /* <DEDUP_REMOVED lines=29> */
.L_x_776:
        /* <DEDUP_REMOVED lines=21> */
.L_x_778:
[----:B------:R-:W-:Y:S05]  /*5d00*/  BSYNC B0 ;  /* 0x0000000000007941 */ /* 0x000fea0003800000 */
.L_x_777:
        /* <DEDUP_REMOVED lines=23> */
.L_x_779:
        /* <DEDUP_REMOVED lines=23> */
.L_x_781:
[----:B------:R-:W-:Y:S05]  /*5ff0*/  BSYNC B0 ;  /* 0x0000000000007941 */ /* 0x000fea0003800000 */
.L_x_780:
[----:B------:R-:W-:Y:S02]  /*6000*/  UIADD3 UR16, UR18, UR16, URZ ;  /* 0x0000001012107290 */ /* 0x000fe4000fffe03f */
[----:B------:R-:W-:Y:S02]  /*6010*/  UIADD3 UR4, UR4, 0x1, URZ ;  /* 0x0000000104047890 */ /* 0x000fe4000fffe03f */
[----:B------:R-:W-:-:S06]  /*6020*/  UISETP.GE.AND UP0, UPT, UR16, UR5, UPT ;  /* 0x000000051000728c */ /* 0x000fcc000bf06270 */
[----:B------:R-:W-:-:S13]  /*6030*/  PLOP3.LUT P0, PT, PT, PT, UP0, 0x80, 0x0 ;  /* 0x000000000000781c */ /* 0x000fda0003f0f008 */
[----:B------:R-:W-:Y:S05]  /*6040*/  @!P0 BRA `(.L_x_782) ;  /* 0xffffffa000b48947 */ /* 0x000fea000383ffff */
.L_x_731:
        /* <DEDUP_REMOVED lines=23> */
.L_x_784:
[----:B------:R-:W-:Y:S05]  /*61c0*/  BSYNC B0 ;  /* 0x0000000000007941 */ /* 0x000fea0003800000 */
.L_x_783:
[----:B------:R-:W-:Y:S05]  /*61d0*/  @P0 EXIT ;  /* 0x000000000000094d */ /* 0x000fea0003800000 */
[----:B------:R-:W-:Y:S05]  /*61e0*/  @P2 BRA `(.L_x_785) ;  /* 0x0000000000202947 */ /* 0x000fea0003800000 */
[----:B------:R-:W-:-:S05]  /*61f0*/  IMAD R0, R6, R7, RZ ;  /* 0x0000000706007224 */ /* 0x000fca00078e02ff */
[----:B------:R-:W-:-:S13]  /*6200*/  ISETP.NE.AND P0, PT, R0, -0x1, PT ;  /* 0xffffffff0000780c */ /* 0x000fda0003f05270 */
[----:B------:R-:W-:Y:S05]  /*6210*/  @!P0 BRA `(.L_x_785) ;  /* 0x0000000000148947 */ /* 0x000fea0003800000 */
.L_x_786:
[----:B-1----:R-:W2:Y:S04]  /*6220*/  LDG.E.STRONG.GPU R5, desc[UR14][R2.64] ;  /* 0x0000000e02057981 */ /* 0x002ea8000c1ef900 */
[----:B--2---:R-:W-:Y:S01]  /*6230*/  CCTL.IVALL ;  /* 0x00000000ff00798f */ /* 0x004fe20002000000 */
[----:B------:R-:W-:Y:S05]  /*6240*/  YIELD ;  /* 0x0000000000007946 */ /* 0x000fea0003800000 */
[----:B------:R-:W-:-:S13]  /*6250*/  ISETP.NE.AND P0, PT, R5, R0, PT ;  /* 0x000000000500720c */ /* 0x000fda0003f05270 */
[----:B------:R-:W-:Y:S05]  /*6260*/  @P0 BRA `(.L_x_786) ;  /* 0xfffffffc00ec0947 */ /* 0x000fea000383ffff */
.L_x_785:
        /* <DEDUP_REMOVED lines=24> */
.L_x_787:
        /* <DEDUP_REMOVED lines=17> */
[----:B---3--:R-:W-:Y:S02]  /*6500*/  F2FP.F16.F32.PACK_AB R3, R15, R0 ;  /* 0x000000000f03723e */ /* 0x008fe400000000ff */
[----:B------:R-:W-:Y:S02]  /*6510*/  SHF.R.S32.HI R0, RZ, 0x1f, R37 ;  /* 0x0000001fff007819 */ /* 0x000fe40000011425 */
[----:B----4-:R-:W-:Y:S01]  /*6520*/  F2FP.F16.F32.PACK_AB R21, R19, R16 ;  /* 0x000000101315723e */ /* 0x010fe200000000ff */
[----:B------:R3:W-:Y:S04]  /*6530*/  STG.E desc[UR14][R8.64], R3 ;  /* 0x0000000308007986 */ /* 0x0007e8000c10190e */
[----:B------:R3:W-:Y:S01]  /*6540*/  STG.E desc[UR14][R10.64], R21 ;  /* 0x000000150a007986 */ /* 0x0007e2000c10190e */
[----:B------:R-:W-:-:S13]  /*6550*/  ISETP.GT.AND.EX P0, PT, R25, R0, PT, P0 ;  /* 0x000000001900720c */ /* 0x000fda0003f04300 */
[----:B---3--:R-:W-:Y:S05]  /*6560*/  @P0 BRA `(.L_x_787) ;  /* 0xfffffffc00a00947 */ /* 0x008fea000383ffff */
[----:B------:R-:W-:Y:S05]  /*6570*/  EXIT ;  /* 0x000000000000794d */ /* 0x000fea0003800000 */
.L_x_788:
        /* <DEDUP_REMOVED lines=16> */
.L_x_5225:


//--------------------- .text._Z35group_norm_nhwc_bwd_one_pass_kernelI11Bf16IOFp16WLi256ELi64ELi512EEv26Group_norm_nhwc_bwd_params --------------------------
	.section	.text._Z35group_norm_nhwc_bwd_one_pass_kernelI11Bf16IOFp16WLi256ELi64ELi512EEv26Group_norm_nhwc_bwd_params,"ax",@progbits
	.align	128
        .global         _Z35group_norm_nhwc_bwd_one_pass_kernelI11Bf16IOFp16WLi256ELi64ELi512EEv26Group_norm_nhwc_bwd_params
        .type           _Z35group_norm_nhwc_bwd_one_pass_kernelI11Bf16IOFp16WLi256ELi64ELi512EEv26Group_norm_nhwc_bwd_params,@function
        .size           _Z35group_norm_nhwc_bwd_one_pass_kernelI11Bf16IOFp16WLi256ELi64ELi512EEv26Group_norm_nhwc_bwd_params,(.L_x_5226 - _Z35group_norm_nhwc_bwd_one_pass_kernelI11Bf16IOFp16WLi256ELi64ELi512EEv26Group_norm_nhwc_bwd_params)
        .other          _Z35group_norm_nhwc_bwd_one_pass_kernelI11Bf16IOFp16WLi256ELi64ELi512EEv26Group_norm_nhwc_bwd_params,@"STO_CUDA_ENTRY STV_DEFAULT"
_Z35group_norm_nhwc_bwd_one_pass_kernelI11Bf16IOFp16WLi256ELi64ELi512EEv26Group_norm_nhwc_bwd_params:
.text._Z35group_norm_nhwc_bwd_one_pass_kernelI11Bf16IOFp16WLi256ELi64ELi512EEv26Group_norm_nhwc_bwd_params:
        /* <DEDUP_REMOVED lines=108> */
.L_x_872:
        /* <DEDUP_REMOVED lines=427> */
[----:B--2---:R-:W-:Y:S02]  /*2170*/  @P0 HADD2.F32 R81, -RZ, R25.H0_H0 ;  /* 0x20000019ff510230 */ /* 0x004fe40000004100 */
[----:B---3--:R-:W-:-:S02]  /*2180*/  @P0 HADD2.F32 R80, -RZ, R24.H0_H0 ;  /* 0x20000018ff500230 */ /* 0x008fc40000004100 */
[----:B----4-:R-:W-:Y:S02]  /*2190*/  HADD2.F32 R82, -RZ, R82.H0_H0 ;  /* 0x20000052ff527230 */ /* 0x010fe40000004100 */
[----:B------:R-:W-:-:S07]  /*21a0*/  HADD2.F32 R69, -RZ, R69.H0_H0 ;  /* 0x20000045ff457230 */ /* 0x000fce0000004100 */
.L_x_791:
[----:B------:R-:W-:Y:S05]  /*21b0*/  BSYNC B0 ;  /* 0x0000000000007941 */ /* 0x000fea0003800000 */
.L_x_790:
        /* <DEDUP_REMOVED lines=40> */
.L_x_792:
        /* <DEDUP_REMOVED lines=26> */
.L_x_793:
        /* <DEDUP_REMOVED lines=43> */
.L_x_794:
        /* <DEDUP_REMOVED lines=40> */
.L_x_795:
        /* <DEDUP_REMOVED lines=33> */
.L_x_796:
        /* <DEDUP_REMOVED lines=36> */
.L_x_797:
        /* <DEDUP_REMOVED lines=34> */
.L_x_798:
        /* <DEDUP_REMOVED lines=36> */
.L_x_799:
        /* <DEDUP_REMOVED lines=34> */
.L_x_800:
        /* <DEDUP_REMOVED lines=36> */
.L_x_801:
        /* <DEDUP_REMOVED lines=34> */
.L_x_802:
        /* <DEDUP_REMOVED lines=36> */
.L_x_803:
        /* <DEDUP_REMOVED lines=34> */
.L_x_804:
        /* <DEDUP_REMOVED lines=37> */
.L_x_805:
        /* <DEDUP_REMOVED lines=37> */
.L_x_806:
        /* <DEDUP_REMOVED lines=35> */
.L_x_807:
        /* <DEDUP_REMOVED lines=134> */
.L_x_809:
[----:B------:R-:W-:Y:S05]  /*4dd0*/  BSYNC B0 ;  /* 0x0000000000007941 */ /* 0x000fea0003800000 */
.L_x_808:
        /* <DEDUP_REMOVED lines=81> */
.L_x_811:
[----:B------:R-:W-:Y:S05]  /*52f0*/  BSYNC B0 ;  /* 0x0000000000007941 */ /* 0x000fea0003800000 */
.L_x_810:
        /* <DEDUP_REMOVED lines=16> */
.L_x_813:
[----:B------:R-:W-:Y:S05]  /*5400*/  BSYNC B0 ;  /* 0x0000000000007941 */ /* 0x000fea0003800000 */
.L_x_812:
        /* <DEDUP_REMOVED lines=63> */
.L_x_816:
[----:B-1----:R-:W2:Y:S04]  /*5800*/  LDG.E.STRONG.GPU R54, desc[UR8][R20.64] ;  /* 0x0000000814367981 */ /* 0x002ea8000c1ef900 */
[----:B--2---:R-:W-:Y:S01]  /*5810*/  CCTL.IVALL ;  /* 0x00000000ff00798f */ /* 0x004fe20002000000 */
[----:B------:R-:W-:Y:S05]  /*5820*/  YIELD ;  /* 0x0000000000007946 */ /* 0x000fea0003800000 */
[----:B------:R-:W-:-:S13]  /*5830*/  ISETP.NE.AND P6, PT, R54, R61, PT ;  /* 0x0000003d3600720c */ /* 0x000fda0003fc5270 */
[----:B------:R-:W-:Y:S05]  /*5840*/  @P6 BRA `(.L_x_816) ;  /* 0xfffffffc00ec6947 */ /* 0x000fea000383ffff */
.L_x_815:
        /* <DEDUP_REMOVED lines=22> */
.L_x_820:
        /* <DEDUP_REMOVED lines=115> */
.L_x_819:
        /* <DEDUP_REMOVED lines=63> */
.L_x_821:
[----:B------:R-:W-:-:S04]  /*64d0*/  LOP3.LUT P6, RZ, R79, 0x1, RZ, 0xc0, !PT ;  /* 0x000000014fff7812 */ /* 0x000fc800078cc0ff */
[----:B------:R-:W-:-:S13]  /*64e0*/  ISETP.NE.OR P6, PT, R54, RZ, P6 ;  /* 0x000000ff3600720c */ /* 0x000fda00037c5670 */
[----:B------:R-:W-:Y:S05]  /*64f0*/  @!P6 BRA `(.L_x_817) ;  /* 0x00000000007ce947 */ /* 0x000fea0003800000 */
.L_x_818:
        /* <DEDUP_REMOVED lines=31> */
.L_x_817:
        /* <DEDUP_REMOVED lines=10> */
.L_x_823:
[----:B------:R-:W-:Y:S05]  /*6790*/  BSYNC B0 ;  /* 0x0000000000007941 */ /* 0x000fea0003800000 */
.L_x_822:
        /* <DEDUP_REMOVED lines=17> */
.L_x_814:
        /* <DEDUP_REMOVED lines=40> */
.L_x_824:
        /* <DEDUP_REMOVED lines=21> */
.L_x_826:
[----:B------:R-:W-:Y:S05]  /*6c80*/  BSYNC B0 ;  /* 0x0000000000007941 */ /* 0x000fea0003800000 */
.L_x_825:
        /* <DEDUP_REMOVED lines=28> */
.L_x_827:
        /* <DEDUP_REMOVED lines=20> */
.L_x_829:
[----:B------:R-:W-:Y:S05]  /*6f90*/  BSYNC B0 ;  /* 0x0000000000007941 */ /* 0x000fea0003800000 */
.L_x_828:
        /* <DEDUP_REMOVED lines=27> */
.L_x_830:
        /* <DEDUP_REMOVED lines=20> */
.L_x_832:
[----:B------:R-:W-:Y:S05]  /*7290*/  BSYNC B0 ;  /* 0x0000000000007941 */ /* 0x000fea0003800000 */
.L_x_831:
        /* <DEDUP_REMOVED lines=27> */
.L_x_833:
        /* <DEDUP_REMOVED lines=23> */
.L_x_835:
[----:B------:R-:W-:Y:S05]  /*75c0*/  BSYNC B0 ;  /* 0x0000000000007941 */ /* 0x000fea0003800000 */
.L_x_834:
        /* <DEDUP_REMOVED lines=28> */
.L_x_836:
        /* <DEDUP_REMOVED lines=23> */
.L_x_838:
[----:B------:R-:W-:Y:S05]  /*7900*/  BSYNC B0 ;  /* 0x0000000000007941 */ /* 0x000fea0003800000 */
.L_x_837:
        /* <DEDUP_REMOVED lines=28> */
.L_x_839:
        /* <DEDUP_REMOVED lines=23> */
.L_x_841:
[----:B------:R-:W-:Y:S05]  /*7c40*/  BSYNC B0 ;  /* 0x0000000000007941 */ /* 0x000fea0003800000 */
.L_x_840:
        /* <DEDUP_REMOVED lines=28> */
.L_x_842:
        /* <DEDUP_REMOVED lines=23> */
.L_x_844:
[----:B------:R-:W-:Y:S05]  /*7f80*/  BSYNC B0 ;  /* 0x0000000000007941 */ /* 0x000fea0003800000 */
.L_x_843:
        /* <DEDUP_REMOVED lines=28> */
.L_x_845:
        /* <DEDUP_REMOVED lines=23> */
.L_x_847:
[----:B------:R-:W-:Y:S05]  /*82c0*/  BSYNC B0 ;  /* 0x0000000000007941 */ /* 0x000fea0003800000 */
.L_x_846:
        /* <DEDUP_REMOVED lines=28> */
.L_x_848:
        /* <DEDUP_REMOVED lines=23> */
.L_x_850:
[----:B------:R-:W-:Y:S05]  /*8600*/  BSYNC B0 ;  /* 0x0000000000007941 */ /* 0x000fea0003800000 */
.L_x_849:
        /* <DEDUP_REMOVED lines=27> */
.L_x_851:
        /* <DEDUP_REMOVED lines=22> */
.L_x_853:
[----:B------:R-:W-:Y:S05]  /*8920*/  BSYNC B0 ;  /* 0x0000000000007941 */ /* 0x000fea0003800000 */
.L_x_852:
        /* <DEDUP_REMOVED lines=29> */
.L_x_854:
        /* <DEDUP_REMOVED lines=22> */
.L_x_856:
[----:B------:R-:W-:Y:S05]  /*8c60*/  BSYNC B0 ;  /* 0x0000000000007941 */ /* 0x000fea0003800000 */
.L_x_855:
        /* <DEDUP_REMOVED lines=27> */
.L_x_857:
        /* <DEDUP_REMOVED lines=22> */
.L_x_859:
[----:B------:R-:W-:Y:S05]  /*8f80*/  BSYNC B0 ;  /* 0x0000000000007941 */ /* 0x000fea0003800000 */
.L_x_858:
        /* <DEDUP_REMOVED lines=29> */
.L_x_860:
        /* <DEDUP_REMOVED lines=27> */
.L_x_862:
[----:B------:R-:W-:Y:S05]  /*9310*/  BSYNC B0 ;  /* 0x0000000000007941 */ /* 0x000fea0003800000 */
.L_x_861:
        /* <DEDUP_REMOVED lines=27> */
.L_x_863:
        /* <DEDUP_REMOVED lines=27> */
.L_x_865:
[----:B------:R-:W-:Y:S05]  /*9680*/  BSYNC B0 ;  /* 0x0000000000007941 */ /* 0x000fea0003800000 */
.L_x_864:
        /* <DEDUP_REMOVED lines=27> */
.L_x_866:
        /* <DEDUP_REMOVED lines=29> */
.L_x_868:
[----:B------:R-:W-:Y:S05]  /*9a10*/  BSYNC B0 ;  /* 0x0000000000007941 */ /* 0x000fea0003800000 */
.L_x_867:
        /* <DEDUP_REMOVED lines=25> */
.L_x_869:
        /* <DEDUP_REMOVED lines=23> */
.L_x_871:
[----:B------:R-:W-:Y:S05]  /*9d20*/  BSYNC B0 ;  /* 0x0000000000007941 */ /* 0x000fea0003800000 */
.L_x_870:
[----:B------:R-:W-:Y:S02]  /*9d30*/  IADD3 R12, R11, R12, RZ ;  /* 0x0000000c0b0c7210 */ /* 0x000fe40007ffe0ff */
[----:B------:R-:W-:Y:S02]  /*9d40*/  IADD3 R10, R10, 0x1, RZ ;  /* 0x000000010a0a7810 */ /* 0x000fe40007ffe0ff */
[----:B------:R-:W-:-:S13]  /*9d50*/  ISETP.GE.AND P0, PT, R12, UR4, PT ;  /* 0x000000040c007c0c */ /* 0x000fda000bf06270 */
[----:B------:R-:W-:Y:S05]  /*9d60*/  @!P0 BRA `(.L_x_872) ;  /* 0xffffff6800548947 */ /* 0x000fea000383ffff */
.L_x_789:
        /* <DEDUP_REMOVED lines=23> */
.L_x_874:
[----:B------:R-:W-:Y:S05]  /*9ee0*/  BSYNC B0 ;  /* 0x0000000000007941 */ /* 0x000fea0003800000 */
.L_x_873:
[----:B------:R-:W-:Y:S05]  /*9ef0*/  @P0 EXIT ;  /* 0x000000000000094d */ /* 0x000fea0003800000 */
[----:B------:R-:W-:Y:S05]  /*9f00*/  @P2 BRA `(.L_x_875) ;  /* 0x0000000000202947 */ /* 0x000fea0003800000 */
[----:B------:R-:W-:-:S05]  /*9f10*/  IMAD R0, R6, R7, RZ ;  /* 0x0000000706007224 */ /* 0x000fca00078e02ff */
[----:B------:R-:W-:-:S13]  /*9f20*/  ISETP.NE.AND P0, PT, R0, -0x1, PT ;  /* 0xffffffff0000780c */ /* 0x000fda0003f05270 */
[----:B------:R-:W-:Y:S05]  /*9f30*/  @!P0 BRA `(.L_x_875) ;  /* 0x0000000000148947 */ /* 0x000fea0003800000 */
.L_x_876:
[----:B--2---:R-:W2:Y:S04]  /*9f40*/  LDG.E.STRONG.GPU R5, desc[UR8][R2.64] ;  /* 0x0000000802057981 */ /* 0x004ea8000c1ef900 */
[----:B--2---:R-:W-:Y:S01]  /*9f50*/  CCTL.IVALL ;  /* 0x00000000ff00798f */ /* 0x004fe20002000000 */
[----:B------:R-:W-:Y:S05]  /*9f60*/  YIELD ;  /* 0x0000000000007946 */ /* 0x000fea0003800000 */
[----:B------:R-:W-:-:S13]  /*9f70*/  ISETP.NE.AND P0, PT, R5, R0, PT ;  /* 0x000000000500720c */ /* 0x000fda0003f05270 */
[----:B------:R-:W-:Y:S05]  /*9f80*/  @P0 BRA `(.L_x_876) ;  /* 0xfffffffc00ec0947 */ /* 0x000fea000383ffff */
.L_x_875:
        /* <DEDUP_REMOVED lines=24> */
.L_x_877:
        /* <DEDUP_REMOVED lines=25> */
.L_x_878:
        /* <DEDUP_REMOVED lines=14> */
.L_x_5226:


//--------------------- .text._Z35group_norm_nhwc_bwd_one_pass_kernelI11Bf16IOFp16WLi512ELi64ELi512EEv26Group_norm_nhwc_bwd_params --------------------------
	.section	.text._Z35group_norm_nhwc_bwd_one_pass_kernelI11Bf16IOFp16WLi512ELi64ELi512EEv26Group_norm_nhwc_bwd_params,"ax",@progbits
	.align	128
        .global         _Z35group_norm_nhwc_bwd_one_pass_kernelI11Bf16IOFp16WLi512ELi64ELi512EEv26Group_norm_nhwc_bwd_params
        .type           _Z35group_norm_nhwc_bwd_one_pass_kernelI11Bf16IOFp16WLi512ELi64ELi512EEv26Group_norm_nhwc_bwd_params,@function
        .size           _Z35group_norm_nhwc_bwd_one_pass_kernelI11Bf16IOFp16WLi512ELi64ELi512EEv26Group_norm_nhwc_bwd_params,(.L_x_5227 - _Z35group_norm_nhwc_bwd_one_pass_kernelI11Bf16IOFp16WLi512ELi64ELi512EEv26Group_norm_nhwc_bwd_params)
        .other          _Z35group_norm_nhwc_bwd_one_pass_kernelI11Bf16IOFp16WLi512ELi64ELi512EEv26Group_norm_nhwc_bwd_params,@"STO_CUDA_ENTRY STV_DEFAULT"
_Z35group_norm_nhwc_bwd_one_pass_kernelI11Bf16IOFp16WLi512ELi64ELi512EEv26Group_norm_nhwc_bwd_params:
.text._Z35group_norm_nhwc_bwd_one_pass_kernelI11Bf16IOFp16WLi512ELi64ELi512EEv26Group_norm_nhwc_bwd_params:
        /* <DEDUP_REMOVED lines=212> */
.L_x_1026:
        /* <DEDUP_REMOVED lines=840> */
.L_x_881:
[----:B------:R-:W-:Y:S05]  /*41c0*/  BSYNC B0 ;  /* 0x0000000000007941 */ /* 0x000fea0003800000 */
.L_x_880:
        /* <DEDUP_REMOVED lines=38> */
.L_x_882:
        /* <DEDUP_REMOVED lines=26> */
.L_x_883:
        /* <DEDUP_REMOVED lines=43> */
.L_x_884:
        /* <DEDUP_REMOVED lines=39> */
.L_x_885:
        /* <DEDUP_REMOVED lines=39> */
.L_x_886:
        /* <DEDUP_REMOVED lines=39> */
.L_x_887:
        /* <DEDUP_REMOVED lines=39> */
.L_x_888:
        /* <DEDUP_REMOVED lines=39> */
.L_x_889:
        /* <DEDUP_REMOVED lines=39> */
.L_x_890:
        /* <DEDUP_REMOVED lines=39> */
.L_x_891:
        /* <DEDUP_REMOVED lines=39> */
.L_x_892:
        /* <DEDUP_REMOVED lines=39> */
.L_x_893:
        /* <DEDUP_REMOVED lines=39> */
.L_x_894:
        /* <DEDUP_REMOVED lines=39> */
.L_x_895:
        /* <DEDUP_REMOVED lines=39> */
.L_x_896:
        /* <DEDUP_REMOVED lines=39> */
.L_x_897:
        /* <DEDUP_REMOVED lines=39> */
.L_x_898:
        /* <DEDUP_REMOVED lines=39> */
.L_x_899:
        /* <DEDUP_REMOVED lines=39> */
.L_x_900:
        /* <DEDUP_REMOVED lines=39> */
.L_x_901:
        /* <DEDUP_REMOVED lines=39> */
.L_x_902:
        /* <DEDUP_REMOVED lines=41> */
.L_x_903:
        /* <DEDUP_REMOVED lines=34> */
.L_x_904:
        /* <DEDUP_REMOVED lines=36> */
.L_x_905:
        /* <DEDUP_REMOVED lines=34> */
.L_x_906:
        /* <DEDUP_REMOVED lines=38> */
.L_x_907:
        /* <DEDUP_REMOVED lines=35> */
.L_x_908:
        /* <DEDUP_REMOVED lines=36> */
.L_x_909:
        /* <DEDUP_REMOVED lines=34> */
.L_x_910:
        /* <DEDUP_REMOVED lines=37> */
.L_x_911:
        /* <DEDUP_REMOVED lines=35> */
.L_x_912:
        /* <DEDUP_REMOVED lines=35> */
.L_x_913:
        /* <DEDUP_REMOVED lines=131> */
.L_x_915:
[----:B------:R-:W-:Y:S05]  /*9540*/  BSYNC B0 ;  /* 0x0000000000007941 */ /* 0x000fea0003800000 */
.L_x_914:
        /* <DEDUP_REMOVED lines=81> */
.L_x_917:
[----:B------:R-:W-:Y:S05]  /*9a60*/  BSYNC B0 ;  /* 0x0000000000007941 */ /* 0x000fea0003800000 */
.L_x_916:
        /* <DEDUP_REMOVED lines=16> */
.L_x_919:
[----:B------:R-:W-:Y:S05]  /*9b70*/  BSYNC B0 ;  /* 0x0000000000007941 */ /* 0x000fea0003800000 */
.L_x_918:
        /* <DEDUP_REMOVED lines=70> */
.L_x_922:
[----:B------:R-:W2:Y:S04]  /*9fe0*/  LDG.E.STRONG.GPU R33, desc[UR16][R30.64] ;  /* 0x000000101e217981 */ /* 0x000ea8000c1ef900 */
[----:B--2---:R-:W-:Y:S01]  /*9ff0*/  CCTL.IVALL ;  /* 0x00000000ff00798f */ /* 0x004fe20002000000 */
[----:B------:R-:W-:Y:S05]  /*a000*/  YIELD ;  /* 0x0000000000007946 */ /* 0x000fea0003800000 */
[----:B------:R-:W-:-:S13]  /*a010*/  ISETP.NE.AND P6, PT, R33, R32, PT ;  /* 0x000000202100720c */ /* 0x000fda0003fc5270 */
[----:B------:R-:W-:Y:S05]  /*a020*/  @P6 BRA `(.L_x_922) ;  /* 0xfffffffc00ec6947 */ /* 0x000fea000383ffff */
.L_x_921:
        /* <DEDUP_REMOVED lines=26> */
.L_x_926:
        /* <DEDUP_REMOVED lines=149> */
.L_x_925:
        /* <DEDUP_REMOVED lines=81> */
.L_x_927:
[----:B------:R-:W-:-:S04]  /*b030*/  LOP3.LUT P6, RZ, R5, 0x1, RZ, 0xc0, !PT ;  /* 0x0000000105ff7812 */ /* 0x000fc800078cc0ff */
[----:B------:R-:W-:-:S13]  /*b040*/  ISETP.NE.OR P6, PT, RZ, UR13, P6 ;  /* 0x0000000dff007c0c */ /* 0x000fda000b7c5670 */
[----:B------:R-:W-:Y:S05]  /*b050*/  @!P6 BRA `(.L_x_923) ;  /* 0x0000000000a4e947 */ /* 0x000fea0003800000 */
.L_x_924:
        /* <DEDUP_REMOVED lines=41> */
.L_x_923:
        /* <DEDUP_REMOVED lines=14> */
.L_x_929:
[----:B------:R-:W-:Y:S05]  /*b3d0*/  BSYNC B0 ;  /* 0x0000000000007941 */ /* 0x000fea0003800000 */
.L_x_928:
        /* <DEDUP_REMOVED lines=23> */
.L_x_920:
        /* <DEDUP_REMOVED lines=38> */
.L_x_930:
        /* <DEDUP_REMOVED lines=24> */
.L_x_932:
[----:B------:R-:W-:Y:S05]  /*b930*/  BSYNC B0 ;  /* 0x0000000000007941 */ /* 0x000fea0003800000 */
.L_x_931:
        /* <DEDUP_REMOVED lines=27> */
.L_x_933:
        /* <DEDUP_REMOVED lines=25> */
.L_x_935:
[----:B------:R-:W-:Y:S05]  /*bc80*/  BSYNC B0 ;  /* 0x0000000000007941 */ /* 0x000fea0003800000 */
.L_x_934:
        /* <DEDUP_REMOVED lines=28> */
.L_x_936:
        /* <DEDUP_REMOVED lines=25> */
.L_x_938:
[----:B------:R-:W-:Y:S05]  /*bfe0*/  BSYNC B0 ;  /* 0x0000000000007941 */ /* 0x000fea0003800000 */
.L_x_937:
        /* <DEDUP_REMOVED lines=29> */
.L_x_939:
        /* <DEDUP_REMOVED lines=25> */
.L_x_941:
[----:B------:R-:W-:Y:S05]  /*c350*/  BSYNC B0 ;  /* 0x0000000000007941 */ /* 0x000fea0003800000 */
.L_x_940:
        /* <DEDUP_REMOVED lines=27> */
.L_x_942:
        /* <DEDUP_REMOVED lines=25> */
.L_x_944:
[----:B------:R-:W-:Y:S05]  /*c6a0*/  BSYNC B0 ;  /* 0x0000000000007941 */ /* 0x000fea0003800000 */
.L_x_943:
        /* <DEDUP_REMOVED lines=27> */
.L_x_945:
        /* <DEDUP_REMOVED lines=25> */
.L_x_947:
[----:B------:R-:W-:Y:S05]  /*c9f0*/  BSYNC B0 ;  /* 0x0000000000007941 */ /* 0x000fea0003800000 */
.L_x_946:
        /* <DEDUP_REMOVED lines=27> */
.L_x_948:
        /* <DEDUP_REMOVED lines=25> */
.L_x_950:
[----:B------:R-:W-:Y:S05]  /*cd40*/  BSYNC B0 ;  /* 0x0000000000007941 */ /* 0x000fea0003800000 */
.L_x_949:
        /* <DEDUP_REMOVED lines=27> */
.L_x_951:
        /* <DEDUP_REMOVED lines=25> */
.L_x_953:
[----:B------:R-:W-:Y:S05]  /*d090*/  BSYNC B0 ;  /* 0x0000000000007941 */ /* 0x000fea0003800000 */
.L_x_952:
        /* <DEDUP_REMOVED lines=27> */
.L_x_954:
        /* <DEDUP_REMOVED lines=25> */
.L_x_956:
[----:B------:R-:W-:Y:S05]  /*d3e0*/  BSYNC B0 ;  /* 0x0000000000007941 */ /* 0x000fea0003800000 */
.L_x_955:
        /* <DEDUP_REMOVED lines=27> */
.L_x_957:
        /* <DEDUP_REMOVED lines=25> */
.L_x_959:
[----:B------:R-:W-:Y:S05]  /*d730*/  BSYNC B0 ;  /* 0x0000000000007941 */ /* 0x000fea0003800000 */
.L_x_958:
        /* <DEDUP_REMOVED lines=27> */
.L_x_960:
        /* <DEDUP_REMOVED lines=25> */
.L_x_962:
[----:B------:R-:W-:Y:S05]  /*da80*/  BSYNC B0 ;  /* 0x0000000000007941 */ /* 0x000fea0003800000 */
.L_x_961:
        /* <DEDUP_REMOVED lines=27> */
.L_x_963:
        /* <DEDUP_REMOVED lines=24> */
.L_x_965:
[----:B------:R-:W-:Y:S05]  /*ddc0*/  BSYNC B0 ;  /* 0x0000000000007941 */ /* 0x000fea0003800000 */
.L_x_964:
        /* <DEDUP_REMOVED lines=27> */
.L_x_966:
        /* <DEDUP_REMOVED lines=24> */
.L_x_968:
[----:B------:R-:W-:Y:S05]  /*e100*/  BSYNC B0 ;  /* 0x0000000000007941 */ /* 0x000fea0003800000 */
.L_x_967:
        /* <DEDUP_REMOVED lines=27> */
.L_x_969:
        /* <DEDUP_REMOVED lines=24> */
.L_x_971:
[----:B------:R-:W-:Y:S05]  /*e440*/  BSYNC B0 ;  /* 0x0000000000007941 */ /* 0x000fea0003800000 */
.L_x_970:
        /* <DEDUP_REMOVED lines=26> */
.L_x_972:
        /* <DEDUP_REMOVED lines=24> */
.L_x_974:
[----:B------:R-:W-:Y:S05]  /*e770*/  BSYNC B0 ;  /* 0x0000000000007941 */ /* 0x000fea0003800000 */
.L_x_973:
        /* <DEDUP_REMOVED lines=29> */
.L_x_975:
        /* <DEDUP_REMOVED lines=25> */
.L_x_977:
[----:B------:R-:W-:Y:S05]  /*eae0*/  BSYNC B0 ;  /* 0x0000000000007941 */ /* 0x000fea0003800000 */
.L_x_976:
        /* <DEDUP_REMOVED lines=27> */
.L_x_978:
        /* <DEDUP_REMOVED lines=25> */
.L_x_980:
[----:B------:R-:W-:Y:S05]  /*ee30*/  BSYNC B0 ;  /* 0x0000000000007941 */ /* 0x000fea0003800000 */
.L_x_979:
        /* <DEDUP_REMOVED lines=31> */
.L_x_981:
        /* <DEDUP_REMOVED lines=25> */
.L_x_983:
[----:B------:R-:W-:Y:S05]  /*f1c0*/  BSYNC B0 ;  /* 0x0000000000007941 */ /* 0x000fea0003800000 */
.L_x_982:
        /* <DEDUP_REMOVED lines=27> */
.L_x_984:
        /* <DEDUP_REMOVED lines=25> */
.L_x_986:
[----:B------:R-:W-:Y:S05]  /*f510*/  BSYNC B0 ;  /* 0x0000000000007941 */ /* 0x000fea0003800000 */
.L_x_985:
        /* <DEDUP_REMOVED lines=31> */
.L_x_987:
        /* <DEDUP_REMOVED lines=25> */
.L_x_989:
[----:B------:R-:W-:Y:S05]  /*f8a0*/  BSYNC B0 ;  /* 0x0000000000007941 */ /* 0x000fea0003800000 */
.L_x_988:
        /* <DEDUP_REMOVED lines=27> */
.L_x_990:
        /* <DEDUP_REMOVED lines=25> */
.L_x_992:
[----:B------:R-:W-:Y:S05]  /*fbf0*/  BSYNC B0 ;  /* 0x0000000000007941 */ /* 0x000fea0003800000 */
.L_x_991:
        /* <DEDUP_REMOVED lines=31> */
.L_x_993:
        /* <DEDUP_REMOVED lines=25> */
.L_x_995:
[----:B------:R-:W-:Y:S05]  /*ff80*/  BSYNC B0 ;  /* 0x0000000000007941 */ /* 0x000fea0003800000 */
.L_x_994:
        /* <DEDUP_REMOVED lines=27> */
.L_x_996:
        /* <DEDUP_REMOVED lines=25> */
.L_x_998:
[----:B------:R-:W-:Y:S05]  /*102d0*/  BSYNC B0 ;  /* 0x0000000000007941 */ /* 0x000fea0003800000 */
.L_x_997:
        /* <DEDUP_REMOVED lines=31> */
.L_x_999:
        /* <DEDUP_REMOVED lines=25> */
.L_x_1001:
[----:B------:R-:W-:Y:S05]  /*10660*/  BSYNC B0 ;  /* 0x0000000000007941 */ /* 0x000fea0003800000 */
.L_x_1000:
        /* <DEDUP_REMOVED lines=27> */
.L_x_1002:
        /* <DEDUP_REMOVED lines=25> */
.L_x_1004:
[----:B------:R-:W-:Y:S05]  /*109b0*/  BSYNC B0 ;  /* 0x0000000000007941 */ /* 0x000fea0003800000 */
.L_x_1003:
        /* <DEDUP_REMOVED lines=32> */
.L_x_1005:
        /* <DEDUP_REMOVED lines=27> */
.L_x_1007:
[----:B------:R-:W-:Y:S05]  /*10d70*/  BSYNC B0 ;  /* 0x0000000000007941 */ /* 0x000fea0003800000 */
.L_x_1006:
        /* <DEDUP_REMOVED lines=31> */
.L_x_1008:
        /* <DEDUP_REMOVED lines=26> */
.L_x_1010:
[----:B------:R-:W-:Y:S05]  /*11110*/  BSYNC B0 ;  /* 0x0000000000007941 */ /* 0x000fea0003800000 */
.L_x_1009:
        /* <DEDUP_REMOVED lines=30> */
.L_x_1011:
        /* <DEDUP_REMOVED lines=26> */
.L_x_1013:
[----:B------:R-:W-:Y:S05]  /*114a0*/  BSYNC B0 ;  /* 0x0000000000007941 */ /* 0x000fea0003800000 */
.L_x_1012:
        /* <DEDUP_REMOVED lines=30> */
.L_x_1014:
        /* <DEDUP_REMOVED lines=26> */
.L_x_1016:
[----:B------:R-:W-:Y:S05]  /*11830*/  BSYNC B0 ;  /* 0x0000000000007941 */ /* 0x000fea0003800000 */
.L_x_1015:
        /* <DEDUP_REMOVED lines=30> */
.L_x_1017:
        /* <DEDUP_REMOVED lines=26> */
.L_x_1019:
[----:B------:R-:W-:Y:S05]  /*11bc0*/  BSYNC B0 ;  /* 0x0000000000007941 */ /* 0x000fea0003800000 */
.L_x_1018:
        /* <DEDUP_REMOVED lines=30> */
.L_x_1020:
        /* <DEDUP_REMOVED lines=27> */
.L_x_1022:
[----:B------:R-:W-:Y:S05]  /*11f60*/  BSYNC B0 ;  /* 0x0000000000007941 */ /* 0x000fea0003800000 */
.L_x_1021:
        /* <DEDUP_REMOVED lines=31> */
.L_x_1023:
        /* <DEDUP_REMOVED lines=26> */
.L_x_1025:
[----:B------:R-:W-:Y:S05]  /*12300*/  BSYNC B0 ;  /* 0x0000000000007941 */ /* 0x000fea0003800000 */
.L_x_1024:
        /* <DEDUP_REMOVED lines=8> */
.L_x_879:
        /* <DEDUP_REMOVED lines=23> */
.L_x_1028:
[----:B------:R-:W-:Y:S05]  /*12500*/  BSYNC B0 ;  /* 0x0000000000007941 */ /* 0x000fea0003800000 */
.L_x_1027:
[----:B------:R-:W-:Y:S05]  /*12510*/  @P0 EXIT ;  /* 0x000000000000094d */ /* 0x000fea0003800000 */
[----:B------:R-:W-:Y:S05]  /*12520*/  @P2 BRA `(.L_x_1029) ;  /* 0x0000000000202947 */ /* 0x000fea0003800000 */
[----:B------:R-:W-:-:S05]  /*12530*/  IMAD R0, R6, R9, RZ ;  /* 0x0000000906007224 */ /* 0x000fca00078e02ff */
[----:B------:R-:W-:-:S13]  /*12540*/  ISETP.NE.AND P0, PT, R0, -0x1, PT ;  /* 0xffffffff0000780c */ /* 0x000fda0003f05270 */
[----:B------:R-:W-:Y:S05]  /*12550*/  @!P0 BRA `(.L_x_1029) ;  /* 0x0000000000148947 */ /* 0x000fea0003800000 */
.L_x_1030:
[----:B0-----:R-:W2:Y:S04]  /*12560*/  LDG.E.STRONG.GPU R5, desc[UR16][R2.64] ;  /* 0x0000001002057981 */ /* 0x001ea8000c1ef900 */
[----:B--2---:R-:W-:Y:S01]  /*12570*/  CCTL.IVALL ;  /* 0x00000000ff00798f */ /* 0x004fe20002000000 */
[----:B------:R-:W-:Y:S05]  /*12580*/  YIELD ;  /* 0x0000000000007946 */ /* 0x000fea0003800000 */
[----:B------:R-:W-:-:S13]  /*12590*/  ISETP.NE.AND P0, PT, R5, R0, PT ;  /* 0x000000000500720c */ /* 0x000fda0003f05270 */
[----:B------:R-:W-:Y:S05]  /*125a0*/  @P0 BRA `(.L_x_1030) ;  /* 0xfffffffc00ec0947 */ /* 0x000fea000383ffff */
.L_x_1029:
        /* <DEDUP_REMOVED lines=24> */
.L_x_1031:
        /* <DEDUP_REMOVED lines=25> */
.L_x_1032:
        /* <DEDUP_REMOVED lines=12> */
.L_x_5227:


//--------------------- .text._Z35group_norm_nhwc_bwd_one_pass_kernelI11Fp16IOFp32WLi64ELi64ELi512EEv26Group_norm_nhwc_bwd_params --------------------------
	.section	.text._Z35group_norm_nhwc_bwd_one_pass_kernelI11Fp16IOFp32WLi64ELi64ELi512EEv26Group_norm_nhwc_bwd_params,"ax",@progbits
	.align	128
        .global         _Z35group_norm_nhwc_bwd_one_pass_kernelI11Fp16IOFp32WLi64ELi64ELi512EEv26Group_norm_nhwc_bwd_params
        .type           _Z35group_norm_nhwc_bwd_one_pass_kernelI11Fp16IOFp32WLi64ELi64ELi512EEv26Group_norm_nhwc_bwd_params,@function
        .size           _Z35group_norm_nhwc_bwd_one_pass_kernelI11Fp16IOFp32WLi64ELi64ELi512EEv26Group_norm_nhwc_bwd_params,(.L_x_5228 - _Z35group_norm_nhwc_bwd_one_pass_kernelI11Fp16IOFp32WLi64ELi64ELi512EEv26Group_norm_nhwc_bwd_params)
        .other          _Z35group_norm_nhwc_bwd_one_pass_kernelI11Fp16IOFp32WLi64ELi64ELi512EEv26Group_norm_nhwc_bwd_params,@"STO_CUDA_ENTRY STV_DEFAULT"
_Z35group_norm_nhwc_bwd_one_pass_kernelI11Fp16IOFp32WLi64ELi64ELi512EEv26Group_norm_nhwc_bwd_params:
.text._Z35group_norm_nhwc_bwd_one_pass_kernelI11Fp16IOFp32WLi64ELi64ELi512EEv26Group_norm_nhwc_bwd_params:
        /* <DEDUP_REMOVED lines=53> */
.L_x_1068:
[----:B0-----:R-:W0:Y:S01]  /*0350*/  LDC R14, c[0x0][0x2a0] ;  /* 0x0000a800ff0e7b82 */ /* 0x001e220000000800 */
[----:B------:R-:W-:Y:S01]  /*0360*/  ULDC.64 UR10, c[0x0][0x248] ;  /* 0x00009200000a7ab9 */ /* 0x000fe20000000a00 */
[----:B------:R-:W-:Y:S01]  /*0370*/  ISETP.LE.AND P0, PT, RZ, UR15, PT ;  /* 0x0000000fff007c0c */ /* 0x000fe2000bf03270 */
[----:B------:R-:W-:Y:S01]  /*0380*/  UIMAD.WIDE UR10, UR15, 0x8, UR10 ;  /* 0x000000080f0a78a5 */ /* 0x000fe2000f8e020a */
[----:B------:R-:W-:Y:S01]  /*0390*/  ULDC.64 UR20, c[0x0][0x290] ;  /* 0x0000a40000147ab9 */ /* 0x000fe20000000a00 */
[----:B------:R-:W-:-:S03]  /*03a0*/  ULDC.64 UR18, c[0x0][0x298] ;  /* 0x0000a60000127ab9 */ /* 0x000fc60000000a00 */
[----:B------:R-:W1:Y:S01]  /*03b0*/  @P1 LDC.64 R18, c[0x0][0x230] ;  /* 0x00008c00ff121b82 */ /* 0x000e620000000a00 */
[----:B------:R-:W-:Y:S02]  /*03c0*/  MOV R16, UR10 ;  /* 0x0000000a00107c02 */ /* 0x000fe40008000f00 */
[----:B------:R-:W-:-:S05]  /*03d0*/  MOV R17, UR11 ;  /* 0x0000000b00117c02 */ /* 0x000fca0008000f00 */
[----:B------:R-:W2:Y:S01]  /*03e0*/  @P2 LDC.64 R20, c[0x0][0x288] ;  /* 0x0000a200ff142b82 */ /* 0x000ea20000000a00 */
[----:B------:R-:W3:Y:S01]  /*03f0*/  LDG.E.64 R16, desc[UR12][R16.64] ;  /* 0x0000000c10107981 */ /* 0x000ee2000c1e1b00 */
[----:B0-----:R-:W-:-:S06]  /*0400*/  IABS R13, R14 ;  /* 0x0000000e000d7213 */ /* 0x001fcc0000000000 */
[----:B------:R-:W0:Y:S01]  /*0410*/  @P2 LDC.64 R26, c[0x0][0x230] ;  /* 0x00008c00ff1a2b82 */ /* 0x000e220000000a00 */
[----:B------:R-:W4:Y:S08]  /*0420*/  I2F.RP R8, R13 ;  /* 0x0000000d00087306 */ /* 0x000f300000209400 */
[----:B----4-:R-:W4:Y:S02]  /*0430*/  MUFU.RCP R8, R8 ;  /* 0x0000000800087308 */ /* 0x010f240000001000 */
[----:B----4-:R-:W-:-:S06]  /*0440*/  IADD3 R10, R8, 0xffffffe, RZ ;  /* 0x0ffffffe080a7810 */ /* 0x010fcc0007ffe0ff */
[----:B------:R4:W1:Y:S02]  /*0450*/  F2I.FTZ.U32.TRUNC.NTZ R11, R10 ;  /* 0x0000000a000b7305 */ /* 0x000864000021f000 */
[----:B----4-:R-:W-:Y:S01]  /*0460*/  HFMA2.MMA R10, -RZ, RZ, 0, 0 ;  /* 0x00000000ff0a7435 */ /* 0x010fe200000001ff */
[----:B-1----:R-:W-:-:S05]  /*0470*/  IADD3 R12, RZ, -R11, RZ ;  /* 0x8000000bff0c7210 */ /* 0x002fca0007ffe0ff */
[----:B------:R-:W-:Y:S01]  /*0480*/  IMAD R15, R12, R13, RZ ;  /* 0x0000000d0c0f7224 */ /* 0x000fe200078e02ff */
[----:B------:R-:W-:-:S03]  /*0490*/  IABS R12, UR15 ;  /* 0x0000000f000c7c13 */ /* 0x000fc60008000000 */
[----:B------:R-:W-:Y:S01]  /*04a0*/  IMAD.HI.U32 R11, R11, R15, R10 ;  /* 0x0000000f0b0b7227 */ /* 0x000fe200078e000a */
[----:B------:R-:W-:Y:S01]  /*04b0*/  LOP3.LUT R10, R14, UR15, RZ, 0x3c, !PT ;  /* 0x0000000f0e0a7c12 */ /* 0x000fe2000f8e3cff */
[----:B------:R-:W1:Y:S03]  /*04c0*/  LDC R15, c[0x0][0x2ac] ;  /* 0x0000ab00ff0f7b82 */ /* 0x000e660000000800 */
[----:B------:R-:W-:Y:S01]  /*04d0*/  ISETP.GE.AND P3, PT, R10, RZ, PT ;  /* 0x000000ff0a00720c */ /* 0x000fe20003f66270 */
[----:B------:R-:W-:-:S05]  /*04e0*/  IMAD.HI.U32 R11, R11, R12, RZ ;  /* 0x0000000c0b0b7227 */ /* 0x000fca00078e00ff */
[----:B------:R-:W-:-:S05]  /*04f0*/  IADD3 R8, -R11, RZ, RZ ;  /* 0x000000ff0b087210 */ /* 0x000fca0007ffe1ff */
[----:B------:R-:W-:Y:S01]  /*0500*/  IMAD R8, R13, R8, R12 ;  /* 0x000000080d087224 */ /* 0x000fe200078e020c */
[----:B------:R-:W-:-:S04]  /*0510*/  SHF.R.U32.HI R12, RZ, 0x5, R39 ;  /* 0x00000005ff0c7819 */ /* 0x000fc80000011627 */
[----:B------:R-:W-:Y:S01]  /*0520*/  ISETP.GT.U32.AND P5, PT, R13, R8, PT ;  /* 0x000000080d00720c */ /* 0x000fe20003fa4070 */
[----:B-1----:R-:W-:Y:S01]  /*0530*/  IMAD R22, R15, UR14, R12 ;  /* 0x0000000e0f167c24 */ /* 0x002fe2000f8e020c */
[----:B------:R-:W-:-:S04]  /*0540*/  SHF.L.U32 R12, R39, 0x1, RZ ;  /* 0x00000001270c7819 */ /* 0x000fc800000006ff */
[----:B------:R-:W-:-:S07]  /*0550*/  LOP3.LUT R15, R12, 0x3e, RZ, 0xc0, !PT ;  /* 0x0000003e0c0f7812 */ /* 0x000fce00078ec0ff */
[-C--:B------:R-:W-:Y:S02]  /*0560*/  @!P5 IADD3 R8, R8, -R13.reuse, RZ ;  /* 0x8000000d0808d210 */ /* 0x080fe40007ffe0ff */
[----:B------:R-:W-:Y:S02]  /*0570*/  @!P5 IADD3 R11, R11, 0x1, RZ ;  /* 0x000000010b0bd810 */ /* 0x000fe40007ffe0ff */
[CC--:B------:R-:W-:Y:S02]  /*0580*/  ISETP.GE.U32.AND P4, PT, R8.reuse, R13.reuse, PT ;  /* 0x0000000d0800720c */ /* 0x0c0fe40003f86070 */
[----:B------:R-:W-:Y:S02]  /*0590*/  ISETP.GT.U32.AND P5, PT, R13, R8, PT ;  /* 0x000000080d00720c */ /* 0x000fe40003fa4070 */
[----:B------:R-:W-:-:S04]  /*05a0*/  IADD3 R13, R8, -R13, RZ ;  /* 0x8000000d080d7210 */ /* 0x000fc80007ffe0ff */
[----:B------:R-:W-:Y:S02]  /*05b0*/  SEL R8, R13, R8, !P5 ;  /* 0x000000080d087207 */ /* 0x000fe40006800000 */
[----:B------:R-:W-:Y:S02]  /*05c0*/  IADD3 R13, R22, 0x20, RZ ;  /* 0x00000020160d7810 */ /* 0x000fe40007ffe0ff */
        /* <DEDUP_REMOVED lines=8> */
[----:B------:R-:W1:Y:S01]  /*0650*/  @P1 LDC.64 R10, c[0x0][0x288] ;  /* 0x0000a200ff0a1b82 */ /* 0x000e620000000a00 */
[----:B------:R-:W-:Y:S02]  /*0660*/  LEA R14, R8, R15, 0x6 ;  /* 0x0000000f080e7211 */ /* 0x000fe400078e30ff */
[----:B------:R-:W-:-:S02]  /*0670*/  SHF.R.S32.HI R12, RZ, 0x1f, R43 ;  /* 0x0000001fff0c7819 */ /* 0x000fc4000001142b */
[----:B------:R-:W-:Y:S02]  /*0680*/  ISETP.GE.U32.AND P0, PT, R13, UR20, PT ;  /* 0x000000140d007c0c */ /* 0x000fe4000bf06070 */
[----:B------:R-:W-:Y:S01]  /*0690*/  SHF.R.S32.HI R13, RZ, 0x1f, R13 ;  /* 0x0000001fff0d7819 */ /* 0x000fe2000001140d */
[----:B------:R-:W-:Y:S01]  /*06a0*/  IMAD R12, R12, UR18, RZ ;  /* 0x000000120c0c7c24 */ /* 0x000fe2000f8e02ff */
[----:B------:R-:W-:Y:S02]  /*06b0*/  SHF.R.S32.HI R15, RZ, 0x1f, R14 ;  /* 0x0000001fff0f7819 */ /* 0x000fe4000001140e */
[----:B------:R-:W-:Y:S01]  /*06c0*/  ISETP.GE.AND.EX P0, PT, R13, UR21, PT, P0 ;  /* 0x000000150d007c0c */ /* 0x000fe2000bf06300 */
[C---:B------:R-:W-:Y:S01]  /*06d0*/  IMAD R45, R43.reuse, UR19, R12 ;  /* 0x000000132b2d7c24 */ /* 0x040fe2000f8e020c */
[----:B------:R-:W-:Y:S01]  /*06e0*/  IADD3 R22, R22, 0x30, RZ ;  /* 0x0000003016167810 */ /* 0x000fe20007ffe0ff */
[----:B------:R-:W-:Y:S01]  /*06f0*/  IMAD.WIDE.U32 R42, R43, UR18, R14 ;  /* 0x000000122b2a7c25 */ /* 0x000fe2000f8e000e */
[----:B------:R-:W4:Y:S02]  /*0700*/  @P1 LDC.64 R12, c[0x0][0x228] ;  /* 0x00008a00ff0c1b82 */ /* 0x000f240000000a00 */
[----:B------:R-:W-:-:S02]  /*0710*/  ISETP.GE.U32.AND P3, PT, R22, UR20, PT ;  /* 0x0000001416007c0c */ /* 0x000fc4000bf66070 */
[----:B------:R-:W-:Y:S02]  /*0720*/  IADD3 R45, R43, R45, RZ ;  /* 0x0000002d2b2d7210 */ /* 0x000fe40007ffe0ff */
[----:B------:R-:W-:Y:S02]  /*0730*/  SHF.R.S32.HI R22, RZ, 0x1f, R22 ;  /* 0x0000001fff167819 */ /* 0x000fe40000011416 */
[----:B------:R-:W-:Y:S01]  /*0740*/  @P1 MOV R44, R42 ;  /* 0x0000002a002c1202 */ /* 0x000fe20000000f00 */
[----:B-1----:R-:W-:Y:S01]  /*0750*/  @P1 IMAD R23, R3, R10, RZ ;  /* 0x0000000a03171224 */ /* 0x002fe200078e02ff */
[----:B------:R-:W-:-:S03]  /*0760*/  ISETP.GE.AND.EX P3, PT, R22, UR21, PT, P3 ;  /* 0x0000001516007c0c */ /* 0x000fc6000bf66330 */
[C---:B------:R-:W-:Y:S02]  /*0770*/  @P1 IMAD R31, R28.reuse, R11, R23 ;  /* 0x0000000b1c1f1224 */ /* 0x040fe400078e0217 */
[----:B------:R-:W-:Y:S01]  /*0780*/  @P1 IMAD.WIDE.U32 R24, R28, R10, R44 ;  /* 0x0000000a1c181225 */ /* 0x000fe200078e002c */
[----:B------:R-:W1:Y:S04]  /*0790*/  @P2 LDC.64 R22, c[0x0][0x228] ;  /* 0x00008a00ff162b82 */ /* 0x000e680000000a00 */
[----:B------:R-:W-:Y:S02]  /*07a0*/  @P1 IADD3 R25, R25, R31, RZ ;  /* 0x0000001f19191210 */ /* 0x000fe40007ffe0ff */
[C---:B------:R-:W-:Y:S02]  /*07b0*/  @P1 SHF.L.U32 R35, R24.reuse, 0x1, RZ ;  /* 0x0000000118231819 */ /* 0x040fe400000006ff */
[----:B------:R-:W-:-:S02]  /*07c0*/  @P1 SHF.L.U64.HI R32, R24, 0x1, R25 ;  /* 0x0000000118201819 */ /* 0x000fc40000010219 */
[----:B------:R-:W-:Y:S01]  /*07d0*/  @P1 IADD3 R18, P4, R35, R18, RZ ;  /* 0x0000001223121210 */ /* 0x000fe20007f9e0ff */
[----:B--2---:R-:W-:Y:S01]  /*07e0*/  @P2 IMAD R31, R5, R20, RZ ;  /* 0x00000014051f2224 */ /* 0x004fe200078e02ff */
[----:B------:R-:W-:Y:S02]  /*07f0*/  @P2 MOV R24, R42 ;  /* 0x0000002a00182202 */ /* 0x000fe40000000f00 */
[----:B------:R-:W-:Y:S02]  /*0800*/  @P2 MOV R25, R45 ;  /* 0x0000002d00192202 */ /* 0x000fe40000000f00 */
[----:B------:R-:W-:Y:S01]  /*0810*/  @P1 IADD3.X R19, R32, R19, RZ, P4, !PT ;  /* 0x0000001320131210 */ /* 0x000fe200027fe4ff */
[C---:B------:R-:W-:Y:S01]  /*0820*/  @P2 IMAD R31, R0.reuse, R21, R31 ;  /* 0x00000015001f2224 */ /* 0x040fe200078e021f */
[----:B----4-:R-:W-:Y:S01]  /*0830*/  @P1 IADD3 R34, P4, R35, R12, RZ ;  /* 0x0000000c23221210 */ /* 0x010fe20007f9e0ff */
[----:B------:R-:W-:Y:S01]  /*0840*/  @P2 IMAD.WIDE.U32 R20, R0, R20, R24 ;  /* 0x0000001400142225 */ /* 0x000fe200078e0018 */
[----:B------:R-:W-:-:S02]  /*0850*/  CS2R R36, SRZ ;  /* 0x0000000000247805 */ /* 0x000fc4000001ff00 */
[----:B------:R-:W-:Y:S02]  /*0860*/  @P1 IADD3.X R35, R32, R13, RZ, P4, !PT ;  /* 0x0000000d20231210 */ /* 0x000fe400027fe4ff */
[----:B------:R-:W-:Y:S02]  /*0870*/  @P2 IADD3 R21, R21, R31, RZ ;  /* 0x0000001f15152210 */ /* 0x000fe40007ffe0ff */
[C---:B------:R-:W-:Y:S01]  /*0880*/  @P2 SHF.L.U32 R13, R20.reuse, 0x1, RZ ;  /* 0x00000001140d2819 */ /* 0x040fe200000006ff */
[----:B------:R2:W5:Y:S01]  /*0890*/  @P1 LDG.E R36, desc[UR12][R34.64] ;  /* 0x0000000c22241981 */ /* 0x000562000c1e1900 */
[----:B------:R-:W-:Y:S02]  /*08a0*/  @P2 SHF.L.U64.HI R40, R20, 0x1, R21 ;  /* 0x0000000114282819 */ /* 0x000fe40000010215 */
[----:B-1----:R-:W-:Y:S01]  /*08b0*/  @P2 IADD3 R22, P5, R13, R22, RZ ;  /* 0x000000160d162210 */ /* 0x002fe20007fbe0ff */
[----:B------:R1:W4:Y:S01]  /*08c0*/  @P1 LDG.E R37, desc[UR12][R18.64] ;  /* 0x0000000c12251981 */ /* 0x000322000c1e1900 */
[----:B--2---:R-:W-:-:S02]  /*08d0*/  HFMA2.MMA R35, -RZ, RZ, 0, 0 ;  /* 0x00000000ff237435 */ /* 0x004fc400000001ff */
[----:B------:R-:W-:-:S08]  /*08e0*/  @P2 IADD3.X R23, R40, R23, RZ, P5, !PT ;  /* 0x0000001728172210 */ /* 0x000fd00002ffe4ff */
[----:B------:R-:W5:Y:S01]  /*08f0*/  @P2 LDG.E R35, desc[UR12][R22.64] ;  /* 0x0000000c16232981 */ /* 0x000f62000c1e1900 */
[C---:B------:R-:W-:Y:S02]  /*0900*/  ISETP.LT.U32.AND P0, PT, R39.reuse, 0x200, !P0 ;  /* 0x000002002700780c */ /* 0x040fe40004701070 */
[----:B------:R-:W-:-:S11]  /*0910*/  ISETP.LT.U32.AND P3, PT, R39, 0x200, !P3 ;  /* 0x000002002700780c */ /* 0x000fd60005f61070 */
[----:B------:R-:W2:Y:S08]  /*0920*/  @P0 LDC.64 R10, c[0x0][0x288] ;  /* 0x0000a200ff0a0b82 */ /* 0x000eb00000000a00 */
[----:B------:R-:W3:Y:S01]  /*0930*/  @P3 LDC.64 R24, c[0x0][0x288] ;  /* 0x0000a200ff183b82 */ /* 0x000ee20000000a00 */
[----:B------:R-:W-:Y:S02]  /*0940*/  @P0 MOV R32, R42 ;  /* 0x0000002a00200202 */ /* 0x000fe40000000f00 */
[----:B------:R-:W-:-:S05]  /*0950*/  @P0 MOV R33, R45 ;  /* 0x0000002d00210202 */ /* 0x000fca0000000f00 */
[----:B------:R-:W3:Y:S01]  /*0960*/  @P0 LDC.64 R20, c[0x0][0x230] ;  /* 0x00008c00ff140b82 */ /* 0x000ee20000000a00 */
[----:B------:R-:W-:Y:S01]  /*0970*/  HFMA2.MMA R38, -RZ, RZ, 0, 0 ;  /* 0x00000000ff267435 */ /* 0x000fe200000001ff */
[----:B0-----:R-:W-:-:S06]  /*0980*/  @P2 IADD3 R26, P4, R13, R26, RZ ;  /* 0x0000001a0d1a2210 */ /* 0x001fcc0007f9e0ff */
[----:B-1----:R-:W0:Y:S01]  /*0990*/  @P0 LDC.64 R18, c[0x0][0x228] ;  /* 0x00008a00ff120b82 */ /* 0x002e220000000a00 */
[-C--:B--2---:R-:W-:Y:S02]  /*09a0*/  @P0 IMAD R12, R7, R10.reuse, RZ ;  /* 0x0000000a070c0224 */ /* 0x084fe400078e02ff */
[----:B------:R-:W-:-:S04]  /*09b0*/  @P0 IMAD.WIDE.U32 R32, R2, R10, R32 ;  /* 0x0000000a02200225 */ /* 0x000fc800078e0020 */
[----:B------:R-:W-:Y:S01]  /*09c0*/  @P0 IMAD R31, R2, R11, R12 ;  /* 0x0000000b021f0224 */ /* 0x000fe200078e020c */
[----:B------:R-:W-:Y:S01]  /*09d0*/  @P2 IADD3.X R27, R40, R27, RZ, P4, !PT ;  /* 0x0000001b281b2210 */ /* 0x000fe200027fe4ff */
[----:B------:R-:W1:Y:S03]  /*09e0*/  @P3 LDC.64 R10, c[0x0][0x230] ;  /* 0x00008c00ff0a3b82 */ /* 0x000e660000000a00 */
[----:B------:R-:W-:Y:S01]  /*09f0*/  @P0 IADD3 R31, R33, R31, RZ ;  /* 0x0000001f211f0210 */ /* 0x000fe20007ffe0ff */
[----:B------:R2:W5:Y:S01]  /*0a00*/  @P2 LDG.E R38, desc[UR12][R26.64] ;  /* 0x0000000c1a262981 */ /* 0x000562000c1e1900 */
[----:B---3--:R-:W-:Y:S02]  /*0a10*/  @P3 IMAD R33, R9, R24, RZ ;  /* 0x0000001809213224 */ /* 0x008fe400078e02ff */
[C---:B------:R-:W-:Y:S01]  /*0a20*/  @P0 SHF.L.U64.HI R34, R32.reuse, 0x1, R31 ;  /* 0x0000000120220819 */ /* 0x040fe2000001021f */
[----:B------:R-:W3:Y:S01]  /*0a30*/  @P3 LDC.64 R12, c[0x0][0x228] ;  /* 0x00008a00ff0c3b82 */ /* 0x000ee20000000a00 */
[----:B------:R-:W-:Y:S01]  /*0a40*/  @P0 SHF.L.U32 R31, R32, 0x1, RZ ;  /* 0x00000001201f0819 */ /* 0x000fe200000006ff */
[----:B------:R-:W-:Y:S01]  /*0a50*/  @P3 IMAD R33, R4, R25, R33 ;  /* 0x0000001904213224 */ /* 0x000fe200078e0221 */
[----:B--2---:R-:W-:-:S02]  /*0a60*/  @P3 MOV R26, R42 ;  /* 0x0000002a001a3202 */ /* 0x004fc40000000f00 */
[----:B------:R-:W-:Y:S02]  /*0a70*/  @P3 MOV R27, R45 ;  /* 0x0000002d001b3202 */ /* 0x000fe40000000f00 */
[----:B------:R-:W-:Y:S01]  /*0a80*/  @P0 IADD3 R20, P4, R31, R20, RZ ;  /* 0x000000141f140210 */ /* 0x000fe20007f9e0ff */
[----:B------:R-:W-:-:S03]  /*0a90*/  @P3 IMAD.WIDE.U32 R24, R4, R24, R26 ;  /* 0x0000001804183225 */ /* 0x000fc600078e001a */
[----:B------:R-:W-:Y:S02]  /*0aa0*/  @P0 IADD3.X R21, R34, R21, RZ, P4, !PT ;  /* 0x0000001522150210 */ /* 0x000fe400027fe4ff */
[----:B0-----:R-:W-:Y:S02]  /*0ab0*/  @P0 IADD3 R18, P4, R31, R18, RZ ;  /* 0x000000121f120210 */ /* 0x001fe40007f9e0ff */
[----:B------:R-:W-:Y:S02]  /*0ac0*/  R2UR UR20, R16 ;  /* 0x00000000101472ca */ /* 0x000fe400000e0000 */
[----:B------:R-:W-:Y:S02]  /*0ad0*/  @P3 IADD3 R27, R25, R33, RZ ;  /* 0x00000021191b3210 */ /* 0x000fe40007ffe0ff */
[----:B------:R-:W-:Y:S02]  /*0ae0*/  CS2R R32, SRZ ;  /* 0x0000000000207805 */ /* 0x000fe4000001ff00 */
[----:B------:R-:W-:-:S04]  /*0af0*/  @P0 IADD3.X R19, R34, R19, RZ, P4, !PT ;  /* 0x0000001322130210 */ /* 0x000fc800027fe4ff */
[----:B------:R-:W5:Y:S03]  /*0b00*/  @P0 LDG.E R33, desc[UR12][R20.64] ;  /* 0x0000000c14210981 */ /* 0x000f66000c1e1900 */
[----:B------:R-:W-:Y:S01]  /*0b10*/  MOV R16, UR20 ;  /* 0x0000001400107c02 */ /* 0x000fe20008000f00 */
[----:B------:R-:W5:Y:S04]  /*0b20*/  @P0 LDG.E R32, desc[UR12][R18.64] ;  /* 0x0000000c12200981 */ /* 0x000f68000c1e1900 */
[----:B------:R-:W-:-:S05]  /*0b30*/  FFMA.FTZ R17, -R16, UR20, R17 ;  /* 0x0000001410117c23 */ /* 0x000fca0008010111 */
[----:B------:R-:W-:-:S13]  /*0b40*/  FSETP.GTU.FTZ.AND P0, PT, R17, RZ, PT ;  /* 0x000000ff1100720b */ /* 0x000fda0003f1c000 */
[----:B------:R-:W-:Y:S01]  /*0b50*/  VOTEU.ANY UP0, P0 ;  /* 0x00000000003f7886 */ /* 0x000fe20000000100 */
[----:B------:R-:W-:-:S04]  /*0b60*/  PLOP3.LUT P0, PT, PT, PT, UP0, 0x80, 0x0 ;  /* 0x000000000000781c */ /* 0x000fc80003f0f008 */
[----:B------:R-:W-:-:S09]  /*0b70*/  @UP0 ULDC UR10, c[0x0][0x250] ;  /* 0x00009400000a0ab9 */ /* 0x000fd20000000800 */
[----:B------:R-:W-:-:S06]  /*0b80*/  @P0 FADD.FTZ R16, R17, UR10 ;  /* 0x0000000a11100e21 */ /* 0x000fcc0008010000 */
[----:B------:R-:W0:Y:S01]  /*0b90*/  @P0 MUFU.RSQ R16, R16 ;  /* 0x0000001000100308 */ /* 0x000e220000001400 */
[C---:B------:R-:W-:Y:S01]  /*0ba0*/  @P3 SHF.L.U32 R25, R24.reuse, 0x1, RZ ;  /* 0x0000000118193819 */ /* 0x040fe200000006ff */
[----:B------:R-:W-:Y:S01]  /*0bb0*/  HFMA2.MMA R34, -RZ, RZ, 0, 0 ;  /* 0x00000000ff227435 */ /* 0x000fe200000001ff */
[----:B------:R-:W-:Y:S02]  /*0bc0*/  @P3 SHF.L.U64.HI R24, R24, 0x1, R27 ;  /* 0x0000000118183819 */ /* 0x000fe4000001021b */
[C---:B-1----:R-:W-:Y:S02]  /*0bd0*/  @P3 IADD3 R10, P5, R25.reuse, R10, RZ ;  /* 0x0000000a190a3210 */ /* 0x042fe40007fbe0ff */
[----:B---3--:R-:W-:Y:S02]  /*0be0*/  @P3 IADD3 R12, P6, R25, R12, RZ ;  /* 0x0000000c190c3210 */ /* 0x008fe40007fde0ff */
[----:B0-----:R-:W-:Y:S02]  /*0bf0*/  @P0 R2UR UR10, R16 ;  /* 0x00000000100a02ca */ /* 0x001fe400000e0000 */
[----:B------:R-:W-:-:S02]  /*0c00*/  ISETP.GT.U32.AND P0, PT, R39, 0x1ff, PT ;  /* 0x000001ff2700780c */ /* 0x000fc40003f04070 */
[----:B------:R-:W-:Y:S02]  /*0c10*/  MOV R31, RZ ;  /* 0x000000ff001f7202 */ /* 0x000fe40000000f00 */
[C---:B------:R-:W-:Y:S02]  /*0c20*/  @P3 IADD3.X R11, R24.reuse, R11, RZ, P5, !PT ;  /* 0x0000000b180b3210 */ /* 0x040fe40002ffe4ff */
[----:B------:R-:W-:Y:S01]  /*0c30*/  @P3 IADD3.X R13, R24, R13, RZ, P6, !PT ;  /* 0x0000000d180d3210 */ /* 0x000fe200037fe4ff */
[----:B------:R-:W-:Y:S01]  /*0c40*/  UMOV UR18, 0x3f800000 ;  /* 0x3f80000000127882 */ /* 0x000fe20000000000 */
[----:B------:R-:W-:Y:S01]  /*0c50*/  BSSY B0, `(.L_x_1034) ;  /* 0x0000015000007945 */ /* 0x000fe20003800000 */
[----:B------:R0:W5:Y:S02]  /*0c60*/  @P3 LDG.E R34, desc[UR12][R10.64] ;  /* 0x0000000c0a223981 */ /* 0x000164000c1e1900 */
[----:B------:R-:W-:Y:S01]  /*0c70*/  @UP0 UMOV UR18, UR10 ;  /* 0x0000000a00120c82 */ /* 0x000fe20008000000 */
[----:B------:R-:W-:Y:S01]  /*0c80*/  ISETP.NE.AND P4, PT, RZ, UR16, PT ;  /* 0x00000010ff007c0c */ /* 0x000fe2000bf85270 */
[----:B------:R1:W5:Y:S01]  /*0c90*/  @P3 LDG.E R31, desc[UR12][R12.64] ;  /* 0x0000000c0c1f3981 */ /* 0x000362000c1e1900 */
[----:B0-----:R-:W-:-:S02]  /*0ca0*/  CS2R R10, SRZ ;  /* 0x00000000000a7805 */ /* 0x001fc4000001ff00 */
[----:B-1----:R-:W-:Y:S01]  /*0cb0*/  CS2R R12, SRZ ;  /* 0x00000000000c7805 */ /* 0x002fe2000001ff00 */
[--C-:B----4-:R-:W-:Y:S02]  /*0cc0*/  HADD2.F32 R18, -RZ, R37.reuse.H0_H0 ;  /* 0x20000025ff127230 */ /* 0x110fe40000004100 */
[----:B------:R-:W-:Y:S01]  /*0cd0*/  HADD2.F32 R19, -RZ, R37.H1_H1 ;  /* 0x30000025ff137230 */ /* 0x000fe20000004100 */
[----:B------:R-:W-:Y:S06]  /*0ce0*/  @P0 BRA `(.L_x_1035) ;  /* 0x00000000002c0947 */ /* 0x000fec0003800000 */
        /* <DEDUP_REMOVED lines=8> */
[----:B------:R-:W-:-:S03]  /*0d70*/  @P0 IADD3.X R15, R20, R11, RZ, P5, !PT ;  /* 0x0000000b140f0210 */ /* 0x000fc60002ffe4ff */
[----:B------:R0:W5:Y:S04]  /*0d80*/  LDG.E.64 R10, desc[UR12][R16.64] ;  /* 0x0000000c100a7981 */ /* 0x000168000c1e1b00 */
[----:B------:R0:W5:Y:S02]  /*0d90*/  @P0 LDG.E.64 R12, desc[UR12][R14.64] ;  /* 0x0000000c0e0c0981 */ /* 0x000164000c1e1b00 */
.L_x_1035:
[----:B------:R-:W-:Y:S05]  /*0da0*/  BSYNC B0 ;  /* 0x0000000000007941 */ /* 0x000fea0003800000 */
.L_x_1034:
[----:B0-----:R-:W-:Y:S01]  /*0db0*/  FADD.FTZ R15, R18, -UR20 ;  /* 0x80000014120f7e21 */ /* 0x001fe20008010000 */
[----:B------:R-:W-:Y:S01]  /*0dc0*/  FADD.FTZ R14, R19, -UR20 ;  /* 0x80000014130e7e21 */ /* 0x000fe20008010000 */
[--C-:B-----5:R-:W-:Y:S02]  /*0dd0*/  HADD2.F32 R17, -RZ, R36.reuse.H0_H0 ;  /* 0x20000024ff117230 */ /* 0x120fe40000004100 */
[----:B------:R-:W-:Y:S02]  /*0de0*/  HADD2.F32 R16, -RZ, R36.H1_H1 ;  /* 0x30000024ff107230 */ /* 0x000fe40000004100 */
        /* <DEDUP_REMOVED lines=21> */
.L_x_1036:
[----:B------:R-:W-:Y:S01]  /*0f40*/  FMUL.FTZ R18, R17, R10 ;  /* 0x0000000a11127220 */ /* 0x000fe20000410000 */
[----:B------:R-:W-:Y:S01]  /*0f50*/  FMUL.FTZ R20, R16, R11 ;  /* 0x0000000b10147220 */ /* 0x000fe20000410000 */
[--C-:B------:R-:W-:Y:S02]  /*0f60*/  HADD2.F32 R22, -RZ, R38.reuse.H0_H0 ;  /* 0x20000026ff167230 */ /* 0x100fe40000004100 */
[C---:B------:R-:W-:Y:S01]  /*0f70*/  FFMA.FTZ R48, R15.reuse, R17, RZ ;  /* 0x000000110f307223 */ /* 0x040fe200000100ff */
[----:B------:R-:W-:Y:S01]  /*0f80*/  FFMA.FTZ R19, R15, R18, RZ ;  /* 0x000000120f137223 */ /* 0x000fe200000100ff */
[----:B------:R-:W-:Y:S01]  /*0f90*/  FADD.FTZ R21, RZ, R18 ;  /* 0x00000012ff157221 */ /* 0x000fe20000010000 */
[----:B------:R-:W-:Y:S02]  /*0fa0*/  HADD2.F32 R23, -RZ, R38.H1_H1 ;  /* 0x30000026ff177230 */ /* 0x000fe40000004100 */
[----:B------:R-:W-:Y:S01]  /*0fb0*/  FADD.FTZ R22, R22, -UR20 ;  /* 0x8000001416167e21 */ /* 0x000fe20008010000 */
[----:B------:R-:W-:Y:S01]  /*0fc0*/  FFMA.FTZ R18, R14, R20, R19 ;  /* 0x000000140e127223 */ /* 0x000fe20000010013 */
[----:B------:R-:W-:Y:S01]  /*0fd0*/  FADD.FTZ R19, R20, R21 ;  /* 0x0000001514137221 */ /* 0x000fe20000010000 */
[----:B------:R-:W-:-:S02]  /*0fe0*/  HADD2.F32 R25, -RZ, R35.H0_H0 ;  /* 0x20000023ff197230 */ /* 0x000fc40000004100 */
[----:B------:R-:W-:Y:S01]  /*0ff0*/  FADD.FTZ R20, R23, -UR20 ;  /* 0x8000001417147e21 */ /* 0x000fe20008010000 */
        /* <DEDUP_REMOVED lines=22> */
.L_x_1037:
[----:B------:R-:W-:Y:S01]  /*1160*/  FADD.FTZ R22, RZ, R17 ;  /* 0x00000011ff167221 */ /* 0x000fe20000010000 */
[----:B------:R-:W-:Y:S01]  /*1170*/  FMUL.FTZ R23, R25, R10 ;  /* 0x0000000a19177220 */ /* 0x000fe20000410000 */
[C---:B------:R-:W-:Y:S01]  /*1180*/  FFMA.FTZ R15, R41.reuse, R25, R48 ;  /* 0x00000019290f7223 */ /* 0x040fe20000010030 */
[----:B------:R-:W-:Y:S01]  /*1190*/  FFMA.FTZ R27, R14, R16, RZ ;  /* 0x000000100e1b7223 */ /* 0x000fe200000100ff */
[----:B------:R-:W-:Y:S01]  /*11a0*/  FADD.FTZ R17, R22, R25 ;  /* 0x0000001916117221 */ /* 0x000fe20000010000 */
[----:B------:R-:W-:Y:S01]  /*11b0*/  FFMA.FTZ R25, R41, R23, R18 ;  /* 0x0000001729197223 */ /* 0x000fe20000010012 */
[----:B------:R-:W-:Y:S01]  /*11c0*/  FADD.FTZ R19, R19, R23 ;  /* 0x0000001713137221 */ /* 0x000fe20000010000 */
[--C-:B------:R-:W-:Y:S02]  /*11d0*/  HADD2.F32 R22, -RZ, R33.reuse.H0_H0 ;  /* 0x20000021ff167230 */ /* 0x100fe40000004100 */
[----:B------:R-:W-:Y:S01]  /*11e0*/  FADD.FTZ R16, RZ, R16 ;  /* 0x00000010ff107221 */ /* 0x000fe20000010000 */
[----:B------:R-:W-:-:S02]  /*11f0*/  HADD2.F32 R23, -RZ, R33.H1_H1 ;  /* 0x30000021ff177230 */ /* 0x000fc40000004100 */
[----:B------:R-:W-:Y:S01]  /*1200*/  FMUL.FTZ R18, R21, R11 ;  /* 0x0000000b15127220 */ /* 0x000fe20000410000 */
[----:B------:R-:W-:Y:S01]  /*1210*/  FFMA.FTZ R14, R20, R21, R27 ;  /* 0x00000015140e7223 */ /* 0x000fe2000001001b */
[----:B------:R-:W-:Y:S01]  /*1220*/  FADD.FTZ R21, R16, R21 ;  /* 0x0000001510157221 */ /* 0x000fe20000010000 */
[----:B------:R-:W-:Y:S01]  /*1230*/  FADD.FTZ R22, R22, -UR20 ;  /* 0x8000001416167e21 */ /* 0x000fe20008010000 */
[----:B------:R-:W-:Y:S01]  /*1240*/  FADD.FTZ R16, R23, -UR20 ;  /* 0x8000001417107e21 */ /* 0x000fe20008010000 */
[----:B------:R-:W-:Y:S01]  /*1250*/  FFMA.FTZ R20, R20, R18, R25 ;  /* 0x0000001214147223 */ /* 0x000fe20000010019 */
[----:B------:R-:W-:Y:S01]  /*1260*/  FADD.FTZ R18, R18, R19 ;  /* 0x0000001312127221 */ /* 0x000fe20000010000 */
[--C-:B------:R-:W-:Y:S02]  /*1270*/  HADD2.F32 R24, -RZ, R32.reuse.H0_H0 ;  /* 0x20000020ff187230 */ /* 0x100fe40000004100 */
[----:B------:R-:W-:Y:S01]  /*1280*/  FMUL.FTZ R47, R22, UR18 ;  /* 0x00000012162f7c20 */ /* 0x000fe20008410000 */
[----:B------:R-:W-:-:S02]  /*1290*/  HADD2.F32 R19, -RZ, R32.H1_H1 ;  /* 0x30000020ff137230 */ /* 0x000fc40000004100 */
        /* <DEDUP_REMOVED lines=15> */
[----:B-1----:R-:W-:Y:S01]  /*1390*/  FMUL.FTZ R19, R19, R46 ;  /* 0x0000002e13137220 */ /* 0x002fe20000410000 */
[----:B------:R-:W-:Y:S02]  /*13a0*/  FADD.FTZ R46, -R46, 1 ;  /* 0x3f8000002e2e7421 */ /* 0x000fe40000010100 */
[----:B------:R-:W-:Y:S02]  /*13b0*/  FMUL.FTZ R24, R24, R27 ;  /* 0x0000001b18187220 */ /* 0x000fe40000410000 */
[----:B------:R-:W-:-:S04]  /*13c0*/  FFMA.FTZ R46, R23, R46, 1 ;  /* 0x3f800000172e7423 */ /* 0x000fc8000001002e */
[----:B------:R-:W-:-:S07]  /*13d0*/  FMUL.FTZ R19, R19, R46 ;  /* 0x0000002e13137220 */ /* 0x000fce0000410000 */
.L_x_1038:
[----:B------:R-:W-:Y:S01]  /*13e0*/  FMUL.FTZ R23, R24, R10 ;  /* 0x0000000a18177220 */ /* 0x000fe20000410000 */
[----:B------:R-:W-:Y:S01]  /*13f0*/  FADD.FTZ R22, R17, R24 ;  /* 0x0000001811167221 */ /* 0x000fe20000010000 */
[C---:B------:R-:W-:Y:S01]  /*1400*/  FFMA.FTZ R15, R47.reuse, R24, R15 ;  /* 0x000000182f0f7223 */ /* 0x040fe2000001000f */
[--C-:B------:R-:W-:Y:S02]  /*1410*/  HADD2.F32 R24, -RZ, R34.reuse.H1_H1 ;  /* 0x30000022ff187230 */ /* 0x100fe40000004100 */
[----:B------:R-:W-:Y:S01]  /*1420*/  FFMA.FTZ R17, R47, R23, R20 ;  /* 0x000000172f117223 */ /* 0x000fe20000010014 */
[----:B------:R-:W-:Y:S02]  /*1430*/  HADD2.F32 R20, -RZ, R34.H0_H0 ;  /* 0x20000022ff147230 */ /* 0x000fe40000004100 */
[----:B------:R-:W-:Y:S01]  /*1440*/  FADD.FTZ R23, R18, R23 ;  /* 0x0000001712177221 */ /* 0x000fe20000010000 */
[----:B------:R-:W-:Y:S01]  /*1450*/  FMUL.FTZ R18, R19, R11 ;  /* 0x0000000b13127220 */ /* 0x000fe20000410000 */
[----:B------:R-:W-:Y:S01]  /*1460*/  FADD.FTZ R26, R24, -UR20 ;  /* 0x80000014181a7e21 */ /* 0x000fe20008010000 */
[----:B------:R-:W-:-:S02]  /*1470*/  FADD.FTZ R25, R20, -UR20 ;  /* 0x8000001414197e21 */ /* 0x000fc40008010000 */
[----:B------:R-:W-:Y:S01]  /*1480*/  FFMA.FTZ R24, R16, R18, R17 ;  /* 0x0000001210187223 */ /* 0x000fe20000010011 */
[----:B------:R-:W-:Y:S01]  /*1490*/  FADD.FTZ R46, R18, R23 ;  /* 0x00000017122e7221 */ /* 0x000fe20000010000 */
[--C-:B------:R-:W-:Y:S02]  /*14a0*/  HADD2.F32 R20, -RZ, R31.reuse.H0_H0 ;  /* 0x2000001fff147230 */ /* 0x100fe40000004100 */
[----:B------:R-:W-:Y:S01]  /*14b0*/  FMUL.FTZ R17, R25, UR18 ;  /* 0x0000001219117c20 */ /* 0x000fe20008410000 */
[----:B------:R-:W-:Y:S01]  /*14c0*/  FMUL.FTZ R18, R26, UR18 ;  /* 0x000000121a127c20 */ /* 0x000fe20008410000 */
[----:B------:R-:W-:Y:S01]  /*14d0*/  HADD2.F32 R23, -RZ, R31.H1_H1 ;  /* 0x3000001fff177230 */ /* 0x000fe20000004100 */
        /* <DEDUP_REMOVED lines=19> */
.L_x_1039:
[----:B------:R-:W-:Y:S01]  /*1610*/  FMUL.FTZ R25, R20, R10 ;  /* 0x0000000a14197220 */ /* 0x000fe20000410000 */
[----:B------:R-:W-:Y:S01]  /*1620*/  ISETP.GT.AND P0, PT, R29, 0x1e, PT ;  /* 0x0000001e1d00780c */ /* 0x000fe20003f04270 */
[----:B------:R-:W0:Y:S01]  /*1630*/  S2UR UR19, SR_CgaCtaId ;  /* 0x00000000001379c3 */ /* 0x000e220000008800 */
[----:B------:R-:W-:Y:S01]  /*1640*/  UMOV UR11, 0x400 ;  /* 0x00000400000b7882 */ /* 0x000fe20000000000 */
[----:B------:R-:W-:Y:S01]  /*1650*/  FFMA.FTZ R27, R17, R25, R24 ;  /* 0x00000019111b7223 */ /* 0x000fe20000010018 */
[----:B------:R-:W-:Y:S01]  /*1660*/  FMUL.FTZ R24, R23, R11 ;  /* 0x0000000b17187220 */ /* 0x000fe20000410000 */
[----:B------:R-:W-:Y:S01]  /*1670*/  FADD.FTZ R25, R46, R25 ;  /* 0x000000192e197221 */ /* 0x000fe20000010000 */
[----:B------:R-:W-:Y:S01]  /*1680*/  UIADD3 UR10, UR11, 0xa0, URZ ;  /* 0x000000a00b0a7890 */ /* 0x000fe2000fffe03f */
[----:B------:R-:W-:Y:S01]  /*1690*/  FFMA.FTZ R41, R16, R19, R14 ;  /* 0x0000001310297223 */ /* 0x000fe2000001000e */
[----:B------:R-:W-:Y:S01]  /*16a0*/  FFMA.FTZ R27, R18, R24, R27 ;  /* 0x00000018121b7223 */ /* 0x000fe2000001001b */
[----:B------:R-:W-:Y:S01]  /*16b0*/  FADD.FTZ R24, R24, R25 ;  /* 0x0000001918187221 */ /* 0x000fe20000010000 */
[----:B------:R-:W-:Y:S01]  /*16c0*/  ISETP.NE.AND P3, PT, R39, RZ, PT ;  /* 0x000000ff2700720c */ /* 0x000fe20003f65270 */
[----:B------:R-:W-:Y:S01]  /*16d0*/  FADD.FTZ R14, R21, R19 ;  /* 0x00000013150e7221 */ /* 0x000fe20000010000 */
[----:B------:R-:W-:Y:S01]  /*16e0*/  FFMA.FTZ R16, R17, R20, R15 ;  /* 0x0000001411107223 */ /* 0x000fe2000001000f */
[----:B------:R-:W1:Y:S01]  /*16f0*/  SHFL.DOWN PT, R26, R27, 0x1, 0x1f ;  /* 0x08201f001b1a7f89 */ /* 0x000e6200000e0000 */
[----:B------:R-:W-:Y:S01]  /*1700*/  FFMA.FTZ R17, R18, R23, R41 ;  /* 0x0000001712117223 */ /* 0x000fe20000010029 */
[----:B------:R-:W-:Y:S01]  /*1710*/  FADD.FTZ R18, R22, R20 ;  /* 0x0000001416127221 */ /* 0x000fe20000010000 */
[----:B------:R-:W-:Y:S01]  /*1720*/  FADD.FTZ R19, R14, R23 ;  /* 0x000000170e137221 */ /* 0x000fe20000010000 */
[----:B------:R-:W2:Y:S01]  /*1730*/  SHFL.DOWN PT, R25, R24, 0x1, 0x1f ;  /* 0x08201f0018197f89 */ /* 0x000ea200000e0000 */
[----:B------:R-:W-:Y:S01]  /*1740*/  BSSY B0, `(.L_x_1040) ;  /* 0x0000048000007945 */ /* 0x000fe20003800000 */
[----:B------:R-:W-:Y:S01]  /*1750*/  ISETP.GT.U32.AND P5, PT, R39, 0x1f, PT ;  /* 0x0000001f2700780c */ /* 0x000fe20003fa4070 */
[----:B0-----:R-:W-:-:S06]  /*1760*/  ULEA UR10, UR19, UR10, 0x18 ;  /* 0x0000000a130a7291 */ /* 0x001fcc000f8ec03f */
        /* <DEDUP_REMOVED lines=24> */
[----:B------:R-:W-:-:S03]  /*18f0*/  ISETP.NE.AND P0, PT, R29, RZ, PT ;  /* 0x000000ff1d00720c */ /* 0x000fc60003f05270 */
[----:B------:R-:W-:Y:S02]  /*1900*/  MOV R14, R27 ;  /* 0x0000001b000e7202 */ /* 0x000fe40000000f00 */
[----:B------:R-:W-:-:S08]  /*1910*/  MOV R15, R24 ;  /* 0x00000018000f7202 */ /* 0x000fd00000000f00 */
[----:B------:R0:W-:Y:S01]  /*1920*/  @!P0 STS.64 [R6+0x10], R14 ;  /* 0x0000100e06008388 */ /* 0x0001e20000000a00 */
[----:B------:R-:W-:Y:S06]  /*1930*/  BAR.SYNC.DEFER_BLOCKING 0x0 ;  /* 0x0000000000007b1d */ /* 0x000fec0000010000 */
[----:B------:R-:W-:Y:S05]  /*1940*/  @P3 BRA `(.L_x_1041) ;  /* 0x00000000009c3947 */ /* 0x000fea0003800000 */
[----:B------:R-:W-:-:S09]  /*1950*/  ULEA UR10, UR19, UR11, 0x18 ;  /* 0x0000000b130a7291 */ /* 0x000fd2000f8ec03f */
[----:B------:R-:W1:Y:S04]  /*1960*/  LDS.64 R24, [UR10+0x18] ;  /* 0x0000180aff187984 */ /* 0x000e680008000a00 */
[----:B------:R-:W2:Y:S01]  /*1970*/  LDS.128 R20, [UR10+0x20] ;  /* 0x0000200aff147984 */ /* 0x000ea20008000c00 */
[----:B-1----:R-:W-:Y:S01]  /*1980*/  FADD.FTZ R27, R14, R24 ;  /* 0x000000180e1b7221 */ /* 0x002fe20000010000 */
[----:B0-----:R-:W-:-:S03]  /*1990*/  FADD.FTZ R14, R15, R25 ;  /* 0x000000190f0e7221 */ /* 0x001fc60000010000 */
[----:B--2---:R-:W-:Y:S01]  /*19a0*/  FADD.FTZ R15, R27, R20 ;  /* 0x000000141b0f7221 */ /* 0x004fe20000010000 */
        /* <DEDUP_REMOVED lines=33> */
.L_x_1041:
[----:B------:R-:W-:Y:S05]  /*1bc0*/  BSYNC B0 ;  /* 0x0000000000007941 */ /* 0x000fea0003800000 */
.L_x_1040:
[----:B------:R-:W-:Y:S06]  /*1bd0*/  BAR.SYNC.DEFER_BLOCKING 0x0 ;  /* 0x0000000000007b1d */ /* 0x000fec0000010000 */
[----:B------:R-:W-:Y:S04]  /*1be0*/  BSSY B0, `(.L_x_1042) ;  /* 0x000004d000007945 */ /* 0x000fe80003800000 */
[----:B------:R-:W-:Y:S05]  /*1bf0*/  @P5 BRA `(.L_x_1043) ;  /* 0x00000004002c5947 */ /* 0x000fea0003800000 */
[----:B------:R-:W1:Y:S04]  /*1c00*/  LDS.128 R20, [R40+0x200] ;  /* 0x0002000028147984 */ /* 0x000e680000000c00 */
[----:B------:R-:W2:Y:S01]  /*1c10*/  LDS.128 R24, [R40+0x400] ;  /* 0x0004000028187984 */ /* 0x000ea20000000c00 */
[----:B-1----:R-:W-:Y:S01]  /*1c20*/  FADD.FTZ R41, R16, R20 ;  /* 0x0000001410297221 */ /* 0x002fe20000010000 */
[----:B------:R-:W-:Y:S01]  /*1c30*/  FADD.FTZ R20, R17, R21 ;  /* 0x0000001511147221 */ /* 0x000fe20000010000 */
[----:B------:R-:W-:Y:S01]  /*1c40*/  FADD.FTZ R21, R18, R22 ;  /* 0x0000001612157221 */ /* 0x000fe20000010000 */
[----:B------:R-:W-:Y:S01]  /*1c50*/  FADD.FTZ R22, R19, R23 ;  /* 0x0000001713167221 */ /* 0x000fe20000010000 */
[----:B--2---:R-:W-:Y:S01]  /*1c60*/  FADD.FTZ R41, R41, R24 ;  /* 0x0000001829297221 */ /* 0x004fe20000010000 */
[----:B------:R-:W1:Y:S01]  /*1c70*/  LDS.128 R16, [R40+0x600] ;  /* 0x0006000028107984 */ /* 0x000e620000000c00 */
[----:B------:R-:W-:Y:S01]  /*1c80*/  FADD.FTZ R24, R20, R25 ;  /* 0x0000001914187221 */ /* 0x000fe20000010000 */
[----:B------:R-:W-:Y:S01]  /*1c90*/  FADD.FTZ R25, R21, R26 ;  /* 0x0000001a15197221 */ /* 0x000fe20000010000 */
[----:B------:R-:W-:-:S02]  /*1ca0*/  FADD.FTZ R26, R22, R27 ;  /* 0x0000001b161a7221 */ /* 0x000fc40000010000 */
[----:B------:R-:W2:Y:S01]  /*1cb0*/  LDS.128 R20, [R40+0x800] ;  /* 0x0008000028147984 */ /* 0x000ea20000000c00 */
[----:B-1----:R-:W-:Y:S01]  /*1cc0*/  FADD.FTZ R41, R41, R16 ;  /* 0x0000001029297221 */ /* 0x002fe20000010000 */
[----:B------:R-:W-:Y:S01]  /*1cd0*/  FADD.FTZ R24, R24, R17 ;  /* 0x0000001118187221 */ /* 0x000fe20000010000 */
[----:B------:R-:W-:Y:S01]  /*1ce0*/  FADD.FTZ R25, R25, R18 ;  /* 0x0000001219197221 */ /* 0x000fe20000010000 */
[----:B------:R-:W-:Y:S02]  /*1cf0*/  FADD.FTZ R26, R26, R19 ;  /* 0x000000131a1a7221 */ /* 0x000fe40000010000 */
[----:B------:R-:W1:Y:S01]  /*1d00*/  LDS.128 R16, [R40+0xa00] ;  /* 0x000a000028107984 */ /* 0x000e620000000c00 */
[----:B--2---:R-:W-:Y:S01]  /*1d10*/  FADD.FTZ R41, R41, R20 ;  /* 0x0000001429297221 */ /* 0x004fe20000010000 */
        /* <DEDUP_REMOVED lines=52> */
[----:B------:R-:W-:Y:S01]  /*2060*/  FADD.FTZ R26, R26, R23 ;  /* 0x000000171a1a7221 */ /* 0x000fe20000010000 */
[----:B-1----:R-:W-:Y:S01]  /*2070*/  FADD.FTZ R16, R41, R16 ;  /* 0x0000001029107221 */ /* 0x002fe20000010000 */
[----:B------:R-:W-:Y:S01]  /*2080*/  FADD.FTZ R17, R24, R17 ;  /* 0x0000001118117221 */ /* 0x000fe20000010000 */
[----:B------:R-:W-:Y:S01]  /*2090*/  FADD.FTZ R18, R25, R18 ;  /* 0x0000001219127221 */ /* 0x000fe20000010000 */
[----:B------:R-:W-:-:S07]  /*20a0*/  FADD.FTZ R19, R26, R19 ;  /* 0x000000131a137221 */ /* 0x000fce0000010000 */
.L_x_1043:
[----:B------:R-:W-:Y:S05]  /*20b0*/  BSYNC B0 ;  /* 0x0000000000007941 */ /* 0x000fea0003800000 */
.L_x_1042:
[----:B------:R-:W1:Y:S01]  /*20c0*/  LDC R20, c[0x0][0xc] ;  /* 0x00000300ff147b82 */ /* 0x000e620000000800 */
[----:B------:R-:W-:Y:S01]  /*20d0*/  LEA R21, R8, R39, 0x5 ;  /* 0x0000002708157211 */ /* 0x000fe200078e28ff */
[----:B------:R-:W-:Y:S06]  /*20e0*/  BSSY B0, `(.L_x_1044) ;  /* 0x0000012000007945 */ /* 0x000fec0003800000 */
        /* <DEDUP_REMOVED lines=17> */
.L_x_1045:
[----:B------:R-:W-:Y:S05]  /*2200*/  BSYNC B0 ;  /* 0x0000000000007941 */ /* 0x000fea0003800000 */
.L_x_1044:
[----:B------:R-:W-:Y:S05]  /*2210*/  @!P0 BRA `(.L_x_1046) ;  /* 0x0000001000948947 */ /* 0x000fea0003800000 */
[----:B--2---:R-:W1:Y:S01]  /*2220*/  LDC.64 R16, c[0x0][0x258] ;  /* 0x00009600ff107b82 */ /* 0x004e620000000a00 */
[----:B------:R-:W-:-:S04]  /*2230*/  ULOP3.LUT UR10, UR4, 0x1, URZ, 0xc0, !UPT ;  /* 0x00000001040a7892 */ /* 0x000fc8000f8ec03f */
[----:B------:R-:W-:-:S03]  /*2240*/  UIMAD UR10, UR10, UR17, URZ ;  /* 0x000000110a0a72a4 */ /* 0x000fc6000f8e023f */
[----:B------:R-:W2:Y:S03]  /*2250*/  LDC.64 R26, c[0x0][0x260] ;  /* 0x00009800ff1a7b82 */ /* 0x000ea60000000a00 */
[----:B------:R-:W-:Y:S01]  /*2260*/  IMAD R8, R20, UR10, RZ ;  /* 0x0000000a14087c24 */ /* 0x000fe2000f8e02ff */
[----:B------:R-:W-:-:S04]  /*2270*/  IADD3 R19, R30, UR10, RZ ;  /* 0x0000000a1e137c10 */ /* 0x000fc8000fffe0ff */
[----:B------:R-:W-:Y:S01]  /*2280*/  SHF.L.U32 R21, R8, 0x1, RZ ;  /* 0x0000000108157819 */ /* 0x000fe200000006ff */
[----:B-1----:R-:W-:-:S04]  /*2290*/  IMAD.WIDE.U32 R16, R19, 0x4, R16 ;  /* 0x0000000413107825 */ /* 0x002fc800078e0010 */
[----:B--2---:R-:W-:Y:S01]  /*22a0*/  IMAD.WIDE R26, R21, 0x4, R26 ;  /* 0x00000004151a7825 */ /* 0x004fe200078e021a */
[----:B------:R-:W-:Y:S06]  /*22b0*/  @P3 BRA `(.L_x_1047) ;  /* 0x0000000000743947 */ /* 0x000fec0003800000 */
[----:B------:R-:W1:Y:S01]  /*22c0*/  S2R R29, SR_LANEID ;  /* 0x00000000001d7919 */ /* 0x000e620000000000 */
[----:B------:R-:W2:Y:S01]  /*22d0*/  S2UR UR21, SR_CTAID.Y ;  /* 0x00000000001579c3 */ /* 0x000ea20000002600 */
[----:B------:R-:W-:Y:S01]  /*22e0*/  VOTEU.ANY UR11, UPT, PT ;  /* 0x00000000000b7886 */ /* 0x000fe200038e0100 */
[----:B------:R-:W-:Y:S01]  /*22f0*/  ULOP3.LUT UP0, URZ, UR4, 0x2, URZ, 0xc0, !UPT ;  /* 0x00000002043f7892 */ /* 0x000fe2000f80c03f */
[----:B------:R-:W3:Y:S01]  /*2300*/  S2R R19, SR_CTAID.X ;  /* 0x0000000000137919 */ /* 0x000ee20000002500 */
[----:B------:R-:W-:Y:S01]  /*2310*/  UFLO.U32 UR19, UR11 ;  /* 0x0000000b001372bd */ /* 0x000fe200080e0000 */
[----:B------:R-:W-:Y:S01]  /*2320*/  UMOV UR10, 0x1 ;  /* 0x00000001000a7882 */ /* 0x000fe20000000000 */
[----:B------:R-:W-:Y:S02]  /*2330*/  UPOPC UR11, UR11 ;  /* 0x0000000b000b72bf */ /* 0x000fe40008000000 */
[----:B------:R-:W-:-:S04]  /*2340*/  USEL UR10, UR10, 0xffffffff, !UP0 ;  /* 0xffffffff0a0a7887 */ /* 0x000fc8000c000000 */
[----:B------:R-:W-:-:S06]  /*2350*/  UIMAD UR10, UR10, UR11, URZ ;  /* 0x0000000b0a0a72a4 */ /* 0x000fcc000f8e023f */
[----:B------:R-:W-:Y:S02]  /*2360*/  MOV R23, UR10 ;  /* 0x0000000a00177c02 */ /* 0x000fe40008000f00 */
[----:B--2---:R-:W-:Y:S02]  /*2370*/  MOV R30, UR21 ;  /* 0x00000015001e7c02 */ /* 0x004fe40008000f00 */
[----:B-1----:R-:W-:-:S03]  /*2380*/  ISETP.EQ.U32.AND P0, PT, R29, UR19, PT ;  /* 0x000000131d007c0c */ /* 0x002fc6000bf02070 */
[----:B---3--:R-:W-:-:S04]  /*2390*/  IMAD R19, R19, UR17, R30 ;  /* 0x0000001113137c24 */ /* 0x008fc8000f8e021e */
        /* <DEDUP_REMOVED lines=9> */
[----:B-1----:R-:W-:Y:S05]  /*2430*/  @!P0 BRA `(.L_x_1047) ;  /* 0x0000000000148947 */ /* 0x002fea0003800000 */
.L_x_1048:
[----:B------:R-:W2:Y:S04]  /*2440*/  LDG.E.STRONG.GPU R8, desc[UR12][R16.64] ;  /* 0x0000000c10087981 */ /* 0x000ea8000c1ef900 */
[----:B--2---:R-:W-:Y:S01]  /*2450*/  CCTL.IVALL ;  /* 0x00000000ff00798f */ /* 0x004fe20002000000 */
[----:B------:R-:W-:Y:S05]  /*2460*/  YIELD ;  /* 0x0000000000007946 */ /* 0x000fea0003800000 */
[----:B------:R-:W-:-:S13]  /*2470*/  ISETP.NE.AND P0, PT, R8, R21, PT ;  /* 0x000000150800720c */ /* 0x000fda0003f05270 */
[----:B------:R-:W-:Y:S05]  /*2480*/  @P0 BRA `(.L_x_1048) ;  /* 0xfffffffc00ec0947 */ /* 0x000fea000383ffff */
.L_x_1047:
        /* <DEDUP_REMOVED lines=11> */
[----:B------:R-:W-:-:S13]  /*2540*/  ISETP.GT.AND P0, PT, R8, RZ, PT ;  /* 0x000000ff0800720c */ /* 0x000fda0003f04270 */
[----:B------:R-:W-:Y:S05]  /*2550*/  @!P0 BRA `(.L_x_1050) ;  /* 0x0000000800d88947 */ /* 0x000fea0003800000 */
[----:B------:R-:W-:Y:S02]  /*2560*/  ISETP.GT.AND P5, PT, R8, 0xc, PT ;  /* 0x0000000c0800780c */ /* 0x000fe40003fa4270 */
[----:B------:R-:W-:-:S11]  /*2570*/  PLOP3.LUT P0, PT, PT, PT, PT, 0x80, 0x0 ;  /* 0x000000000000781c */ /* 0x000fd60003f0f070 */
[----:B------:R-:W-:Y:S05]  /*2580*/  @!P5 BRA `(.L_x_1051) ;  /* 0x0000000400d0d947 */ /* 0x000fea0003800000 */
[----:B------:R-:W-:-:S13]  /*2590*/  PLOP3.LUT P0, PT, PT, PT, PT, 0x8, 0x0 ;  /* 0x000000000000781c */ /* 0x000fda0003f0e170 */
.L_x_1052:
[C---:B------:R-:W-:Y:S02]  /*25a0*/  ISETP.EQ.OR P5, PT, R17.reuse, UR14, P3 ;  /* 0x0000000e11007c0c */ /* 0x040fe40009fa2670 */
[----:B------:R-:W-:-:S04]  /*25b0*/  IADD3 R23, R17, 0x1, RZ ;  /* 0x0000000111177810 */ /* 0x000fc80007ffe0ff */
[----:B------:R-:W-:-:S07]  /*25c0*/  ISETP.EQ.OR P6, PT, R23, UR14, P3 ;  /* 0x0000000e17007c0c */ /* 0x000fce0009fc2670 */
[----:B------:R-:W-:-:S04]  /*25d0*/  @!P5 IMAD R19, R17, UR17, R30 ;  /* 0x000000111113dc24 */ /* 0x000fc8000f8e021e */
[----:B------:R-:W-:-:S04]  /*25e0*/  @!P5 IMAD.WIDE.U32 R18, R19, 0x8, R26 ;  /* 0x000000081312d825 */ /* 0x000fc800078e001a */
[----:B------:R-:W-:Y:S02]  /*25f0*/  @!P6 IMAD R23, R23, UR17, R30 ;  /* 0x000000111717ec24 */ /* 0x000fe4000f8e021e */
[----:B------:R-:W0:Y:S02]  /*2600*/  @!P5 LDG.E.64 R18, desc[UR12][R18.64] ;  /* 0x0000000c1212d981 */ /* 0x000e24000c1e1b00 */
[----:B------:R-:W-:-:S06]  /*2610*/  @!P6 IMAD.WIDE.U32 R22, R23, 0x8, R26 ;  /* 0x000000081716e825 */ /* 0x000fcc00078e001a */
[----:B------:R-:W2:Y:S01]  /*2620*/  @!P6 LDG.E.64 R22, desc[UR12][R22.64] ;  /* 0x0000000c1616e981 */ /* 0x000ea2000c1e1b00 */
[C---:B------:R-:W-:Y:S02]  /*2630*/  IADD3 R21, R17.reuse, 0x2, RZ ;  /* 0x0000000211157810 */ /* 0x040fe40007ffe0ff */
[----:B------:R-:W-:Y:S01]  /*2640*/  IADD3 R25, R17, 0x3, RZ ;  /* 0x0000000311197810 */ /* 0x000fe20007ffe0ff */
[----:B0-----:R-:W-:Y:S01]  /*2650*/  @!P5 FADD.FTZ R14, R14, R18 ;  /* 0x000000120e0ed221 */ /* 0x001fe20000010000 */
[----:B------:R-:W-:Y:S01]  /*2660*/  @!P5 FADD.FTZ R15, R15, R19 ;  /* 0x000000130f0fd221 */ /* 0x000fe20000010000 */
[----:B------:R-:W-:Y:S02]  /*2670*/  ISETP.EQ.OR P5, PT, R21, UR14, P3 ;  /* 0x0000000e15007c0c */ /* 0x000fe40009fa2670 */
[----:B--2---:R-:W-:Y:S01]  /*2680*/  @!P6 FADD.FTZ R14, R14, R22 ;  /* 0x000000160e0ee221 */ /* 0x004fe20000010000 */
        /* <DEDUP_REMOVED lines=100> */
.L_x_1051:
        /* <DEDUP_REMOVED lines=12> */
[----:B------:R-:W-:Y:S02]  /*2d90*/  IADD3 R41, R17, 0x3, RZ ;  /* 0x0000000311297810 */ /* 0x000fe40007ffe0ff */
[----:B------:R-:W-:Y:S02]  /*2da0*/  ISETP.EQ.OR P0, PT, R25, UR14, P3 ;  /* 0x0000000e19007c0c */ /* 0x000fe40009f02670 */
[----:B------:R-:W-:-:S11]  /*2db0*/  IADD3 R21, R17, 0x4, RZ ;  /* 0x0000000411157810 */ /* 0x000fd60007ffe0ff */
[----:B------:R-:W-:-:S04]  /*2dc0*/  @!P0 IMAD R17, R25, UR17, R30 ;  /* 0x0000001119118c24 */ /* 0x000fc8000f8e021e */
[----:B------:R-:W-:-:S06]  /*2dd0*/  @!P0 IMAD.WIDE.U32 R16, R17, 0x8, R26 ;  /* 0x0000000811108825 */ /* 0x000fcc00078e001a */
[----:B------:R-:W3:Y:S01]  /*2de0*/  @!P0 LDG.E.64 R16, desc[UR12][R16.64] ;  /* 0x0000000c10108981 */ /* 0x000ee2000c1e1b00 */
        /* <DEDUP_REMOVED lines=11> */
[----:B------:R-:W4:Y:S01]  /*2ea0*/  @!P5 LDG.E.64 R22, desc[UR12][R22.64] ;  /* 0x0000000c1616d981 */ /* 0x000f22000c1e1b00 */
[----:B------:R-:W-:Y:S01]  /*2eb0*/  IADD3 R25, R21, 0x1, RZ ;  /* 0x0000000115197810 */ /* 0x000fe20007ffe0ff */
[----:B---3--:R-:W-:Y:S01]  /*2ec0*/  @!P0 FADD.FTZ R14, R14, R16 ;  /* 0x000000100e0e8221 */ /* 0x008fe20000010000 */
[----:B------:R-:W-:Y:S01]  /*2ed0*/  @!P0 FADD.FTZ R15, R15, R17 ;  /* 0x000000110f0f8221 */ /* 0x000fe20000010000 */
[----:B------:R-:W-:Y:S02]  /*2ee0*/  IADD3 R41, R21, 0x2, RZ ;  /* 0x0000000215297810 */ /* 0x000fe40007ffe0ff */
[----:B------:R-:W-:Y:S02]  /*2ef0*/  ISETP.EQ.OR P0, PT, R25, UR14, P3 ;  /* 0x0000000e19007c0c */ /* 0x000fe40009f02670 */
[----:B------:R-:W-:-:S11]  /*2f00*/  IADD3 R47, R21, 0x3, RZ ;  /* 0x00000003152f7810 */ /* 0x000fd60007ffe0ff */
[----:B------:R-:W-:-:S04]  /*2f10*/  @!P0 IMAD R17, R25, UR17, R30 ;  /* 0x0000001119118c24 */ /* 0x000fc8000f8e021e */
[----:B------:R-:W-:-:S06]  /*2f20*/  @!P0 IMAD.WIDE.U32 R16, R17, 0x8, R26 ;  /* 0x0000000811108825 */ /* 0x000fcc00078e001a */
[----:B------:R-:W3:Y:S01]  /*2f30*/  @!P0 LDG.E.64 R16, desc[UR12][R16.64] ;  /* 0x0000000c10108981 */ /* 0x000ee2000c1e1b00 */
[----:B--2---:R-:W-:Y:S01]  /*2f40*/  @!P6 FADD.FTZ R14, R14, R18 ;  /* 0x000000120e0ee221 */ /* 0x004fe20000010000 */
[----:B------:R-:W-:Y:S01]  /*2f50*/  @!P6 FADD.FTZ R15, R15, R19 ;  /* 0x000000130f0fe221 */ /* 0x000fe20000010000 */
[----:B------:R-:W-:Y:S02]  /*2f60*/  ISETP.EQ.OR P6, PT, R41, UR14, P3 ;  /* 0x0000000e29007c0c */ /* 0x000fe40009fc2670 */
[----:B----4-:R-:W-:Y:S01]  /*2f70*/  @!P5 FADD.FTZ R14, R14, R22 ;  /* 0x000000160e0ed221 */ /* 0x010fe20000010000 */
        /* <DEDUP_REMOVED lines=8> */
[----:B------:R-:W-:Y:S01]  /*3000*/  IADD3 R8, R8, -0x4, RZ ;  /* 0xfffffffc08087810 */ /* 0x000fe20007ffe0ff */
[----:B---3--:R-:W-:Y:S01]  /*3010*/  @!P0 FADD.FTZ R14, R14, R16 ;  /* 0x000000100e0e8221 */ /* 0x008fe20000010000 */
[----:B------:R-:W-:Y:S01]  /*3020*/  @!P0 FADD.FTZ R15, R15, R17 ;  /* 0x000000110f0f8221 */ /* 0x000fe20000010000 */
[----:B------:R-:W-:Y:S02]  /*3030*/  PLOP3.LUT P0, PT, PT, PT, PT, 0x8, 0x0 ;  /* 0x000000000000781c */ /* 0x000fe40003f0e170 */
[----:B------:R-:W-:Y:S02]  /*3040*/  IADD3 R8, R8, -0x4, RZ ;  /* 0xfffffffc08087810 */ /* 0x000fe40007ffe0ff */
[----:B------:R-:W-:Y:S01]  /*3050*/  IADD3 R17, R21, 0x4, RZ ;  /* 0x0000000415117810 */ /* 0x000fe20007ffe0ff */
[----:B--2---:R-:W-:Y:S01]  /*3060*/  @!P6 FADD.FTZ R14, R14, R18 ;  /* 0x000000120e0ee221 */ /* 0x004fe20000010000 */
[----:B------:R-:W-:-:S03]  /*3070*/  @!P6 FADD.FTZ R15, R15, R19 ;  /* 0x000000130f0fe221 */ /* 0x000fc60000010000 */
[----:B----4-:R-:W-:Y:S01]  /*3080*/  @!P5 FADD.FTZ R14, R14, R22 ;  /* 0x000000160e0ed221 */ /* 0x010fe20000010000 */
[----:B------:R-:W-:-:S07]  /*3090*/  @!P5 FADD.FTZ R15, R15, R23 ;  /* 0x000000170f0fd221 */ /* 0x000fce0000010000 */
.L_x_1053:
[----:B------:R-:W-:-:S13]  /*30a0*/  ISETP.NE.OR P0, PT, R8, RZ, P0 ;  /* 0x000000ff0800720c */ /* 0x000fda0000705670 */
[----:B------:R-:W-:Y:S05]  /*30b0*/  @!P0 BRA `(.L_x_1049) ;  /* 0x00000000007c8947 */ /* 0x000fea0003800000 */
.L_x_1050:
[----:B------:R-:W-:-:S13]  /*30c0*/  ISETP.EQ.OR P6, PT, R17, UR14, P3 ;  /* 0x0000000e11007c0c */ /* 0x000fda0009fc2670 */
[----:B------:R-:W-:-:S04]  /*30d0*/  @!P6 IMAD R19, R17, UR17, R30 ;  /* 0x000000111113ec24 */ /* 0x000fc8000f8e021e */
[----:B------:R-:W-:-:S06]  /*30e0*/  @!P6 IMAD.WIDE.U32 R18, R19, 0x8, R26 ;  /* 0x000000081312e825 */ /* 0x000fcc00078e001a */
[----:B------:R-:W0:Y:S01]  /*30f0*/  @!P6 LDG.E.64 R18, desc[UR12][R18.64] ;  /* 0x0000000c1212e981 */ /* 0x000e22000c1e1b00 */
[C---:B------:R-:W-:Y:S02]  /*3100*/  IADD3 R21, R17.reuse, 0x1, RZ ;  /* 0x0000000111157810 */ /* 0x040fe40007ffe0ff */
[----:B------:R-:W-:Y:S02]  /*3110*/  IADD3 R23, R17, 0x2, RZ ;  /* 0x0000000211177810 */ /* 0x000fe40007ffe0ff */
[----:B------:R-:W-:Y:S02]  /*3120*/  ISETP.EQ.OR P0, PT, R21, UR14, P3 ;  /* 0x0000000e15007c0c */ /* 0x000fe40009f02670 */
[----:B------:R-:W-:Y:S02]  /*3130*/  ISETP.EQ.OR P5, PT, R23, UR14, P3 ;  /* 0x0000000e17007c0c */ /* 0x000fe40009fa2670 */
[----:B------:R-:W-:-:S09]  /*3140*/  IADD3 R25, R17, 0x3, RZ ;  /* 0x0000000311197810 */ /* 0x000fd20007ffe0ff */
[--C-:B------:R-:W-:Y:S02]  /*3150*/  @!P0 IMAD R21, R21, UR17, R30.reuse ;  /* 0x0000001115158c24 */ /* 0x100fe4000f8e021e */
[----:B------:R-:W-:-:S04]  /*3160*/  @!P5 IMAD R23, R23, UR17, R30 ;  /* 0x000000111717dc24 */ /* 0x000fc8000f8e021e */
[----:B------:R-:W-:-:S06]  /*3170*/  @!P5 IMAD.WIDE.U32 R22, R23, 0x8, R26 ;  /* 0x000000081716d825 */ /* 0x000fcc00078e001a */
[----:B------:R-:W2:Y:S01]  /*3180*/  @!P5 LDG.E.64 R22, desc[UR12][R22.64] ;  /* 0x0000000c1616d981 */ /* 0x000ea2000c1e1b00 */
[----:B0-----:R-:W-:Y:S01]  /*3190*/  @!P6 FADD.FTZ R14, R14, R18 ;  /* 0x000000120e0ee221 */ /* 0x001fe20000010000 */
[----:B------:R-:W-:Y:S01]  /*31a0*/  @!P6 FADD.FTZ R15, R15, R19 ;  /* 0x000000130f0fe221 */ /* 0x000fe20000010000 */
[----:B------:R-:W-:Y:S01]  /*31b0*/  ISETP.EQ.OR P6, PT, R25, UR14, P3 ;  /* 0x0000000e19007c0c */ /* 0x000fe20009fc2670 */
[----:B------:R-:W-:-:S06]  /*31c0*/  @!P0 IMAD.WIDE.U32 R18, R21, 0x8, R26 ;  /* 0x0000000815128825 */ /* 0x000fcc00078e001a */
[----:B------:R-:W3:Y:S06]  /*31d0*/  @!P0 LDG.E.64 R18, desc[UR12][R18.64] ;  /* 0x0000000c12128981 */ /* 0x000eec000c1e1b00 */
[----:B------:R-:W-:-:S04]  /*31e0*/  @!P6 IMAD R25, R25, UR17, R30 ;  /* 0x000000111919ec24 */ /* 0x000fc8000f8e021e */
[----:B------:R-:W-:-:S06]  /*31f0*/  @!P6 IMAD.WIDE.U32 R24, R25, 0x8, R26 ;  /* 0x000000081918e825 */ /* 0x000fcc00078e001a */
[----:B------:R-:W4:Y:S01]  /*3200*/  @!P6 LDG.E.64 R24, desc[UR12][R24.64] ;  /* 0x0000000c1818e981 */ /* 0x000f22000c1e1b00 */
[----:B------:R-:W-:Y:S02]  /*3210*/  IADD3 R8, R8, -0x4, RZ ;  /* 0xfffffffc08087810 */ /* 0x000fe40007ffe0ff */
[----:B------:R-:W-:Y:S01]  /*3220*/  IADD3 R17, R17, 0x4, RZ ;  /* 0x0000000411117810 */ /* 0x000fe20007ffe0ff */
[----:B---3--:R-:W-:Y:S01]  /*3230*/  @!P0 FADD.FTZ R14, R14, R18 ;  /* 0x000000120e0e8221 */ /* 0x008fe20000010000 */
[----:B------:R-:W-:Y:S01]  /*3240*/  @!P0 FADD.FTZ R15, R15, R19 ;  /* 0x000000130f0f8221 */ /* 0x000fe20000010000 */
[----:B------:R-:W-:Y:S02]  /*3250*/  ISETP.NE.AND P0, PT, R8, RZ, PT ;  /* 0x000000ff0800720c */ /* 0x000fe40003f05270 */
[----:B--2---:R-:W-:Y:S01]  /*3260*/  @!P5 FADD.FTZ R14, R14, R22 ;  /* 0x000000160e0ed221 */ /* 0x004fe20000010000 */
[----:B------:R-:W-:-:S03]  /*3270*/  @!P5 FADD.FTZ R15, R15, R23 ;  /* 0x000000170f0fd221 */ /* 0x000fc60000010000 */
[----:B----4-:R-:W-:Y:S01]  /*3280*/  @!P6 FADD.FTZ R14, R14, R24 ;  /* 0x000000180e0ee221 */ /* 0x010fe20000010000 */
[----:B------:R-:W-:-:S06]  /*3290*/  @!P6 FADD.FTZ R15, R15, R25 ;  /* 0x000000190f0fe221 */ /* 0x000fcc0000010000 */
[----:B------:R-:W-:Y:S05]  /*32a0*/  @P0 BRA `(.L_x_1050) ;  /* 0xfffffffc00840947 */ /* 0x000fea000383ffff */
.L_x_1049:
        /* <DEDUP_REMOVED lines=8> */
[----:B------:R-:W0:Y:S02]  /*3330*/  LDG.E.64 R18, desc[UR12][R18.64] ;  /* 0x0000000c12127981 */ /* 0x000e24000c1e1b00 */
[----:B0-----:R-:W-:Y:S01]  /*3340*/  FADD.FTZ R14, R14, R18 ;  /* 0x000000120e0e7221 */ /* 0x001fe20000010000 */
[----:B------:R-:W-:-:S07]  /*3350*/  FADD.FTZ R15, R15, R19 ;  /* 0x000000130f0f7221 */ /* 0x000fce0000010000 */
.L_x_1055:
[----:B------:R-:W-:Y:S05]  /*3360*/  BSYNC B0 ;  /* 0x0000000000007941 */ /* 0x000fea0003800000 */
.L_x_1054:
        /* <DEDUP_REMOVED lines=10> */
[----:B------:R-:W0:Y:S04]  /*3410*/  @!P5 LDG.E.64 R16, desc[UR12][R16.64] ;  /* 0x0000000c1010d981 */ /* 0x000e28000c1e1b00 */
[----:B------:R-:W2:Y:S01]  /*3420*/  @!P0 LDG.E.64 R26, desc[UR12][R26.64] ;  /* 0x0000000c1a1a8981 */ /* 0x000ea2000c1e1b00 */
[----:B0-----:R-:W-:Y:S01]  /*3430*/  @!P5 FADD.FTZ R14, R14, R16 ;  /* 0x000000100e0ed221 */ /* 0x001fe20000010000 */
[----:B------:R-:W-:-:S03]  /*3440*/  @!P5 FADD.FTZ R15, R15, R17 ;  /* 0x000000110f0fd221 */ /* 0x000fc60000010000 */
[----:B--2---:R-:W-:Y:S01]  /*3450*/  @!P0 FADD.FTZ R14, R14, R26 ;  /* 0x0000001a0e0e8221 */ /* 0x004fe20000010000 */
[----:B------:R-:W-:-:S07]  /*3460*/  @!P0 FADD.FTZ R15, R15, R27 ;  /* 0x0000001b0f0f8221 */ /* 0x000fce0000010000 */
.L_x_1046:
[----:B------:R-:W1:Y:S01]  /*3470*/  S2UR UR11, SR_CgaCtaId ;  /* 0x00000000000b79c3 */ /* 0x000e620000008800 */
[----:B------:R-:W-:Y:S01]  /*3480*/  UMOV UR10, 0x400 ;  /* 0x00000400000a7882 */ /* 0x000fe20000000000 */
[----:B------:R-:W-:-:S06]  /*3490*/  SHF.R.U32.HI R8, RZ, 0x5, R39 ;  /* 0x00000005ff087819 */ /* 0x000fcc0000011627 */
[----:B--2---:R-:W2:Y:S01]  /*34a0*/  LDC R19, c[0x0][0x2ac] ;  /* 0x0000ab00ff137b82 */ /* 0x004ea20000000800 */
[----:B-1----:R-:W-:Y:S01]  /*34b0*/  ULEA UR10, UR11, UR10, 0x18 ;  /* 0x0000000a0b0a7291 */ /* 0x002fe2000f8ec03f */
[----:B--2---:R-:W-:-:S08]  /*34c0*/  IMAD R8, R19, UR14, R8 ;  /* 0x0000000e13087c24 */ /* 0x004fd0000f8e0208 */
[----:B------:R0:W-:Y:S01]  /*34d0*/  @!P3 STS.64 [UR10+0x98], R14 ;  /* 0x0000980eff00b988 */ /* 0x0001e20008000a0a */
[----:B------:R-:W-:Y:S01]  /*34e0*/  BAR.SYNC.DEFER_BLOCKING 0x0 ;  /* 0x0000000000007b1d */ /* 0x000fe20000010000 */
[C---:B------:R-:W-:Y:S02]  /*34f0*/  IADD3 R18, R8.reuse, 0x20, RZ ;  /* 0x0000002008127810 */ /* 0x040fe40007ffe0ff */
[----:B------:R-:W-:Y:S01]  /*3500*/  IADD3 R8, R8, 0x30, RZ ;  /* 0x0000003008087810 */ /* 0x000fe20007ffe0ff */
[--C-:B0-----:R-:W-:Y:S02]  /*3510*/  HADD2.F32 R14, -RZ, R37.reuse.H0_H0 ;  /* 0x20000025ff0e7230 */ /* 0x101fe40000004100 */
[----:B------:R-:W-:-:S05]  /*3520*/  HADD2.F32 R37, -RZ, R37.H1_H1 ;  /* 0x30000025ff257230 */ /* 0x000fca0000004100 */
[----:B------:R-:W-:-:S04]  /*3530*/  FADD.FTZ R37, R37, -UR20 ;  /* 0x8000001425257e21 */ /* 0x000fc80008010000 */
[----:B------:R-:W-:Y:S01]  /*3540*/  FMUL.FTZ R24, R37, UR18 ;  /* 0x0000001225187c20 */ /* 0x000fe20008410000 */
[----:B------:R-:W0:Y:S01]  /*3550*/  LDS.64 R16, [UR10+0x98] ;  /* 0x0000980aff107984 */ /* 0x000e220008000a00 */
[----:B------:R-:W-:Y:S02]  /*3560*/  ULDC.64 UR10, c[0x0][0x290] ;  /* 0x0000a400000a7ab9 */ /* 0x000fe40000000a00 */
[----:B------:R-:W-:Y:S02]  /*3570*/  ISETP.GE.U32.AND P3, PT, R8, UR10, PT ;  /* 0x0000000a08007c0c */ /* 0x000fe4000bf66070 */
[----:B------:R-:W-:Y:S02]  /*3580*/  SHF.R.S32.HI R8, RZ, 0x1f, R8 ;  /* 0x0000001fff087819 */ /* 0x000fe40000011408 */
[----:B------:R-:W-:Y:S01]  /*3590*/  ISETP.GE.U32.AND P0, PT, R18, UR10, PT ;  /* 0x0000000a12007c0c */ /* 0x000fe2000bf06070 */
[----:B------:R-:W-:Y:S01]  /*35a0*/  ULDC UR10, c[0x0][0x2bc] ;  /* 0x0000af00000a7ab9 */ /* 0x000fe20000000800 */
[----:B------:R-:W-:-:S02]  /*35b0*/  ISETP.GE.AND.EX P3, PT, R8, UR11, PT, P3 ;  /* 0x0000000b08007c0c */ /* 0x000fc4000bf66330 */
[----:B------:R-:W-:-:S04]  /*35c0*/  SHF.R.S32.HI R18, RZ, 0x1f, R18 ;  /* 0x0000001fff127819 */ /* 0x000fc80000011412 */
[----:B------:R-:W-:Y:S01]  /*35d0*/  ISETP.GE.AND.EX P0, PT, R18, UR11, PT, P0 ;  /* 0x0000000b12007c0c */ /* 0x000fe2000bf06300 */
[----:B0-----:R-:W-:Y:S01]  /*35e0*/  FMUL.FTZ R8, R16, UR10 ;  /* 0x0000000a10087c20 */ /* 0x001fe20008410000 */
[----:B------:R-:W-:Y:S01]  /*35f0*/  FADD.FTZ R16, R14, -UR20 ;  /* 0x800000140e107e21 */ /* 0x000fe20008010000 */
[----:B------:R-:W-:Y:S01]  /*3600*/  FMUL.FTZ R15, R17, UR10 ;  /* 0x0000000a110f7c20 */ /* 0x000fe20008410000 */
[----:B------:R-:W-:Y:S02]  /*3610*/  HADD2.F32 R17, -RZ, R36.H0_H0 ;  /* 0x20000024ff117230 */ /* 0x000fe40000004100 */
[----:B------:R-:W-:Y:S02]  /*3620*/  HADD2.F32 R14, -RZ, R38.H0_H0 ;  /* 0x20000026ff0e7230 */ /* 0x000fe40000004100 */
[----:B------:R-:W-:Y:S01]  /*3630*/  FMUL.FTZ R41, R16, UR18 ;  /* 0x0000001210297c20 */ /* 0x000fe20008410000 */
[----:B------:R-:W-:Y:S02]  /*3640*/  HADD2.F32 R36, -RZ, R36.H1_H1 ;  /* 0x30000024ff247230 */ /* 0x000fe40000004100 */
[----:B------:R-:W-:Y:S01]  /*3650*/  HADD2.F32 R38, -RZ, R38.H1_H1 ;  /* 0x30000026ff267230 */ /* 0x000fe20000004100 */
        /* <DEDUP_REMOVED lines=19> */
.L_x_1056:
        /* <DEDUP_REMOVED lines=14> */
[----:B------:R-:W-:-:S02]  /*3870*/  ULDC.64 UR10, c[0x0][0x210] ;  /* 0x00008400000a7ab9 */ /* 0x000fc40000000a00 */
[----:B------:R-:W-:Y:S02]  /*3880*/  LEA R18, P5, R16, UR10, 0x1 ;  /* 0x0000000a10127c11 */ /* 0x000fe4000f8a08ff */
[----:B------:R-:W-:Y:S02]  /*3890*/  IADD3 R23, R17, R23, RZ ;  /* 0x0000001711177210 */ /* 0x000fe40007ffe0ff */
[----:B------:R-:W-:Y:S02]  /*38a0*/  F2FP.F16.F32.PACK_AB R17, R20, R21 ;  /* 0x000000151411723e */ /* 0x000fe400000000ff */
[----:B------:R-:W-:-:S05]  /*38b0*/  LEA.HI.X R19, R16, UR11, R23, 0x1, P5 ;  /* 0x0000000b10137c11 */ /* 0x000fca000a8f0c17 */
[----:B------:R0:W-:Y:S02]  /*38c0*/  STG.E desc[UR12][R18.64], R17 ;  /* 0x0000001112007986 */ /* 0x0001e4000c10190c */
.L_x_1058:
[----:B------:R-:W-:Y:S05]  /*38d0*/  BSYNC B0 ;  /* 0x0000000000007941 */ /* 0x000fea0003800000 */
.L_x_1057:
[----:B------:R-:W-:Y:S01]  /*38e0*/  FADD.FTZ R16, R14, -UR20 ;  /* 0x800000140e107e21 */ /* 0x000fe20008010000 */
[----:B------:R-:W-:Y:S01]  /*38f0*/  FADD.FTZ R38, R38, -UR20 ;  /* 0x8000001426267e21 */ /* 0x000fe20008010000 */
[--C-:B0-----:R-:W-:Y:S02]  /*3900*/  HADD2.F32 R17, -RZ, R35.reuse.H0_H0 ;  /* 0x20000023ff117230 */ /* 0x101fe40000004100 */
        /* <DEDUP_REMOVED lines=22> */
.L_x_1059:
        /* <DEDUP_REMOVED lines=20> */
.L_x_1061:
[----:B------:R-:W-:Y:S05]  /*3bb0*/  BSYNC B0 ;  /* 0x0000000000007941 */ /* 0x000fea0003800000 */
.L_x_1060:
[--C-:B------:R-:W-:Y:S01]  /*3bc0*/  HADD2.F32 R14, -RZ, R33.reuse.H0_H0 ;  /* 0x20000021ff0e7230 */ /* 0x100fe20000004100 */
[C---:B------:R-:W-:Y:S01]  /*3bd0*/  ISETP.LT.U32.AND P0, PT, R39.reuse, 0x200, !P0 ;  /* 0x000002002700780c */ /* 0x040fe20004701070 */
[----:B------:R-:W-:Y:S01]  /*3be0*/  HADD2.F32 R33, -RZ, R33.H1_H1 ;  /* 0x30000021ff217230 */ /* 0x000fe20000004100 */
[----:B------:R-:W-:Y:S01]  /*3bf0*/  ISETP.LT.U32.AND P3, PT, R39, 0x200, !P3 ;  /* 0x000002002700780c */ /* 0x000fe20005f61070 */
[----:B0-----:R-:W-:Y:S02]  /*3c00*/  HADD2.F32 R17, -RZ, R32.H0_H0 ;  /* 0x20000020ff117230 */ /* 0x001fe40000004100 */
[----:B------:R-:W-:Y:S01]  /*3c10*/  FADD.FTZ R16, R14, -UR20 ;  /* 0x800000140e107e21 */ /* 0x000fe20008010000 */
[----:B------:R-:W-:Y:S02]  /*3c20*/  HADD2.F32 R14, -RZ, R34.H0_H0 ;  /* 0x20000022ff0e7230 */ /* 0x000fe40000004100 */
[----:B------:R-:W-:Y:S01]  /*3c30*/  FADD.FTZ R33, R33, -UR20 ;  /* 0x8000001421217e21 */ /* 0x000fe20008010000 */
[----:B------:R-:W-:-:S02]  /*3c40*/  HADD2.F32 R32, -RZ, R32.H1_H1 ;  /* 0x30000020ff207230 */ /* 0x000fc40000004100 */
[----:B------:R-:W-:Y:S01]  /*3c50*/  FMUL.FTZ R35, R16, UR18 ;  /* 0x0000001210237c20 */ /* 0x000fe20008410000 */
[----:B------:R-:W-:Y:S02]  /*3c60*/  HADD2.F32 R34, -RZ, R34.H1_H1 ;  /* 0x30000022ff227230 */ /* 0x000fe40000004100 */
        /* <DEDUP_REMOVED lines=20> */
.L_x_1062:
[----:B------:R-:W-:Y:S04]  /*3db0*/  BSSY B0, `(.L_x_1063) ;  /* 0x0000014000007945 */ /* 0x000fe80003800000 */
[----:B------:R-:W-:Y:S05]  /*3dc0*/  @!P0 BRA `(.L_x_1064) ;  /* 0x0000000000488947 */ /* 0x000fea0003800000 */
[C-C-:B------:R-:W-:Y:S01]  /*3dd0*/  FFMA.FTZ R16, R8.reuse, R35, R15.reuse ;  /* 0x0000002308107223 */ /* 0x140fe2000001000f */
[----:B------:R-:W-:Y:S01]  /*3de0*/  FFMA.FTZ R19, R8, R24, R15 ;  /* 0x0000001808137223 */ /* 0x000fe2000001000f */
[----:B------:R-:W-:Y:S02]  /*3df0*/  ULDC.64 UR10, c[0x0][0x288] ;  /* 0x0000a200000a7ab9 */ /* 0x000fe40000000a00 */
[----:B------:R-:W-:Y:S01]  /*3e00*/  FFMA.FTZ R20, R17, R10, -R16 ;  /* 0x0000000a11147223 */ /* 0x000fe20000010810 */
[----:B------:R-:W-:Y:S01]  /*3e10*/  MOV R16, R42 ;  /* 0x0000002a00107202 */ /* 0x000fe20000000f00 */
[----:B------:R-:W-:Y:S01]  /*3e20*/  IMAD R21, R7, UR10, RZ ;  /* 0x0000000a07157c24 */ /* 0x000fe2000f8e02ff */
[----:B------:R-:W-:Y:S01]  /*3e30*/  MOV R17, R45 ;  /* 0x0000002d00117202 */ /* 0x000fe20000000f00 */
[----:B------:R-:W-:Y:S02]  /*3e40*/  FFMA.FTZ R32, R32, R11, -R19 ;  /* 0x0000000b20207223 */ /* 0x000fe40000010813 */
[----:B------:R-:W-:-:S04]  /*3e50*/  IMAD.WIDE.U32 R18, R2, UR10, R16 ;  /* 0x0000000a02127c25 */ /* 0x000fc8000f8e0010 */
[----:B------:R-:W-:Y:S01]  /*3e60*/  IMAD R17, R2, UR11, R21 ;  /* 0x0000000b02117c24 */ /* 0x000fe2000f8e0215 */
[----:B------:R-:W-:Y:S01]  /*3e70*/  ULDC.64 UR10, c[0x0][0x210] ;  /* 0x00008400000a7ab9 */ /* 0x000fe20000000a00 */
[----:B------:R-:W-:Y:S01]  /*3e80*/  FMUL.FTZ R21, R20, UR18 ;  /* 0x0000001214157c20 */ /* 0x000fe20008410000 */
[----:B------:R-:W-:Y:S01]  /*3e90*/  FMUL.FTZ R20, R32, UR18 ;  /* 0x0000001220147c20 */ /* 0x000fe20008410000 */
[----:B------:R-:W-:Y:S02]  /*3ea0*/  LEA R16, P0, R18, UR10, 0x1 ;  /* 0x0000000a12107c11 */ /* 0x000fe4000f8008ff */
[----:B------:R-:W-:Y:S02]  /*3eb0*/  IADD3 R17, R19, R17, RZ ;  /* 0x0000001113117210 */ /* 0x000fe40007ffe0ff */
[----:B------:R-:W-:Y:S02]  /*3ec0*/  F2FP.F16.F32.PACK_AB R19, R20, R21 ;  /* 0x000000151413723e */ /* 0x000fe400000000ff */
[----:B------:R-:W-:-:S05]  /*3ed0*/  LEA.HI.X R17, R18, UR11, R17, 0x1, P0 ;  /* 0x0000000b12117c11 */ /* 0x000fca00080f0c11 */
[----:B------:R0:W-:Y:S02]  /*3ee0*/  STG.E desc[UR12][R16.64], R19 ;  /* 0x0000001310007986 */ /* 0x0001e4000c10190c */
.L_x_1064:
[----:B------:R-:W-:Y:S05]  /*3ef0*/  BSYNC B0 ;  /* 0x0000000000007941 */ /* 0x000fea0003800000 */
.L_x_1063:
[----:B0-----:R-:W-:Y:S01]  /*3f00*/  FADD.FTZ R16, R14, -UR20 ;  /* 0x800000140e107e21 */ /* 0x001fe20008010000 */
[----:B------:R-:W-:Y:S01]  /*3f10*/  FADD.FTZ R34, R34, -UR20 ;  /* 0x8000001422227e21 */ /* 0x000fe20008010000 */
[--C-:B------:R-:W-:Y:S02]  /*3f20*/  HADD2.F32 R17, -RZ, R31.reuse.H0_H0 ;  /* 0x2000001fff117230 */ /* 0x100fe40000004100 */
        /* <DEDUP_REMOVED lines=22> */
.L_x_1065:
        /* <DEDUP_REMOVED lines=16> */
[----:B------:R-:W-:Y:S02]  /*4190*/  F2FP.F16.F32.PACK_AB R13, R13, R12 ;  /* 0x0000000c0d0d723e */ /* 0x000fe400000000ff */
[----:B------:R-:W-:-:S05]  /*41a0*/  LEA.HI.X R11, R42, UR11, R11, 0x1, P0 ;  /* 0x0000000b2a0b7c11 */ /* 0x000fca00080f0c0b */
[----:B------:R0:W-:Y:S02]  /*41b0*/  STG.E desc[UR12][R10.64], R13 ;  /* 0x0000000d0a007986 */ /* 0x0001e4000c10190c */
.L_x_1067:
[----:B------:R-:W-:Y:S05]  /*41c0*/  BSYNC B0 ;  /* 0x0000000000007941 */ /* 0x000fea0003800000 */
.L_x_1066:
[----:B------:R-:W-:Y:S02]  /*41d0*/  UIADD3 UR15, UR17, UR15, URZ ;  /* 0x0000000f110f7290 */ /* 0x000fe4000fffe03f */
[----:B------:R-:W-:Y:S02]  /*41e0*/  UIADD3 UR4, UR4, 0x1, URZ ;  /* 0x0000000104047890 */ /* 0x000fe4000fffe03f */
[----:B------:R-:W-:-:S06]  /*41f0*/  UISETP.GE.AND UP0, UPT, UR15, UR5, UPT ;  /* 0x000000050f00728c */ /* 0x000fcc000bf06270 */
[----:B------:R-:W-:-:S13]  /*4200*/  PLOP3.LUT P0, PT, PT, PT, UP0, 0x80, 0x0 ;  /* 0x000000000000781c */ /* 0x000fda0003f0f008 */
[----:B------:R-:W-:Y:S05]  /*4210*/  @!P0 BRA `(.L_x_1068) ;  /* 0xffffffc0004c8947 */ /* 0x000fea000383ffff */
.L_x_1033:
[----:B------:R-:W1:Y:S01]  /*4220*/  LDC R4, c[0x0][0xc] ;  /* 0x00000300ff047b82 */ /* 0x000e620000000800 */
[----:B------:R-:W-:Y:S01]  /*4230*/  ISETP.NE.AND P2, PT, R39, RZ, PT ;  /* 0x000000ff2700720c */ /* 0x000fe20003f45270 */
[----:B------:R-:W-:Y:S06]  /*4240*/  BSSY B0, `(.L_x_1069) ;  /* 0x0000015000007945 */ /* 0x000fec0003800000 */
[----:B------:R-:W2:Y:S08]  /*4250*/  LDC R7, c[0x0][0x10] ;  /* 0x00000400ff077b82 */ /* 0x000eb00000000800 */
[----:B------:R-:W3:Y:S01]  /*4260*/  LDC.64 R2, c[0x0][0x258] ;  /* 0x00009600ff027b82 */ /* 0x000ee20000000a00 */
[----:B-1----:R-:W-:-:S02]  /*4270*/  IADD3 R0, R4, -0x1, RZ ;  /* 0xffffffff04007810 */ /* 0x002fc40007ffe0ff */
[----:B------:R-:W-:Y:S02]  /*4280*/  ISETP.NE.AND P1, PT, R4, 0x1, PT ;  /* 0x000000010400780c */ /* 0x000fe40003f25270 */
[----:B------:R-:W-:Y:S02]  /*4290*/  ISETP.NE.AND P0, PT, R0, UR14, PT ;  /* 0x0000000e00007c0c */ /* 0x000fe4000bf05270 */
[C---:B--2---:R-:W-:Y:S02]  /*42a0*/  IADD3 R5, R7.reuse, -0x1, RZ ;  /* 0xffffffff07057810 */ /* 0x044fe40007ffe0ff */
[----:B------:R-:W-:Y:S02]  /*42b0*/  SHF.L.U32 R0, R7, 0x1, RZ ;  /* 0x0000000107007819 */ /* 0x000fe400000006ff */
[----:B------:R-:W-:Y:S02]  /*42c0*/  ISETP.NE.OR P0, PT, R30, R5, P0 ;  /* 0x000000051e00720c */ /* 0x000fe40000705670 */
[----:B------:R-:W-:-:S05]  /*42d0*/  SEL R5, R0, RZ, P1 ;  /* 0x000000ff00057207 */ /* 0x000fca0000800000 */
[----:B---3--:R-:W-:Y:S01]  /*42e0*/  IMAD.WIDE.U32 R2, R5, 0x4, R2 ;  /* 0x0000000405027825 */ /* 0x008fe200078e0002 */
        /* <DEDUP_REMOVED lines=10> */
.L_x_1070:
[----:B------:R-:W-:Y:S05]  /*4390*/  BSYNC B0 ;  /* 0x0000000000007941 */ /* 0x000fea0003800000 */
.L_x_1069:
[----:B------:R-:W-:Y:S05]  /*43a0*/  @P0 EXIT ;  /* 0x000000000000094d */ /* 0x000fea0003800000 */
[----:B------:R-:W-:Y:S05]  /*43b0*/  @P2 BRA `(.L_x_1071) ;  /* 0x0000000000202947 */ /* 0x000fea0003800000 */
[----:B------:R-:W-:-:S05]  /*43c0*/  IMAD R0, R4, R7, RZ ;  /* 0x0000000704007224 */ /* 0x000fca00078e02ff */
[----:B------:R-:W-:-:S13]  /*43d0*/  ISETP.NE.AND P0, PT, R0, -0x1, PT ;  /* 0xffffffff0000780c */ /* 0x000fda0003f05270 */
[----:B------:R-:W-:Y:S05]  /*43e0*/  @!P0 BRA `(.L_x_1071) ;  /* 0x0000000000148947 */ /* 0x000fea0003800000 */
.L_x_1072:
[----:B-1----:R-:W2:Y:S04]  /*43f0*/  LDG.E.STRONG.GPU R5, desc[UR12][R2.64] ;  /* 0x0000000c02057981 */ /* 0x002ea8000c1ef900 */
[----:B--2---:R-:W-:Y:S01]  /*4400*/  CCTL.IVALL ;  /* 0x00000000ff00798f */ /* 0x004fe20002000000 */
[----:B------:R-:W-:Y:S05]  /*4410*/  YIELD ;  /* 0x0000000000007946 */ /* 0x000fea0003800000 */
[----:B------:R-:W-:-:S13]  /*4420*/  ISETP.NE.AND P0, PT, R5, R0, PT ;  /* 0x000000000500720c */ /* 0x000fda0003f05270 */
[----:B------:R-:W-:Y:S05]  /*4430*/  @P0 BRA `(.L_x_1072) ;  /* 0xfffffffc00ec0947 */ /* 0x000fea000383ffff */
.L_x_1071:
[----:B------:R-:W-:Y:S05]  /*4440*/  WARPSYNC.ALL ;  /* 0x0000000000007948 */ /* 0x000fea0003800000 */
[----:B------:R-:W2:Y:S08]  /*4450*/  LDC.64 R22, c[0x0][0x288] ;  /* 0x0000a200ff167b82 */ /* 0x000eb00000000a00 */
[----:B------:R-:W-:Y:S01]  /*4460*/  BAR.SYNC.DEFER_BLOCKING 0x0 ;  /* 0x0000000000007b1d */ /* 0x000fe20000010000 */
[----:B--2---:R-:W-:-:S04]  /*4470*/  LEA.HI R0, P0, R23, R22, RZ, 0x1 ;  /* 0x0000001617007211 */ /* 0x004fc800078108ff */
[----:B-1----:R-:W-:-:S04]  /*4480*/  IADD3.X R3, RZ, R23, RZ, P0, !PT ;  /* 0x00000017ff037210 */ /* 0x002fc800007fe4ff */
        /* <DEDUP_REMOVED lines=19> */
.L_x_1073:
[----:B------:R-:W-:-:S04]  /*45c0*/  LEA R6, P0, R39, UR4, 0x2 ;  /* 0x0000000427067c11 */ /* 0x000fc8000f8010ff */
[----:B------:R-:W-:Y:S02]  /*45d0*/  LEA.HI.X R7, R39, UR5, R0, 0x2, P0 ;  /* 0x0000000527077c11 */ /* 0x000fe400080f1400 */
[-C--:B------:R-:W-:Y:S02]  /*45e0*/  LEA R8, P0, R24, R6.reuse, 0x2 ;  /* 0x0000000618087211 */ /* 0x080fe400078010ff */
[-C--:B------:R-:W-:Y:S01]  /*45f0*/  LEA R12, P1, R22, R6.reuse, 0x2 ;  /* 0x00000006160c7211 */ /* 0x080fe200078210ff */
[----:B---3--:R-:W3:Y:S01]  /*4600*/  LDG.E R18, desc[UR12][R6.64] ;  /* 0x0000000c06127981 */ /* 0x008ee2000c1e1900 */
[----:B0-----:R-:W-:Y:S02]  /*4610*/  LEA R10, P2, R27, R6, 0x2 ;  /* 0x000000061b0a7211 */ /* 0x001fe400078410ff */
        /* <DEDUP_REMOVED lines=17> */
.L_x_1074:
        /* <DEDUP_REMOVED lines=13> */
.L_x_5228:


//--------------------- .text._Z35group_norm_nhwc_bwd_one_pass_kernelI11Fp16IOFp32WLi128ELi64ELi512EEv26Group_norm_nhwc_bwd_params --------------------------
	.section	.text._Z35group_norm_nhwc_bwd_one_pass_kernelI11Fp16IOFp32WLi128ELi64ELi512EEv26Group_norm_nhwc_bwd_params,"ax",@progbits
	.align	128
        .global         _Z35group_norm_nhwc_bwd_one_pass_kernelI11Fp16IOFp32WLi128ELi64ELi512EEv26Group_norm_nhwc_bwd_params
        .type           _Z35group_norm_nhwc_bwd_one_pass_kernelI11Fp16IOFp32WLi128ELi64ELi512EEv26Group_norm_nhwc_bwd_params,@function
        .size           _Z35group_norm_nhwc_bwd_one_pass_kernelI11Fp16IOFp32WLi128ELi64ELi512EEv26Group_norm_nhwc_bwd_params,(.L_x_5229 - _Z35group_norm_nhwc_bwd_one_pass_kernelI11Fp16IOFp32WLi128ELi64ELi512EEv26Group_norm_nhwc_bwd_params)
        .other          _Z35group_norm_nhwc_bwd_one_pass_kernelI11Fp16IOFp32WLi128ELi64ELi512EEv26Group_norm_nhwc_bwd_params,@"STO_CUDA_ENTRY STV_DEFAULT"
_Z35group_norm_nhwc_bwd_one_pass_kernelI11Fp16IOFp32WLi128ELi64ELi512EEv26Group_norm_nhwc_bwd_params:
.text._Z35group_norm_nhwc_bwd_one_pass_kernelI11Fp16IOFp32WLi128ELi64ELi512EEv26Group_norm_nhwc_bwd_params:
        /* <DEDUP_REMOVED lines=12> */
[----:B------:R-:W-:Y:S01]  /*00c0*/  SHF.R.U32.HI R5, RZ, 0x5, R36 ;  /* 0x00000005ff057819 */ /* 0x000fe20000011624 */
[----:B------:R-:W-:Y:S01]  /*00d0*/  ULDC.64 UR10, c[0x0][0x290] ;  /* 0x0000a400000a7ab9 */ /* 0x000fe20000000a00 */
[----:B------:R-:W1:Y:S01]  /*00e0*/  S2R R61, SR_LANEID ;  /* 0x00000000003d7919 */ /* 0x000e620000000000 */
[----:B------:R-:W-:Y:S01]  /*00f0*/  UMOV UR5, 0x400 ;  /* 0x0000040000057882 */ /* 0x000fe20000000000 */
[----:B------:R-:W-:Y:S01]  /*0100*/  LOP3.LUT R3, R3, 0xfffffffb, RZ, 0xc0, !PT ;  /* 0xfffffffb03037812 */ /* 0x000fe200078ec0ff */
[----:B------:R-:W-:Y:S01]  /*0110*/  HFMA2.MMA R55, -RZ, RZ, 0, 0 ;  /* 0x00000000ff377435 */ /* 0x000fe200000001ff */
[----:B------:R-:W-:Y:S01]  /*0120*/  MOV R37, R0 ;  /* 0x0000000000257202 */ /* 0x000fe20000000f00 */
[----:B------:R-:W2:Y:S08]  /*0130*/  LDC.64 R58, c[0x0][0x288] ;  /* 0x0000a200ff3a7b82 */ /* 0x000eb00000000a00 */
[----:B------:R-:W3:Y:S01]  /*0140*/  S2UR UR6, SR_CgaCtaId ;  /* 0x00000000000679c3 */ /* 0x000ee20000008800 */
[----:B0-----:R-:W-:-:S05]  /*0150*/  IMAD R5, R2, UR7, R5 ;  /* 0x0000000702057c24 */ /* 0x001fca000f8e0205 */
[----:B------:R-:W-:Y:S01]  /*0160*/  IADD3 R2, R5, 0x60, RZ ;  /* 0x0000006005027810 */ /* 0x000fe20007ffe0ff */
[----:B--2---:R-:W-:-:S03]  /*0170*/  IMAD.WIDE.U32 R6, R58, 0x3, RZ ;  /* 0x000000033a067825 */ /* 0x004fc600078e00ff */
[----:B------:R-:W-:Y:S02]  /*0180*/  ISETP.GE.U32.AND P0, PT, R2, UR10, PT ;  /* 0x0000000a02007c0c */ /* 0x000fe4000bf06070 */
[----:B------:R-:W-:Y:S02]  /*0190*/  SHF.R.S32.HI R2, RZ, 0x1f, R2 ;  /* 0x0000001fff027819 */ /* 0x000fe40000011402 */
[----:B------:R-:W-:Y:S02]  /*01a0*/  LEA R9, R59, R59, 0x1 ;  /* 0x0000003b3b097211 */ /* 0x000fe400078e08ff */
[----:B------:R-:W-:Y:S01]  /*01b0*/  ISETP.GE.AND.EX P0, PT, R2, UR11, PT, P0 ;  /* 0x0000000b02007c0c */ /* 0x000fe2000bf06300 */
[----:B---3--:R-:W-:Y:S01]  /*01c0*/  ULEA UR5, UR6, UR5, 0x18 ;  /* 0x0000000506057291 */ /* 0x008fe2000f8ec03f */
[----:B------:R-:W0:Y:S01]  /*01d0*/  LDC R2, c[0x0][0x10] ;  /* 0x00000400ff027b82 */ /* 0x000e220000000800 */
[----:B------:R-:W-:Y:S02]  /*01e0*/  IADD3 R9, R7, R9, RZ ;  /* 0x0000000907097210 */ /* 0x000fe40007ffe0ff */
[----:B------:R-:W-:-:S02]  /*01f0*/  LEA.HI R56, P1, R59, R58, RZ, 0x1 ;  /* 0x0000003a3b387211 */ /* 0x000fc400078308ff */
[----:B------:R-:W-:Y:S02]  /*0200*/  LEA.HI R57, P2, R9, R6, RZ, 0x1 ;  /* 0x0000000609397211 */ /* 0x000fe400078508ff */
[----:B------:R-:W-:Y:S02]  /*0210*/  ISETP.LT.U32.AND P0, PT, R36, 0x200, !P0 ;  /* 0x000002002400780c */ /* 0x000fe40004701070 */
[----:B------:R-:W-:Y:S02]  /*0220*/  SHF.R.S32.HI R7, RZ, 0x1f, R36 ;  /* 0x0000001fff077819 */ /* 0x000fe40000011424 */
[----:B------:R-:W-:Y:S02]  /*0230*/  IADD3.X R59, RZ, R59, RZ, P1, !PT ;  /* 0x0000003bff3b7210 */ /* 0x000fe40000ffe4ff */
[----:B------:R-:W-:Y:S02]  /*0240*/  IADD3.X R60, RZ, R9, RZ, P2, !PT ;  /* 0x00000009ff3c7210 */ /* 0x000fe400017fe4ff */
[----:B------:R-:W-:-:S02]  /*0250*/  LEA.HI R7, R7, R36, RZ, 0x5 ;  /* 0x0000002407077211 */ /* 0x000fc400078f28ff */
[----:B------:R-:W-:Y:S02]  /*0260*/  SHF.R.S64 R56, R56, 0x1, R59 ;  /* 0x0000000138387819 */ /* 0x000fe4000000103b */
[--C-:B------:R-:W-:Y:S02]  /*0270*/  SHF.R.S64 R57, R57, 0x1, R60.reuse ;  /* 0x0000000139397819 */ /* 0x100fe4000000103c */
[----:B------:R-:W-:Y:S02]  /*0280*/  SHF.R.S32.HI R7, RZ, 0x5, R7 ;  /* 0x00000005ff077819 */ /* 0x000fe40000011407 */
[----:B------:R-:W-:Y:S02]  /*0290*/  SHF.R.S32.HI R59, RZ, 0x1, R59 ;  /* 0x00000001ff3b7819 */ /* 0x000fe4000001143b */
[----:B------:R-:W-:Y:S02]  /*02a0*/  SHF.R.S32.HI R60, RZ, 0x1, R60 ;  /* 0x00000001ff3c7819 */ /* 0x000fe4000001143c */
[----:B------:R-:W-:-:S02]  /*02b0*/  @P0 LOP3.LUT R3, R3, 0x4, RZ, 0xfc, !PT ;  /* 0x0000000403030812 */ /* 0x000fc400078efcff */
[----:B------:R-:W-:Y:S02]  /*02c0*/  LEA R58, R7, UR5, 0x3 ;  /* 0x00000005073a7c11 */ /* 0x000fe4000f8e18ff */
[----:B------:R-:W-:Y:S02]  /*02d0*/  SHF.L.U64.HI R59, R56, 0x2, R59 ;  /* 0x00000002383b7819 */ /* 0x000fe4000001023b */
[----:B-1----:R-:W-:-:S07]  /*02e0*/  SHF.L.U64.HI R60, R57, 0x2, R60 ;  /* 0x00000002393c7819 */ /* 0x002fce000001023c */
.L_x_1126:
[----:B------:R-:W1:Y:S01]  /*02f0*/  LDC R10, c[0x0][0x2a0] ;  /* 0x0000a800ff0a7b82 */ /* 0x000e620000000800 */
[----:B------:R-:W-:Y:S01]  /*0300*/  LOP3.LUT P6, RZ, R3, 0x4, RZ, 0xc0, !PT ;  /* 0x0000000403ff7812 */ /* 0x000fe200078cc0ff */
[----:B------:R-:W-:Y:S01]  /*0310*/  ULDC.64 UR12, c[0x0][0x290] ;  /* 0x0000a400000c7ab9 */ /* 0x000fe20000000a00 */
[----:B------:R-:W-:Y:S01]  /*0320*/  ISETP.GE.AND P1, PT, R37, RZ, PT ;  /* 0x000000ff2500720c */ /* 0x000fe20003f26270 */
[----:B------:R-:W-:Y:S01]  /*0330*/  ULDC.64 UR10, c[0x0][0x298] ;  /* 0x0000a600000a7ab9 */ /* 0x000fe20000000a00 */
[C---:B------:R-:W-:Y:S01]  /*0340*/  IADD3 R29, R5.reuse, 0x10, RZ ;  /* 0x00000010051d7810 */ /* 0x040fe20007ffe0ff */
[----:B------:R-:W-:Y:S01]  /*0350*/  ULDC.U8 UR5, c[0x0][0x2a4] ;  /* 0x0000a90000057ab9 */ /* 0x000fe20000000000 */
[----:B------:R-:W-:Y:S02]  /*0360*/  IADD3 R27, R5, 0x20, RZ ;  /* 0x00000020051b7810 */ /* 0x000fe40007ffe0ff */
[----:B------:R-:W-:Y:S02]  /*0370*/  ISETP.GE.U32.AND P5, PT, R29, UR12, PT ;  /* 0x0000000c1d007c0c */ /* 0x000fe4000bfa6070 */
[----:B------:R-:W-:-:S02]  /*0380*/  SHF.R.S32.HI R21, RZ, 0x1f, R29 ;  /* 0x0000001fff157819 */ /* 0x000fc4000001141d */
[----:B------:R-:W-:Y:S01]  /*0390*/  SHF.R.S32.HI R23, RZ, 0x1f, R27 ;  /* 0x0000001fff177819 */ /* 0x000fe2000001141b */
[----:B------:R-:W2:Y:S01]  /*03a0*/  @P6 LDC.64 R12, c[0x0][0x288] ;  /* 0x0000a200ff0c6b82 */ /* 0x000ea20000000a00 */
[C---:B------:R-:W-:Y:S02]  /*03b0*/  IADD3 R15, R5.reuse, 0x60, RZ ;  /* 0x00000060050f7810 */ /* 0x040fe40007ffe0ff */
[C---:B------:R-:W-:Y:S02]  /*03c0*/  IADD3 R39, R5.reuse, 0x30, RZ ;  /* 0x0000003005277810 */ /* 0x040fe40007ffe0ff */
[----:B------:R-:W-:Y:S02]  /*03d0*/  SHF.R.S32.HI R19, RZ, 0x1f, R15 ;  /* 0x0000001fff137819 */ /* 0x000fe4000001140f */
[----:B------:R-:W-:Y:S01]  /*03e0*/  SHF.R.S32.HI R25, RZ, 0x1f, R39 ;  /* 0x0000001fff197819 */ /* 0x000fe20000011427 */
[----:B------:R-:W3:Y:S01]  /*03f0*/  @P6 LDC.64 R48, c[0x0][0x230] ;  /* 0x00008c00ff306b82 */ /* 0x000ee20000000a00 */
[----:B------:R-:W-:-:S02]  /*0400*/  IADD3 R51, R5, 0x70, RZ ;  /* 0x0000007005337810 */ /* 0x000fc40007ffe0ff */
[----:B01----:R-:W-:Y:S02]  /*0410*/  IABS R9, R10 ;  /* 0x0000000a00097213 */ /* 0x003fe40000000000 */
[----:B------:R-:W-:Y:S02]  /*0420*/  MOV R53, RZ ;  /* 0x000000ff00357202 */ /* 0x000fe40000000f00 */
[----:B------:R-:W1:Y:S01]  /*0430*/  I2F.RP R4, R9 ;  /* 0x0000000900047306 */ /* 0x000e620000209400 */
[----:B------:R-:W4:Y:S01]  /*0440*/  @P6 LDC.64 R42, c[0x0][0x228] ;  /* 0x00008a00ff2a6b82 */ /* 0x000f220000000a00 */
[----:B------:R-:W-:-:S06]  /*0450*/  LOP3.LUT R3, R3, 0xfffffffd, RZ, 0xc0, !PT ;  /* 0xfffffffd03037812 */ /* 0x000fcc00078ec0ff */
[----:B-1----:R-:W1:Y:S02]  /*0460*/  MUFU.RCP R4, R4 ;  /* 0x0000000400047308 */ /* 0x002e640000001000 */
[----:B-1----:R-:W-:-:S06]  /*0470*/  IADD3 R6, R4, 0xffffffe, RZ ;  /* 0x0ffffffe04067810 */ /* 0x002fcc0007ffe0ff */
[----:B------:R1:W0:Y:S02]  /*0480*/  F2I.FTZ.U32.TRUNC.NTZ R7, R6 ;  /* 0x0000000600077305 */ /* 0x000224000021f000 */
[----:B-1----:R-:W-:Y:S02]  /*0490*/  MOV R6, RZ ;  /* 0x000000ff00067202 */ /* 0x002fe40000000f00 */
[----:B0-----:R-:W-:-:S05]  /*04a0*/  IADD3 R8, RZ, -R7, RZ ;  /* 0x80000007ff087210 */ /* 0x001fca0007ffe0ff */
[----:B------:R-:W-:Y:S01]  /*04b0*/  IMAD R11, R8, R9, RZ ;  /* 0x00000009080b7224 */ /* 0x000fe200078e02ff */
[----:B------:R-:W-:-:S03]  /*04c0*/  IABS R8, R37 ;  /* 0x0000002500087213 */ /* 0x000fc60000000000 */
[----:B------:R-:W-:Y:S01]  /*04d0*/  IMAD.HI.U32 R7, R7, R11, R6 ;  /* 0x0000000b07077227 */ /* 0x000fe200078e0006 */
[----:B------:R-:W-:-:S04]  /*04e0*/  LOP3.LUT R6, R37, R10, RZ, 0x3c, !PT ;  /* 0x0000000a25067212 */ /* 0x000fc800078e3cff */
[----:B------:R-:W-:Y:S01]  /*04f0*/  ISETP.GE.AND P2, PT, R6, RZ, PT ;  /* 0x000000ff0600720c */ /* 0x000fe20003f46270 */
[----:B------:R-:W-:-:S05]  /*0500*/  IMAD.HI.U32 R7, R7, R8, RZ ;  /* 0x0000000807077227 */ /* 0x000fca00078e00ff */
[----:B------:R-:W-:-:S05]  /*0510*/  IADD3 R4, -R7, RZ, RZ ;  /* 0x000000ff07047210 */ /* 0x000fca0007ffe1ff */
[----:B------:R-:W-:Y:S01]  /*0520*/  IMAD R4, R9, R4, R8 ;  /* 0x0000000409047224 */ /* 0x000fe200078e0208 */
[----:B------:R-:W-:-:S04]  /*0530*/  SHF.L.U32 R8, R36, 0x1, RZ ;  /* 0x0000000124087819 */ /* 0x000fc800000006ff */
[----:B------:R-:W-:Y:S02]  /*0540*/  ISETP.GT.U32.AND P4, PT, R9, R4, PT ;  /* 0x000000040900720c */ /* 0x000fe40003f84070 */
[----:B------:R-:W-:-:S11]  /*0550*/  LOP3.LUT R17, R8, 0x3e, RZ, 0xc0, !PT ;  /* 0x0000003e08117812 */ /* 0x000fd600078ec0ff */
[-C--:B------:R-:W-:Y:S02]  /*0560*/  @!P4 IADD3 R4, R4, -R9.reuse, RZ ;  /* 0x800000090404c210 */ /* 0x080fe40007ffe0ff */
[----:B------:R-:W-:Y:S02]  /*0570*/  @!P4 IADD3 R7, R7, 0x1, RZ ;  /* 0x000000010707c810 */ /* 0x000fe40007ffe0ff */
[CC--:B------:R-:W-:Y:S02]  /*0580*/  ISETP.GE.U32.AND P3, PT, R4.reuse, R9.reuse, PT ;  /* 0x000000090400720c */ /* 0x0c0fe40003f66070 */
[----:B------:R-:W-:Y:S02]  /*0590*/  ISETP.GT.U32.AND P0, PT, R9, R4, PT ;  /* 0x000000040900720c */ /* 0x000fe40003f04070 */
[----:B------:R-:W-:Y:S02]  /*05a0*/  IADD3 R9, R4, -R9, RZ ;  /* 0x8000000904097210 */ /* 0x000fe40007ffe0ff */
[----:B------:R-:W-:-:S02]  /*05b0*/  ISETP.GE.U32.AND P4, PT, R27, UR12, PT ;  /* 0x0000000c1b007c0c */ /* 0x000fc4000bf86070 */
[----:B------:R-:W-:Y:S02]  /*05c0*/  SEL R4, R9, R4, !P0 ;  /* 0x0000000409047207 */ /* 0x000fe40004000000 */
[----:B------:R-:W-:Y:S02]  /*05d0*/  ISETP.GT.U32.AND P0, PT, R36, 0x1ff, PT ;  /* 0x000001ff2400780c */ /* 0x000fe40003f04070 */
[----:B------:R-:W-:Y:S02]  /*05e0*/  @!P1 IADD3 R4, -R4, RZ, RZ ;  /* 0x000000ff04049210 */ /* 0x000fe40007ffe1ff */
[----:B------:R-:W-:Y:S02]  /*05f0*/  @P3 IADD3 R7, R7, 0x1, RZ ;  /* 0x0000000107073810 */ /* 0x000fe40007ffe0ff */
[----:B------:R-:W-:Y:S02]  /*0600*/  ISETP.NE.AND P3, PT, R10, RZ, PT ;  /* 0x000000ff0a00720c */ /* 0x000fe40003f65270 */
[----:B------:R-:W-:-:S02]  /*0610*/  MOV R6, R7 ;  /* 0x0000000700067202 */ /* 0x000fc40000000f00 */
[----:B------:R-:W-:Y:S02]  /*0620*/  LOP3.LUT R7, RZ, R10, RZ, 0x33, !PT ;  /* 0x0000000aff077212 */ /* 0x000fe400078e33ff */
[----:B------:R-:W-:Y:S02]  /*0630*/  @!P2 IADD3 R6, -R6, RZ, RZ ;  /* 0x000000ff0606a210 */ /* 0x000fe40007ffe1ff */
[----:B------:R-:W-:Y:S02]  /*0640*/  ISETP.GE.OR.EX P5, PT, R21, UR13, P0, P5 ;  /* 0x0000000d15007c0c */ /* 0x000fe400087a6750 */
[C---:B------:R-:W-:Y:S02]  /*0650*/  SEL R54, R7.reuse, R4, !P3 ;  /* 0x0000000407367207 */ /* 0x040fe40005800000 */
[----:B------:R-:W-:Y:S02]  /*0660*/  SEL R7, R7, R6, !P3 ;  /* 0x0000000607077207 */ /* 0x000fe40005800000 */
[----:B------:R-:W-:-:S02]  /*0670*/  LEA R16, R54, R17, 0x6 ;  /* 0x0000001136107211 */ /* 0x000fc400078e30ff */
[----:B------:R-:W-:Y:S02]  /*0680*/  SHF.R.S32.HI R4, RZ, 0x1f, R7 ;  /* 0x0000001fff047819 */ /* 0x000fe40000011407 */
[----:B------:R-:W-:Y:S02]  /*0690*/  SHF.R.S32.HI R17, RZ, 0x1f, R16 ;  /* 0x0000001fff117819 */ /* 0x000fe40000011410 */
[----:B------:R-:W-:Y:S01]  /*06a0*/  ISETP.GE.OR.EX P4, PT, R23, UR13, P0, P4 ;  /* 0x0000000d17007c0c */ /* 0x000fe20008786740 */
[----:B------:R-:W-:Y:S01]  /*06b0*/  IMAD R4, R4, UR10, RZ ;  /* 0x0000000a04047c24 */ /* 0x000fe2000f8e02ff */
[----:B------:R-:W0:Y:S01]  /*06c0*/  @!P5 LDC.64 R10, c[0x0][0x288] ;  /* 0x0000a200ff0adb82 */ /* 0x000e220000000a00 */
[----:B------:R-:W-:Y:S02]  /*06d0*/  ISETP.GE.U32.AND P3, PT, R39, UR12, PT ;  /* 0x0000000c27007c0c */ /* 0x000fe4000bf66070 */
[C---:B------:R-:W-:Y:S01]  /*06e0*/  IMAD R9, R7.reuse, UR11, R4 ;  /* 0x0000000b07097c24 */ /* 0x040fe2000f8e0204 */
[----:B------:R-:W-:Y:S01]  /*06f0*/  P2R R47, PR, RZ, 0x20 ;  /* 0x00000020ff2f7803 */ /* 0x000fe20000000000 */
[----:B------:R-:W-:Y:S01]  /*0700*/  IMAD.WIDE.U32 R6, R7, UR10, R16 ;  /* 0x0000000a07067c25 */ /* 0x000fe2000f8e0010 */
[----:B------:R-:W-:-:S02]  /*0710*/  ISETP.GE.OR.EX P3, PT, R25, UR13, P0, P3 ;  /* 0x0000000d19007c0c */ /* 0x000fc40008766730 */
[----:B------:R-:W1:Y:S01]  /*0720*/  @!P5 LDC.64 R40, c[0x0][0x230] ;  /* 0x00008c00ff28db82 */ /* 0x000e620000000a00 */
[----:B--2---:R-:W-:Y:S01]  /*0730*/  @P6 IMAD R4, R19, R12, RZ ;  /* 0x0000000c13046224 */ /* 0x004fe200078e02ff */
[----:B------:R-:W-:Y:S02]  /*0740*/  IADD3 R9, R7, R9, RZ ;  /* 0x0000000907097210 */ /* 0x000fe40007ffe0ff */
[----:B------:R-:W-:Y:S01]  /*0750*/  @P6 MOV R8, R6 ;  /* 0x0000000600086202 */ /* 0x000fe20000000f00 */
[----:B------:R-:W-:Y:S01]  /*0760*/  @P6 IMAD R31, R15, R13, R4 ;  /* 0x0000000d0f1f6224 */ /* 0x000fe200078e0204 */
[----:B------:R-:W-:Y:S02]  /*0770*/  IADD3 R19, R5, 0x40, RZ ;  /* 0x0000004005137810 */ /* 0x000fe40007ffe0ff */
[----:B------:R-:W2:Y:S01]  /*0780*/  @!P5 LDC.64 R34, c[0x0][0x228] ;  /* 0x00008a00ff22db82 */ /* 0x000ea20000000a00 */
[----:B------:R-:W-:Y:S01]  /*0790*/  @P6 IMAD.WIDE.U32 R12, R15, R12, R8 ;  /* 0x0000000c0f0c6225 */ /* 0x000fe200078e0008 */
[----:B------:R-:W-:-:S02]  /*07a0*/  ISETP.GE.U32.AND P2, PT, R19, UR12, PT ;  /* 0x0000000c13007c0c */ /* 0x000fc4000bf46070 */
[----:B------:R-:W-:Y:S02]  /*07b0*/  @!P4 MOV R22, R6 ;  /* 0x000000060016c202 */ /* 0x000fe40000000f00 */
[----:B------:R-:W-:Y:S02]  /*07c0*/  @P6 IADD3 R13, R13, R31, RZ ;  /* 0x0000001f0d0d6210 */ /* 0x000fe40007ffe0ff */
[----:B------:R-:W1:Y:S01]  /*07d0*/  @!P4 LDC.64 R14, c[0x0][0x288] ;  /* 0x0000a200ff0ecb82 */ /* 0x000e620000000a00 */
[C---:B------:R-:W-:Y:S01]  /*07e0*/  @P6 SHF.L.U32 R31, R12.reuse, 0x1, RZ ;  /* 0x000000010c1f6819 */ /* 0x040fe200000006ff */
[----:B0-----:R-:W-:Y:S01]  /*07f0*/  @!P5 IMAD R18, R21, R10, RZ ;  /* 0x0000000a1512d224 */ /* 0x001fe200078e02ff */
[----:B------:R-:W-:Y:S02]  /*0800*/  @P6 SHF.L.U64.HI R4, R12, 0x1, R13 ;  /* 0x000000010c046819 */ /* 0x000fe4000001020d */
[----:B------:R-:W-:Y:S01]  /*0810*/  @!P5 MOV R12, R6 ;  /* 0x00000006000cd202 */ /* 0x000fe20000000f00 */
[----:B------:R-:W-:Y:S01]  /*0820*/  @!P5 IMAD R33, R29, R11, R18 ;  /* 0x0000000b1d21d224 */ /* 0x000fe200078e0212 */
[----:B------:R-:W-:-:S02]  /*0830*/  @!P5 MOV R13, R9 ;  /* 0x00000009000dd202 */ /* 0x000fc40000000f00 */
[----:B------:R-:W-:Y:S02]  /*0840*/  SHF.R.S32.HI R21, RZ, 0x1f, R19 ;  /* 0x0000001fff157819 */ /* 0x000fe40000011413 */
[----:B---3--:R-:W-:Y:S01]  /*0850*/  @P6 IADD3 R48, P1, R31, R48, RZ ;  /* 0x000000301f306210 */ /* 0x008fe20007f3e0ff */
[----:B------:R-:W-:Y:S01]  /*0860*/  @!P5 IMAD.WIDE.U32 R10, R29, R10, R12 ;  /* 0x0000000a1d0ad225 */ /* 0x000fe200078e000c */
[----:B------:R-:W-:Y:S01]  /*0870*/  ISETP.GE.OR.EX P2, PT, R21, UR13, P0, P2 ;  /* 0x0000000d15007c0c */ /* 0x000fe20008746720 */
[----:B------:R-:W0:Y:S01]  /*0880*/  @!P3 LDC.64 R12, c[0x0][0x288] ;  /* 0x0000a200ff0cbb82 */ /* 0x000e220000000a00 */
[----:B------:R-:W-:Y:S02]  /*0890*/  @P6 IADD3.X R49, R4, R49, RZ, P1, !PT ;  /* 0x0000003104316210 */ /* 0x000fe40000ffe4ff */
[----:B------:R-:W-:Y:S02]  /*08a0*/  @!P5 IADD3 R11, R11, R33, RZ ;  /* 0x000000210b0bd210 */ /* 0x000fe40007ffe0ff */
[----:B----4-:R-:W-:-:S02]  /*08b0*/  @P6 IADD3 R42, P1, R31, R42, RZ ;  /* 0x0000002a1f2a6210 */ /* 0x010fc40007f3e0ff */
[----:B------:R-:W-:Y:S01]  /*08c0*/  @!P5 SHF.L.U32 R29, R10, 0x1, RZ ;  /* 0x000000010a1dd819 */ /* 0x000fe200000006ff */
[----:B------:R-:W3:Y:S01]  /*08d0*/  @!P4 LDC.64 R32, c[0x0][0x230] ;  /* 0x00008c00ff20cb82 */ /* 0x000ee20000000a00 */
[----:B------:R-:W-:Y:S01]  /*08e0*/  @P6 IADD3.X R43, R4, R43, RZ, P1, !PT ;  /* 0x0000002b042b6210 */ /* 0x000fe20000ffe4ff */
[----:B-1----:R-:W-:Y:S01]  /*08f0*/  @!P4 IMAD R18, R23, R14, RZ ;  /* 0x0000000e1712c224 */ /* 0x002fe200078e02ff */
[----:B------:R-:W-:Y:S02]  /*0900*/  @!P4 MOV R23, R9 ;  /* 0x000000090017c202 */ /* 0x000fe40000000f00 */
[----:B------:R-:W-:Y:S01]  /*0910*/  @!P5 SHF.L.U64.HI R4, R10, 0x1, R11 ;  /* 0x000000010a04d819 */ /* 0x000fe2000001020b */
[----:B------:R-:W-:Y:S01]  /*0920*/  @!P4 IMAD R45, R27, R15, R18 ;  /* 0x0000000f1b2dc224 */ /* 0x000fe200078e0212 */
[----:B------:R-:W-:Y:S01]  /*0930*/  @!P5 IADD3 R40, P1, R29, R40, RZ ;  /* 0x000000281d28d210 */ /* 0x000fe20007f3e0ff */
[----:B------:R-:W1:Y:S01]  /*0940*/  @!P4 LDC.64 R30, c[0x0][0x228] ;  /* 0x00008a00ff1ecb82 */ /* 0x000e620000000a00 */
[----:B------:R-:W-:-:S02]  /*0950*/  @!P4 IMAD.WIDE.U32 R14, R27, R14, R22 ;  /* 0x0000000e1b0ec225 */ /* 0x000fc400078e0016 */
[C---:B------:R-:W-:Y:S02]  /*0960*/  @!P5 IADD3.X R41, R4.reuse, R41, RZ, P1, !PT ;  /* 0x000000290429d210 */ /* 0x040fe40000ffe4ff */
[----:B--2---:R-:W-:Y:S02]  /*0970*/  @!P5 IADD3 R34, P1, R29, R34, RZ ;  /* 0x000000221d22d210 */ /* 0x004fe40007f3e0ff */
[----:B------:R-:W-:Y:S01]  /*0980*/  @!P4 IADD3 R15, R15, R45, RZ ;  /* 0x0000002d0f0fc210 */ /* 0x000fe20007ffe0ff */
[----:B------:R-:W2:Y:S01]  /*0990*/  @!P2 LDC.64 R10, c[0x0][0x288] ;  /* 0x0000a200ff0aab82 */ /* 0x000ea20000000a00 */
[----:B------:R-:W-:Y:S01]  /*09a0*/  @!P5 IADD3.X R35, R4, R35, RZ, P1, !PT ;  /* 0x000000230423d210 */ /* 0x000fe20000ffe4ff */
[----:B0-----:R-:W-:Y:S01]  /*09b0*/  @!P3 IMAD R18, R25, R12, RZ ;  /* 0x0000000c1912b224 */ /* 0x001fe200078e02ff */
[C---:B------:R-:W-:Y:S02]  /*09c0*/  @!P4 SHF.L.U32 R23, R14.reuse, 0x1, RZ ;  /* 0x000000010e17c819 */ /* 0x040fe400000006ff */
[----:B------:R-:W-:Y:S01]  /*09d0*/  @!P4 SHF.L.U64.HI R4, R14, 0x1, R15 ;  /* 0x000000010e04c819 */ /* 0x000fe2000001020f */
[----:B------:R-:W-:Y:S01]  /*09e0*/  @!P3 IMAD R45, R39, R13, R18 ;  /* 0x0000000d272db224 */ /* 0x000fe200078e0212 */
[----:B------:R-:W-:Y:S01]  /*09f0*/  @!P3 MOV R14, R6 ;  /* 0x00000006000eb202 */ /* 0x000fe20000000f00 */
[----:B------:R-:W0:Y:S01]  /*0a00*/  @!P3 LDC.64 R28, c[0x0][0x230] ;  /* 0x00008c00ff1cbb82 */ /* 0x000e220000000a00 */
[----:B------:R-:W-:-:S02]  /*0a10*/  @!P3 MOV R15, R9 ;  /* 0x00000009000fb202 */ /* 0x000fc40000000f00 */
[----:B---3--:R-:W-:Y:S01]  /*0a20*/  @!P4 IADD3 R32, P1, R23, R32, RZ ;  /* 0x000000201720c210 */ /* 0x008fe20007f3e0ff */
[----:B------:R-:W-:-:S03]  /*0a30*/  @!P3 IMAD.WIDE.U32 R12, R39, R12, R14 ;  /* 0x0000000c270cb225 */ /* 0x000fc600078e000e */
[----:B------:R-:W-:Y:S01]  /*0a40*/  @!P4 IADD3.X R33, R4, R33, RZ, P1, !PT ;  /* 0x000000210421c210 */ /* 0x000fe20000ffe4ff */
[----:B------:R-:W3:Y:S01]  /*0a50*/  @!P3 LDC.64 R26, c[0x0][0x228] ;  /* 0x00008a00ff1abb82 */ /* 0x000ee20000000a00 */
[----:B-1----:R-:W-:Y:S02]  /*0a60*/  @!P4 IADD3 R30, P1, R23, R30, RZ ;  /* 0x0000001e171ec210 */ /* 0x002fe40007f3e0ff */
[----:B------:R-:W-:Y:S02]  /*0a70*/  @!P3 IADD3 R13, R13, R45, RZ ;  /* 0x0000002d0d0db210 */ /* 0x000fe40007ffe0ff */
[C---:B------:R-:W-:Y:S02]  /*0a80*/  @!P3 SHF.L.U32 R15, R12.reuse, 0x1, RZ ;  /* 0x000000010c0fb819 */ /* 0x040fe400000006ff */
[----:B------:R-:W-:Y:S01]  /*0a90*/  @!P3 SHF.L.U64.HI R14, R12, 0x1, R13 ;  /* 0x000000010c0eb819 */ /* 0x000fe2000001020d */
[----:B------:R-:W1:Y:S01]  /*0aa0*/  @!P2 LDC.64 R24, c[0x0][0x230] ;  /* 0x00008c00ff18ab82 */ /* 0x000e620000000a00 */
[----:B------:R-:W-:Y:S01]  /*0ab0*/  @!P2 MOV R12, R6 ;  /* 0x00000006000ca202 */ /* 0x000fe20000000f00 */
[----:B--2---:R-:W-:Y:S01]  /*0ac0*/  @!P2 IMAD R18, R21, R10, RZ ;  /* 0x0000000a1512a224 */ /* 0x004fe200078e02ff */
[----:B------:R-:W-:-:S02]  /*0ad0*/  @!P2 MOV R13, R9 ;  /* 0x00000009000da202 */ /* 0x000fc40000000f00 */
[----:B------:R-:W-:Y:S01]  /*0ae0*/  @!P4 IADD3.X R31, R4, R31, RZ, P1, !PT ;  /* 0x0000001f041fc210 */ /* 0x000fe20000ffe4ff */
[----:B------:R-:W-:Y:S01]  /*0af0*/  @!P2 IMAD R11, R19, R11, R18 ;  /* 0x0000000b130ba224 */ /* 0x000fe200078e0212 */
[----:B------:R-:W-:Y:S01]  /*0b00*/  SHF.R.S32.HI R45, RZ, 0x1f, R51 ;  /* 0x0000001fff2d7819 */ /* 0x000fe20000011433 */
[----:B------:R-:W2:Y:S01]  /*0b10*/  @!P2 LDC.64 R22, c[0x0][0x228] ;  /* 0x00008a00ff16ab82 */ /* 0x000ea20000000a00 */
[----:B0-----:R-:W-:Y:S01]  /*0b20*/  @!P3 IADD3 R28, P1, R15, R28, RZ ;  /* 0x0000001c0f1cb210 */ /* 0x001fe20007f3e0ff */
[----:B------:R-:W-:Y:S01]  /*0b30*/  @!P2 IMAD.WIDE.U32 R12, R19, R10, R12 ;  /* 0x0000000a130ca225 */ /* 0x000fe200078e000c */
[----:B------:R-:W-:Y:S02]  /*0b40*/  SHF.R.S32.HI R19, RZ, 0x1f, R5 ;  /* 0x0000001fff137819 */ /* 0x000fe40000011405 */
[----:B------:R-:W-:Y:S02]  /*0b50*/  @!P3 IADD3.X R29, R14, R29, RZ, P1, !PT ;  /* 0x0000001d0e1db210 */ /* 0x000fe40000ffe4ff */
[----:B------:R-:W-:-:S02]  /*0b60*/  @!P2 IADD3 R13, R13, R11, RZ ;  /* 0x0000000b0d0da210 */ /* 0x000fc40007ffe0ff */
[----:B---3--:R-:W-:Y:S02]  /*0b70*/  @!P3 IADD3 R26, P1, R15, R26, RZ ;  /* 0x0000001a0f1ab210 */ /* 0x008fe40007f3e0ff */
[----:B------:R-:W-:Y:S02]  /*0b80*/  @!P2 SHF.L.U32 R11, R12, 0x1, RZ ;  /* 0x000000010c0ba819 */ /* 0x000fe400000006ff */
[----:B------:R-:W-:Y:S02]  /*0b90*/  @!P3 IADD3.X R27, R14, R27, RZ, P1, !PT ;  /* 0x0000001b0e1bb210 */ /* 0x000fe40000ffe4ff */
[----:B------:R-:W-:Y:S02]  /*0ba0*/  @!P2 SHF.L.U64.HI R12, R12, 0x1, R13 ;  /* 0x000000010c0ca819 */ /* 0x000fe4000001020d */
[----:B-1----:R-:W-:Y:S02]  /*0bb0*/  @!P2 IADD3 R24, P1, R11, R24, RZ ;  /* 0x000000180b18a210 */ /* 0x002fe40007f3e0ff */
[----:B------:R-:W-:-:S02]  /*0bc0*/  IADD3 R15, R5, 0x50, RZ ;  /* 0x00000050050f7810 */ /* 0x000fc40007ffe0ff */
[C---:B------:R-:W-:Y:S02]  /*0bd0*/  @!P2 IADD3.X R25, R12.reuse, R25, RZ, P1, !PT ;  /* 0x000000190c19a210 */ /* 0x040fe40000ffe4ff */
[----:B------:R-:W-:Y:S02]  /*0be0*/  SHF.R.S32.HI R13, RZ, 0x1f, R15 ;  /* 0x0000001fff0d7819 */ /* 0x000fe4000001140f */
[----:B--2---:R-:W-:Y:S02]  /*0bf0*/  @!P2 IADD3 R22, P1, R11, R22, RZ ;  /* 0x000000160b16a210 */ /* 0x004fe40007f3e0ff */
[----:B------:R-:W-:Y:S02]  /*0c00*/  P2R R4, PR, RZ, 0x10 ;  /* 0x00000010ff047803 */ /* 0x000fe40000000000 */
        /* <DEDUP_REMOVED lines=21> */
[----:B------:R-:W-:-:S07]  /*0d60*/  @P5 LOP3.LUT R3, R3, 0x2, RZ, 0xfc, !PT ;  /* 0x0000000203035812 */ /* 0x000fce00078efcff */
        /* <DEDUP_REMOVED lines=31> */
[----:B0-----:R-:W-:-:S04]  /*0f60*/  @P6 IADD3 R38, P4, R45, R38, RZ ;  /* 0x000000262d266210 */ /* 0x001fc80007f9e0ff */
[----:B------:R-:W-:Y:S02]  /*0f70*/  @P6 IADD3.X R39, R44, R39, RZ, P4, !PT ;  /* 0x000000272c276210 */ /* 0x000fe400027fe4ff */
[----:B------:R-:W-:Y:S02]  /*0f80*/  CS2R R44, SRZ ;  /* 0x00000000002c7805 */ /* 0x000fe4000001ff00 */
[----:B------:R-:W-:Y:S02]  /*0f90*/  MOV R46, RZ ;  /* 0x000000ff002e7202 */ /* 0x000fe40000000f00 */
[----:B------:R-:W-:Y:S01]  /*0fa0*/  ISETP.NE.AND P4, PT, R4, RZ, PT ;  /* 0x000000ff0400720c */ /* 0x000fe20003f85270 */
[----:B------:R-:W5:Y:S04]  /*0fb0*/  @P6 LDG.E R53, desc[UR8][R38.64] ;  /* 0x0000000826356981 */ /* 0x000f68000c1e1900 */
[----:B------:R0:W5:Y:S04]  /*0fc0*/  @P6 LDG.E R45, desc[UR8][R10.64] ;  /* 0x000000080a2d6981 */ /* 0x000168000c1e1900 */
[----:B------:R1:W5:Y:S01]  /*0fd0*/  @P5 LDG.E R46, desc[UR8][R42.64] ;  /* 0x000000082a2e5981 */ /* 0x000362000c1e1900 */
[----:B0-----:R-:W0:Y:S02]  /*0fe0*/  LDC.64 R10, c[0x0][0x248] ;  /* 0x00009200ff0a7b82 */ /* 0x001e240000000a00 */
[----:B0-----:R-:W-:-:S06]  /*0ff0*/  IMAD.WIDE R10, R37, 0x8, R10 ;  /* 0x00000008250a7825 */ /* 0x001fcc00078e020a */
[----:B------:R-:W2:Y:S01]  /*1000*/  LDG.E.64 R10, desc[UR8][R10.64] ;  /* 0x000000080a0a7981 */ /* 0x000ea2000c1e1b00 */
[----:B------:R-:W-:Y:S02]  /*1010*/  CS2R R38, SRZ ;  /* 0x0000000000267805 */ /* 0x000fe4000001ff00 */
[----:B------:R-:W-:-:S04]  /*1020*/  MOV R4, 0x3f800000 ;  /* 0x3f80000000047802 */ /* 0x000fc80000000f00 */
[----:B------:R0:W5:Y:S01]  /*1030*/  @P5 LDG.E R38, desc[UR8][R48.64] ;  /* 0x0000000830265981 */ /* 0x000162000c1e1900 */
[----:B------:R-:W-:Y:S02]  /*1040*/  ISETP.NE.AND P5, PT, R47, RZ, PT ;  /* 0x000000ff2f00720c */ /* 0x000fe40003fa5270 */
[----:B-1----:R-:W-:Y:S01]  /*1050*/  CS2R R42, SRZ ;  /* 0x00000000002a7805 */ /* 0x002fe2000001ff00 */
[----:B------:R-:W5:Y:S05]  /*1060*/  @!P2 LDG.E R39, desc[UR8][R24.64] ;  /* 0x000000081827a981 */ /* 0x000f6a000c1e1900 */
[----:B------:R-:W5:Y:S01]  /*1070*/  @!P3 LDG.E R42, desc[UR8][R28.64] ;  /* 0x000000081c2ab981 */ /* 0x000f62000c1e1900 */
[----:B0-----:R-:W-:-:S04]  /*1080*/  CS2R R48, SRZ ;  /* 0x0000000000307805 */ /* 0x001fc8000001ff00 */
[----:B------:R0:W5:Y:S04]  /*1090*/  @!P5 LDG.E R44, desc[UR8][R40.64] ;  /* 0x00000008282cd981 */ /* 0x000168000c1e1900 */
[----:B------:R-:W5:Y:S04]  /*10a0*/  @!P3 LDG.E R49, desc[UR8][R26.64] ;  /* 0x000000081a31b981 */ /* 0x000f68000c1e1900 */
[----:B------:R-:W5:Y:S01]  /*10b0*/  @!P2 LDG.E R48, desc[UR8][R22.64] ;  /* 0x000000081630a981 */ /* 0x000f62000c1e1900 */
[----:B0-----:R-:W-:-:S06]  /*10c0*/  CS2R R40, SRZ ;  /* 0x0000000000287805 */ /* 0x001fcc000001ff00 */
[----:B------:R-:W5:Y:S04]  /*10d0*/  @!P4 LDG.E R41, desc[UR8][R32.64] ;  /* 0x000000082029c981 */ /* 0x000f68000c1e1900 */
[----:B------:R-:W5:Y:S01]  /*10e0*/  @!P1 LDG.E R40, desc[UR8][R20.64] ;  /* 0x0000000814289981 */ /* 0x000f62000c1e1900 */
[----:B--2---:R-:W-:-:S05]  /*10f0*/  FFMA.FTZ R51, -R10, R10, R11 ;  /* 0x0000000a0a337223 */ /* 0x004fca000001010b */
[----:B------:R-:W-:-:S13]  /*1100*/  FSETP.GTU.FTZ.AND P6, PT, R51, RZ, PT ;  /* 0x000000ff3300720b */ /* 0x000fda0003fdc000 */
[----:B------:R-:W0:Y:S02]  /*1110*/  @P6 LDC R52, c[0x0][0x250] ;  /* 0x00009400ff346b82 */ /* 0x000e240000000800 */
[----:B0-----:R-:W-:-:S04]  /*1120*/  @P6 FADD.FTZ R52, R51, R52 ;  /* 0x0000003433346221 */ /* 0x001fc80000010000 */
[----:B------:R0:W1:Y:S01]  /*1130*/  @P6 MUFU.RSQ R4, R52 ;  /* 0x0000003400046308 */ /* 0x0000620000001400 */
[----:B------:R-:W-:Y:S02]  /*1140*/  LOP3.LUT P6, RZ, R3, 0x2, RZ, 0xc0, !PT ;  /* 0x0000000203ff7812 */ /* 0x000fe400078cc0ff */
[----:B------:R-:W-:-:S06]  /*1150*/  CS2R R50, SRZ ;  /* 0x0000000000327805 */ /* 0x000fcc000001ff00 */
[----:B------:R-:W5:Y:S01]  /*1160*/  @!P5 LDG.E R51, desc[UR8][R34.64] ;  /* 0x000000082233d981 */ /* 0x000f62000c1e1900 */
[----:B0-----:R-:W-:-:S03]  /*1170*/  MOV R52, RZ ;  /* 0x000000ff00347202 */ /* 0x001fc60000000f00 */
[----:B------:R-:W5:Y:S04]  /*1180*/  @!P4 LDG.E R50, desc[UR8][R30.64] ;  /* 0x000000081e32c981 */ /* 0x000f68000c1e1900 */
[----:B------:R-:W5:Y:S01]  /*1190*/  @!P6 LDG.E R52, desc[UR8][R18.64] ;  /* 0x000000081234e981 */ /* 0x000f62000c1e1900 */
[----:B------:R-:W-:Y:S01]  /*11a0*/  MOV R47, RZ ;  /* 0x000000ff002f7202 */ /* 0x000fe20000000f00 */
[----:B------:R-:W-:Y:S02]  /*11b0*/  BSSY B0, `(.L_x_1076) ;  /* 0x0000011000007945 */ /* 0x000fe40003800000 */
[----:B------:R0:W5:Y:S04]  /*11c0*/  @!P6 LDG.E R43, desc[UR8][R14.64] ;  /* 0x000000080e2be981 */ /* 0x000168000c1e1900 */
[----:B------:R2:W5:Y:S01]  /*11d0*/  @!P1 LDG.E R47, desc[UR8][R12.64] ;  /* 0x000000080c2f9981 */ /* 0x000562000c1e1900 */
[----:B0-----:R-:W-:-:S02]  /*11e0*/  CS2R R14, SRZ ;  /* 0x00000000000e7805 */ /* 0x001fc4000001ff00 */
[----:B--2---:R-:W-:Y:S01]  /*11f0*/  CS2R R12, SRZ ;  /* 0x00000000000c7805 */ /* 0x004fe2000001ff00 */
[----:B-1----:R-:W-:Y:S06]  /*1200*/  @P0 BRA `(.L_x_1077) ;  /* 0x00000000002c0947 */ /* 0x002fec0003800000 */
        /* <DEDUP_REMOVED lines=11> */
.L_x_1077:
[----:B------:R-:W-:Y:S05]  /*12c0*/  BSYNC B0 ;  /* 0x0000000000007941 */ /* 0x000fea0003800000 */
.L_x_1076:
[----:B------:R-:W-:Y:S01]  /*12d0*/  ISETP.NE.AND P0, PT, RZ, UR5, PT ;  /* 0x00000005ff007c0c */ /* 0x000fe2000bf05270 */
[--C-:B-----5:R-:W-:Y:S01]  /*12e0*/  HADD2.F32 R11, -RZ, R43.reuse.H0_H0 ;  /* 0x2000002bff0b7230 */ /* 0x120fe20000004100 */
[----:B------:R-:W-:Y:S01]  /*12f0*/  LOP3.LUT R3, R3, 0xfffffff7, RZ, 0xc0, !PT ;  /* 0xfffffff703037812 */ /* 0x000fe200078ec0ff */
[----:B------:R-:W-:Y:S02]  /*1300*/  HADD2.F32 R23, -RZ, R43.H1_H1 ;  /* 0x3000002bff177230 */ /* 0x000fe40000004100 */
[--C-:B------:R-:W-:Y:S02]  /*1310*/  HADD2.F32 R25, -RZ, R44.reuse.H0_H0 ;  /* 0x2000002cff197230 */ /* 0x100fe40000004100 */
[C---:B------:R-:W-:Y:S01]  /*1320*/  FADD.FTZ R11, -R10.reuse, R11 ;  /* 0x0000000b0a0b7221 */ /* 0x040fe20000010100 */
[----:B------:R-:W-:Y:S02]  /*1330*/  HADD2.F32 R29, -RZ, R44.H1_H1 ;  /* 0x3000002cff1d7230 */ /* 0x000fe40000004100 */
[----:B------:R-:W-:Y:S01]  /*1340*/  FADD.FTZ R27, -R10, R23 ;  /* 0x000000170a1b7221 */ /* 0x000fe20000010100 */
[----:B------:R-:W-:-:S02]  /*1350*/  HADD2.F32 R19, -RZ, R51.H0_H0 ;  /* 0x20000033ff137230 */ /* 0x000fc40000004100 */
[C---:B------:R-:W-:Y:S01]  /*1360*/  FADD.FTZ R25, -R10.reuse, R25 ;  /* 0x000000190a197221 */ /* 0x040fe20000010100 */
[----:B------:R-:W-:Y:S02]  /*1370*/  HADD2.F32 R20, -RZ, R51.H1_H1 ;  /* 0x30000033ff147230 */ /* 0x000fe40000004100 */
[----:B------:R-:W-:Y:S01]  /*1380*/  FADD.FTZ R23, -R10, R29 ;  /* 0x0000001d0a177221 */ /* 0x000fe20000010100 */
[--C-:B------:R-:W-:Y:S02]  /*1390*/  HADD2.F32 R21, -RZ, R52.reuse.H0_H0 ;  /* 0x20000034ff157230 */ /* 0x100fe40000004100 */
[-C--:B------:R-:W-:Y:S01]  /*13a0*/  FMUL.FTZ R11, R11, R4.reuse ;  /* 0x000000040b0b7220 */ /* 0x080fe20000410000 */
[----:B0-----:R-:W-:Y:S02]  /*13b0*/  HADD2.F32 R17, -RZ, R52.H1_H1 ;  /* 0x30000034ff117230 */ /* 0x001fe40000004100 */
[----:B------:R-:W-:Y:S01]  /*13c0*/  FMUL.FTZ R16, R27, R4 ;  /* 0x000000041b107220 */ /* 0x000fe20000410000 */
        /* <DEDUP_REMOVED lines=20> */
.L_x_1078:
        /* <DEDUP_REMOVED lines=26> */
.L_x_1079:
[----:B------:R-:W-:Y:S01]  /*16b0*/  FADD.FTZ R28, RZ, R21 ;  /* 0x00000015ff1c7221 */ /* 0x000fe20000010000 */
[----:B------:R-:W-:Y:S01]  /*16c0*/  FFMA.FTZ R23, R16, R27, R11 ;  /* 0x0000001b10177223 */ /* 0x000fe2000001000b */
[----:B------:R-:W-:Y:S01]  /*16d0*/  FMUL.FTZ R26, R19, R12 ;  /* 0x0000000c131a7220 */ /* 0x000fe20000410000 */
[----:B------:R-:W-:Y:S01]  /*16e0*/  FFMA.FTZ R22, R25, R19, R22 ;  /* 0x0000001319167223 */ /* 0x000fe20000010016 */
[----:B------:R-:W-:Y:S01]  /*16f0*/  FADD.FTZ R11, R28, R19 ;  /* 0x000000131c0b7221 */ /* 0x000fe20000010000 */
[--C-:B------:R-:W-:Y:S02]  /*1700*/  HADD2.F32 R19, -RZ, R41.reuse.H0_H0 ;  /* 0x20000029ff137230 */ /* 0x100fe40000004100 */
[----:B------:R-:W-:Y:S01]  /*1710*/  FADD.FTZ R31, R27, R24 ;  /* 0x000000181b1f7221 */ /* 0x000fe20000010000 */
[----:B------:R-:W-:Y:S02]  /*1720*/  HADD2.F32 R21, -RZ, R41.H1_H1 ;  /* 0x30000029ff157230 */ /* 0x000fe40000004100 */
[----:B------:R-:W-:Y:S01]  /*1730*/  FFMA.FTZ R27, R16, R17, RZ ;  /* 0x00000011101b7223 */ /* 0x000fe200000100ff */
[----:B------:R-:W-:Y:S01]  /*1740*/  FADD.FTZ R29, RZ, R17 ;  /* 0x00000011ff1d7221 */ /* 0x000fe20000010000 */
[----:B------:R-:W-:Y:S01]  /*1750*/  FFMA.FTZ R24, R25, R26, R23 ;  /* 0x0000001a19187223 */ /* 0x000fe20000010017 */
[----:B------:R-:W-:Y:S01]  /*1760*/  FMUL.FTZ R17, R20, R13 ;  /* 0x0000000d14117220 */ /* 0x000fe20000410000 */
[C---:B------:R-:W-:Y:S01]  /*1770*/  FADD.FTZ R23, -R10.reuse, R19 ;  /* 0x000000130a177221 */ /* 0x040fe20000010100 */
[----:B------:R-:W-:Y:S01]  /*1780*/  FADD.FTZ R25, -R10, R21 ;  /* 0x000000150a197221 */ /* 0x000fe20000010100 */
[C---:B------:R-:W-:Y:S01]  /*1790*/  FFMA.FTZ R27, R18.reuse, R20, R27 ;  /* 0x00000014121b7223 */ /* 0x040fe2000001001b */
[----:B------:R-:W-:Y:S01]  /*17a0*/  FADD.FTZ R29, R29, R20 ;  /* 0x000000141d1d7221 */ /* 0x000fe20000010000 */
[----:B------:R-:W-:Y:S01]  /*17b0*/  FFMA.FTZ R18, R18, R17, R24 ;  /* 0x0000001112127223 */ /* 0x000fe20000010018 */
[----:B------:R-:W-:Y:S01]  /*17c0*/  FADD.FTZ R20, R31, R26 ;  /* 0x0000001a1f147221 */ /* 0x000fe20000010000 */
[----:B------:R-:W-:-:S02]  /*17d0*/  HADD2.F32 R19, -RZ, R50.H0_H0 ;  /* 0x20000032ff137230 */ /* 0x000fc40000004100 */
[-C--:B------:R-:W-:Y:S01]  /*17e0*/  FMUL.FTZ R21, R23, R4.reuse ;  /* 0x0000000417157220 */ /* 0x080fe20000410000 */
[----:B------:R-:W-:Y:S02]  /*17f0*/  HADD2.F32 R16, -RZ, R50.H1_H1 ;  /* 0x30000032ff107230 */ /* 0x000fe40000004100 */
        /* <DEDUP_REMOVED lines=20> */
.L_x_1080:
[----:B------:R-:W-:Y:S01]  /*1940*/  FMUL.FTZ R23, R19, R12 ;  /* 0x0000000c13177220 */ /* 0x000fe20000410000 */
[----:B------:R-:W-:Y:S01]  /*1950*/  FADD.FTZ R20, R17, R20 ;  /* 0x0000001411147221 */ /* 0x000fe20000010000 */
[----:B------:R-:W-:Y:S01]  /*1960*/  FADD.FTZ R11, R11, R19 ;  /* 0x000000130b0b7221 */ /* 0x000fe20000010000 */
[C---:B------:R-:W-:Y:S01]  /*1970*/  FFMA.FTZ R17, R21.reuse, R19, R22 ;  /* 0x0000001315117223 */ /* 0x040fe20000010016 */
[----:B------:R-:W-:Y:S01]  /*1980*/  FFMA.FTZ R21, R21, R23, R18 ;  /* 0x0000001715157223 */ /* 0x000fe20000010012 */
[----:B------:R-:W-:Y:S01]  /*1990*/  FADD.FTZ R19, R20, R23 ;  /* 0x0000001714137221 */ /* 0x000fe20000010000 */
[----:B------:R-:W-:Y:S01]  /*19a0*/  FMUL.FTZ R18, R16, R13 ;  /* 0x0000000d10127220 */ /* 0x000fe20000410000 */
[--C-:B------:R-:W-:Y:S02]  /*19b0*/  HADD2.F32 R23, -RZ, R42.reuse.H0_H0 ;  /* 0x2000002aff177230 */ /* 0x100fe40000004100 */
[----:B------:R-:W-:Y:S01]  /*19c0*/  FFMA.FTZ R27, R24, R16, R27 ;  /* 0x00000010181b7223 */ /* 0x000fe2000001001b */
[----:B------:R-:W-:-:S02]  /*19d0*/  HADD2.F32 R25, -RZ, R42.H1_H1 ;  /* 0x3000002aff197230 */ /* 0x000fc40000004100 */
[----:B------:R-:W-:Y:S01]  /*19e0*/  FFMA.FTZ R24, R24, R18, R21 ;  /* 0x0000001218187223 */ /* 0x000fe20000010015 */
[----:B------:R-:W-:Y:S01]  /*19f0*/  FADD.FTZ R19, R18, R19 ;  /* 0x0000001312137221 */ /* 0x000fe20000010000 */
[C---:B------:R-:W-:Y:S01]  /*1a00*/  FADD.FTZ R21, -R10.reuse, R23 ;  /* 0x000000170a157221 */ /* 0x040fe20000010100 */
[--C-:B------:R-:W-:Y:S02]  /*1a10*/  HADD2.F32 R22, -RZ, R49.reuse.H0_H0 ;  /* 0x20000031ff167230 */ /* 0x100fe40000004100 */
[----:B------:R-:W-:Y:S01]  /*1a20*/  FADD.FTZ R25, -R10, R25 ;  /* 0x000000190a197221 */ /* 0x000fe20000010100 */
[----:B------:R-:W-:Y:S02]  /*1a30*/  HADD2.F32 R20, -RZ, R49.H1_H1 ;  /* 0x30000031ff147230 */ /* 0x000fe40000004100 */
        /* <DEDUP_REMOVED lines=21> */
.L_x_1081:
[----:B------:R-:W-:Y:S01]  /*1b90*/  FMUL.FTZ R26, R22, R12 ;  /* 0x0000000c161a7220 */ /* 0x000fe20000410000 */
[--C-:B------:R-:W-:Y:S02]  /*1ba0*/  HADD2.F32 R25, -RZ, R39.reuse.H0_H0 ;  /* 0x20000027ff197230 */ /* 0x100fe40000004100 */
[----:B------:R-:W-:Y:S01]  /*1bb0*/  FADD.FTZ R29, R29, R16 ;  /* 0x000000101d1d7221 */ /* 0x000fe20000010000 */
[----:B------:R-:W-:Y:S02]  /*1bc0*/  HADD2.F32 R31, -RZ, R39.H1_H1 ;  /* 0x30000027ff1f7230 */ /* 0x000fe40000004100 */
[----:B------:R-:W-:Y:S01]  /*1bd0*/  FADD.FTZ R16, R19, R26 ;  /* 0x0000001a13107221 */ /* 0x000fe20000010000 */
[----:B------:R-:W-:Y:S01]  /*1be0*/  FFMA.FTZ R23, R21, R26, R24 ;  /* 0x0000001a15177223 */ /* 0x000fe20000010018 */
[C---:B------:R-:W-:Y:S01]  /*1bf0*/  FADD.FTZ R19, -R10.reuse, R25 ;  /* 0x000000190a137221 */ /* 0x040fe20000010100 */
[--C-:B------:R-:W-:Y:S02]  /*1c00*/  HADD2.F32 R25, -RZ, R48.reuse.H0_H0 ;  /* 0x20000030ff197230 */ /* 0x100fe40000004100 */
[----:B------:R-:W-:Y:S01]  /*1c10*/  FADD.FTZ R33, -R10, R31 ;  /* 0x0000001f0a217221 */ /* 0x000fe20000010100 */
[----:B------:R-:W-:-:S02]  /*1c20*/  HADD2.F32 R24, -RZ, R48.H1_H1 ;  /* 0x30000030ff187230 */ /* 0x000fc40000004100 */
[-C--:B------:R-:W-:Y:S01]  /*1c30*/  FMUL.FTZ R19, R19, R4.reuse ;  /* 0x0000000413137220 */ /* 0x080fe20000410000 */
        /* <DEDUP_REMOVED lines=21> */
.L_x_1082:
[----:B------:R-:W-:Y:S01]  /*1d90*/  FFMA.FTZ R32, R18, R31, R23 ;  /* 0x0000001f12207223 */ /* 0x000fe20000010017 */
[----:B------:R-:W-:Y:S01]  /*1da0*/  FMUL.FTZ R30, R25, R12 ;  /* 0x0000000c191e7220 */ /* 0x000fe20000410000 */
[----:B------:R-:W-:Y:S01]  /*1db0*/  FFMA.FTZ R28, R21, R22, R17 ;  /* 0x00000016151c7223 */ /* 0x000fe20000010011 */
[----:B------:R-:W-:Y:S01]  /*1dc0*/  FADD.FTZ R31, R31, R16 ;  /* 0x000000101f1f7221 */ /* 0x000fe20000010000 */
[----:B------:R-:W-:Y:S01]  /*1dd0*/  FADD.FTZ R22, R11, R22 ;  /* 0x000000160b167221 */ /* 0x000fe20000010000 */
[----:B------:R-:W-:Y:S01]  /*1de0*/  FFMA.FTZ R11, R19, R30, R32 ;  /* 0x0000001e130b7223 */ /* 0x000fe20000010020 */
[----:B------:R-:W-:Y:S01]  /*1df0*/  FMUL.FTZ R21, R24, R13 ;  /* 0x0000000d18157220 */ /* 0x000fe20000410000 */
[--C-:B------:R-:W-:Y:S02]  /*1e00*/  HADD2.F32 R17, -RZ, R40.reuse.H0_H0 ;  /* 0x20000028ff117230 */ /* 0x100fe40000004100 */
[----:B------:R-:W-:Y:S01]  /*1e10*/  FADD.FTZ R16, R31, R30 ;  /* 0x0000001e1f107221 */ /* 0x000fe20000010000 */
[----:B------:R-:W-:-:S02]  /*1e20*/  HADD2.F32 R23, -RZ, R40.H1_H1 ;  /* 0x30000028ff177230 */ /* 0x000fc40000004100 */
[----:B------:R-:W-:Y:S01]  /*1e30*/  FFMA.FTZ R30, R26, R21, R11 ;  /* 0x000000151a1e7223 */ /* 0x000fe2000001000b */
[----:B------:R-:W-:Y:S01]  /*1e40*/  FFMA.FTZ R27, R18, R20, R27 ;  /* 0x00000014121b7223 */ /* 0x000fe2000001001b */
[C---:B------:R-:W-:Y:S01]  /*1e50*/  FADD.FTZ R11, -R10.reuse, R17 ;  /* 0x000000110a0b7221 */ /* 0x040fe20000010100 */
[----:B------:R-:W-:Y:S01]  /*1e60*/  FADD.FTZ R21, R21, R16 ;  /* 0x0000001015157221 */ /* 0x000fe20000010000 */
[----:B------:R-:W-:Y:S01]  /*1e70*/  FADD.FTZ R23, -R10, R23 ;  /* 0x000000170a177221 */ /* 0x000fe20000010100 */
[--C-:B------:R-:W-:Y:S02]  /*1e80*/  HADD2.F32 R18, -RZ, R47.reuse.H0_H0 ;  /* 0x2000002fff127230 */ /* 0x100fe40000004100 */
        /* <DEDUP_REMOVED lines=22> */
.L_x_1083:
[----:B------:R-:W-:Y:S01]  /*1ff0*/  FMUL.FTZ R32, R18, R12 ;  /* 0x0000000c12207220 */ /* 0x000fe20000410000 */
[----:B------:R-:W-:Y:S01]  /*2000*/  FADD.FTZ R29, R29, R20 ;  /* 0x000000141d1d7221 */ /* 0x000fe20000010000 */
[----:B------:R-:W-:Y:S01]  /*2010*/  FFMA.FTZ R20, R19, R25, R28 ;  /* 0x0000001913147223 */ /* 0x000fe2000001001c */
[--C-:B------:R-:W-:Y:S02]  /*2020*/  HADD2.F32 R23, -RZ, R38.reuse.H0_H0 ;  /* 0x20000026ff177230 */ /* 0x100fe40000004100 */
[----:B------:R-:W-:Y:S01]  /*2030*/  FFMA.FTZ R19, R11, R32, R30 ;  /* 0x000000200b137223 */ /* 0x000fe2000001001e */
[----:B------:R-:W-:Y:S01]  /*2040*/  FMUL.FTZ R30, R17, R13 ;  /* 0x0000000d111e7220 */ /* 0x000fe20000410000 */
[----:B------:R-:W-:Y:S02]  /*2050*/  HADD2.F32 R31, -RZ, R38.H1_H1 ;  /* 0x30000026ff1f7230 */ /* 0x000fe40000004100 */
[----:B------:R-:W-:Y:S01]  /*2060*/  FADD.FTZ R21, R21, R32 ;  /* 0x0000002015157221 */ /* 0x000fe20000010000 */
[----:B------:R-:W-:Y:S01]  /*2070*/  FADD.FTZ R25, R22, R25 ;  /* 0x0000001916197221 */ /* 0x000fe20000010000 */
[----:B------:R-:W-:Y:S01]  /*2080*/  FFMA.FTZ R28, R16, R30, R19 ;  /* 0x0000001e101c7223 */ /* 0x000fe20000010013 */
[C---:B------:R-:W-:Y:S01]  /*2090*/  FADD.FTZ R19, -R10.reuse, R23 ;  /* 0x000000170a137221 */ /* 0x040fe20000010100 */
[----:B------:R-:W-:Y:S01]  /*20a0*/  FADD.FTZ R31, -R10, R31 ;  /* 0x0000001f0a1f7221 */ /* 0x000fe20000010100 */
[----:B------:R-:W-:Y:S01]  /*20b0*/  FADD.FTZ R30, R30, R21 ;  /* 0x000000151e1e7221 */ /* 0x000fe20000010000 */
[----:B------:R-:W-:-:S02]  /*20c0*/  HADD2.F32 R23, -RZ, R46.H0_H0 ;  /* 0x2000002eff177230 */ /* 0x000fc40000004100 */
[-C--:B------:R-:W-:Y:S01]  /*20d0*/  FMUL.FTZ R19, R19, R4.reuse ;  /* 0x0000000413137220 */ /* 0x080fe20000410000 */
[----:B------:R-:W-:Y:S02]  /*20e0*/  HADD2.F32 R21, -RZ, R46.H1_H1 ;  /* 0x3000002eff157230 */ /* 0x000fe40000004100 */
[----:B------:R-:W-:Y:S01]  /*20f0*/  FMUL.FTZ R22, R31, R4 ;  /* 0x000000041f167220 */ /* 0x000fe20000410000 */
[----:B------:R-:W-:Y:S06]  /*2100*/  @!P0 BRA `(.L_x_1084) ;  /* 0x0000000000488947 */ /* 0x000fec0003800000 */
[----:B------:R-:W-:-:S04]  /*2110*/  FFMA.FTZ R32, R19, R12, R14 ;  /* 0x0000000c13207223 */ /* 0x000fc8000001000e */
[----:B------:R-:W-:-:S04]  /*2120*/  FMUL.FTZ R31, R32, -1.4426950216293334961 ;  /* 0xbfb8aa3b201f7820 */ /* 0x000fc80000410000 */
[----:B------:R0:W1:Y:S02]  /*2130*/  MUFU.EX2 R34, R31 ;  /* 0x0000001f00227308 */ /* 0x0000640000000800 */
[----:B0-----:R-:W-:-:S04]  /*2140*/  FFMA.FTZ R31, R22, R13, R15 ;  /* 0x0000000d161f7223 */ /* 0x001fc8000001000f */
[----:B------:R-:W-:Y:S01]  /*2150*/  FMUL.FTZ R33, R31, -1.4426950216293334961 ;  /* 0xbfb8aa3b1f217820 */ /* 0x000fe20000410000 */
[----:B-1----:R-:W-:-:S05]  /*2160*/  FADD.FTZ R34, R34, 1 ;  /* 0x3f80000022227421 */ /* 0x002fca0000010000 */
[----:B------:R-:W0:Y:S08]  /*2170*/  MUFU.EX2 R33, R33 ;  /* 0x0000002100217308 */ /* 0x000e300000000800 */
[----:B------:R-:W1:Y:S01]  /*2180*/  MUFU.RCP R34, R34 ;  /* 0x0000002200227308 */ /* 0x000e620000001000 */
[----:B0-----:R-:W-:-:S07]  /*2190*/  FADD.FTZ R33, R33, 1 ;  /* 0x3f80000021217421 */ /* 0x001fce0000010000 */
[----:B------:R-:W0:Y:S01]  /*21a0*/  MUFU.RCP R33, R33 ;  /* 0x0000002100217308 */ /* 0x000e220000001000 */
[----:B-1----:R-:W-:Y:S01]  /*21b0*/  FMUL.FTZ R23, R23, R34 ;  /* 0x0000002217177220 */ /* 0x002fe20000410000 */
[----:B------:R-:W-:-:S04]  /*21c0*/  FADD.FTZ R35, -R34, 1 ;  /* 0x3f80000022237421 */ /* 0x000fc80000010100 */
[----:B------:R-:W-:-:S04]  /*21d0*/  FFMA.FTZ R32, R32, R35, 1 ;  /* 0x3f80000020207423 */ /* 0x000fc80000010023 */
[----:B------:R-:W-:Y:S01]  /*21e0*/  FMUL.FTZ R23, R23, R32 ;  /* 0x0000002017177220 */ /* 0x000fe20000410000 */
[----:B0-----:R-:W-:Y:S01]  /*21f0*/  FADD.FTZ R34, -R33, 1 ;  /* 0x3f80000021227421 */ /* 0x001fe20000010100 */
[----:B------:R-:W-:-:S03]  /*2200*/  FMUL.FTZ R21, R21, R33 ;  /* 0x0000002115157220 */ /* 0x000fc60000410000 */
[----:B------:R-:W-:-:S04]  /*2210*/  FFMA.FTZ R31, R31, R34, 1 ;  /* 0x3f8000001f1f7423 */ /* 0x000fc80000010022 */
[----:B------:R-:W-:-:S07]  /*2220*/  FMUL.FTZ R21, R21, R31 ;  /* 0x0000001f15157220 */ /* 0x000fce0000410000 */
.L_x_1084:
[----:B------:R-:W-:Y:S01]  /*2230*/  FMUL.FTZ R31, R23, R12 ;  /* 0x0000000c171f7220 */ /* 0x000fe20000410000 */
[--C-:B------:R-:W-:Y:S02]  /*2240*/  HADD2.F32 R33, -RZ, R45.reuse.H0_H0 ;  /* 0x2000002dff217230 */ /* 0x100fe40000004100 */
[----:B------:R-:W-:Y:S01]  /*2250*/  FFMA.FTZ R27, R26, R24, R27 ;  /* 0x000000181a1b7223 */ /* 0x000fe2000001001b */
[----:B------:R-:W-:Y:S02]  /*2260*/  HADD2.F32 R35, -RZ, R45.H1_H1 ;  /* 0x3000002dff237230 */ /* 0x000fe40000004100 */
[----:B------:R-:W-:Y:S01]  /*2270*/  FADD.FTZ R32, R29, R24 ;  /* 0x000000181d207221 */ /* 0x000fe20000010000 */
[----:B------:R-:W-:Y:S01]  /*2280*/  FFMA.FTZ R29, R19, R31, R28 ;  /* 0x0000001f131d7223 */ /* 0x000fe2000001001c */
[----:B------:R-:W-:Y:S01]  /*2290*/  FMUL.FTZ R26, R21, R13 ;  /* 0x0000000d151a7220 */ /* 0x000fe20000410000 */
[----:B------:R-:W-:Y:S01]  /*22a0*/  FADD.FTZ R31, R30, R31 ;  /* 0x0000001f1e1f7221 */ /* 0x000fe20000010000 */
[C---:B------:R-:W-:Y:S01]  /*22b0*/  FADD.FTZ R33, -R10.reuse, R33 ;  /* 0x000000210a217221 */ /* 0x040fe20000010100 */
[----:B------:R-:W-:Y:S01]  /*22c0*/  FADD.FTZ R35, -R10, R35 ;  /* 0x000000230a237221 */ /* 0x000fe20000010100 */
[----:B------:R-:W-:Y:S01]  /*22d0*/  FFMA.FTZ R24, R22, R26, R29 ;  /* 0x0000001a16187223 */ /* 0x000fe2000001001d */
[----:B------:R-:W-:Y:S01]  /*22e0*/  FADD.FTZ R26, R26, R31 ;  /* 0x0000001f1a1a7221 */ /* 0x000fe20000010000 */
[-C--:B------:R-:W-:Y:S01]  /*22f0*/  FMUL.FTZ R31, R33, R4.reuse ;  /* 0x00000004211f7220 */ /* 0x080fe20000410000 */
[----:B------:R-:W-:Y:S01]  /*2300*/  FMUL.FTZ R30, R35, R4 ;  /* 0x00000004231e7220 */ /* 0x000fe20000410000 */
[----:B------:R-:W-:-:S02]  /*2310*/  HADD2.F32 R29, -RZ, R53.H0_H0 ;  /* 0x20000035ff1d7230 */ /* 0x000fc40000004100 */
        /* <DEDUP_REMOVED lines=20> */
.L_x_1085:
[----:B------:R-:W-:Y:S01]  /*2460*/  FMUL.FTZ R33, R29, R12 ;  /* 0x0000000c1d217220 */ /* 0x000fe20000410000 */
[----:B------:R-:W-:Y:S01]  /*2470*/  ISETP.GT.AND P0, PT, R61, 0x1e, PT ;  /* 0x0000001e3d00780c */ /* 0x000fe20003f04270 */
[----:B------:R-:W0:Y:S01]  /*2480*/  S2UR UR10, SR_CgaCtaId ;  /* 0x00000000000a79c3 */ /* 0x000e220000008800 */
[----:B------:R-:W-:Y:S01]  /*2490*/  UMOV UR6, 0x400 ;  /* 0x0000040000067882 */ /* 0x000fe20000000000 */
[----:B------:R-:W-:Y:S01]  /*24a0*/  FFMA.FTZ R35, R31, R33, R24 ;  /* 0x000000211f237223 */ /* 0x000fe20000010018 */
[----:B------:R-:W-:Y:S01]  /*24b0*/  FMUL.FTZ R24, R28, R13 ;  /* 0x0000000d1c187220 */ /* 0x000fe20000410000 */
[----:B------:R-:W-:Y:S01]  /*24c0*/  FADD.FTZ R33, R26, R33 ;  /* 0x000000211a217221 */ /* 0x000fe20000010000 */
[----:B------:R-:W-:Y:S01]  /*24d0*/  FFMA.FTZ R20, R11, R18, R20 ;  /* 0x000000120b147223 */ /* 0x000fe20000010014 */
[----:B------:R-:W-:Y:S01]  /*24e0*/  UIADD3 UR5, UR6, 0xa0, URZ ;  /* 0x000000a006057890 */ /* 0x000fe2000fffe03f */
[----:B------:R-:W-:Y:S01]  /*24f0*/  FFMA.FTZ R26, R30, R24, R35 ;  /* 0x000000181e1a7223 */ /* 0x000fe20000010023 */
[----:B------:R-:W-:Y:S01]  /*2500*/  FADD.FTZ R24, R24, R33 ;  /* 0x0000002118187221 */ /* 0x000fe20000010000 */
[----:B------:R-:W-:Y:S01]  /*2510*/  FADD.FTZ R18, R25, R18 ;  /* 0x0000001219127221 */ /* 0x000fe20000010000 */
[----:B------:R-:W-:Y:S01]  /*2520*/  FFMA.FTZ R27, R16, R17, R27 ;  /* 0x00000011101b7223 */ /* 0x000fe2000001001b */
[----:B------:R-:W-:Y:S01]  /*2530*/  FADD.FTZ R32, R32, R17 ;  /* 0x0000001120207221 */ /* 0x000fe20000010000 */
[----:B------:R-:W1:Y:S01]  /*2540*/  SHFL.DOWN PT, R33, R26, 0x1, 0x1f ;  /* 0x08201f001a217f89 */ /* 0x000e6200000e0000 */
[----:B------:R-:W-:Y:S01]  /*2550*/  FFMA.FTZ R20, R19, R23, R20 ;  /* 0x0000001713147223 */ /* 0x000fe20000010014 */
[----:B------:R-:W-:Y:S01]  /*2560*/  FADD.FTZ R18, R18, R23 ;  /* 0x0000001712127221 */ /* 0x000fe20000010000 */
[----:B------:R-:W-:Y:S01]  /*2570*/  FFMA.FTZ R27, R22, R21, R27 ;  /* 0x00000015161b7223 */ /* 0x000fe2000001001b */
[----:B------:R-:W2:Y:S01]  /*2580*/  SHFL.DOWN PT, R35, R24, 0x1, 0x1f ;  /* 0x08201f0018237f89 */ /* 0x000ea200000e0000 */
[----:B------:R-:W-:Y:S01]  /*2590*/  FADD.FTZ R23, R32, R21 ;  /* 0x0000001520177221 */ /* 0x000fe20000010000 */
[----:B------:R-:W-:Y:S01]  /*25a0*/  FFMA.FTZ R20, R31, R29, R20 ;  /* 0x0000001d1f147223 */ /* 0x000fe20000010014 */
[----:B------:R-:W-:Y:S01]  /*25b0*/  FFMA.FTZ R21, R30, R28, R27 ;  /* 0x0000001c1e157223 */ /* 0x000fe2000001001b */
[----:B------:R-:W-:Y:S01]  /*25c0*/  FADD.FTZ R22, R18, R29 ;  /* 0x0000001d12167221 */ /* 0x000fe20000010000 */
[----:B------:R-:W-:Y:S01]  /*25d0*/  FADD.FTZ R23, R23, R28 ;  /* 0x0000001c17177221 */ /* 0x000fe20000010000 */
[----:B------:R-:W-:Y:S01]  /*25e0*/  BSSY B0, `(.L_x_1086) ;  /* 0x0000048000007945 */ /* 0x000fe20003800000 */
        /* <DEDUP_REMOVED lines=29> */
[----:B------:R-:W-:Y:S01]  /*27c0*/  BAR.SYNC.DEFER_BLOCKING 0x0 ;  /* 0x0000000000007b1d */ /* 0x000fe20000010000 */
[----:B------:R-:W-:-:S13]  /*27d0*/  ISETP.NE.AND P0, PT, R36, RZ, PT ;  /* 0x000000ff2400720c */ /* 0x000fda0003f05270 */
[----:B0-----:R-:W-:Y:S05]  /*27e0*/  @P0 BRA `(.L_x_1087) ;  /* 0x00000000009c0947 */ /* 0x001fea0003800000 */
[----:B------:R-:W-:-:S09]  /*27f0*/  ULEA UR5, UR10, UR6, 0x18 ;  /* 0x000000060a057291 */ /* 0x000fd2000f8ec03f */
[----:B------:R-:W0:Y:S04]  /*2800*/  LDS.64 R18, [UR5+0x18] ;  /* 0x00001805ff127984 */ /* 0x000e280008000a00 */
[----:B------:R-:W1:Y:S04]  /*2810*/  LDS.128 R24, [UR5+0x20] ;  /* 0x00002005ff187984 */ /* 0x000e680008000c00 */
[----:B------:R-:W2:Y:S01]  /*2820*/  LDS.128 R28, [UR5+0x30] ;  /* 0x00003005ff1c7984 */ /* 0x000ea20008000c00 */
[----:B0-----:R-:W-:Y:S01]  /*2830*/  FADD.FTZ R33, R16, R18 ;  /* 0x0000001210217221 */ /* 0x001fe20000010000 */
[----:B------:R-:W-:-:S02]  /*2840*/  FADD.FTZ R32, R17, R19 ;  /* 0x0000001311207221 */ /* 0x000fc40000010000 */
[----:B------:R-:W0:Y:S01]  /*2850*/  LDS.128 R16, [UR5+0x40] ;  /* 0x00004005ff107984 */ /* 0x000e220008000c00 */
[----:B-1----:R-:W-:Y:S01]  /*2860*/  FADD.FTZ R33, R33, R24 ;  /* 0x0000001821217221 */ /* 0x002fe20000010000 */
[----:B------:R-:W-:-:S03]  /*2870*/  FADD.FTZ R24, R32, R25 ;  /* 0x0000001920187221 */ /* 0x000fc60000010000 */
[----:B------:R-:W-:Y:S01]  /*2880*/  FADD.FTZ R25, R33, R26 ;  /* 0x0000001a21197221 */ /* 0x000fe20000010000 */
[----:B------:R-:W-:Y:S01]  /*2890*/  FADD.FTZ R24, R24, R27 ;  /* 0x0000001b18187221 */ /* 0x000fe20000010000 */
[----:B------:R-:W1:Y:S02]  /*28a0*/  LDS.128 R32, [UR5+0x50] ;  /* 0x00005005ff207984 */ /* 0x000e640008000c00 */
[----:B--2---:R-:W-:Y:S01]  /*28b0*/  FADD.FTZ R25, R25, R28 ;  /* 0x0000001c19197221 */ /* 0x004fe20000010000 */
[----:B------:R-:W-:-:S03]  /*28c0*/  FADD.FTZ R24, R24, R29 ;  /* 0x0000001d18187221 */ /* 0x000fc60000010000 */
[----:B------:R-:W-:Y:S01]  /*28d0*/  FADD.FTZ R25, R25, R30 ;  /* 0x0000001e19197221 */ /* 0x000fe20000010000 */
[----:B------:R-:W-:-:S03]  /*28e0*/  FADD.FTZ R24, R24, R31 ;  /* 0x0000001f18187221 */ /* 0x000fc60000010000 */
[----:B0-----:R-:W-:Y:S01]  /*28f0*/  FADD.FTZ R29, R25, R16 ;  /* 0x00000010191d7221 */ /* 0x001fe20000010000 */
[----:B------:R-:W-:Y:S02]  /*2900*/  FADD.FTZ R16, R24, R17 ;  /* 0x0000001118107221 */ /* 0x000fe40000010000 */
[----:B------:R-:W0:Y:S01]  /*2910*/  LDS.128 R24, [UR5+0x60] ;  /* 0x00006005ff187984 */ /* 0x000e220008000c00 */
[----:B------:R-:W-:Y:S01]  /*2920*/  FADD.FTZ R29, R29, R18 ;  /* 0x000000121d1d7221 */ /* 0x000fe20000010000 */
[----:B------:R-:W-:Y:S02]  /*2930*/  FADD.FTZ R28, R16, R19 ;  /* 0x00000013101c7221 */ /* 0x000fe40000010000 */
[----:B------:R-:W2:Y:S01]  /*2940*/  LDS.128 R16, [UR5+0x70] ;  /* 0x00007005ff107984 */ /* 0x000ea20008000c00 */
[----:B-1----:R-:W-:Y:S01]  /*2950*/  FADD.FTZ R29, R29, R32 ;  /* 0x000000201d1d7221 */ /* 0x002fe20000010000 */
[----:B------:R-:W-:-:S03]  /*2960*/  FADD.FTZ R32, R28, R33 ;  /* 0x000000211c207221 */ /* 0x000fc60000010000 */
[----:B------:R-:W-:Y:S01]  /*2970*/  FADD.FTZ R33, R29, R34 ;  /* 0x000000221d217221 */ /* 0x000fe20000010000 */
[----:B------:R-:W-:Y:S01]  /*2980*/  FADD.FTZ R32, R32, R35 ;  /* 0x0000002320207221 */ /* 0x000fe20000010000 */
[----:B------:R-:W1:Y:S02]  /*2990*/  LDS.128 R28, [UR5+0x80] ;  /* 0x00008005ff1c7984 */ /* 0x000e640008000c00 */
[----:B0-----:R-:W-:Y:S01]  /*29a0*/  FADD.FTZ R33, R33, R24 ;  /* 0x0000001821217221 */ /* 0x001fe20000010000 */
[----:B------:R-:W-:-:S03]  /*29b0*/  FADD.FTZ R32, R32, R25 ;  /* 0x0000001920207221 */ /* 0x000fc60000010000 */
[----:B------:R-:W-:Y:S01]  /*29c0*/  FADD.FTZ R33, R33, R26 ;  /* 0x0000001a21217221 */ /* 0x000fe20000010000 */
[----:B------:R-:W-:-:S03]  /*29d0*/  FADD.FTZ R32, R32, R27 ;  /* 0x0000001b20207221 */ /* 0x000fc60000010000 */
[----:B--2---:R-:W-:Y:S01]  /*29e0*/  FADD.FTZ R33, R33, R16 ;  /* 0x0000001021217221 */ /* 0x004fe20000010000 */
[----:B------:R-:W-:-:S03]  /*29f0*/  FADD.FTZ R32, R32, R17 ;  /* 0x0000001120207221 */ /* 0x000fc60000010000 */
[----:B------:R-:W-:Y:S01]  /*2a00*/  FADD.FTZ R33, R33, R18 ;  /* 0x0000001221217221 */ /* 0x000fe20000010000 */
[----:B------:R-:W-:-:S03]  /*2a10*/  FADD.FTZ R32, R32, R19 ;  /* 0x0000001320207221 */ /* 0x000fc60000010000 */
[----:B-1----:R-:W-:Y:S01]  /*2a20*/  FADD.FTZ R33, R33, R28 ;  /* 0x0000001c21217221 */ /* 0x002fe20000010000 */
[----:B------:R-:W-:-:S03]  /*2a30*/  FADD.FTZ R32, R32, R29 ;  /* 0x0000001d20207221 */ /* 0x000fc60000010000 */
[----:B------:R-:W-:Y:S01]  /*2a40*/  FADD.FTZ R16, R33, R30 ;  /* 0x0000001e21107221 */ /* 0x000fe20000010000 */
[----:B------:R-:W-:-:S07]  /*2a50*/  FADD.FTZ R17, R32, R31 ;  /* 0x0000001f20117221 */ /* 0x000fce0000010000 */
.L_x_1087:
[----:B------:R-:W-:Y:S05]  /*2a60*/  BSYNC B0 ;  /* 0x0000000000007941 */ /* 0x000fea0003800000 */
.L_x_1086:
        /* <DEDUP_REMOVED lines=8> */
[----:B------:R-:W2:Y:S01]  /*2af0*/  LDS.128 R28, [R11+0x600] ;  /* 0x000600000b1c7984 */ /* 0x000ea20000000c00 */
[----:B0-----:R-:W-:Y:S01]  /*2b00*/  FADD.FTZ R19, R20, R32 ;  /* 0x0000002014137221 */ /* 0x001fe20000010000 */
[----:B------:R-:W-:Y:S01]  /*2b10*/  FADD.FTZ R20, R21, R33 ;  /* 0x0000002115147221 */ /* 0x000fe20000010000 */
[----:B------:R-:W-:Y:S01]  /*2b20*/  FADD.FTZ R21, R22, R34 ;  /* 0x0000002216157221 */ /* 0x000fe20000010000 */
[----:B------:R-:W-:Y:S01]  /*2b30*/  FADD.FTZ R18, R23, R35 ;  /* 0x0000002317127221 */ /* 0x000fe20000010000 */
[----:B-1----:R-:W-:Y:S01]  /*2b40*/  FADD.FTZ R19, R19, R24 ;  /* 0x0000001813137221 */ /* 0x002fe20000010000 */
[----:B------:R-:W-:Y:S01]  /*2b50*/  FADD.FTZ R20, R20, R25 ;  /* 0x0000001914147221 */ /* 0x000fe20000010000 */
[----:B------:R-:W0:Y:S01]  /*2b60*/  LDS.128 R32, [R11+0x800] ;  /* 0x000800000b207984 */ /* 0x000e220000000c00 */
[----:B------:R-:W-:Y:S01]  /*2b70*/  FADD.FTZ R25, R21, R26 ;  /* 0x0000001a15197221 */ /* 0x000fe20000010000 */
[----:B--2---:R-:W-:Y:S01]  /*2b80*/  FADD.FTZ R19, R19, R28 ;  /* 0x0000001c13137221 */ /* 0x004fe20000010000 */
[----:B------:R-:W-:Y:S01]  /*2b90*/  FADD.FTZ R28, R20, R29 ;  /* 0x0000001d141c7221 */ /* 0x000fe20000010000 */
[----:B------:R-:W-:Y:S01]  /*2ba0*/  FADD.FTZ R18, R18, R27 ;  /* 0x0000001b12127221 */ /* 0x000fe20000010000 */
[----:B------:R-:W1:Y:S01]  /*2bb0*/  LDS.128 R20, [R11+0xa00] ;  /* 0x000a00000b147984 */ /* 0x000e620000000c00 */
[----:B------:R-:W-:-:S02]  /*2bc0*/  FADD.FTZ R29, R25, R30 ;  /* 0x0000001e191d7221 */ /* 0x000fc40000010000 */
[----:B------:R-:W-:Y:S01]  /*2bd0*/  FADD.FTZ R18, R18, R31 ;  /* 0x0000001f12127221 */ /* 0x000fe20000010000 */
[----:B------:R-:W2:Y:S01]  /*2be0*/  LDS.128 R24, [R11+0xc00] ;  /* 0x000c00000b187984 */ /* 0x000ea20000000c00 */
        /* <DEDUP_REMOVED lines=12> */
[----:B------:R-:W1:Y:S01]  /*2cb0*/  LDS.128 R20, [R11+0x1000] ;  /* 0x001000000b147984 */ /* 0x000e620000000c00 */
[----:B------:R-:W-:-:S03]  /*2cc0*/  FADD.FTZ R18, R18, R27 ;  /* 0x0000001b12127221 */ /* 0x000fc60000010000 */
        /* <DEDUP_REMOVED lines=42> */
[----:B------:R-:W-:-:S07]  /*2f70*/  FADD.FTZ R23, R18, R35 ;  /* 0x0000002312177221 */ /* 0x000fce0000010000 */
.L_x_1089:
[----:B------:R-:W-:Y:S05]  /*2f80*/  BSYNC B0 ;  /* 0x0000000000007941 */ /* 0x000fea0003800000 */
.L_x_1088:
[----:B------:R-:W0:Y:S01]  /*2f90*/  LDC.64 R18, c[0x0][0x268] ;  /* 0x00009a00ff127b82 */ /* 0x000e220000000a00 */
[----:B------:R-:W-:Y:S01]  /*2fa0*/  LEA R25, R54, R36, 0x5 ;  /* 0x0000002436197211 */ /* 0x000fe200078e28ff */
[----:B------:R-:W-:Y:S06]  /*2fb0*/  BSSY B0, `(.L_x_1090) ;  /* 0x000000f000007945 */ /* 0x000fec0003800000 */
[----:B------:R-:W1:Y:S01]  /*2fc0*/  LDC R11, c[0x0][0xc] ;  /* 0x00000300ff0b7b82 */ /* 0x000e620000000800 */
[----:B0-----:R-:W-:Y:S01]  /*2fd0*/  IMAD.WIDE R18, R25, 0x4, R18 ;  /* 0x0000000419127825 */ /* 0x001fe200078e0212 */
[----:B------:R-:W-:Y:S06]  /*2fe0*/  @P6 BRA `(.L_x_1091) ;  /* 0x00000000002c6947 */ /* 0x000fec0003800000 */
[----:B------:R-:W0:Y:S01]  /*2ff0*/  LDC.64 R28, c[0x0][0x288] ;  /* 0x0000a200ff1c7b82 */ /* 0x000e220000000a00 */
[-C--:B------:R-:W-:Y:S01]  /*3000*/  LEA R24, P6, R56, R18.reuse, 0x2 ;  /* 0x0000001238187211 */ /* 0x080fe200078c10ff */
        /* <DEDUP_REMOVED lines=9> */
.L_x_1091:
[----:B------:R-:W-:Y:S05]  /*30a0*/  BSYNC B0 ;  /* 0x0000000000007941 */ /* 0x000fea0003800000 */
.L_x_1090:
[----:B-1----:R-:W-:-:S13]  /*30b0*/  ISETP.GE.U32.AND P6, PT, R11, 0x2, PT ;  /* 0x000000020b00780c */ /* 0x002fda0003fc6070 */
[----:B------:R-:W-:Y:S05]  /*30c0*/  @!P6 BRA `(.L_x_1092) ;  /* 0x0000001000b4e947 */ /* 0x000fea0003800000 */
[----:B--2---:R-:W0:Y:S01]  /*30d0*/  LDC.64 R18, c[0x0][0x258] ;  /* 0x00009600ff127b82 */ /* 0x004e220000000a00 */
        /* <DEDUP_REMOVED lines=9> */
[----:B------:R-:W0:Y:S01]  /*3170*/  S2UR UR5, SR_CTAID.Y ;  /* 0x00000000000579c3 */ /* 0x000e220000002600 */
[----:B------:R-:W1:Y:S01]  /*3180*/  S2R R61, SR_LANEID ;  /* 0x00000000003d7919 */ /* 0x000e620000000000 */
[----:B------:R-:W-:Y:S01]  /*3190*/  HFMA2.MMA R24, -RZ, RZ, 0, 5.9604644775390625e-08 ;  /* 0x00000001ff187435 */ /* 0x000fe200000001ff */
[----:B------:R-:W-:Y:S02]  /*31a0*/  LOP3.LUT P6, RZ, R55, 0x2, RZ, 0xc0, !PT ;  /* 0x0000000237ff7812 */ /* 0x000fe400078cc0ff */
[----:B------:R-:W-:Y:S02]  /*31b0*/  P2R R26, PR, RZ, 0x1 ;  /* 0x00000001ff1a7803 */ /* 0x000fe40000000000 */
[----:B------:R-:W-:-:S05]  /*31c0*/  SEL R27, R11, RZ, !P6 ;  /* 0x000000ff0b1b7207 */ /* 0x000fca0007000000 */
[----:B------:R-:W-:Y:S02]  /*31d0*/  SEL R24, R24, 0xffffffff, !P6 ;  /* 0xffffffff18187807 */ /* 0x000fe40007000000 */
[----:B0-----:R-:W-:Y:S01]  /*31e0*/  MOV R0, UR5 ;  /* 0x0000000500007c02 */ /* 0x001fe20008000f00 */
[----:B------:R-:W-:Y:S02]  /*31f0*/  VOTEU.ANY UR5, UPT, PT ;  /* 0x0000000000057886 */ /* 0x000fe400038e0100 */
[----:B------:R-:W-:Y:S02]  /*3200*/  UPOPC UR6, UR5 ;  /* 0x00000005000672bf */ /* 0x000fe40008000000 */
[----:B------:R-:W-:Y:S01]  /*3210*/  UFLO.U32 UR5, UR5 ;  /* 0x00000005000572bd */ /* 0x000fe200080e0000 */
[----:B------:R-:W-:Y:S01]  /*3220*/  ISETP.NE.AND P6, PT, R27, -0x1, PT ;  /* 0xffffffff1b00780c */ /* 0x000fe20003fc5270 */
[----:B------:R-:W-:Y:S02]  /*3230*/  IMAD R23, R2, UR7, R0 ;  /* 0x0000000702177c24 */ /* 0x000fe4000f8e0200 */
[----:B------:R-:W-:-:S02]  /*3240*/  IMAD R25, R24, UR6, RZ ;  /* 0x0000000618197c24 */ /* 0x000fc4000f8e02ff */
[----:B-1----:R-:W-:Y:S01]  /*3250*/  ISETP.EQ.U32.AND P0, PT, R61, UR5, PT ;  /* 0x000000053d007c0c */ /* 0x002fe2000bf02070 */
[----:B------:R-:W-:-:S05]  /*3260*/  IMAD.WIDE.U32 R22, R23, 0x8, R20 ;  /* 0x0000000817167825 */ /* 0x000fca00078e0014 */
[----:B------:R0:W-:Y:S07]  /*3270*/  STG.E.64 desc[UR8][R22.64], R16 ;  /* 0x0000001016007986 */ /* 0x0001ee000c101b08 */
[----:B------:R-:W-:Y:S06]  /*3280*/  @P0 MEMBAR.ALL.GPU ;  /* 0x0000000000000992 */ /* 0x000fec000000a000 */
[----:B------:R-:W-:-:S00]  /*3290*/  @P0 ERRBAR ;  /* 0x00000000000009ab */ /* 0x000fc00000000000 */
[----:B------:R-:W-:Y:S06]  /*32a0*/  @P0 CGAERRBAR ;  /* 0x00000000000005ab */ /* 0x000fec0000000000 */
[----:B------:R0:W-:Y:S01]  /*32b0*/  @P0 REDG.E.ADD.S32.STRONG.GPU desc[UR8][R18.64], R25 ;  /* 0x000000191200098e */ /* 0x0001e2000c10e388 */
[----:B------:R-:W-:Y:S01]  /*32c0*/  ISETP.NE.AND P0, PT, R26, RZ, PT ;  /* 0x000000ff1a00720c */ /* 0x000fe20003f05270 */
[----:B------:R-:W-:-:S12]  /*32d0*/  @!P6 BRA `(.L_x_1093) ;  /* 0x000000000014e947 */ /* 0x000fd80003800000 */
.L_x_1094:
[----:B0-----:R-:W2:Y:S04]  /*32e0*/  LDG.E.STRONG.GPU R22, desc[UR8][R18.64] ;  /* 0x0000000812167981 */ /* 0x001ea8000c1ef900 */
[----:B--2---:R-:W-:Y:S01]  /*32f0*/  CCTL.IVALL ;  /* 0x00000000ff00798f */ /* 0x004fe20002000000 */
[----:B------:R-:W-:Y:S05]  /*3300*/  YIELD ;  /* 0x0000000000007946 */ /* 0x000fea0003800000 */
[----:B------:R-:W-:-:S13]  /*3310*/  ISETP.NE.AND P6, PT, R22, R27, PT ;  /* 0x0000001b1600720c */ /* 0x000fda0003fc5270 */
[----:B------:R-:W-:Y:S05]  /*3320*/  @P6 BRA `(.L_x_1094) ;  /* 0xfffffffc00ec6947 */ /* 0x000fea000383ffff */
.L_x_1093:
[----:B------:R-:W-:Y:S01]  /*3330*/  ISETP.NE.AND P6, PT, R11, RZ, PT ;  /* 0x000000ff0b00720c */ /* 0x000fe20003fc5270 */
[----:B------:R-:W-:Y:S05]  /*3340*/  WARPSYNC.ALL ;  /* 0x0000000000007948 */ /* 0x000fea0003800000 */
[----:B------:R-:W-:Y:S07]  /*3350*/  BAR.SYNC.DEFER_BLOCKING 0x0 ;  /* 0x0000000000007b1d */ /* 0x000fee0000010000 */
[----:B------:R-:W-:Y:S05]  /*3360*/  @!P6 BRA `(.L_x_1092) ;  /* 0x00000010000ce947 */ /* 0x000fea0003800000 */
[----:B0-----:R-:W-:Y:S02]  /*3370*/  IADD3 R19, R11, -0x1, RZ ;  /* 0xffffffff0b137810 */ /* 0x001fe40007ffe0ff */
[----:B------:R-:W-:Y:S02]  /*3380*/  MOV R18, RZ ;  /* 0x000000ff00127202 */ /* 0x000fe40000000f00 */
[----:B------:R-:W-:-:S13]  /*3390*/  ISETP.GE.U32.AND P6, PT, R19, 0x3, PT ;  /* 0x000000031300780c */ /* 0x000fda0003fc6070 */
[----:B------:R-:W-:Y:S05]  /*33a0*/  @!P6 BRA `(.L_x_1095) ;  /* 0x0000000c008ce947 */ /* 0x000fea0003800000 */
[----:B------:R-:W-:-:S04]  /*33b0*/  LOP3.LUT R18, R11, 0x3, RZ, 0xc0, !PT ;  /* 0x000000030b127812 */ /* 0x000fc800078ec0ff */
        /* <DEDUP_REMOVED lines=14> */
.L_x_1098:
[----:B------:R-:W-:-:S13]  /*34a0*/  ISETP.EQ.OR P6, PT, R18, UR7, P0 ;  /* 0x0000000712007c0c */ /* 0x000fda00087c2670 */
[----:B------:R-:W-:-:S04]  /*34b0*/  @!P6 IMAD R23, R2, R18, R0 ;  /* 0x000000120217e224 */ /* 0x000fc800078e0200 */
[----:B------:R-:W-:-:S06]  /*34c0*/  @!P6 IMAD.WIDE.U32 R22, R23, 0x8, R20 ;  /* 0x000000081716e825 */ /* 0x000fcc00078e0014 */
[----:B------:R-:W2:Y:S01]  /*34d0*/  @!P6 LDG.E.64 R22, desc[UR8][R22.64] ;  /* 0x000000081616e981 */ /* 0x000ea2000c1e1b00 */
[----:B------:R-:W-:Y:S01]  /*34e0*/  IADD3 R25, R18, 0x1, RZ ;  /* 0x0000000112197810 */ /* 0x000fe20007ffe0ff */
[----:B--2---:R-:W-:Y:S01]  /*34f0*/  @!P6 FADD.FTZ R16, R16, R22 ;  /* 0x000000161010e221 */ /* 0x004fe20000010000 */
[----:B------:R-:W-:Y:S02]  /*3500*/  @!P6 FADD.FTZ R17, R17, R23 ;  /* 0x000000171111e221 */ /* 0x000fe40000010000 */
        /* <DEDUP_REMOVED lines=108> */
.L_x_1097:
[----:B------:R-:W-:-:S13]  /*3bd0*/  ISETP.GT.AND P6, PT, R19, 0x4, PT ;  /* 0x000000041300780c */ /* 0x000fda0003fc4270 */
[----:B------:R-:W-:Y:S05]  /*3be0*/  @!P6 BRA `(.L_x_1099) ;  /* 0x0000000000f4e947 */ /* 0x000fea0003800000 */
        /* <DEDUP_REMOVED lines=61> */
.L_x_1099:
[----:B------:R-:W-:-:S04]  /*3fc0*/  LOP3.LUT P6, RZ, R3, 0x1, RZ, 0xc0, !PT ;  /* 0x0000000103ff7812 */ /* 0x000fc800078cc0ff */
[----:B------:R-:W-:-:S13]  /*3fd0*/  ISETP.NE.OR P6, PT, R19, RZ, P6 ;  /* 0x000000ff1300720c */ /* 0x000fda00037c5670 */
[----:B------:R-:W-:Y:S05]  /*3fe0*/  @!P6 BRA `(.L_x_1095) ;  /* 0x00000000007ce947 */ /* 0x000fea0003800000 */
.L_x_1096:
        /* <DEDUP_REMOVED lines=31> */
.L_x_1095:
[----:B------:R-:W-:-:S13]  /*41e0*/  LOP3.LUT P6, R11, R11, 0x3, RZ, 0xc0, !PT ;  /* 0x000000030b0b7812 */ /* 0x000fda00078cc0ff */
        /* <DEDUP_REMOVED lines=9> */
.L_x_1101:
[----:B------:R-:W-:Y:S05]  /*4280*/  BSYNC B0 ;  /* 0x0000000000007941 */ /* 0x000fea0003800000 */
.L_x_1100:
[----:B------:R-:W-:-:S13]  /*4290*/  ISETP.NE.AND P6, PT, R11, 0x1, PT ;  /* 0x000000010b00780c */ /* 0x000fda0003fc5270 */
[----:B------:R-:W-:Y:S05]  /*42a0*/  @!P6 BRA `(.L_x_1092) ;  /* 0x00000000003ce947 */ /* 0x000fea0003800000 */
[----:B------:R-:W-:-:S04]  /*42b0*/  IADD3 R23, R18, 0x1, RZ ;  /* 0x0000000112177810 */ /* 0x000fc80007ffe0ff */
[----:B------:R-:W-:-:S13]  /*42c0*/  ISETP.EQ.OR P6, PT, R23, UR7, P0 ;  /* 0x0000000717007c0c */ /* 0x000fda00087c2670 */
[----:B------:R-:W-:-:S04]  /*42d0*/  @!P6 IMAD R23, R23, R2, R0 ;  /* 0x000000021717e224 */ /* 0x000fc800078e0200 */
[----:B------:R-:W-:-:S06]  /*42e0*/  @!P6 IMAD.WIDE.U32 R22, R23, 0x8, R20 ;  /* 0x000000081716e825 */ /* 0x000fcc00078e0014 */
[----:B------:R-:W2:Y:S01]  /*42f0*/  @!P6 LDG.E.64 R22, desc[UR8][R22.64] ;  /* 0x000000081616e981 */ /* 0x000ea2000c1e1b00 */
[----:B------:R-:W-:Y:S01]  /*4300*/  IADD3 R19, R18, 0x2, RZ ;  /* 0x0000000212137810 */ /* 0x000fe20007ffe0ff */
[----:B--2---:R-:W-:Y:S01]  /*4310*/  @!P6 FADD.FTZ R16, R16, R22 ;  /* 0x000000161010e221 */ /* 0x004fe20000010000 */
[----:B------:R-:W-:Y:S02]  /*4320*/  @!P6 FADD.FTZ R17, R17, R23 ;  /* 0x000000171111e221 */ /* 0x000fe40000010000 */
[----:B------:R-:W-:-:S04]  /*4330*/  ISETP.EQ.OR P6, PT, R19, UR7, P0 ;  /* 0x0000000713007c0c */ /* 0x000fc800087c2670 */
[----:B------:R-:W-:-:S13]  /*4340*/  ISETP.EQ.OR P6, PT, R11, 0x2, P6 ;  /* 0x000000020b00780c */ /* 0x000fda00037c2670 */
[----:B------:R-:W-:-:S04]  /*4350*/  @!P6 IMAD R11, R19, R2, R0 ;  /* 0x00000002130be224 */ /* 0x000fc800078e0200 */
[----:B------:R-:W-:-:S06]  /*4360*/  @!P6 IMAD.WIDE.U32 R20, R11, 0x8, R20 ;  /* 0x000000080b14e825 */ /* 0x000fcc00078e0014 */
[----:B------:R-:W2:Y:S02]  /*4370*/  @!P6 LDG.E.64 R20, desc[UR8][R20.64] ;  /* 0x000000081414e981 */ /* 0x000ea4000c1e1b00 */
[----:B--2---:R-:W-:Y:S01]  /*4380*/  @!P6 FADD.FTZ R16, R16, R20 ;  /* 0x000000141010e221 */ /* 0x004fe20000010000 */
[----:B------:R-:W-:-:S07]  /*4390*/  @!P6 FADD.FTZ R17, R17, R21 ;  /* 0x000000151111e221 */ /* 0x000fce0000010000 */
.L_x_1092:
[----:B------:R-:W1:Y:S01]  /*43a0*/  S2UR UR6, SR_CgaCtaId ;  /* 0x00000000000679c3 */ /* 0x000e620000008800 */
[----:B------:R-:W-:Y:S01]  /*43b0*/  UMOV UR5, 0x400 ;  /* 0x0000040000057882 */ /* 0x000fe20000000000 */
[----:B------:R-:W-:Y:S01]  /*43c0*/  LOP3.LUT P6, RZ, R3, 0x8, RZ, 0xc0, !PT ;  /* 0x0000000803ff7812 */ /* 0x000fe200078cc0ff */
[----:B0-2---:R-:W-:Y:S02]  /*43d0*/  HADD2.F32 R23, -RZ, R43.H0_H0 ;  /* 0x2000002bff177230 */ /* 0x005fe40000004100 */
[----:B------:R-:W-:Y:S02]  /*43e0*/  HADD2.F32 R18, -RZ, R39.H0_H0 ;  /* 0x20000027ff127230 */ /* 0x000fe40000004100 */
[----:B------:R-:W-:Y:S02]  /*43f0*/  HADD2.F32 R25, -RZ, R43.H1_H1 ;  /* 0x3000002bff197230 */ /* 0x000fe40000004100 */
[----:B------:R-:W-:Y:S01]  /*4400*/  FADD.FTZ R43, -R10, R23 ;  /* 0x000000170a2b7221 */ /* 0x000fe20000010100 */
[----:B------:R-:W-:-:S02]  /*4410*/  HADD2.F32 R27, -RZ, R38.H1_H1 ;  /* 0x30000026ff1b7230 */ /* 0x000fc40000004100 */
[C---:B------:R-:W-:Y:S01]  /*4420*/  FADD.FTZ R23, -R10.reuse, R18 ;  /* 0x000000120a177221 */ /* 0x040fe20000010100 */
[--C-:B------:R-:W-:Y:S02]  /*4430*/  HADD2.F32 R33, -RZ, R41.reuse.H0_H0 ;  /* 0x20000029ff217230 */ /* 0x100fe40000004100 */
[C---:B------:R-:W-:Y:S01]  /*4440*/  FADD.FTZ R25, -R10.reuse, R25 ;  /* 0x000000190a197221 */ /* 0x040fe20000010100 */
[----:B------:R-:W-:Y:S02]  /*4450*/  HADD2.F32 R31, -RZ, R41.H1_H1 ;  /* 0x30000029ff1f7230 */ /* 0x000fe40000004100 */
[C---:B------:R-:W-:Y:S01]  /*4460*/  FADD.FTZ R18, -R10.reuse, R27 ;  /* 0x0000001b0a127221 */ /* 0x040fe20000010100 */
[----:B------:R-:W-:Y:S02]  /*4470*/  HADD2.F32 R29, -RZ, R44.H0_H0 ;  /* 0x2000002cff1d7230 */ /* 0x000fe40000004100 */
[----:B------:R-:W-:Y:S01]  /*4480*/  FADD.FTZ R33, -R10, R33 ;  /* 0x000000210a217221 */ /* 0x000fe20000010100 */
[----:B------:R-:W-:-:S02]  /*4490*/  HADD2.F32 R28, -RZ, R42.H0_H0 ;  /* 0x2000002aff1c7230 */ /* 0x000fc40000004100 */
[C---:B------:R-:W-:Y:S01]  /*44a0*/  FADD.FTZ R31, -R10.reuse, R31 ;  /* 0x0000001f0a1f7221 */ /* 0x040fe20000010100 */
[----:B------:R-:W-:Y:S02]  /*44b0*/  HADD2.F32 R41, -RZ, R40.H1_H1 ;  /* 0x30000028ff297230 */ /* 0x000fe40000004100 */
[----:B------:R-:W-:Y:S01]  /*44c0*/  FMUL.FTZ R43, R43, R4 ;  /* 0x000000042b2b7220 */ /* 0x000fe20000410000 */
[----:B------:R-:W-:Y:S02]  /*44d0*/  HADD2.F32 R35, -RZ, R44.H1_H1 ;  /* 0x3000002cff237230 */ /* 0x000fe40000004100 */
[C---:B------:R-:W-:Y:S01]  /*44e0*/  FADD.FTZ R28, -R10.reuse, R28 ;  /* 0x0000001c0a1c7221 */ /* 0x040fe20000010100 */
[----:B------:R-:W-:Y:S01]  /*44f0*/  HADD2.F32 R42, -RZ, R42.H1_H1 ;  /* 0x3000002aff2a7230 */ /* 0x000fe20000004100 */
[----:B-1----:R-:W-:Y:S01]  /*4500*/  ULEA UR5, UR6, UR5, 0x18 ;  /* 0x0000000506057291 */ /* 0x002fe2000f8ec03f */
[----:B------:R-:W-:Y:S02]  /*4510*/  HADD2.F32 R22, -RZ, R39.H1_H1 ;  /* 0x30000027ff167230 */ /* 0x000fe40000004100 */
[----:B------:R-:W-:Y:S01]  /*4520*/  FADD.FTZ R39, -R10, R29 ;  /* 0x0000001d0a277221 */ /* 0x000fe20000010100 */
[----:B------:R-:W-:-:S02]  /*4530*/  HADD2.F32 R21, -RZ, R40.H0_H0 ;  /* 0x20000028ff157230 */ /* 0x000fc40000004100 */
[C---:B------:R-:W-:Y:S01]  /*4540*/  FADD.FTZ R20, -R10.reuse, R41 ;  /* 0x000000290a147221 */ /* 0x040fe20000010100 */
[----:B------:R-:W-:Y:S02]  /*4550*/  HADD2.F32 R19, -RZ, R38.H0_H0 ;  /* 0x20000026ff137230 */ /* 0x000fe40000004100 */
[C---:B------:R-:W-:Y:S01]  /*4560*/  FADD.FTZ R35, -R10.reuse, R35 ;  /* 0x000000230a237221 */ /* 0x040fe20000010100 */
[--C-:B------:R-:W-:Y:S02]  /*4570*/  HADD2.F32 R11, -RZ, R45.reuse.H0_H0 ;  /* 0x2000002dff0b7230 */ /* 0x100fe40000004100 */
[C---:B------:R-:W-:Y:S01]  /*4580*/  FADD.FTZ R29, -R10.reuse, R42 ;  /* 0x0000002a0a1d7221 */ /* 0x040fe20000010100 */
[----:B------:R-:W-:Y:S01]  /*4590*/  @!P0 STS.64 [UR5+0x98], R16 ;  /* 0x00009810ff008988 */ /* 0x000fe20008000a05 */
[----:B------:R-:W-:Y:S02]  /*45a0*/  HADD2.F32 R45, -RZ, R45.H1_H1 ;  /* 0x3000002dff2d7230 */ /* 0x000fe40000004100 */
[C---:B------:R-:W-:Y:S01]  /*45b0*/  FADD.FTZ R22, -R10.reuse, R22 ;  /* 0x000000160a167221 */ /* 0x040fe20000010100 */
[C---:B------:R-:W-:Y:S01]  /*45c0*/  FADD.FTZ R21, -R10.reuse, R21 ;  /* 0x000000150a157221 */ /* 0x040fe20000010100 */
[----:B------:R-:W-:Y:S01]  /*45d0*/  BAR.SYNC.DEFER_BLOCKING 0x0 ;  /* 0x0000000000007b1d */ /* 0x000fe20000010000 */
[C---:B------:R-:W-:Y:S01]  /*45e0*/  FADD.FTZ R19, -R10.reuse, R19 ;  /* 0x000000130a137221 */ /* 0x040fe20000010100 */
[----:B------:R-:W-:Y:S01]  /*45f0*/  FADD.FTZ R11, -R10, R11 ;  /* 0x0000000b0a0b7221 */ /* 0x000fe20000010100 */
[----:B------:R-:W-:-:S02]  /*4600*/  HADD2.F32 R41, -RZ, R52.H0_H0 ;  /* 0x20000034ff297230 */ /* 0x000fc40000004100 */
[----:B------:R-:W-:Y:S01]  /*4610*/  FADD.FTZ R10, -R10, R45 ;  /* 0x0000002d0a0a7221 */ /* 0x000fe20000010100 */
[----:B------:R-:W-:Y:S02]  /*4620*/  HADD2.F32 R52, -RZ, R52.H1_H1 ;  /* 0x30000034ff347230 */ /* 0x000fe40000004100 */
[----:B------:R-:W-:Y:S01]  /*4630*/  FMUL.FTZ R30, R25, R4 ;  /* 0x00000004191e7220 */ /* 0x000fe20000410000 */
        /* <DEDUP_REMOVED lines=23> */
.L_x_1102:
        /* <DEDUP_REMOVED lines=13> */
[----:B------:R-:W-:-:S04]  /*4880*/  LEA R24, P0, R16, UR10, 0x1 ;  /* 0x0000000a10187c11 */ /* 0x000fc8000f8008ff */
[----:B------:R-:W-:Y:S01]  /*4890*/  LEA.HI.X R25, R16, UR11, R25, 0x1, P0 ;  /* 0x0000000b10197c11 */ /* 0x000fe200080f0c19 */
[----:B------:R-:W-:Y:S01]  /*48a0*/  FFMA.FTZ R16, R26, R43, R27 ;  /* 0x0000002b1a107223 */ /* 0x000fe2000001001b */
[----:B------:R-:W-:-:S03]  /*48b0*/  FFMA.FTZ R43, R52, R13, -R17 ;  /* 0x0000000d342b7223 */ /* 0x000fc60000010811 */
[----:B------:R-:W-:Y:S01]  /*48c0*/  FFMA.FTZ R41, R41, R12, -R16 ;  /* 0x0000000c29297223 */ /* 0x000fe20000010810 */
[----:B------:R-:W-:-:S03]  /*48d0*/  FMUL.FTZ R16, R43, R4 ;  /* 0x000000042b107220 */ /* 0x000fc60000410000 */
[----:B------:R-:W-:-:S05]  /*48e0*/  FMUL.FTZ R17, R41, R4 ;  /* 0x0000000429117220 */ /* 0x000fca0000410000 */
[----:B------:R-:W-:-:S05]  /*48f0*/  F2FP.F16.F32.PACK_AB R17, R16, R17 ;  /* 0x000000111011723e */ /* 0x000fca00000000ff */
[----:B------:R0:W-:Y:S02]  /*4900*/  STG.E desc[UR8][R24.64], R17 ;  /* 0x0000001118007986 */ /* 0x0001e4000c101908 */
.L_x_1104:
[----:B------:R-:W-:Y:S05]  /*4910*/  BSYNC B0 ;  /* 0x0000000000007941 */ /* 0x000fea0003800000 */
.L_x_1103:
[----:B------:R-:W-:Y:S01]  /*4920*/  LOP3.LUT P6, RZ, R3, 0x8, RZ, 0xc0, !PT ;  /* 0x0000000803ff7812 */ /* 0x000fe200078cc0ff */
[--C-:B0-----:R-:W-:Y:S02]  /*4930*/  HADD2.F32 R17, -RZ, R51.reuse.H0_H0 ;  /* 0x20000033ff117230 */ /* 0x101fe40000004100 */
[-C--:B------:R-:W-:Y:S01]  /*4940*/  FMUL.FTZ R39, R39, R4.reuse ;  /* 0x0000000427277220 */ /* 0x080fe20000410000 */
[----:B------:R-:W-:Y:S02]  /*4950*/  HADD2.F32 R24, -RZ, R51.H1_H1 ;  /* 0x30000033ff187230 */ /* 0x000fe40000004100 */
[----:B------:R-:W-:-:S07]  /*4960*/  FMUL.FTZ R16, R35, R4 ;  /* 0x0000000423107220 */ /* 0x000fce0000410000 */
        /* <DEDUP_REMOVED lines=19> */
.L_x_1105:
        /* <DEDUP_REMOVED lines=12> */
[-C--:B------:R-:W-:Y:S01]  /*4b60*/  FMUL.FTZ R35, R25, R4.reuse ;  /* 0x0000000419237220 */ /* 0x080fe20000410000 */
[----:B------:R-:W-:Y:S01]  /*4b70*/  FMUL.FTZ R30, R39, R4 ;  /* 0x00000004271e7220 */ /* 0x000fe20000410000 */
[----:B------:R-:W-:-:S04]  /*4b80*/  IMAD.WIDE.U32 R16, R41, UR10, R16 ;  /* 0x0000000a29107c25 */ /* 0x000fc8000f8e0010 */
[----:B------:R-:W-:Y:S01]  /*4b90*/  IMAD R41, R41, UR11, R32 ;  /* 0x0000000b29297c24 */ /* 0x000fe2000f8e0220 */
[----:B------:R-:W-:Y:S02]  /*4ba0*/  ULDC.64 UR10, c[0x0][0x210] ;  /* 0x00008400000a7ab9 */ /* 0x000fe40000000a00 */
[----:B------:R-:W-:Y:S02]  /*4bb0*/  LEA R24, P0, R16, UR10, 0x1 ;  /* 0x0000000a10187c11 */ /* 0x000fe4000f8008ff */
[----:B------:R-:W-:Y:S02]  /*4bc0*/  IADD3 R41, R17, R41, RZ ;  /* 0x0000002911297210 */ /* 0x000fe40007ffe0ff */
[----:B------:R-:W-:Y:S02]  /*4bd0*/  F2FP.F16.F32.PACK_AB R17, R30, R35 ;  /* 0x000000231e11723e */ /* 0x000fe400000000ff */
[----:B------:R-:W-:-:S05]  /*4be0*/  LEA.HI.X R25, R16, UR11, R41, 0x1, P0 ;  /* 0x0000000b10197c11 */ /* 0x000fca00080f0c29 */
[----:B------:R0:W-:Y:S02]  /*4bf0*/  STG.E desc[UR8][R24.64], R17 ;  /* 0x0000001118007986 */ /* 0x0001e4000c101908 */
.L_x_1107:
[----:B------:R-:W-:Y:S05]  /*4c00*/  BSYNC B0 ;  /* 0x0000000000007941 */ /* 0x000fea0003800000 */
.L_x_1106:
[--C-:B0-----:R-:W-:Y:S02]  /*4c10*/  HADD2.F32 R17, -RZ, R50.reuse.H0_H0 ;  /* 0x20000032ff117230 */ /* 0x101fe40000004100 */
        /* <DEDUP_REMOVED lines=22> */
.L_x_1108:
        /* <DEDUP_REMOVED lines=12> */
[----:B------:R-:W-:Y:S01]  /*4e40*/  FMUL.FTZ R31, R25, R4 ;  /* 0x00000004191f7220 */ /* 0x000fe20000410000 */
[----:B------:R-:W-:-:S04]  /*4e50*/  IMAD.WIDE.U32 R16, R35, UR10, R16 ;  /* 0x0000000a23107c25 */ /* 0x000fc8000f8e0010 */
[----:B------:R-:W-:Y:S01]  /*4e60*/  IMAD R35, R35, UR11, R30 ;  /* 0x0000000b23237c24 */ /* 0x000fe2000f8e021e */
[----:B------:R-:W-:Y:S01]  /*4e70*/  ULDC.64 UR10, c[0x0][0x210] ;  /* 0x00008400000a7ab9 */ /* 0x000fe20000000a00 */
[----:B------:R-:W-:Y:S01]  /*4e80*/  FMUL.FTZ R30, R33, R4 ;  /* 0x00000004211e7220 */ /* 0x000fe20000410000 */
[----:B------:R-:W-:Y:S02]  /*4e90*/  LEA R24, P0, R16, UR10, 0x1 ;  /* 0x0000000a10187c11 */ /* 0x000fe4000f8008ff */
[----:B------:R-:W-:Y:S02]  /*4ea0*/  IADD3 R35, R17, R35, RZ ;  /* 0x0000002311237210 */ /* 0x000fe40007ffe0ff */
[----:B------:R-:W-:Y:S02]  /*4eb0*/  F2FP.F16.F32.PACK_AB R17, R30, R31 ;  /* 0x0000001f1e11723e */ /* 0x000fe400000000ff */
[----:B------:R-:W-:-:S05]  /*4ec0*/  LEA.HI.X R25, R16, UR11, R35, 0x1, P0 ;  /* 0x0000000b10197c11 */ /* 0x000fca00080f0c23 */
[----:B------:R0:W-:Y:S02]  /*4ed0*/  STG.E desc[UR8][R24.64], R17 ;  /* 0x0000001118007986 */ /* 0x0001e4000c101908 */
.L_x_1110:
[----:B------:R-:W-:Y:S05]  /*4ee0*/  BSYNC B0 ;  /* 0x0000000000007941 */ /* 0x000fea0003800000 */
.L_x_1109:
        /* <DEDUP_REMOVED lines=23> */
.L_x_1111:
        /* <DEDUP_REMOVED lines=22> */
.L_x_1113:
[----:B------:R-:W-:Y:S05]  /*51c0*/  BSYNC B0 ;  /* 0x0000000000007941 */ /* 0x000fea0003800000 */
.L_x_1112:
        /* <DEDUP_REMOVED lines=23> */
.L_x_1114:
        /* <DEDUP_REMOVED lines=22> */
.L_x_1116:
[----:B------:R-:W-:Y:S05]  /*54a0*/  BSYNC B0 ;  /* 0x0000000000007941 */ /* 0x000fea0003800000 */
.L_x_1115:
        /* <DEDUP_REMOVED lines=23> */
.L_x_1117:
        /* <DEDUP_REMOVED lines=22> */
.L_x_1119:
[----:B------:R-:W-:Y:S05]  /*5780*/  BSYNC B0 ;  /* 0x0000000000007941 */ /* 0x000fea0003800000 */
.L_x_1118:
        /* <DEDUP_REMOVED lines=23> */
.L_x_1120:
[----:B------:R-:W-:Y:S01]  /*5900*/  LOP3.LUT P0, RZ, R3, 0x4, RZ, 0xc0, !PT ;  /* 0x0000000403ff7812 */ /* 0x000fe2000780c0ff */
[----:B------:R-:W-:-:S12]  /*5910*/  BSSY B0, `(.L_x_1121) ;  /* 0x0000016000007945 */ /* 0x000fd80003800000 */
[----:B------:R-:W-:Y:S05]  /*5920*/  @!P0 BRA `(.L_x_1122) ;  /* 0x0000000000508947 */ /* 0x000fea0003800000 */
        /* <DEDUP_REMOVED lines=20> */
.L_x_1122:
[----:B------:R-:W-:Y:S05]  /*5a70*/  BSYNC B0 ;  /* 0x0000000000007941 */ /* 0x000fea0003800000 */
.L_x_1121:
[--C-:B0-----:R-:W-:Y:S01]  /*5a80*/  HADD2.F32 R17, -RZ, R53.reuse.H0_H0 ;  /* 0x20000035ff117230 */ /* 0x101fe20000004100 */
[----:B------:R-:W-:Y:S01]  /*5a90*/  IADD3 R29, R5, 0x70, RZ ;  /* 0x00000070051d7810 */ /* 0x000fe20007ffe0ff */
        /* <DEDUP_REMOVED lines=22> */
.L_x_1123:
[----:B------:R-:W-:Y:S01]  /*5c00*/  ULDC.64 UR10, c[0x0][0x290] ;  /* 0x0000a400000a7ab9 */ /* 0x000fe20000000a00 */
[----:B------:R-:W-:Y:S01]  /*5c10*/  SHF.R.S32.HI R10, RZ, 0x1f, R29 ;  /* 0x0000001fff0a7819 */ /* 0x000fe2000001141d */
[----:B------:R-:W-:Y:S01]  /*5c20*/  BSSY B0, `(.L_x_1124) ;  /* 0x0000016000007945 */ /* 0x000fe20003800000 */
[----:B------:R-:W-:-:S04]  /*5c30*/  ISETP.GE.U32.AND P0, PT, R29, UR10, PT ;  /* 0x0000000a1d007c0c */ /* 0x000fc8000bf06070 */
[----:B------:R-:W-:-:S04]  /*5c40*/  ISETP.GE.AND.EX P0, PT, R10, UR11, PT, P0 ;  /* 0x0000000b0a007c0c */ /* 0x000fc8000bf06300 */
[----:B------:R-:W-:-:S13]  /*5c50*/  ISETP.LT.U32.AND P0, PT, R36, 0x200, !P0 ;  /* 0x000002002400780c */ /* 0x000fda0004701070 */
[----:B------:R-:W-:Y:S05]  /*5c60*/  @!P0 BRA `(.L_x_1125) ;  /* 0x0000000000448947 */ /* 0x000fea0003800000 */
[C-C-:B------:R-:W-:Y:S01]  /*5c70*/  FFMA.FTZ R8, R26.reuse, R25, R27.reuse ;  /* 0x000000191a087223 */ /* 0x140fe2000001001b */
[----:B------:R-:W-:Y:S01]  /*5c80*/  ULDC.64 UR10, c[0x0][0x288] ;  /* 0x0000a200000a7ab9 */ /* 0x000fe20000000a00 */
[----:B------:R-:W-:Y:S01]  /*5c90*/  MOV R7, R9 ;  /* 0x0000000900077202 */ /* 0x000fe20000000f00 */
[----:B------:R-:W-:Y:S01]  /*5ca0*/  FFMA.FTZ R27, R26, R24, R27 ;  /* 0x000000181a1b7223 */ /* 0x000fe2000001001b */
[----:B------:R-:W-:Y:S02]  /*5cb0*/  IMAD R10, R10, UR10, RZ ;  /* 0x0000000a0a0a7c24 */ /* 0x000fe4000f8e02ff */
[----:B------:R-:W-:Y:S01]  /*5cc0*/  FFMA.FTZ R17, R17, R12, -R8 ;  /* 0x0000000c11117223 */ /* 0x000fe20000010808 */
[----:B------:R-:W-:-:S04]  /*5cd0*/  IMAD.WIDE.U32 R8, R29, UR10, R6 ;  /* 0x0000000a1d087c25 */ /* 0x000fc8000f8e0006 */
[----:B------:R-:W-:Y:S01]  /*5ce0*/  FFMA.FTZ R27, R16, R13, -R27 ;  /* 0x0000000d101b7223 */ /* 0x000fe2000001081b */
[-C--:B------:R-:W-:Y:S01]  /*5cf0*/  FMUL.FTZ R17, R17, R4.reuse ;  /* 0x0000000411117220 */ /* 0x080fe20000410000 */
        /* <DEDUP_REMOVED lines=8> */
.L_x_1125:
[----:B------:R-:W-:Y:S05]  /*5d80*/  BSYNC B0 ;  /* 0x0000000000007941 */ /* 0x000fea0003800000 */
.L_x_1124:
[----:B------:R-:W-:Y:S02]  /*5d90*/  IADD3 R37, R2, R37, RZ ;  /* 0x0000002502257210 */ /* 0x000fe40007ffe0ff */
[----:B------:R-:W-:Y:S02]  /*5da0*/  IADD3 R55, R55, 0x1, RZ ;  /* 0x0000000137377810 */ /* 0x000fe40007ffe0ff */
[----:B------:R-:W-:-:S13]  /*5db0*/  ISETP.GE.AND P0, PT, R37, UR4, PT ;  /* 0x0000000425007c0c */ /* 0x000fda000bf06270 */
[----:B------:R-:W-:Y:S05]  /*5dc0*/  @!P0 BRA `(.L_x_1126) ;  /* 0xffffffa400488947 */ /* 0x000fea000383ffff */
.L_x_1075:
        /* <DEDUP_REMOVED lines=8> */
[C---:B-1----:R-:W-:Y:S02]  /*5e50*/  IADD3 R5, R7.reuse, -0x1, RZ ;  /* 0xffffffff07057810 */ /* 0x042fe40007ffe0ff */
[----:B------:R-:W-:Y:S02]  /*5e60*/  SHF.L.U32 R4, R7, 0x1, RZ ;  /* 0x0000000107047819 */ /* 0x000fe400000006ff */
[----:B------:R-:W-:Y:S02]  /*5e70*/  ISETP.NE.OR P0, PT, R0, R5, P0 ;  /* 0x000000050000720c */ /* 0x000fe40000705670 */
[----:B------:R-:W-:-:S05]  /*5e80*/  SEL R5, R4, RZ, P1 ;  /* 0x000000ff04057207 */ /* 0x000fca0000800000 */
[----:B--2---:R-:W-:Y:S01]  /*5e90*/  IMAD.WIDE.U32 R2, R5, 0x4, R2 ;  /* 0x0000000405027825 */ /* 0x004fe200078e0002 */
[----:B------:R-:W-:Y:S06]  /*5ea0*/  @P2 BRA `(.L_x_1128) ;  /* 0x0000000000242947 */ /* 0x000fec0003800000 */
        /* <DEDUP_REMOVED lines=9> */
.L_x_1128:
[----:B------:R-:W-:Y:S05]  /*5f40*/  BSYNC B0 ;  /* 0x0000000000007941 */ /* 0x000fea0003800000 */
.L_x_1127:
[----:B------:R-:W-:Y:S05]  /*5f50*/  @P0 EXIT ;  /* 0x000000000000094d */ /* 0x000fea0003800000 */
[----:B------:R-:W-:Y:S05]  /*5f60*/  @P2 BRA `(.L_x_1129) ;  /* 0x0000000000202947 */ /* 0x000fea0003800000 */
[----:B------:R-:W-:-:S05]  /*5f70*/  IMAD R0, R6, R7, RZ ;  /* 0x0000000706007224 */ /* 0x000fca00078e02ff */
[----:B------:R-:W-:-:S13]  /*5f80*/  ISETP.NE.AND P0, PT, R0, -0x1, PT ;  /* 0xffffffff0000780c */ /* 0x000fda0003f05270 */
[----:B------:R-:W-:Y:S05]  /*5f90*/  @!P0 BRA `(.L_x_1129) ;  /* 0x0000000000148947 */ /* 0x000fea0003800000 */
.L_x_1130:
[----:B0-----:R-:W2:Y:S04]  /*5fa0*/  LDG.E.STRONG.GPU R5, desc[UR8][R2.64] ;  /* 0x0000000802057981 */ /* 0x001ea8000c1ef900 */
[----:B--2---:R-:W-:Y:S01]  /*5fb0*/  CCTL.IVALL ;  /* 0x00000000ff00798f */ /* 0x004fe20002000000 */
[----:B------:R-:W-:Y:S05]  /*5fc0*/  YIELD ;  /* 0x0000000000007946 */ /* 0x000fea0003800000 */
[----:B------:R-:W-:-:S13]  /*5fd0*/  ISETP.NE.AND P0, PT, R5, R0, PT ;  /* 0x000000000500720c */ /* 0x000fda0003f05270 */
[----:B------:R-:W-:Y:S05]  /*5fe0*/  @P0 BRA `(.L_x_1130) ;  /* 0xfffffffc00ec0947 */ /* 0x000fea000383ffff */
.L_x_1129:
        /* <DEDUP_REMOVED lines=24> */
.L_x_1131:
        /* <DEDUP_REMOVED lines=23> */
.L_x_1132:
        /* <DEDUP_REMOVED lines=10> */
.L_x_5229:


//--------------------- .text._Z35group_norm_nhwc_bwd_one_pass_kernelI11Fp16IOFp32WLi256ELi64ELi512EEv26Group_norm_nhwc_bwd_params --------------------------
	.section	.text._Z35group_norm_nhwc_bwd_one_pass_kernelI11Fp16IOFp32WLi256ELi64ELi512EEv26Group_norm_nhwc_bwd_params,"ax",@progbits
	.align	128
        .global         _Z35group_norm_nhwc_bwd_one_pass_kernelI11Fp16IOFp32WLi256ELi64ELi512EEv26Group_norm_nhwc_bwd_params
        .type           _Z35group_norm_nhwc_bwd_one_pass_kernelI11Fp16IOFp32WLi256ELi64ELi512EEv26Group_norm_nhwc_bwd_params,@function
        .size           _Z35group_norm_nhwc_bwd_one_pass_kernelI11Fp16IOFp32WLi256ELi64ELi512EEv26Group_norm_nhwc_bwd_params,(.L_x_5230 - _Z35group_norm_nhwc_bwd_one_pass_kernelI11Fp16IOFp32WLi256ELi64ELi512EEv26Group_norm_nhwc_bwd_params)
        .other          _Z35group_norm_nhwc_bwd_one_pass_kernelI11Fp16IOFp32WLi256ELi64ELi512EEv26Group_norm_nhwc_bwd_params,@"STO_CUDA_ENTRY STV_DEFAULT"
_Z35group_norm_nhwc_bwd_one_pass_kernelI11Fp16IOFp32WLi256ELi64ELi512EEv26Group_norm_nhwc_bwd_params:
.text._Z35group_norm_nhwc_bwd_one_pass_kernelI11Fp16IOFp32WLi256ELi64ELi512EEv26Group_norm_nhwc_bwd_params:
        /* <DEDUP_REMOVED lines=13> */
[----:B------:R-:W-:Y:S01]  /*00d0*/  ISETP.GE.U32.AND P1, PT, R6, 0x200, PT ;  /* 0x000002000600780c */ /* 0x000fe20003f26070 */
[----:B------:R-:W1:Y:S01]  /*00e0*/  S2R R122, SR_LANEID ;  /* 0x00000000007a7919 */ /* 0x000e620000000000 */
[----:B------:R-:W-:Y:S01]  /*00f0*/  LOP3.LUT R2, R2, 0xffffff7f, RZ, 0xc0, !PT ;  /* 0xffffff7f02027812 */ /* 0x000fe200078ec0ff */
[----:B------:R-:W-:Y:S01]  /*0100*/  UMOV UR5, 0x400 ;  /* 0x0000040000057882 */ /* 0x000fe20000000000 */
[----:B------:R-:W-:Y:S01]  /*0110*/  SHF.R.S32.HI R9, RZ, 0x1f, R6 ;  /* 0x0000001fff097819 */ /* 0x000fe20000011406 */
[----:B------:R-:W2:Y:S01]  /*0120*/  LDC.64 R4, c[0x0][0x288] ;  /* 0x0000a200ff047b82 */ /* 0x000ea20000000a00 */
[----:B------:R-:W-:Y:S01]  /*0130*/  SHF.L.U32 R117, R6, 0x1, RZ ;  /* 0x0000000106757819 */ /* 0x000fe200000006ff */
[----:B------:R-:W-:Y:S01]  /*0140*/  HFMA2.MMA R83, -RZ, RZ, 0, 0 ;  /* 0x00000000ff537435 */ /* 0x000fe200000001ff */
[----:B------:R-:W-:-:S02]  /*0150*/  LEA.HI R9, R9, R6, RZ, 0x5 ;  /* 0x0000000609097211 */ /* 0x000fc400078f28ff */
[----:B------:R-:W-:Y:S02]  /*0160*/  LOP3.LUT R117, R117, 0x3e, RZ, 0xc0, !PT ;  /* 0x0000003e75757812 */ /* 0x000fe400078ec0ff */
[----:B------:R-:W-:Y:S01]  /*0170*/  SHF.R.S32.HI R9, RZ, 0x5, R9 ;  /* 0x00000005ff097819 */ /* 0x000fe20000011409 */
[----:B------:R-:W3:Y:S01]  /*0180*/  S2UR UR6, SR_CgaCtaId ;  /* 0x00000000000679c3 */ /* 0x000ee20000008800 */
[----:B0-----:R-:W-:Y:S01]  /*0190*/  IMAD R82, R3, UR7, R82 ;  /* 0x0000000703527c24 */ /* 0x001fe2000f8e0252 */
[----:B------:R-:W-:-:S04]  /*01a0*/  MOV R3, R7 ;  /* 0x0000000700037202 */ /* 0x000fc80000000f00 */
[C---:B------:R-:W-:Y:S02]  /*01b0*/  ISETP.LT.U32.AND P0, PT, R82.reuse, UR10, PT ;  /* 0x0000000a52007c0c */ /* 0x040fe4000bf01070 */
[----:B------:R-:W-:Y:S02]  /*01c0*/  SHF.R.S32.HI R110, RZ, 0x1f, R82 ;  /* 0x0000001fff6e7819 */ /* 0x000fe40000011452 */
[----:B------:R-:W-:Y:S02]  /*01d0*/  IADD3 R93, R82, 0x10, RZ ;  /* 0x00000010525d7810 */ /* 0x000fe40007ffe0ff */
[----:B------:R-:W-:Y:S02]  /*01e0*/  ISETP.LT.AND.EX P0, PT, R110, UR11, !P1, P0 ;  /* 0x0000000b6e007c0c */ /* 0x000fe4000cf01300 */
[----:B------:R-:W-:Y:S02]  /*01f0*/  ISETP.LT.U32.AND P5, PT, R93, UR10, PT ;  /* 0x0000000a5d007c0c */ /* 0x000fe4000bfa1070 */
[----:B------:R-:W-:Y:S01]  /*0200*/  SHF.R.S32.HI R109, RZ, 0x1f, R93 ;  /* 0x0000001fff6d7819 */ /* 0x000fe2000001145d */
[----:B---3--:R-:W-:Y:S01]  /*0210*/  ULEA UR5, UR6, UR5, 0x18 ;  /* 0x0000000506057291 */ /* 0x008fe2000f8ec03f */
[----:B------:R-:W-:-:S02]  /*0220*/  IADD3 R92, R82, 0x20, RZ ;  /* 0x00000020525c7810 */ /* 0x000fc40007ffe0ff */
[----:B------:R-:W-:Y:S02]  /*0230*/  ISETP.LT.AND.EX P6, PT, R109, UR11, !P1, P5 ;  /* 0x0000000b6d007c0c */ /* 0x000fe4000cfc1350 */
[----:B------:R-:W-:Y:S02]  /*0240*/  ISETP.LT.U32.AND P4, PT, R92, UR10, PT ;  /* 0x0000000a5c007c0c */ /* 0x000fe4000bf81070 */
[----:B------:R-:W-:Y:S02]  /*0250*/  SHF.R.S32.HI R108, RZ, 0x1f, R92 ;  /* 0x0000001fff6c7819 */ /* 0x000fe4000001145c */
[----:B------:R-:W-:Y:S02]  /*0260*/  @P0 LOP3.LUT R2, R2, 0x80, RZ, 0xfc, !PT ;  /* 0x0000008002020812 */ /* 0x000fe400078efcff */
[----:B------:R-:W-:Y:S02]  /*0270*/  ISETP.LT.AND.EX P5, PT, R108, UR11, !P1, P4 ;  /* 0x0000000b6c007c0c */ /* 0x000fe4000cfa1340 */
[----:B------:R-:W-:-:S02]  /*0280*/  LOP3.LUT R2, R2, 0xffffffbf, RZ, 0xc0, !PT ;  /* 0xffffffbf02027812 */ /* 0x000fc400078ec0ff */
[----:B------:R-:W-:Y:S02]  /*0290*/  IADD3 R91, R82, 0x30, RZ ;  /* 0x00000030525b7810 */ /* 0x000fe40007ffe0ff */
[----:B------:R-:W-:Y:S02]  /*02a0*/  @P6 LOP3.LUT R2, R2, 0x40, RZ, 0xfc, !PT ;  /* 0x0000004002026812 */ /* 0x000fe400078efcff */
[----:B------:R-:W-:Y:S02]  /*02b0*/  IADD3 R90, R82, 0x40, RZ ;  /* 0x00000040525a7810 */ /* 0x000fe40007ffe0ff */
[----:B------:R-:W-:Y:S02]  /*02c0*/  ISETP.LT.U32.AND P3, PT, R91, UR10, PT ;  /* 0x0000000a5b007c0c */ /* 0x000fe4000bf61070 */
[----:B------:R-:W-:Y:S02]  /*02d0*/  SHF.R.S32.HI R107, RZ, 0x1f, R91 ;  /* 0x0000001fff6b7819 */ /* 0x000fe4000001145b */
[----:B------:R-:W-:-:S02]  /*02e0*/  LOP3.LUT R2, R2, 0xffffffdf, RZ, 0xc0, !PT ;  /* 0xffffffdf02027812 */ /* 0x000fc400078ec0ff */
[----:B------:R-:W-:Y:S02]  /*02f0*/  ISETP.LT.U32.AND P2, PT, R90, UR10, PT ;  /* 0x0000000a5a007c0c */ /* 0x000fe4000bf41070 */
[----:B------:R-:W-:Y:S02]  /*0300*/  SHF.R.S32.HI R106, RZ, 0x1f, R90 ;  /* 0x0000001fff6a7819 */ /* 0x000fe4000001145a */
[----:B------:R-:W-:Y:S02]  /*0310*/  ISETP.LT.AND.EX P4, PT, R107, UR11, !P1, P3 ;  /* 0x0000000b6b007c0c */ /* 0x000fe4000cf81330 */
[----:B------:R-:W-:Y:S02]  /*0320*/  @P5 LOP3.LUT R2, R2, 0x20, RZ, 0xfc, !PT ;  /* 0x0000002002025812 */ /* 0x000fe400078efcff */
[----:B------:R-:W-:Y:S02]  /*0330*/  IADD3 R89, R82, 0x50, RZ ;  /* 0x0000005052597810 */ /* 0x000fe40007ffe0ff */
[----:B------:R-:W-:-:S02]  /*0340*/  ISETP.LT.AND.EX P3, PT, R106, UR11, !P1, P2 ;  /* 0x0000000b6a007c0c */ /* 0x000fc4000cf61320 */
[----:B------:R-:W-:Y:S02]  /*0350*/  LOP3.LUT R2, R2, 0xfffffff7, RZ, 0xc0, !PT ;  /* 0xfffffff702027812 */ /* 0x000fe400078ec0ff */
[----:B------:R-:W-:Y:S02]  /*0360*/  ISETP.LT.U32.AND P0, PT, R89, UR10, PT ;  /* 0x0000000a59007c0c */ /* 0x000fe4000bf01070 */
[----:B------:R-:W-:Y:S02]  /*0370*/  SHF.R.S32.HI R105, RZ, 0x1f, R89 ;  /* 0x0000001fff697819 */ /* 0x000fe40000011459 */
[----:B------:R-:W-:Y:S02]  /*0380*/  LOP3.LUT R2, R2, 0xffffffef, RZ, 0xc0, !PT ;  /* 0xffffffef02027812 */ /* 0x000fe400078ec0ff */
[----:B------:R-:W-:Y:S02]  /*0390*/  IADD3 R88, R82, 0x60, RZ ;  /* 0x0000006052587810 */ /* 0x000fe40007ffe0ff */
[----:B------:R-:W-:-:S02]  /*03a0*/  ISETP.LT.AND.EX P2, PT, R105, UR11, !P1, P0 ;  /* 0x0000000b69007c0c */ /* 0x000fc4000cf41300 */
[----:B------:R-:W-:Y:S02]  /*03b0*/  @P4 LOP3.LUT R2, R2, 0x10, RZ, 0xfc, !PT ;  /* 0x0000001002024812 */ /* 0x000fe400078efcff */
[----:B------:R-:W-:Y:S02]  /*03c0*/  SHF.R.S32.HI R104, RZ, 0x1f, R88 ;  /* 0x0000001fff687819 */ /* 0x000fe40000011458 */
[----:B------:R-:W-:Y:S02]  /*03d0*/  ISETP.LT.U32.AND P0, PT, R88, UR10, PT ;  /* 0x0000000a58007c0c */ /* 0x000fe4000bf01070 */
[----:B------:R-:W-:Y:S02]  /*03e0*/  @P3 LOP3.LUT R2, R2, 0x8, RZ, 0xfc, !PT ;  /* 0x0000000802023812 */ /* 0x000fe400078efcff */
[----:B------:R-:W-:Y:S02]  /*03f0*/  ISETP.LT.AND.EX P0, PT, R104, UR11, !P1, P0 ;  /* 0x0000000b68007c0c */ /* 0x000fe4000cf01300 */
[----:B------:R-:W-:-:S02]  /*0400*/  LOP3.LUT R2, R2, 0xfffffffb, RZ, 0xc0, !PT ;  /* 0xfffffffb02027812 */ /* 0x000fc400078ec0ff */
[----:B------:R-:W-:Y:S02]  /*0410*/  IADD3 R87, R82, 0x70, RZ ;  /* 0x0000007052577810 */ /* 0x000fe40007ffe0ff */
[----:B------:R-:W-:Y:S02]  /*0420*/  @P2 LOP3.LUT R2, R2, 0x4, RZ, 0xfc, !PT ;  /* 0x0000000402022812 */ /* 0x000fe400078efcff */
[C---:B------:R-:W-:Y:S02]  /*0430*/  IADD3 R86, R82.reuse, 0x80, RZ ;  /* 0x0000008052567810 */ /* 0x040fe40007ffe0ff */
[C---:B------:R-:W-:Y:S02]  /*0440*/  IADD3 R85, R82.reuse, 0x90, RZ ;  /* 0x0000009052557810 */ /* 0x040fe40007ffe0ff */
[----:B------:R-:W-:Y:S02]  /*0450*/  IADD3 R84, R82, 0xa0, RZ ;  /* 0x000000a052547810 */ /* 0x000fe40007ffe0ff */
[----:B------:R-:W-:-:S02]  /*0460*/  LOP3.LUT R2, R2, 0xfffffffd, RZ, 0xc0, !PT ;  /* 0xfffffffd02027812 */ /* 0x000fc400078ec0ff */
[----:B------:R-:W-:Y:S02]  /*0470*/  IADD3 R94, R82, 0xb0, RZ ;  /* 0x000000b0525e7810 */ /* 0x000fe40007ffe0ff */
[----:B------:R-:W-:Y:S02]  /*0480*/  SHF.R.S32.HI R103, RZ, 0x1f, R87 ;  /* 0x0000001fff677819 */ /* 0x000fe40000011457 */
[----:B------:R-:W-:Y:S02]  /*0490*/  SHF.R.S32.HI R102, RZ, 0x1f, R86 ;  /* 0x0000001fff667819 */ /* 0x000fe40000011456 */
[----:B------:R-:W-:Y:S02]  /*04a0*/  SHF.R.S32.HI R101, RZ, 0x1f, R85 ;  /* 0x0000001fff657819 */ /* 0x000fe40000011455 */
[----:B------:R-:W-:Y:S02]  /*04b0*/  SHF.R.S32.HI R100, RZ, 0x1f, R84 ;  /* 0x0000001fff647819 */ /* 0x000fe40000011454 */
[----:B------:R-:W-:-:S02]  /*04c0*/  ISETP.LT.U32.AND P5, PT, R87, UR10, PT ;  /* 0x0000000a57007c0c */ /* 0x000fc4000bfa1070 */
[----:B------:R-:W-:Y:S02]  /*04d0*/  @P0 LOP3.LUT R2, R2, 0x2, RZ, 0xfc, !PT ;  /* 0x0000000202020812 */ /* 0x000fe400078efcff */
[----:B------:R-:W-:Y:S02]  /*04e0*/  ISETP.LT.U32.AND P4, PT, R86, UR10, PT ;  /* 0x0000000a56007c0c */ /* 0x000fe4000bf81070 */
[----:B------:R-:W-:Y:S02]  /*04f0*/  ISETP.LT.U32.AND P3, PT, R85, UR10, PT ;  /* 0x0000000a55007c0c */ /* 0x000fe4000bf61070 */
[----:B------:R-:W-:Y:S02]  /*0500*/  ISETP.LT.U32.AND P2, PT, R84, UR10, PT ;  /* 0x0000000a54007c0c */ /* 0x000fe4000bf41070 */
[----:B------:R-:W-:Y:S02]  /*0510*/  SHF.R.S32.HI R99, RZ, 0x1f, R94 ;  /* 0x0000001fff637819 */ /* 0x000fe4000001145e */
[----:B------:R-:W-:Y:S01]  /*0520*/  ISETP.LT.U32.AND P0, PT, R94, UR10, PT ;  /* 0x0000000a5e007c0c */ /* 0x000fe2000bf01070 */
[----:B------:R-:W-:Y:S01]  /*0530*/  ULDC.U8 UR10, c[0x0][0x2a4] ;  /* 0x0000a900000a7ab9 */ /* 0x000fe20000000000 */
[----:B------:R-:W-:-:S02]  /*0540*/  ISETP.LT.AND.EX P5, PT, R103, UR11, !P1, P5 ;  /* 0x0000000b67007c0c */ /* 0x000fc4000cfa1350 */
[----:B------:R-:W-:Y:S02]  /*0550*/  ISETP.LT.AND.EX P4, PT, R102, UR11, !P1, P4 ;  /* 0x0000000b66007c0c */ /* 0x000fe4000cf81340 */
[----:B------:R-:W-:Y:S02]  /*0560*/  ISETP.LT.AND.EX P3, PT, R101, UR11, !P1, P3 ;  /* 0x0000000b65007c0c */ /* 0x000fe4000cf61330 */
[----:B------:R-:W-:Y:S02]  /*0570*/  ISETP.LT.AND.EX P2, PT, R100, UR11, !P1, P2 ;  /* 0x0000000b64007c0c */ /* 0x000fe4000cf41320 */
[----:B------:R-:W-:Y:S02]  /*0580*/  ISETP.LT.AND.EX P1, PT, R99, UR11, !P1, P0 ;  /* 0x0000000b63007c0c */ /* 0x000fe4000cf21300 */
[C---:B--2---:R-:W-:Y:S02]  /*0590*/  LEA.HI R115, P0, R5.reuse, R4, RZ, 0x1 ;  /* 0x0000000405737211 */ /* 0x044fe400078108ff */
[----:B------:R-:W-:-:S02]  /*05a0*/  LEA R11, R5, R5, 0x1 ;  /* 0x00000005050b7211 */ /* 0x000fc400078e08ff */
[----:B------:R-:W-:Y:S01]  /*05b0*/  IADD3.X R0, RZ, R5, RZ, P0, !PT ;  /* 0x00000005ff007210 */ /* 0x000fe200007fe4ff */
[----:B------:R-:W-:Y:S01]  /*05c0*/  IMAD.WIDE.U32 R4, R4, 0x3, RZ ;  /* 0x0000000304047825 */ /* 0x000fe200078e00ff */
[----:B------:R-:W-:Y:S02]  /*05d0*/  LEA R118, R9, UR5, 0x3 ;  /* 0x0000000509767c11 */ /* 0x000fe4000f8e18ff */
[----:B------:R-:W-:Y:S02]  /*05e0*/  SHF.R.S64 R115, R115, 0x1, R0 ;  /* 0x0000000173737819 */ /* 0x000fe40000001000 */
[----:B------:R-:W-:Y:S02]  /*05f0*/  IADD3 R11, R5, R11, RZ ;  /* 0x0000000b050b7210 */ /* 0x000fe40007ffe0ff */
[----:B------:R-:W0:Y:S01]  /*0600*/  LDC R5, c[0x0][0x10] ;  /* 0x00000400ff057b82 */ /* 0x000e220000000800 */
[----:B------:R-:W-:Y:S02]  /*0610*/  IADD3 R98, R82, 0xc0, RZ ;  /* 0x000000c052627810 */ /* 0x000fe40007ffe0ff */
[----:B------:R-:W-:-:S02]  /*0620*/  LEA.HI R116, P0, R11, R4, RZ, 0x1 ;  /* 0x000000040b747211 */ /* 0x000fc400078108ff */
[C---:B------:R-:W-:Y:S02]  /*0630*/  IADD3 R97, R82.reuse, 0xd0, RZ ;  /* 0x000000d052617810 */ /* 0x040fe40007ffe0ff */
[----:B------:R-:W-:Y:S01]  /*0640*/  IADD3.X R11, RZ, R11, RZ, P0, !PT ;  /* 0x0000000bff0b7210 */ /* 0x000fe200007fe4ff */
[----:B------:R-:W2:Y:S01]  /*0650*/  LDC R4, c[0x0][0xc] ;  /* 0x00000300ff047b82 */ /* 0x000ea20000000800 */
[C---:B------:R-:W-:Y:S02]  /*0660*/  IADD3 R96, R82.reuse, 0xe0, RZ ;  /* 0x000000e052607810 */ /* 0x040fe40007ffe0ff */
[----:B------:R-:W-:Y:S02]  /*0670*/  IADD3 R95, R82, 0xf0, RZ ;  /* 0x000000f0525f7810 */ /* 0x000fe40007ffe0ff */
[----:B------:R-:W-:Y:S02]  /*0680*/  SHF.R.S32.HI R0, RZ, 0x1, R0 ;  /* 0x00000001ff007819 */ /* 0x000fe40000011400 */
[----:B------:R-:W-:-:S02]  /*0690*/  SHF.R.S64 R116, R116, 0x1, R11 ;  /* 0x0000000174747819 */ /* 0x000fc4000000100b */
[----:B------:R-:W-:Y:S02]  /*06a0*/  SHF.R.S32.HI R9, RZ, 0x1, R11 ;  /* 0x00000001ff097819 */ /* 0x000fe4000001140b */
[----:B------:R-:W-:Y:S02]  /*06b0*/  SHF.R.S32.HI R114, RZ, 0x1f, R98 ;  /* 0x0000001fff727819 */ /* 0x000fe40000011462 */
[----:B------:R-:W-:Y:S02]  /*06c0*/  SHF.R.S32.HI R113, RZ, 0x1f, R97 ;  /* 0x0000001fff717819 */ /* 0x000fe40000011461 */
[----:B------:R-:W-:Y:S01]  /*06d0*/  SHF.R.S32.HI R112, RZ, 0x1f, R96 ;  /* 0x0000001fff707819 */ /* 0x000fe20000011460 */
[----:B0-----:R-:W-:Y:S01]  /*06e0*/  IMAD R123, R5, UR7, R7 ;  /* 0x00000007057b7c24 */ /* 0x001fe2000f8e0207 */
[----:B------:R-:W-:Y:S02]  /*06f0*/  SHF.R.S32.HI R111, RZ, 0x1f, R95 ;  /* 0x0000001fff6f7819 */ /* 0x000fe4000001145f */
[----:B------:R-:W-:-:S02]  /*0700*/  SHF.L.U64.HI R119, R115, 0x2, R0 ;  /* 0x0000000273777819 */ /* 0x000fc40000010200 */
[----:B------:R-:W-:Y:S02]  /*0710*/  SHF.L.U64.HI R120, R116, 0x2, R9 ;  /* 0x0000000274787819 */ /* 0x000fe40000010209 */
[----:B-12---:R-:W-:-:S07]  /*0720*/  LOP3.LUT R121, R4, 0x3, RZ, 0xc0, !PT ;  /* 0x0000000304797812 */ /* 0x006fce00078ec0ff */
.L_x_1216:
[----:B0-----:R-:W0:Y:S01]  /*0730*/  LDC R14, c[0x0][0x2a0] ;  /* 0x0000a800ff0e7b82 */ /* 0x001e220000000800 */
[----:B------:R-:W-:Y:S01]  /*0740*/  P2R R18, PR, RZ, 0x4 ;  /* 0x00000004ff127803 */ /* 0x000fe20000000000 */
[----:B------:R-:W-:Y:S01]  /*0750*/  ULDC.64 UR12, c[0x0][0x298] ;  /* 0x0000a600000c7ab9 */ /* 0x000fe20000000a00 */
[C---:B------:R-:W-:Y:S02]  /*0760*/  LOP3.LUT P2, RZ, R2.reuse, 0x80, RZ, 0xc0, !PT ;  /* 0x0000008002ff7812 */ /* 0x040fe4000784c0ff */
[----:B------:R-:W-:Y:S02]  /*0770*/  CS2R R80, SRZ ;  /* 0x0000000000507805 */ /* 0x000fe4000001ff00 */
[C---:B------:R-:W-:Y:S02]  /*0780*/  LOP3.LUT P6, RZ, R2.reuse, 0x40, RZ, 0xc0, !PT ;  /* 0x0000004002ff7812 */ /* 0x040fe400078cc0ff */
[----:B------:R-:W-:Y:S01]  /*0790*/  P2R R0, PR, RZ, 0x2 ;  /* 0x00000002ff007803 */ /* 0x000fe20000000000 */
[----:B------:R-:W1:Y:S01]  /*07a0*/  @P5 LDC.64 R46, c[0x0][0x230] ;  /* 0x00008c00ff2e5b82 */ /* 0x000e620000000a00 */
[----:B------:R-:W-:-:S02]  /*07b0*/  LOP3.LUT P1, RZ, R2, 0x10, RZ, 0xc0, !PT ;  /* 0x0000001002ff7812 */ /* 0x000fc4000782c0ff */
[----:B------:R-:W-:Y:S02]  /*07c0*/  SHF.R.U32.HI R62, RZ, 0x5, R6 ;  /* 0x00000005ff3e7819 */ /* 0x000fe40000011606 */
[----:B------:R-:W-:-:S03]  /*07d0*/  P2R R35, PR, RZ, 0x20 ;  /* 0x00000020ff237803 */ /* 0x000fc60000000000 */
[----:B------:R-:W2:Y:S01]  /*07e0*/  @P5 LDC.64 R44, c[0x0][0x228] ;  /* 0x00008a00ff2c5b82 */ /* 0x000ea20000000a00 */
[----:B0-----:R-:W-:-:S07]  /*07f0*/  IABS R13, R14 ;  /* 0x0000000e000d7213 */ /* 0x001fce0000000000 */
[----:B------:R-:W0:Y:S01]  /*0800*/  @P6 LDC.64 R68, c[0x0][0x230] ;  /* 0x00008c00ff446b82 */ /* 0x000e220000000a00 */
[----:B------:R-:W3:Y:S07]  /*0810*/  I2F.RP R10, R13 ;  /* 0x0000000d000a7306 */ /* 0x000eee0000209400 */
[----:B------:R-:W4:Y:S08]  /*0820*/  @P1 LDC.64 R58, c[0x0][0x230] ;  /* 0x00008c00ff3a1b82 */ /* 0x000f300000000a00 */
[----:B------:R-:W1:Y:S01]  /*0830*/  @P1 LDC.64 R56, c[0x0][0x228] ;  /* 0x00008a00ff381b82 */ /* 0x000e620000000a00 */
[----:B---3--:R-:W3:Y:S07]  /*0840*/  MUFU.RCP R10, R10 ;  /* 0x0000000a000a7308 */ /* 0x008eee0000001000 */
[----:B------:R-:W2:Y:S08]  /*0850*/  @P4 LDC.64 R42, c[0x0][0x228] ;  /* 0x00008a00ff2a4b82 */ /* 0x000eb00000000a00 */
[----:B------:R-:W2:Y:S01]  /*0860*/  @P3 LDC.64 R40, c[0x0][0x230] ;  /* 0x00008c00ff283b82 */ /* 0x000ea20000000a00 */
[----:B---3--:R-:W-:-:S04]  /*0870*/  IADD3 R8, R10, 0xffffffe, RZ ;  /* 0x0ffffffe0a087810 */ /* 0x008fc80007ffe0ff */
[----:B------:R3:W0:Y:S03]  /*0880*/  F2I.FTZ.U32.TRUNC.NTZ R9, R8 ;  /* 0x0000000800097305 */ /* 0x000626000021f000 */
[----:B------:R-:W2:Y:S01]  /*0890*/  @P3 LDC.64 R38, c[0x0][0x228] ;  /* 0x00008a00ff263b82 */ /* 0x000ea20000000a00 */
[----:B---3--:R-:W-:Y:S02]  /*08a0*/  MOV R8, RZ ;  /* 0x000000ff00087202 */ /* 0x008fe40000000f00 */
[----:B0-----:R-:W-:-:S05]  /*08b0*/  IADD3 R12, RZ, -R9, RZ ;  /* 0x80000009ff0c7210 */ /* 0x001fca0007ffe0ff */
        /* <DEDUP_REMOVED lines=14> */
[----:B------:R-:W0:Y:S11]  /*09a0*/  @P2 LDC.64 R12, c[0x0][0x288] ;  /* 0x0000a200ff0c2b82 */ /* 0x000e360000000a00 */
[----:B------:R-:W-:-:S02]  /*09b0*/  @P0 IADD3 R9, R9, 0x1, RZ ;  /* 0x0000000109090810 */ /* 0x000fc40007ffe0ff */
[----:B------:R-:W-:-:S13]  /*09c0*/  ISETP.GE.AND P0, PT, R3, RZ, PT ;  /* 0x000000ff0300720c */ /* 0x000fda0003f06270 */
[----:B------:R-:W-:Y:S02]  /*09d0*/  @!P0 IADD3 R11, -R11, RZ, RZ ;  /* 0x000000ff0b0b8210 */ /* 0x000fe40007ffe1ff */
[----:B------:R-:W-:Y:S02]  /*09e0*/  ISETP.GE.AND P0, PT, R8, RZ, PT ;  /* 0x000000ff0800720c */ /* 0x000fe40003f06270 */
[----:B------:R-:W-:-:S11]  /*09f0*/  LOP3.LUT R8, RZ, R14, RZ, 0x33, !PT ;  /* 0x0000000eff087212 */ /* 0x000fd600078e33ff */
[----:B------:R-:W-:Y:S02]  /*0a00*/  @!P0 IADD3 R9, -R9, RZ, RZ ;  /* 0x000000ff09098210 */ /* 0x000fe40007ffe1ff */
[----:B------:R-:W-:-:S04]  /*0a10*/  ISETP.NE.AND P0, PT, R14, RZ, PT ;  /* 0x000000ff0e00720c */ /* 0x000fc80003f05270 */
[C---:B------:R-:W-:Y:S02]  /*0a20*/  SEL R34, R8.reuse, R11, !P0 ;  /* 0x0000000b08227207 */ /* 0x040fe40004000000 */
[----:B------:R-:W-:Y:S01]  /*0a30*/  SEL R9, R8, R9, !P0 ;  /* 0x0000000908097207 */ /* 0x000fe20004000000 */
[----:B------:R-:W3:Y:S01]  /*0a40*/  @P2 LDC.64 R10, c[0x0][0x230] ;  /* 0x00008c00ff0a2b82 */ /* 0x000ee20000000a00 */
[----:B------:R-:W-:Y:S02]  /*0a50*/  LEA R30, R34, R117, 0x6 ;  /* 0x00000075221e7211 */ /* 0x000fe400078e30ff */
[----:B------:R-:W-:Y:S02]  /*0a60*/  SHF.R.S32.HI R8, RZ, 0x1f, R9 ;  /* 0x0000001fff087819 */ /* 0x000fe40000011409 */
[----:B------:R-:W-:-:S03]  /*0a70*/  SHF.R.S32.HI R31, RZ, 0x1f, R30 ;  /* 0x0000001fff1f7819 */ /* 0x000fc6000001141e */
[----:B------:R-:W-:Y:S02]  /*0a80*/  IMAD R8, R8, UR12, RZ ;  /* 0x0000000c08087c24 */ /* 0x000fe4000f8e02ff */
[----:B------:R-:W-:-:S04]  /*0a90*/  IMAD.WIDE.U32 R20, R9, UR12, R30 ;  /* 0x0000000c09147c25 */ /* 0x000fc8000f8e001e */
[----:B------:R-:W-:Y:S01]  /*0aa0*/  IMAD R23, R9, UR13, R8 ;  /* 0x0000000d09177c24 */ /* 0x000fe2000f8e0208 */
[----:B------:R-:W-:Y:S01]  /*0ab0*/  @P2 MOV R22, R20 ;  /* 0x0000001400162202 */ /* 0x000fe20000000f00 */
[----:B0-----:R-:W-:Y:S01]  /*0ac0*/  @P2 IMAD R8, R110, R12, RZ ;  /* 0x0000000c6e082224 */ /* 0x001fe200078e02ff */
[----:B------:R-:W-:Y:S01]  /*0ad0*/  @P4 MOV R24, R20 ;  /* 0x0000001400184202 */ /* 0x000fe20000000f00 */
[----:B------:R-:W-:Y:S01]  /*0ae0*/  ULDC.64 UR12, c[0x0][0x290] ;  /* 0x0000a400000c7ab9 */ /* 0x000fe20000000a00 */
[----:B------:R-:W-:Y:S01]  /*0af0*/  IADD3 R23, R21, R23, RZ ;  /* 0x0000001715177210 */ /* 0x000fe20007ffe0ff */
[----:B------:R-:W-:-:S03]  /*0b00*/  @P2 IMAD R13, R82, R13, R8 ;  /* 0x0000000d520d2224 */ /* 0x000fc600078e0208 */
[----:B------:R-:W-:Y:S01]  /*0b10*/  @P4 MOV R25, R23 ;  /* 0x0000001700194202 */ /* 0x000fe20000000f00 */
[----:B------:R-:W-:-:S05]  /*0b20*/  @P2 IMAD.WIDE.U32 R8, R82, R12, R22 ;  /* 0x0000000c52082225 */ /* 0x000fca00078e0016 */
[----:B------:R-:W-:Y:S02]  /*0b30*/  @P2 IADD3 R9, R9, R13, RZ ;  /* 0x0000000d09092210 */ /* 0x000fe40007ffe0ff */
[----:B------:R-:W0:Y:S01]  /*0b40*/  @P2 LDC.64 R12, c[0x0][0x228] ;  /* 0x00008a00ff0c2b82 */ /* 0x000e220000000a00 */
[C---:B------:R-:W-:Y:S02]  /*0b50*/  @P2 SHF.L.U32 R71, R8.reuse, 0x1, RZ ;  /* 0x0000000108472819 */ /* 0x040fe400000006ff */
[----:B------:R-:W-:Y:S02]  /*0b60*/  @P2 SHF.L.U64.HI R8, R8, 0x1, R9 ;  /* 0x0000000108082819 */ /* 0x000fe40000010209 */
[----:B---3--:R-:W-:Y:S02]  /*0b70*/  @P2 IADD3 R10, P0, R71, R10, RZ ;  /* 0x0000000a470a2210 */ /* 0x008fe40007f1e0ff */
[----:B------:R-:W-:Y:S02]  /*0b80*/  @P6 MOV R9, R23 ;  /* 0x0000001700096202 */ /* 0x000fe40000000f00 */
[----:B------:R-:W-:-:S02]  /*0b90*/  @P2 IADD3.X R11, R8, R11, RZ, P0, !PT ;  /* 0x0000000b080b2210 */ /* 0x000fc400007fe4ff */
[----:B0-----:R-:W-:-:S04]  /*0ba0*/  @P2 IADD3 R70, P0, R71, R12, RZ ;  /* 0x0000000c47462210 */ /* 0x001fc80007f1e0ff */
[----:B------:R-:W-:Y:S02]  /*0bb0*/  @P2 IADD3.X R71, R8, R13, RZ, P0, !PT ;  /* 0x0000000d08472210 */ /* 0x000fe400007fe4ff */
[----:B------:R-:W0:Y:S01]  /*0bc0*/  @P6 LDC.64 R12, c[0x0][0x288] ;  /* 0x0000a200ff0c6b82 */ /* 0x000e220000000a00 */
[----:B------:R-:W-:-:S13]  /*0bd0*/  LOP3.LUT P2, RZ, R2, 0x20, RZ, 0xc0, !PT ;  /* 0x0000002002ff7812 */ /* 0x000fda000784c0ff */
[----:B------:R-:W3:Y:S01]  /*0be0*/  @P2 LDC.64 R60, c[0x0][0x228] ;  /* 0x00008a00ff3c2b82 */ /* 0x000ee20000000a00 */
[----:B------:R-:W-:Y:S01]  /*0bf0*/  @P2 MOV R15, R23 ;  /* 0x00000017000f2202 */ /* 0x000fe20000000f00 */
[----:B0-----:R-:W-:-:S04]  /*0c00*/  @P6 IMAD R8, R109, R12, RZ ;  /* 0x0000000c6d086224 */ /* 0x001fc800078e02ff */
[----:B------:R-:W-:Y:S01]  /*0c10*/  @P6 IMAD R13, R93, R13, R8 ;  /* 0x0000000d5d0d6224 */ /* 0x000fe200078e0208 */
[----:B------:R-:W-:-:S05]  /*0c20*/  @P6 MOV R8, R20 ;  /* 0x0000001400086202 */ /* 0x000fca0000000f00 */
[----:B------:R-:W-:-:S05]  /*0c30*/  @P6 IMAD.WIDE.U32 R8, R93, R12, R8 ;  /* 0x0000000c5d086225 */ /* 0x000fca00078e0008 */
[----:B------:R-:W-:Y:S02]  /*0c40*/  @P6 IADD3 R9, R9, R13, RZ ;  /* 0x0000000d09096210 */ /* 0x000fe40007ffe0ff */
[----:B------:R-:W0:Y:S01]  /*0c50*/  @P6 LDC.64 R12, c[0x0][0x228] ;  /* 0x00008a00ff0c6b82 */ /* 0x000e220000000a00 */
[C---:B------:R-:W-:Y:S02]  /*0c60*/  @P6 SHF.L.U32 R67, R8.reuse, 0x1, RZ ;  /* 0x0000000108436819 */ /* 0x040fe400000006ff */
[----:B------:R-:W-:Y:S02]  /*0c70*/  @P6 SHF.L.U64.HI R8, R8, 0x1, R9 ;  /* 0x0000000108086819 */ /* 0x000fe40000010209 */
[----:B------:R-:W-:-:S04]  /*0c80*/  @P6 IADD3 R68, P0, R67, R68, RZ ;  /* 0x0000004443446210 */ /* 0x000fc80007f1e0ff */
[----:B------:R-:W-:Y:S02]  /*0c90*/  @P6 IADD3.X R69, R8, R69, RZ, P0, !PT ;  /* 0x0000004508456210 */ /* 0x000fe400007fe4ff */
[----:B0-----:R-:W-:-:S04]  /*0ca0*/  @P6 IADD3 R66, P0, R67, R12, RZ ;  /* 0x0000000c43426210 */ /* 0x001fc80007f1e0ff */
[----:B------:R-:W-:Y:S02]  /*0cb0*/  @P6 IADD3.X R67, R8, R13, RZ, P0, !PT ;  /* 0x0000000d08436210 */ /* 0x000fe400007fe4ff */
[----:B------:R-:W0:Y:S01]  /*0cc0*/  @P2 LDC.64 R8, c[0x0][0x288] ;  /* 0x0000a200ff082b82 */ /* 0x000e220000000a00 */
[----:B------:R-:W-:-:S07]  /*0cd0*/  LOP3.LUT P6, RZ, R2, 0x2, RZ, 0xc0, !PT ;  /* 0x0000000202ff7812 */ /* 0x000fce00078cc0ff */
[----:B------:R-:W4:Y:S06]  /*0ce0*/  @P2 LDC.64 R12, c[0x0][0x230] ;  /* 0x00008c00ff0c2b82 */ /* 0x000f2c0000000a00 */
[----:B------:R-:W-:Y:S02]  /*0cf0*/  @P6 MOV R19, R23 ;  /* 0x0000001700136202 */ /* 0x000fe40000000f00 */
[----:B------:R-:W2:Y:S01]  /*0d00*/  @P6 LDC.64 R48, c[0x0][0x228] ;  /* 0x00008a00ff306b82 */ /* 0x000ea20000000a00 */
[----:B0-----:R-:W-:-:S04]  /*0d10*/  @P2 IMAD R14, R108, R8, RZ ;  /* 0x000000086c0e2224 */ /* 0x001fc800078e02ff */
[----:B------:R-:W-:Y:S01]  /*0d20*/  @P2 IMAD R17, R92, R9, R14 ;  /* 0x000000095c112224 */ /* 0x000fe200078e020e */
[----:B------:R-:W-:-:S05]  /*0d30*/  @P2 MOV R14, R20 ;  /* 0x00000014000e2202 */ /* 0x000fca0000000f00 */
[----:B------:R-:W-:-:S05]  /*0d40*/  @P2 IMAD.WIDE.U32 R8, R92, R8, R14 ;  /* 0x000000085c082225 */ /* 0x000fca00078e000e */
[----:B------:R-:W-:Y:S02]  /*0d50*/  @P2 IADD3 R15, R9, R17, RZ ;  /* 0x00000011090f2210 */ /* 0x000fe40007ffe0ff */
[C---:B------:R-:W-:Y:S02]  /*0d60*/  @P2 SHF.L.U32 R9, R8.reuse, 0x1, RZ ;  /* 0x0000000108092819 */ /* 0x040fe400000006ff */
[----:B------:R-:W-:Y:S02]  /*0d70*/  @P2 SHF.L.U64.HI R8, R8, 0x1, R15 ;  /* 0x0000000108082819 */ /* 0x000fe4000001020f */
[----:B----4-:R-:W-:Y:S02]  /*0d80*/  @P2 IADD3 R12, P0, R9, R12, RZ ;  /* 0x0000000c090c2210 */ /* 0x010fe40007f1e0ff */
[----:B------:R-:W-:Y:S02]  /*0d90*/  @P1 MOV R15, R23 ;  /* 0x00000017000f1202 */ /* 0x000fe40000000f00 */
[----:B------:R-:W-:-:S02]  /*0da0*/  @P2 IADD3.X R13, R8, R13, RZ, P0, !PT ;  /* 0x0000000d080d2210 */ /* 0x000fc400007fe4ff */
[----:B---3--:R-:W-:-:S04]  /*0db0*/  @P2 IADD3 R60, P0, R9, R60, RZ ;  /* 0x0000003c093c2210 */ /* 0x008fc80007f1e0ff */
        /* <DEDUP_REMOVED lines=10> */
[C---:B------:R-:W-:Y:S02]  /*0e60*/  @P1 SHF.L.U32 R9, R14.reuse, 0x1, RZ ;  /* 0x000000010e091819 */ /* 0x040fe400000006ff */
[----:B------:R-:W-:Y:S02]  /*0e70*/  @P1 SHF.L.U64.HI R14, R14, 0x1, R15 ;  /* 0x000000010e0e1819 */ /* 0x000fe4000001020f */
[----:B------:R-:W-:-:S04]  /*0e80*/  @P1 IADD3 R58, P0, R9, R58, RZ ;  /* 0x0000003a093a1210 */ /* 0x000fc80007f1e0ff */
[C---:B------:R-:W-:Y:S02]  /*0e90*/  @P1 IADD3.X R59, R14.reuse, R59, RZ, P0, !PT ;  /* 0x0000003b0e3b1210 */ /* 0x040fe400007fe4ff */
[----:B-1----:R-:W-:Y:S02]  /*0ea0*/  @P1 IADD3 R56, P0, R9, R56, RZ ;  /* 0x0000003809381210 */ /* 0x002fe40007f1e0ff */
[----:B------:R-:W0:Y:S02]  /*0eb0*/  @P2 LDC.64 R8, c[0x0][0x288] ;  /* 0x0000a200ff082b82 */ /* 0x000e240000000a00 */
[----:B------:R-:W-:Y:S02]  /*0ec0*/  @P1 IADD3.X R57, R14, R57, RZ, P0, !PT ;  /* 0x000000390e391210 */ /* 0x000fe400007fe4ff */
[----:B------:R-:W-:-:S04]  /*0ed0*/  LOP3.LUT P1, RZ, R2, 0x4, RZ, 0xc0, !PT ;  /* 0x0000000402ff7812 */ /* 0x000fc8000782c0ff */
[----:B------:R-:W1:Y:S09]  /*0ee0*/  @P2 LDC.64 R14, c[0x0][0x230] ;  /* 0x00008c00ff0e2b82 */ /* 0x000e720000000a00 */
[----:B------:R-:W4:Y:S01]  /*0ef0*/  @P1 LDC.64 R52, c[0x0][0x230] ;  /* 0x00008c00ff341b82 */ /* 0x000f220000000a00 */
[----:B0-----:R-:W-:-:S07]  /*0f00*/  @P2 IMAD R16, R106, R8, RZ ;  /* 0x000000086a102224 */ /* 0x001fce00078e02ff */
[----:B------:R-:W0:Y:S01]  /*0f10*/  @P1 LDC.64 R50, c[0x0][0x228] ;  /* 0x00008a00ff321b82 */ /* 0x000e220000000a00 */
[----:B------:R-:W-:Y:S01]  /*0f20*/  @P2 IMAD R9, R90, R9, R16 ;  /* 0x000000095a092224 */ /* 0x000fe200078e0210 */
[----:B------:R-:W-:-:S05]  /*0f30*/  @P2 MOV R16, R20 ;  /* 0x0000001400102202 */ /* 0x000fca0000000f00 */
[----:B------:R-:W-:-:S05]  /*0f40*/  @P2 IMAD.WIDE.U32 R16, R90, R8, R16 ;  /* 0x000000085a102225 */ /* 0x000fca00078e0010 */
[----:B------:R-:W-:Y:S02]  /*0f50*/  @P2 IADD3 R17, R17, R9, RZ ;  /* 0x0000000911112210 */ /* 0x000fe40007ffe0ff */
[C---:B------:R-:W-:Y:S02]  /*0f60*/  @P2 SHF.L.U32 R9, R16.reuse, 0x1, RZ ;  /* 0x0000000110092819 */ /* 0x040fe400000006ff */
[----:B------:R-:W-:Y:S02]  /*0f70*/  @P2 SHF.L.U64.HI R16, R16, 0x1, R17 ;  /* 0x0000000110102819 */ /* 0x000fe40000010211 */
[----:B-1----:R-:W-:Y:S02]  /*0f80*/  @P2 IADD3 R14, P0, R9, R14, RZ ;  /* 0x0000000e090e2210 */ /* 0x002fe40007f1e0ff */
[----:B------:R-:W-:Y:S02]  /*0f90*/  @P1 MOV R17, R23 ;  /* 0x0000001700111202 */ /* 0x000fe40000000f00 */
[----:B------:R-:W-:-:S02]  /*0fa0*/  @P2 IADD3.X R15, R16, R15, RZ, P0, !PT ;  /* 0x0000000f100f2210 */ /* 0x000fc400007fe4ff */
[----:B---3--:R-:W-:Y:S02]  /*0fb0*/  @P2 IADD3 R54, P0, R9, R54, RZ ;  /* 0x0000003609362210 */ /* 0x008fe40007f1e0ff */
[----:B------:R-:W1:Y:S02]  /*0fc0*/  @P1 LDC.64 R8, c[0x0][0x288] ;  /* 0x0000a200ff081b82 */ /* 0x000e640000000a00 */
[----:B------:R-:W-:Y:S02]  /*0fd0*/  @P2 IADD3.X R55, R16, R55, RZ, P0, !PT ;  /* 0x0000003710372210 */ /* 0x000fe400007fe4ff */
[----:B------:R-:W-:Y:S02]  /*0fe0*/  ISETP.NE.AND P2, PT, R18, RZ, PT ;  /* 0x000000ff1200720c */ /* 0x000fe40003f45270 */
[----:B------:R-:W-:-:S11]  /*0ff0*/  @P6 MOV R18, R20 ;  /* 0x0000001400126202 */ /* 0x000fd60000000f00 */
[----:B------:R-:W3:Y:S01]  /*1000*/  @P2 LDC.64 R36, c[0x0][0x230] ;  /* 0x00008c00ff242b82 */ /* 0x000ee20000000a00 */
[----:B-1----:R-:W-:-:S07]  /*1010*/  @P1 IMAD R16, R105, R8, RZ ;  /* 0x0000000869101224 */ /* 0x002fce00078e02ff */
[----:B------:R-:W1:Y:S01]  /*1020*/  @P2 LDC.64 R26, c[0x0][0x228] ;  /* 0x00008a00ff1a2b82 */ /* 0x000e620000000a00 */
[----:B------:R-:W-:Y:S01]  /*1030*/  @P1 IMAD R9, R89, R9, R16 ;  /* 0x0000000959091224 */ /* 0x000fe200078e0210 */
[----:B------:R-:W-:-:S05]  /*1040*/  @P1 MOV R16, R20 ;  /* 0x0000001400101202 */ /* 0x000fca0000000f00 */
[----:B------:R-:W-:-:S05]  /*1050*/  @P1 IMAD.WIDE.U32 R16, R89, R8, R16 ;  /* 0x0000000859101225 */ /* 0x000fca00078e0010 */
[----:B------:R-:W-:Y:S02]  /*1060*/  @P1 IADD3 R17, R17, R9, RZ ;  /* 0x0000000911111210 */ /* 0x000fe40007ffe0ff */
[C---:B------:R-:W-:Y:S02]  /*1070*/  @P1 SHF.L.U32 R9, R16.reuse, 0x1, RZ ;  /* 0x0000000110091819 */ /* 0x040fe400000006ff */
[----:B------:R-:W-:Y:S02]  /*1080*/  @P1 SHF.L.U64.HI R16, R16, 0x1, R17 ;  /* 0x0000000110101819 */ /* 0x000fe40000010211 */
[----:B----4-:R-:W-:-:S04]  /*1090*/  @P1 IADD3 R52, P0, R9, R52, RZ ;  /* 0x0000003409341210 */ /* 0x010fc80007f1e0ff */
[C---:B------:R-:W-:Y:S02]  /*10a0*/  @P1 IADD3.X R53, R16.reuse, R53, RZ, P0, !PT ;  /* 0x0000003510351210 */ /* 0x040fe400007fe4ff */
[----:B0-----:R-:W-:Y:S02]  /*10b0*/  @P1 IADD3 R50, P0, R9, R50, RZ ;  /* 0x0000003209321210 */ /* 0x001fe40007f1e0ff */
[----:B------:R-:W0:Y:S02]  /*10c0*/  @P6 LDC.64 R8, c[0x0][0x288] ;  /* 0x0000a200ff086b82 */ /* 0x000e240000000a00 */
[----:B------:R-:W-:Y:S02]  /*10d0*/  @P1 IADD3.X R51, R16, R51, RZ, P0, !PT ;  /* 0x0000003310331210 */ /* 0x000fe400007fe4ff */
[----:B------:R-:W-:-:S04]  /*10e0*/  ISETP.NE.AND P1, PT, R0, RZ, PT ;  /* 0x000000ff0000720c */ /* 0x000fc80003f25270 */
[----:B------:R-:W4:Y:S09]  /*10f0*/  @P6 LDC.64 R16, c[0x0][0x230] ;  /* 0x00008c00ff106b82 */ /* 0x000f320000000a00 */
[----:B------:R-:W1:Y:S01]  /*1100*/  @P1 LDC.64 R28, c[0x0][0x230] ;  /* 0x00008c00ff1c1b82 */ /* 0x000e620000000a00 */
[----:B0-----:R-:W-:-:S07]  /*1110*/  @P6 IMAD R0, R104, R8, RZ ;  /* 0x0000000868006224 */ /* 0x001fce00078e02ff */
[----:B------:R-:W0:Y:S01]  /*1120*/  @P1 LDC.64 R32, c[0x0][0x228] ;  /* 0x00008a00ff201b82 */ /* 0x000e220000000a00 */
[----:B------:R-:W-:-:S04]  /*1130*/  @P6 IMAD.WIDE.U32 R18, R88, R8, R18 ;  /* 0x0000000858126225 */ /* 0x000fc800078e0012 */
[----:B------:R-:W-:-:S05]  /*1140*/  @P6 IMAD R9, R88, R9, R0 ;  /* 0x0000000958096224 */ /* 0x000fca00078e0200 */
[----:B------:R-:W-:Y:S02]  /*1150*/  @P6 IADD3 R19, R19, R9, RZ ;  /* 0x0000000913136210 */ /* 0x000fe40007ffe0ff */
[C---:B------:R-:W-:Y:S02]  /*1160*/  @P6 SHF.L.U32 R9, R18.reuse, 0x1, RZ ;  /* 0x0000000112096819 */ /* 0x040fe400000006ff */
[----:B------:R-:W-:Y:S02]  /*1170*/  @P6 SHF.L.U64.HI R18, R18, 0x1, R19 ;  /* 0x0000000112126819 */ /* 0x000fe40000010213 */
[----:B----4-:R-:W-:Y:S02]  /*1180*/  @P6 IADD3 R16, P0, R9, R16, RZ ;  /* 0x0000001009106210 */ /* 0x010fe40007f1e0ff */
[----:B------:R-:W-:Y:S02]  /*1190*/  @P5 MOV R19, R23 ;  /* 0x0000001700135202 */ /* 0x000fe40000000f00 */
[----:B------:R-:W-:-:S02]  /*11a0*/  @P6 IADD3.X R17, R18, R17, RZ, P0, !PT ;  /* 0x0000001112116210 */ /* 0x000fc400007fe4ff */
[----:B--2---:R-:W-:Y:S02]  /*11b0*/  @P6 IADD3 R48, P0, R9, R48, RZ ;  /* 0x0000003009306210 */ /* 0x004fe40007f1e0ff */
[----:B------:R-:W2:Y:S02]  /*11c0*/  @P5 LDC.64 R8, c[0x0][0x288] ;  /* 0x0000a200ff085b82 */ /* 0x000ea40000000a00 */
[----:B------:R-:W-:Y:S02]  /*11d0*/  @P6 IADD3.X R49, R18, R49, RZ, P0, !PT ;  /* 0x0000003112316210 */ /* 0x000fe400007fe4ff */
[----:B------:R-:W-:Y:S01]  /*11e0*/  @P5 MOV R18, R20 ;  /* 0x0000001400125202 */ /* 0x000fe20000000f00 */
[----:B--2---:R-:W-:-:S04]  /*11f0*/  @P5 IMAD R0, R103, R8, RZ ;  /* 0x0000000867005224 */ /* 0x004fc800078e02ff */
[----:B------:R-:W-:-:S04]  /*1200*/  @P5 IMAD.WIDE.U32 R18, R87, R8, R18 ;  /* 0x0000000857125225 */ /* 0x000fc800078e0012 */
        /* <DEDUP_REMOVED lines=8> */
[----:B------:R-:W-:Y:S02]  /*1290*/  @P5 IADD3.X R45, R18, R45, RZ, P0, !PT ;  /* 0x0000002d122d5210 */ /* 0x000fe400007fe4ff */
[----:B------:R-:W-:Y:S02]  /*12a0*/  CS2R R78, SRZ ;  /* 0x00000000004e7805 */ /* 0x000fe4000001ff00 */
[----:B------:R-:W-:-:S02]  /*12b0*/  LOP3.LUT P5, RZ, R2, 0x8, RZ, 0xc0, !PT ;  /* 0x0000000802ff7812 */ /* 0x000fc400078ac0ff */
[----:B------:R-:W4:Y:S02]  /*12c0*/  @P4 LDC.64 R18, c[0x0][0x230] ;  /* 0x00008c00ff124b82 */ /* 0x000f240000000a00 */
[----:B------:R-:W-:Y:S02]  /*12d0*/  P2R R65, PR, RZ, 0x20 ;  /* 0x00000020ff417803 */ /* 0x000fe40000000000 */
[----:B------:R-:W-:-:S04]  /*12e0*/  LOP3.LUT P5, RZ, R2, 0x10, RZ, 0xc0, !PT ;  /* 0x0000001002ff7812 */ /* 0x000fc800078ac0ff */
[----:B------:R-:W-:Y:S02]  /*12f0*/  P2R R74, PR, RZ, 0x20 ;  /* 0x00000020ff4a7803 */ /* 0x000fe40000000000 */
[----:B------:R-:W-:-:S04]  /*1300*/  LOP3.LUT P5, RZ, R2, 0x20, RZ, 0xc0, !PT ;  /* 0x0000002002ff7812 */ /* 0x000fc800078ac0ff */
[----:B------:R-:W-:Y:S02]  /*1310*/  P2R R75, PR, RZ, 0x20 ;  /* 0x00000020ff4b7803 */ /* 0x000fe40000000000 */
[----:B------:R-:W-:Y:S01]  /*1320*/  LOP3.LUT P5, RZ, R2, 0x40, RZ, 0xc0, !PT ;  /* 0x0000004002ff7812 */ /* 0x000fe200078ac0ff */
[-C--:B--2---:R-:W-:Y:S02]  /*1330*/  @P4 IMAD R0, R102, R8.reuse, RZ ;  /* 0x0000000866004224 */ /* 0x084fe400078e02ff */
[----:B------:R-:W-:Y:S01]  /*1340*/  @P4 IMAD.WIDE.U32 R24, R86, R8, R24 ;  /* 0x0000000856184225 */ /* 0x000fe200078e0018 */
[----:B------:R-:W-:Y:S02]  /*1350*/  P2R R76, PR, RZ, 0x20 ;  /* 0x00000020ff4c7803 */ /* 0x000fe40000000000 */
[----:B------:R-:W-:Y:S01]  /*1360*/  LOP3.LUT P5, RZ, R2, 0x80, RZ, 0xc0, !PT ;  /* 0x0000008002ff7812 */ /* 0x000fe200078ac0ff */
[----:B------:R-:W-:-:S05]  /*1370*/  @P4 IMAD R9, R86, R9, R0 ;  /* 0x0000000956094224 */ /* 0x000fca00078e0200 */
[----:B------:R-:W-:Y:S02]  /*1380*/  @P4 IADD3 R25, R25, R9, RZ ;  /* 0x0000000919194210 */ /* 0x000fe40007ffe0ff */
[C---:B------:R-:W-:Y:S02]  /*1390*/  @P4 SHF.L.U32 R9, R24.reuse, 0x1, RZ ;  /* 0x0000000118094819 */ /* 0x040fe400000006ff */
[----:B------:R-:W-:Y:S02]  /*13a0*/  @P4 SHF.L.U64.HI R24, R24, 0x1, R25 ;  /* 0x0000000118184819 */ /* 0x000fe40000010219 */
[----:B----4-:R-:W-:Y:S02]  /*13b0*/  @P4 IADD3 R18, P0, R9, R18, RZ ;  /* 0x0000001209124210 */ /* 0x010fe40007f1e0ff */
[----:B------:R-:W-:Y:S02]  /*13c0*/  @P3 MOV R25, R23 ;  /* 0x0000001700193202 */ /* 0x000fe40000000f00 */
[----:B------:R-:W-:-:S02]  /*13d0*/  @P4 IADD3.X R19, R24, R19, RZ, P0, !PT ;  /* 0x0000001318134210 */ /* 0x000fc400007fe4ff */
[----:B------:R-:W-:Y:S02]  /*13e0*/  @P4 IADD3 R42, P0, R9, R42, RZ ;  /* 0x0000002a092a4210 */ /* 0x000fe40007f1e0ff */
        /* <DEDUP_REMOVED lines=9> */
[----:B------:R-:W-:Y:S02]  /*1480*/  @P3 IADD3 R40, P0, R9, R40, RZ ;  /* 0x0000002809283210 */ /* 0x000fe40007f1e0ff */
        /* <DEDUP_REMOVED lines=12> */
[----:B---3--:R-:W-:Y:S02]  /*1550*/  @P2 IADD3 R36, P0, R9, R36, RZ ;  /* 0x0000002409242210 */ /* 0x008fe40007f1e0ff */
[----:B------:R-:W-:Y:S02]  /*1560*/  @P1 MOV R25, R23 ;  /* 0x0000001700191202 */ /* 0x000fe40000000f00 */
[----:B------:R-:W-:-:S02]  /*1570*/  @P2 IADD3.X R37, R24, R37, RZ, P0, !PT ;  /* 0x0000002518252210 */ /* 0x000fc400007fe4ff */
[----:B-1----:R-:W-:Y:S02]  /*1580*/  @P2 IADD3 R26, P0, R9, R26, RZ ;  /* 0x0000001a091a2210 */ /* 0x002fe40007f1e0ff */
[----:B------:R-:W1:Y:S02]  /*1590*/  @P1 LDC.64 R8, c[0x0][0x288] ;  /* 0x0000a200ff081b82 */ /* 0x000e640000000a00 */
[----:B------:R-:W-:Y:S02]  /*15a0*/  @P2 IADD3.X R27, R24, R27, RZ, P0, !PT ;  /* 0x0000001b181b2210 */ /* 0x000fe400007fe4ff */
[----:B------:R-:W-:Y:S01]  /*15b0*/  @P1 MOV R24, R20 ;  /* 0x0000001400181202 */ /* 0x000fe20000000f00 */
[----:B-1----:R-:W-:-:S04]  /*15c0*/  @P1 IMAD R0, R99, R8, RZ ;  /* 0x0000000863001224 */ /* 0x002fc800078e02ff */
[----:B------:R-:W-:-:S04]  /*15d0*/  @P1 IMAD.WIDE.U32 R24, R94, R8, R24 ;  /* 0x000000085e181225 */ /* 0x000fc800078e0018 */
[----:B------:R-:W-:-:S05]  /*15e0*/  @P1 IMAD R9, R94, R9, R0 ;  /* 0x000000095e091224 */ /* 0x000fca00078e0200 */
[----:B------:R-:W-:Y:S02]  /*15f0*/  @P1 IADD3 R25, R25, R9, RZ ;  /* 0x0000000919191210 */ /* 0x000fe40007ffe0ff */
[C---:B------:R-:W-:Y:S02]  /*1600*/  @P1 SHF.L.U32 R9, R24.reuse, 0x1, RZ ;  /* 0x0000000118091819 */ /* 0x040fe400000006ff */
[----:B------:R-:W-:Y:S02]  /*1610*/  @P1 SHF.L.U64.HI R24, R24, 0x1, R25 ;  /* 0x0000000118181819 */ /* 0x000fe40000010219 */
[----:B------:R-:W-:-:S04]  /*1620*/  @P1 IADD3 R28, P0, R9, R28, RZ ;  /* 0x0000001c091c1210 */ /* 0x000fc80007f1e0ff */
[C---:B------:R-:W-:Y:S02]  /*1630*/  @P1 IADD3.X R29, R24.reuse, R29, RZ, P0, !PT ;  /* 0x0000001d181d1210 */ /* 0x040fe400007fe4ff */
[----:B0-----:R-:W-:Y:S02]  /*1640*/  @P1 IADD3 R32, P0, R9, R32, RZ ;  /* 0x0000002009201210 */ /* 0x001fe40007f1e0ff */
[----:B------:R-:W0:Y:S02]  /*1650*/  LDC R9, c[0x0][0x2ac] ;  /* 0x0000ab00ff097b82 */ /* 0x000e240000000800 */
[----:B------:R-:W-:Y:S01]  /*1660*/  @P1 IADD3.X R33, R24, R33, RZ, P0, !PT ;  /* 0x0000002118211210 */ /* 0x000fe200007fe4ff */
[----:B0-----:R-:W-:-:S05]  /*1670*/  IMAD R62, R9, UR7, R62 ;  /* 0x00000007093e7c24 */ /* 0x001fca000f8e023e */
[----:B------:R-:W-:-:S04]  /*1680*/  IADD3 R0, R62, 0xc0, RZ ;  /* 0x000000c03e007810 */ /* 0x000fc80007ffe0ff */
[----:B------:R-:W-:Y:S02]  /*1690*/  SHF.R.S32.HI R8, RZ, 0x1f, R0 ;  /* 0x0000001fff087819 */ /* 0x000fe40000011400 */
        /* <DEDUP_REMOVED lines=11> */
[----:B------:R-:W-:Y:S02]  /*1750*/  @P0 IADD3 R25, R73, R25, RZ ;  /* 0x0000001949190210 */ /* 0x000fe40007ffe0ff */
[----:B-1----:R-:W-:Y:S02]  /*1760*/  @P0 IADD3 R8, P6, R63, R8, RZ ;  /* 0x000000083f080210 */ /* 0x002fe40007fde0ff */
[----:B------:R-:W-:Y:S02]  /*1770*/  @P0 SHF.L.U64.HI R72, R72, 0x1, R25 ;  /* 0x0000000148480819 */ /* 0x000fe40000010219 */
[----:B------:R-:W0:Y:S02]  /*1780*/  @P0 LDC.64 R24, c[0x0][0x228] ;  /* 0x00008a00ff180b82 */ /* 0x000e240000000a00 */
[----:B------:R-:W-:Y:S02]  /*1790*/  @P0 IADD3.X R9, R72, R9, RZ, P6, !PT ;  /* 0x0000000948090210 */ /* 0x000fe400037fe4ff */
[----:B------:R-:W-:-:S04]  /*17a0*/  IADD3 R0, R62, 0xd0, RZ ;  /* 0x000000d03e007810 */ /* 0x000fc80007ffe0ff */
[----:B------:R-:W-:Y:S02]  /*17b0*/  SHF.R.S32.HI R64, RZ, 0x1f, R0 ;  /* 0x0000001fff407819 */ /* 0x000fe40000011400 */
[----:B0-----:R-:W-:Y:S02]  /*17c0*/  @P0 IADD3 R24, P6, R63, R24, RZ ;  /* 0x000000183f180210 */ /* 0x001fe40007fde0ff */
[----:B------:R-:W-:Y:S02]  /*17d0*/  MOV R63, RZ ;  /* 0x000000ff003f7202 */ /* 0x000fe40000000f00 */
[----:B------:R-:W-:-:S04]  /*17e0*/  @P0 IADD3.X R25, R72, R25, RZ, P6, !PT ;  /* 0x0000001948190210 */ /* 0x000fc800037fe4ff */
[----:B------:R-:W5:Y:S04]  /*17f0*/  @P0 LDG.E R63, desc[UR8][R8.64] ;  /* 0x00000008083f0981 */ /* 0x000f68000c1e1900 */
[----:B------:R0:W5:Y:S01]  /*1800*/  @P0 LDG.E R81, desc[UR8][R24.64] ;  /* 0x0000000818510981 */ /* 0x000162000c1e1900 */
[----:B------:R-:W-:-:S04]  /*1810*/  ISETP.GE.U32.AND P0, PT, R0, UR12, PT ;  /* 0x0000000c00007c0c */ /* 0x000fc8000bf06070 */
[----:B------:R-:W-:Y:S02]  /*1820*/  ISETP.GE.AND.EX P0, PT, R64, UR13, PT, P0 ;  /* 0x0000000d40007c0c */ /* 0x000fe4000bf06300 */
[----:B------:R-:W-:Y:S02]  /*1830*/  MOV R64, RZ ;  /* 0x000000ff00407202 */ /* 0x000fe40000000f00 */
[----:B------:R-:W-:-:S13]  /*1840*/  ISETP.LT.U32.AND P0, PT, R6, 0x200, !P0 ;  /* 0x000002000600780c */ /* 0x000fda0004701070 */
[----:B0-----:R-:W0:Y:S01]  /*1850*/  @P0 LDC.64 R24, c[0x0][0x288] ;  /* 0x0000a200ff180b82 */ /* 0x001e220000000a00 */
        /* <DEDUP_REMOVED lines=11> */
[----:B------:R-:W-:Y:S02]  /*1910*/  @P0 IADD3.X R9, R72, R9, RZ, P6, !PT ;  /* 0x0000000948090210 */ /* 0x000fe400037fe4ff */
[----:B------:R-:W-:-:S03]  /*1920*/  IADD3 R0, R62, 0xe0, RZ ;  /* 0x000000e03e007810 */ /* 0x000fc60007ffe0ff */
[----:B------:R-:W5:Y:S01]  /*1930*/  @P0 LDG.E R64, desc[UR8][R8.64] ;  /* 0x0000000808400981 */ /* 0x000f62000c1e1900 */
[----:B0-----:R-:W-:-:S04]  /*1940*/  @P0 IADD3 R24, P6, R73, R24, RZ ;  /* 0x0000001849180210 */ /* 0x001fc80007fde0ff */
        /* <DEDUP_REMOVED lines=19> */
[----:B------:R-:W-:Y:S02]  /*1a80*/  MOV R0, RZ ;  /* 0x000000ff00007202 */ /* 0x000fe40000000f00 */
[----:B------:R-:W-:-:S04]  /*1a90*/  IADD3 R62, R62, 0xf0, RZ ;  /* 0x000000f03e3e7810 */ /* 0x000fc80007ffe0ff */
        /* <DEDUP_REMOVED lines=21> */
[----:B0-----:R-:W-:-:S04]  /*1bf0*/  @P0 IADD3 R24, P6, R73, R24, RZ ;  /* 0x0000001849180210 */ /* 0x001fc80007fde0ff */
[----:B------:R-:W-:-:S05]  /*1c00*/  @P0 IADD3.X R25, R72, R25, RZ, P6, !PT ;  /* 0x0000001948190210 */ /* 0x000fca00037fe4ff */
[----:B------:R0:W5:Y:S02]  /*1c10*/  @P0 LDG.E R78, desc[UR8][R24.64] ;  /* 0x00000008184e0981 */ /* 0x000164000c1e1900 */
[----:B0-----:R-:W0:Y:S02]  /*1c20*/  LDC.64 R24, c[0x0][0x248] ;  /* 0x00009200ff187b82 */ /* 0x001e240000000a00 */
[----:B0-----:R-:W-:-:S06]  /*1c30*/  IMAD.WIDE R24, R3, 0x8, R24 ;  /* 0x0000000803187825 */ /* 0x001fcc00078e0218 */
[----:B------:R-:W2:Y:S01]  /*1c40*/  LDG.E.64 R24, desc[UR8][R24.64] ;  /* 0x0000000818187981 */ /* 0x000ea2000c1e1b00 */
[----:B------:R-:W-:Y:S02]  /*1c50*/  MOV R62, RZ ;  /* 0x000000ff003e7202 */ /* 0x000fe40000000f00 */
[----:B------:R-:W-:-:S04]  /*1c60*/  MOV R77, RZ ;  /* 0x000000ff004d7202 */ /* 0x000fc80000000f00 */
[----:B------:R0:W5:Y:S04]  /*1c70*/  @P0 LDG.E R62, desc[UR8][R8.64] ;  /* 0x00000008083e0981 */ /* 0x000168000c1e1900 */
[----:B------:R-:W5:Y:S01]  /*1c80*/  @P5 LDG.E R77, desc[UR8][R70.64] ;  /* 0x00000008464d5981 */ /* 0x000f62000c1e1900 */
[----:B0-----:R-:W-:-:S06]  /*1c90*/  MOV R9, RZ ;  /* 0x000000ff00097202 */ /* 0x001fcc0000000f00 */
[----:B------:R0:W5:Y:S01]  /*1ca0*/  @P5 LDG.E R9, desc[UR8][R10.64] ;  /* 0x000000080a095981 */ /* 0x000162000c1e1900 */
[----:B------:R-:W-:Y:S02]  /*1cb0*/  ISETP.NE.AND P5, PT, R76, RZ, PT ;  /* 0x000000ff4c00720c */ /* 0x000fe40003fa5270 */
[----:B------:R-:W-:Y:S02]  /*1cc0*/  MOV R76, RZ ;  /* 0x000000ff004c7202 */ /* 0x000fe40000000f00 */
[----:B0-----:R-:W-:-:S09]  /*1cd0*/  CS2R R10, SRZ ;  /* 0x00000000000a7805 */ /* 0x001fd2000001ff00 */
[----:B------:R-:W5:Y:S04]  /*1ce0*/  @P5 LDG.E R76, desc[UR8][R66.64] ;  /* 0x00000008424c5981 */ /* 0x000f68000c1e1900 */
[----:B------:R-:W5:Y:S01]  /*1cf0*/  @P5 LDG.E R10, desc[UR8][R68.64] ;  /* 0x00000008440a5981 */ /* 0x000f62000c1e1900 */
[----:B------:R-:W-:Y:S02]  /*1d00*/  ISETP.NE.AND P5, PT, R75, RZ, PT ;  /* 0x000000ff4b00720c */ /* 0x000fe40003fa5270 */
[----:B------:R-:W-:-:S11]  /*1d10*/  MOV R75, RZ ;  /* 0x000000ff004b7202 */ /* 0x000fd60000000f00 */
[----:B------:R0:W5:Y:S04]  /*1d20*/  @P5 LDG.E R11, desc[UR8][R12.64] ;  /* 0x000000080c0b5981 */ /* 0x000168000c1e1900 */
[----:B------:R-:W5:Y:S01]  /*1d30*/  @P5 LDG.E R75, desc[UR8][R60.64] ;  /* 0x000000083c4b5981 */ /* 0x000f62000c1e1900 */
[----:B------:R-:W-:Y:S02]  /*1d40*/  ISETP.NE.AND P5, PT, R74, RZ, PT ;  /* 0x000000ff4a00720c */ /* 0x000fe40003fa5270 */
[----:B------:R-:W-:Y:S02]  /*1d50*/  MOV R74, RZ ;  /* 0x000000ff004a7202 */ /* 0x000fe40000000f00 */
[----:B0-----:R-:W-:-:S09]  /*1d60*/  CS2R R12, SRZ ;  /* 0x00000000000c7805 */ /* 0x001fd2000001ff00 */
[----:B------:R-:W5:Y:S04]  /*1d70*/  @P5 LDG.E R12, desc[UR8][R58.64] ;  /* 0x000000083a0c5981 */ /* 0x000f68000c1e1900 */
[----:B------:R-:W5:Y:S01]  /*1d80*/  @P5 LDG.E R74, desc[UR8][R56.64] ;  /* 0x00000008384a5981 */ /* 0x000f62000c1e1900 */
[----:B------:R-:W-:Y:S02]  /*1d90*/  ISETP.NE.AND P5, PT, R65, RZ, PT ;  /* 0x000000ff4100720c */ /* 0x000fe40003fa5270 */
[----:B------:R-:W-:Y:S02]  /*1da0*/  LOP3.LUT P6, RZ, R2, 0x2, RZ, 0xc0, !PT ;  /* 0x0000000202ff7812 */ /* 0x000fe400078cc0ff */
[----:B------:R-:W-:-:S09]  /*1db0*/  MOV R8, 0x3f800000 ;  /* 0x3f80000000087802 */ /* 0x000fd20000000f00 */
[----:B------:R0:W5:Y:S02]  /*1dc0*/  @P5 LDG.E R13, desc[UR8][R14.64] ;  /* 0x000000080e0d5981 */ /* 0x000164000c1e1900 */
[----:B0-----:R-:W-:-:S06]  /*1dd0*/  CS2R R14, SRZ ;  /* 0x00000000000e7805 */ /* 0x001fcc000001ff00 */
[----:B------:R0:W5:Y:S01]  /*1de0*/  @P6 LDG.E R15, desc[UR8][R16.64] ;  /* 0x00000008100f6981 */ /* 0x000162000c1e1900 */
[----:B------:R-:W-:Y:S02]  /*1df0*/  CS2R R70, SRZ ;  /* 0x0000000000467805 */ /* 0x000fe4000001ff00 */
[----:B------:R-:W-:Y:S02]  /*1e00*/  CS2R R68, SRZ ;  /* 0x0000000000447805 */ /* 0x000fe4000001ff00 */
[----:B------:R-:W-:Y:S02]  /*1e10*/  CS2R R66, SRZ ;  /* 0x0000000000427805 */ /* 0x000fe4000001ff00 */
[----:B------:R-:W5:Y:S01]  /*1e20*/  @P6 LDG.E R71, desc[UR8][R48.64] ;  /* 0x0000000830476981 */ /* 0x000f62000c1e1900 */
[----:B0-----:R-:W-:-:S03]  /*1e30*/  CS2R R16, SRZ ;  /* 0x0000000000107805 */ /* 0x001fc6000001ff00 */
[----:B------:R-:W5:Y:S04]  /*1e40*/  @P4 LDG.E R69, desc[UR8][R42.64] ;  /* 0x000000082a454981 */ /* 0x000f68000c1e1900 */
[----:B------:R-:W5:Y:S04]  /*1e50*/  @P3 LDG.E R68, desc[UR8][R38.64] ;  /* 0x0000000826443981 */ /* 0x000f68000c1e1900 */
[----:B------:R0:W5:Y:S04]  /*1e60*/  @P4 LDG.E R17, desc[UR8][R18.64] ;  /* 0x0000000812114981 */ /* 0x000168000c1e1900 */
[----:B------:R-:W5:Y:S01]  /*1e70*/  @P1 LDG.E R66, desc[UR8][R32.64] ;  /* 0x0000000820421981 */ /* 0x000f62000c1e1900 */
[----:B------:R-:W-:Y:S03]  /*1e80*/  BSSY B0, `(.L_x_1134) ;  /* 0x0000023000007945 */ /* 0x000fe60003800000 */
[----:B------:R1:W5:Y:S01]  /*1e90*/  @P2 LDG.E R67, desc[UR8][R26.64] ;  /* 0x000000081a432981 */ /* 0x000362000c1e1900 */
[----:B0-----:R-:W-:-:S06]  /*1ea0*/  CS2R R18, SRZ ;  /* 0x0000000000127805 */ /* 0x001fcc000001ff00 */
[----:B------:R-:W5:Y:S04]  /*1eb0*/  @P3 LDG.E R18, desc[UR8][R40.64] ;  /* 0x0000000828123981 */ /* 0x000f68000c1e1900 */
[----:B------:R-:W5:Y:S01]  /*1ec0*/  @P2 LDG.E R19, desc[UR8][R36.64] ;  /* 0x0000000824132981 */ /* 0x000f62000c1e1900 */
[----:B--2---:R-:W-:-:S05]  /*1ed0*/  FFMA.FTZ R73, -R24, R24, R25 ;  /* 0x0000001818497223 */ /* 0x004fca0000010119 */
[----:B------:R-:W-:-:S13]  /*1ee0*/  FSETP.GTU.FTZ.AND P0, PT, R73, RZ, PT ;  /* 0x000000ff4900720b */ /* 0x000fda0003f1c000 */
[----:B------:R-:W0:Y:S02]  /*1ef0*/  @P0 LDC R72, c[0x0][0x250] ;  /* 0x00009400ff480b82 */ /* 0x000e240000000800 */
[----:B0-----:R-:W-:-:S04]  /*1f00*/  @P0 FADD.FTZ R72, R73, R72 ;  /* 0x0000004849480221 */ /* 0x001fc80000010000 */
[----:B------:R0:W2:Y:S02]  /*1f10*/  @P0 MUFU.RSQ R8, R72 ;  /* 0x0000004800080308 */ /* 0x0000a40000001400 */
[----:B0-----:R-:W-:-:S06]  /*1f20*/  CS2R R72, SRZ ;  /* 0x0000000000487805 */ /* 0x001fcc000001ff00 */
[----:B------:R-:W5:Y:S01]  /*1f30*/  @P5 LDG.E R73, desc[UR8][R54.64] ;  /* 0x0000000836495981 */ /* 0x000f62000c1e1900 */
[----:B------:R-:W-:-:S13]  /*1f40*/  ISETP.NE.AND P5, PT, R35, RZ, PT ;  /* 0x000000ff2300720c */ /* 0x000fda0003fa5270 */
[----:B------:R-:W5:Y:S04]  /*1f50*/  @P5 LDG.E R16, desc[UR8][R46.64] ;  /* 0x000000082e105981 */ /* 0x000f68000c1e1900 */
[----:B------:R-:W5:Y:S01]  /*1f60*/  @P5 LDG.E R70, desc[UR8][R44.64] ;  /* 0x000000082c465981 */ /* 0x000f62000c1e1900 */
[----:B------:R-:W-:Y:S02]  /*1f70*/  LOP3.LUT P0, RZ, R2, 0x4, RZ, 0xc0, !PT ;  /* 0x0000000402ff7812 */ /* 0x000fe4000780c0ff */
[----:B------:R-:W-:Y:S02]  /*1f80*/  MOV R25, RZ ;  /* 0x000000ff00197202 */ /* 0x000fe40000000f00 */
[----:B-1----:R-:W-:-:S04]  /*1f90*/  CS2R R26, SRZ ;  /* 0x00000000001a7805 */ /* 0x002fc8000001ff00 */
[----:B------:R0:W5:Y:S05]  /*1fa0*/  @P1 LDG.E R25, desc[UR8][R28.64] ;  /* 0x000000081c191981 */ /* 0x00016a000c1e1900 */
[----:B------:R1:W5:Y:S04]  /*1fb0*/  @P0 LDG.E R14, desc[UR8][R52.64] ;  /* 0x00000008340e0981 */ /* 0x000368000c1e1900 */
[----:B------:R1:W5:Y:S01]  /*1fc0*/  @P0 LDG.E R72, desc[UR8][R50.64] ;  /* 0x0000000832480981 */ /* 0x000362000c1e1900 */
[----:B------:R-:W-:-:S02]  /*1fd0*/  ISETP.GT.U32.AND P0, PT, R6, 0x1ff, PT ;  /* 0x000001ff0600780c */ /* 0x000fc40003f04070 */
        /* <DEDUP_REMOVED lines=13> */
.L_x_1135:
[----:B------:R-:W-:Y:S05]  /*20b0*/  BSYNC B0 ;  /* 0x0000000000007941 */ /* 0x000fea0003800000 */
.L_x_1134:
[----:B------:R-:W-:Y:S01]  /*20c0*/  ISETP.NE.AND P0, PT, RZ, UR10, PT ;  /* 0x0000000aff007c0c */ /* 0x000fe2000bf05270 */
[--C-:B0----5:R-:W-:Y:S01]  /*20d0*/  HADD2.F32 R31, -RZ, R9.reuse.H0_H0 ;  /* 0x20000009ff1f7230 */ /* 0x121fe20000004100 */
        /* <DEDUP_REMOVED lines=12> */
[----:B------:R-:W-:Y:S02]  /*21a0*/  HADD2.F32 R32, -RZ, R76.H1_H1 ;  /* 0x3000004cff207230 */ /* 0x000fe40000004100 */
        /* <DEDUP_REMOVED lines=21> */
.L_x_1136:
[----:B------:R-:W-:Y:S01]  /*2300*/  FMUL.FTZ R31, R37, R26 ;  /* 0x0000001a251f7220 */ /* 0x000fe20000410000 */
[----:B------:R-:W-:Y:S01]  /*2310*/  FFMA.FTZ R50, R33, R37, RZ ;  /* 0x0000002521327223 */ /* 0x000fe200000100ff */
[-C--:B------:R-:W-:Y:S01]  /*2320*/  FMUL.FTZ R39, R47, R8.reuse ;  /* 0x000000082f277220 */ /* 0x080fe20000410000 */
        /* <DEDUP_REMOVED lines=23> */
.L_x_1137:
[----:B------:R-:W-:Y:S01]  /*24a0*/  FFMA.FTZ R33, R30, R40, R33 ;  /* 0x000000281e217223 */ /* 0x000fe20000010021 */
[----:B------:R-:W-:Y:S01]  /*24b0*/  FMUL.FTZ R44, R35, R26 ;  /* 0x0000001a232c7220 */ /* 0x000fe20000410000 */
[----:B------:R-:W-:Y:S01]  /*24c0*/  FADD.FTZ R45, R40, R31 ;  /* 0x0000001f282d7221 */ /* 0x000fe20000010000 */
[C---:B------:R-:W-:Y:S01]  /*24d0*/  FFMA.FTZ R31, R39.reuse, R35, R50 ;  /* 0x00000023271f7223 */ /* 0x040fe20000010032 */
[--C-:B------:R-:W-:Y:S02]  /*24e0*/  HADD2.F32 R41, -RZ, R11.reuse.H1_H1 ;  /* 0x3000000bff297230 */ /* 0x100fe40000004100 */
[----:B------:R-:W-:Y:S01]  /*24f0*/  FFMA.FTZ R40, R39, R44, R33 ;  /* 0x0000002c27287223 */ /* 0x000fe20000010021 */
[----:B------:R-:W-:Y:S02]  /*2500*/  HADD2.F32 R39, -RZ, R11.H0_H0 ;  /* 0x2000000bff277230 */ /* 0x000fe40000004100 */
[----:B------:R-:W-:Y:S01]  /*2510*/  FADD.FTZ R42, RZ, R37 ;  /* 0x00000025ff2a7221 */ /* 0x000fe20000010000 */
[----:B------:R-:W-:Y:S01]  /*2520*/  FFMA.FTZ R43, R30, R36, RZ ;  /* 0x000000241e2b7223 */ /* 0x000fe200000100ff */
[----:B------:R-:W-:Y:S01]  /*2530*/  FADD.FTZ R37, RZ, R36 ;  /* 0x00000024ff257221 */ /* 0x000fe20000010000 */
[----:B------:R-:W-:Y:S01]  /*2540*/  FMUL.FTZ R33, R32, R27 ;  /* 0x0000001b20217220 */ /* 0x000fe20000410000 */
[C---:B------:R-:W-:Y:S01]  /*2550*/  FADD.FTZ R39, -R24.reuse, R39 ;  /* 0x0000002718277221 */ /* 0x040fe20000010100 */
[----:B------:R-:W-:Y:S01]  /*2560*/  FADD.FTZ R41, -R24, R41 ;  /* 0x0000002918297221 */ /* 0x000fe20000010100 */
[C---:B------:R-:W-:Y:S01]  /*2570*/  FFMA.FTZ R30, R38.reuse, R32, R43 ;  /* 0x00000020261e7223 */ /* 0x040fe2000001002b */
[----:B------:R-:W-:Y:S01]  /*2580*/  FADD.FTZ R32, R37, R32 ;  /* 0x0000002025207221 */ /* 0x000fe20000010000 */
[----:B------:R-:W-:Y:S01]  /*2590*/  FFMA.FTZ R38, R38, R33, R40 ;  /* 0x0000002126267223 */ /* 0x000fe20000010028 */
[----:B------:R-:W-:Y:S01]  /*25a0*/  FADD.FTZ R35, R42, R35 ;  /* 0x000000232a237221 */ /* 0x000fe20000010000 */
        /* <DEDUP_REMOVED lines=24> */
.L_x_1138:
[----:B------:R-:W-:Y:S01]  /*2730*/  FMUL.FTZ R39, R40, R26 ;  /* 0x0000001a28277220 */ /* 0x000fe20000410000 */
[--C-:B------:R-:W-:Y:S02]  /*2740*/  HADD2.F32 R41, -RZ, R12.reuse.H0_H0 ;  /* 0x2000000cff297230 */ /* 0x100fe40000004100 */
[----:B------:R-:W-:Y:S01]  /*2750*/  FADD.FTZ R44, R33, R44 ;  /* 0x0000002c212c7221 */ /* 0x000fe20000010000 */
[----:B------:R-:W-:Y:S02]  /*2760*/  HADD2.F32 R43, -RZ, R12.H1_H1 ;  /* 0x3000000cff2b7230 */ /* 0x000fe40000004100 */
[----:B------:R-:W-:Y:S01]  /*2770*/  FFMA.FTZ R38, R47, R39, R38 ;  /* 0x000000272f267223 */ /* 0x000fe20000010026 */
[----:B------:R-:W-:Y:S01]  /*2780*/  FMUL.FTZ R33, R37, R27 ;  /* 0x0000001b25217220 */ /* 0x000fe20000410000 */
[C---:B------:R-:W-:Y:S01]  /*2790*/  FADD.FTZ R41, -R24.reuse, R41 ;  /* 0x0000002918297221 */ /* 0x040fe20000010100 */
[----:B------:R-:W-:Y:S01]  /*27a0*/  FADD.FTZ R35, R35, R40 ;  /* 0x0000002823237221 */ /* 0x000fe20000010000 */
[----:B------:R-:W-:Y:S01]  /*27b0*/  FADD.FTZ R43, -R24, R43 ;  /* 0x0000002b182b7221 */ /* 0x000fe20000010100 */
[----:B------:R-:W-:Y:S01]  /*27c0*/  FFMA.FTZ R31, R47, R40, R31 ;  /* 0x000000282f1f7223 */ /* 0x000fe2000001001f */
[----:B------:R-:W-:Y:S01]  /*27d0*/  FADD.FTZ R32, R32, R37 ;  /* 0x0000002520207221 */ /* 0x000fe20000010000 */
[C---:B------:R-:W-:Y:S01]  /*27e0*/  FFMA.FTZ R30, R36.reuse, R37, R30 ;  /* 0x00000025241e7223 */ /* 0x040fe2000001001e */
        /* <DEDUP_REMOVED lines=25> */
.L_x_1139:
        /* <DEDUP_REMOVED lines=37> */
.L_x_1140:
[----:B------:R-:W-:Y:S01]  /*2bd0*/  FMUL.FTZ R41, R42, R26 ;  /* 0x0000001a2a297220 */ /* 0x000fe20000410000 */
[--C-:B------:R-:W-:Y:S02]  /*2be0*/  HADD2.F32 R43, -RZ, R14.reuse.H0_H0 ;  /* 0x2000000eff2b7230 */ /* 0x100fe40000004100 */
[----:B------:R-:W-:Y:S01]  /*2bf0*/  FADD.FTZ R44, R33, R40 ;  /* 0x00000028212c7221 */ /* 0x000fe20000010000 */
[----:B------:R-:W-:Y:S02]  /*2c00*/  HADD2.F32 R45, -RZ, R14.H1_H1 ;  /* 0x3000000eff2d7230 */ /* 0x000fe40000004100 */
[----:B------:R-:W-:Y:S01]  /*2c10*/  FFMA.FTZ R40, R49, R41, R38 ;  /* 0x0000002931287223 */ /* 0x000fe20000010026 */
[----:B------:R-:W-:Y:S01]  /*2c20*/  FMUL.FTZ R39, R37, R27 ;  /* 0x0000001b25277220 */ /* 0x000fe20000410000 */
[C---:B------:R-:W-:Y:S01]  /*2c30*/  FADD.FTZ R43, -R24.reuse, R43 ;  /* 0x0000002b182b7221 */ /* 0x040fe20000010100 */
[----:B------:R-:W-:Y:S01]  /*2c40*/  FFMA.FTZ R33, R49, R42, R31 ;  /* 0x0000002a31217223 */ /* 0x000fe2000001001f */
[----:B------:R-:W-:Y:S01]  /*2c50*/  FADD.FTZ R45, -R24, R45 ;  /* 0x0000002d182d7221 */ /* 0x000fe20000010100 */
        /* <DEDUP_REMOVED lines=27> */
.L_x_1141:
[----:B------:R-:W-:Y:S01]  /*2e10*/  FMUL.FTZ R42, R40, R26 ;  /* 0x0000001a282a7220 */ /* 0x000fe20000410000 */
[----:B------:R-:W-:Y:S01]  /*2e20*/  FADD.FTZ R39, R39, R38 ;  /* 0x0000002627277221 */ /* 0x000fe20000010000 */
[C---:B------:R-:W-:Y:S01]  /*2e30*/  FFMA.FTZ R38, R51.reuse, R40, R33 ;  /* 0x0000002833267223 */ /* 0x040fe20000010021 */
[----:B------:R-:W-:Y:S01]  /*2e40*/  FMUL.FTZ R33, R30, R27 ;  /* 0x0000001b1e217220 */ /* 0x000fe20000410000 */
[----:B------:R-:W-:Y:S01]  /*2e50*/  FFMA.FTZ R41, R51, R42, R41 ;  /* 0x0000002a33297223 */ /* 0x000fe20000010029 */
[----:B------:R-:W-:Y:S01]  /*2e60*/  FADD.FTZ R42, R39, R42 ;  /* 0x0000002a272a7221 */ /* 0x000fe20000010000 */
[--C-:B------:R-:W-:Y:S02]  /*2e70*/  HADD2.F32 R39, -RZ, R15.reuse.H0_H0 ;  /* 0x2000000fff277230 */ /* 0x100fe40000004100 */
[----:B------:R-:W-:Y:S01]  /*2e80*/  FADD.FTZ R35, R35, R40 ;  /* 0x0000002823237221 */ /* 0x000fe20000010000 */
[----:B------:R-:W-:Y:S02]  /*2e90*/  HADD2.F32 R43, -RZ, R15.H1_H1 ;  /* 0x3000000fff2b7230 */ /* 0x000fe40000004100 */
[----:B------:R-:W-:Y:S01]  /*2ea0*/  FFMA.FTZ R40, R36, R33, R41 ;  /* 0x0000002124287223 */ /* 0x000fe20000010029 */
[----:B------:R-:W-:Y:S01]  /*2eb0*/  FADD.FTZ R37, R32, R37 ;  /* 0x0000002520257221 */ /* 0x000fe20000010000 */
[C---:B------:R-:W-:Y:S01]  /*2ec0*/  FADD.FTZ R41, -R24.reuse, R39 ;  /* 0x0000002718297221 */ /* 0x040fe20000010100 */
[----:B------:R-:W-:Y:S01]  /*2ed0*/  FADD.FTZ R33, R33, R42 ;  /* 0x0000002a21217221 */ /* 0x000fe20000010000 */
[----:B------:R-:W-:Y:S01]  /*2ee0*/  FADD.FTZ R43, -R24, R43 ;  /* 0x0000002b182b7221 */ /* 0x000fe20000010100 */
        /* <DEDUP_REMOVED lines=23> */
.L_x_1142:
[----:B------:R-:W-:Y:S01]  /*3060*/  FMUL.FTZ R44, R39, R26 ;  /* 0x0000001a272c7220 */ /* 0x000fe20000410000 */
[--C-:B------:R-:W-:Y:S02]  /*3070*/  HADD2.F32 R47, -RZ, R16.reuse.H0_H0 ;  /* 0x20000010ff2f7230 */ /* 0x100fe40000004100 */
[----:B------:R-:W-:Y:S01]  /*3080*/  FFMA.FTZ R45, R36, R30, R31 ;  /* 0x0000001e242d7223 */ /* 0x000fe2000001001f */
[----:B------:R-:W-:Y:S02]  /*3090*/  HADD2.F32 R49, -RZ, R16.H1_H1 ;  /* 0x30000010ff317230 */ /* 0x000fe40000004100 */
[----:B------:R-:W-:Y:S01]  /*30a0*/  FFMA.FTZ R43, R41, R44, R40 ;  /* 0x0000002c292b7223 */ /* 0x000fe20000010028 */
[----:B------:R-:W-:Y:S01]  /*30b0*/  FADD.FTZ R44, R33, R44 ;  /* 0x0000002c212c7221 */ /* 0x000fe20000010000 */
        /* <DEDUP_REMOVED lines=26> */
.L_x_1143:
[----:B------:R-:W-:Y:S01]  /*3260*/  FFMA.FTZ R48, R42, R47, R43 ;  /* 0x0000002f2a307223 */ /* 0x000fe2000001002b */
[----:B------:R-:W-:Y:S01]  /*3270*/  FMUL.FTZ R46, R31, R26 ;  /* 0x0000001a1f2e7220 */ /* 0x000fe20000410000 */
[----:B------:R-:W-:Y:S01]  /*3280*/  FADD.FTZ R47, R47, R44 ;  /* 0x0000002c2f2f7221 */ /* 0x000fe20000010000 */
[----:B------:R-:W-:Y:S01]  /*3290*/  FFMA.FTZ R38, R41, R39, R38 ;  /* 0x0000002729267223 */ /* 0x000fe20000010026 */
[----:B------:R-:W-:Y:S01]  /*32a0*/  FMUL.FTZ R43, R40, R27 ;  /* 0x0000001b282b7220 */ /* 0x000fe20000410000 */
[----:B------:R-:W-:Y:S01]  /*32b0*/  FFMA.FTZ R41, R33, R46, R48 ;  /* 0x0000002e21297223 */ /* 0x000fe20000010030 */
[----:B------:R-:W-:Y:S01]  /*32c0*/  FADD.FTZ R46, R47, R46 ;  /* 0x0000002e2f2e7221 */ /* 0x000fe20000010000 */
[--C-:B------:R-:W-:Y:S02]  /*32d0*/  HADD2.F32 R47, -RZ, R17.reuse.H0_H0 ;  /* 0x20000011ff2f7230 */ /* 0x100fe40000004100 */
[----:B------:R-:W-:Y:S01]  /*32e0*/  FADD.FTZ R37, R37, R30 ;  /* 0x0000001e25257221 */ /* 0x000fe20000010000 */
[----:B------:R-:W-:-:S02]  /*32f0*/  HADD2.F32 R49, -RZ, R17.H1_H1 ;  /* 0x30000011ff317230 */ /* 0x000fc40000004100 */
[----:B------:R-:W-:Y:S01]  /*3300*/  FADD.FTZ R50, R35, R39 ;  /* 0x0000002723327221 */ /* 0x000fe20000010000 */
[----:B------:R-:W-:Y:S01]  /*3310*/  FFMA.FTZ R30, R36, R43, R41 ;  /* 0x0000002b241e7223 */ /* 0x000fe20000010029 */
[----:B------:R-:W-:Y:S01]  /*3320*/  FADD.FTZ R35, R43, R46 ;  /* 0x0000002e2b237221 */ /* 0x000fe20000010000 */
[C---:B------:R-:W-:Y:S01]  /*3330*/  FADD.FTZ R43, -R24.reuse, R47 ;  /* 0x0000002f182b7221 */ /* 0x040fe20000010100 */
[----:B------:R-:W-:Y:S01]  /*3340*/  FADD.FTZ R49, -R24, R49 ;  /* 0x0000003118317221 */ /* 0x000fe20000010100 */
[--C-:B------:R-:W-:Y:S02]  /*3350*/  HADD2.F32 R41, -RZ, R69.reuse.H0_H0 ;  /* 0x20000045ff297230 */ /* 0x100fe40000004100 */
        /* <DEDUP_REMOVED lines=22> */
.L_x_1144:
[--C-:B------:R-:W-:Y:S02]  /*34c0*/  HADD2.F32 R47, -RZ, R18.reuse.H0_H0 ;  /* 0x20000012ff2f7230 */ /* 0x100fe40000004100 */
[----:B------:R-:W-:Y:S01]  /*34d0*/  FMUL.FTZ R44, R41, R26 ;  /* 0x0000001a292c7220 */ /* 0x000fe20000410000 */
[----:B------:R-:W-:Y:S02]  /*34e0*/  HADD2.F32 R49, -RZ, R18.H1_H1 ;  /* 0x30000012ff317230 */ /* 0x000fe40000004100 */
[----:B------:R-:W-:Y:S01]  /*34f0*/  FFMA.FTZ R51, R42, R32, R45 ;  /* 0x000000202a337223 */ /* 0x000fe2000001002d */
[--C-:B------:R-:W-:Y:S02]  /*3500*/  HADD2.F32 R45, -RZ, R68.reuse.H0_H0 ;  /* 0x20000044ff2d7230 */ /* 0x100fe40000004100 */
[C---:B------:R-:W-:Y:S01]  /*3510*/  FADD.FTZ R47, -R24.reuse, R47 ;  /* 0x0000002f182f7221 */ /* 0x040fe20000010100 */
[----:B------:R-:W-:Y:S01]  /*3520*/  FFMA.FTZ R39, R43, R44, R30 ;  /* 0x0000002c2b277223 */ /* 0x000fe2000001001e */
[----:B------:R-:W-:Y:S01]  /*3530*/  FADD.FTZ R53, -R24, R49 ;  /* 0x0000003118357221 */ /* 0x000fe20000010100 */
[----:B------:R-:W-:Y:S01]  /*3540*/  FADD.FTZ R35, R35, R44 ;  /* 0x0000002c23237221 */ /* 0x000fe20000010000 */
        /* <DEDUP_REMOVED lines=23> */
.L_x_1145:
[----:B------:R-:W-:Y:S01]  /*36c0*/  FFMA.FTZ R54, R48, R42, R39 ;  /* 0x0000002a30367223 */ /* 0x000fe20000010027 */
[----:B------:R-:W-:Y:S01]  /*36d0*/  FMUL.FTZ R52, R45, R26 ;  /* 0x0000001a2d347220 */ /* 0x000fe20000410000 */
[----:B------:R-:W-:Y:S01]  /*36e0*/  FADD.FTZ R35, R42, R35 ;  /* 0x000000232a237221 */ /* 0x000fe20000010000 */
[----:B------:R-:W-:Y:S01]  /*36f0*/  FFMA.FTZ R42, R33, R31, R38 ;  /* 0x0000001f212a7223 */ /* 0x000fe20000010026 */
[--C-:B------:R-:W-:Y:S02]  /*3700*/  HADD2.F32 R39, -RZ, R19.reuse.H1_H1 ;  /* 0x30000013ff277230 */ /* 0x100fe40000004100 */
[----:B------:R-:W-:Y:S01]  /*3710*/  FFMA.FTZ R33, R49, R52, R54 ;  /* 0x0000003431217223 */ /* 0x000fe20000010036 */
[----:B------:R-:W-:Y:S01]  /*3720*/  FADD.FTZ R52, R35, R52 ;  /* 0x0000003423347221 */ /* 0x000fe20000010000 */
[----:B------:R-:W-:Y:S02]  /*3730*/  HADD2.F32 R35, -RZ, R19.H0_H0 ;  /* 0x20000013ff237230 */ /* 0x000fe40000004100 */
[----:B------:R-:W-:Y:S01]  /*3740*/  FADD.FTZ R47, R37, R32 ;  /* 0x00000020252f7221 */ /* 0x000fe20000010000 */
[----:B------:R-:W-:Y:S01]  /*3750*/  FMUL.FTZ R37, R30, R27 ;  /* 0x0000001b1e257220 */ /* 0x000fe20000410000 */
[----:B------:R-:W-:Y:S01]  /*3760*/  FADD.FTZ R50, R50, R31 ;  /* 0x0000001f32327221 */ /* 0x000fe20000010000 */
[C---:B------:R-:W-:Y:S01]  /*3770*/  FADD.FTZ R39, -R24.reuse, R39 ;  /* 0x0000002718277221 */ /* 0x040fe20000010100 */
[----:B------:R-:W-:Y:S01]  /*3780*/  FADD.FTZ R31, -R24, R35 ;  /* 0x00000023181f7221 */ /* 0x000fe20000010100 */
        /* <DEDUP_REMOVED lines=25> */
.L_x_1146:
        /* <DEDUP_REMOVED lines=32> */
.L_x_1147:
        /* <DEDUP_REMOVED lines=8> */
[----:B------:R-:W-:Y:S01]  /*3ba0*/  FMUL.FTZ R53, R38, R27 ;  /* 0x0000001b26357220 */ /* 0x000fe20000410000 */
[----:B------:R-:W-:Y:S01]  /*3bb0*/  FADD.FTZ R56, R50, R41 ;  /* 0x0000002932387221 */ /* 0x000fe20000010000 */
[C---:B------:R-:W-:Y:S01]  /*3bc0*/  FADD.FTZ R57, -R24.reuse, R57 ;  /* 0x0000003918397221 */ /* 0x040fe20000010100 */
[----:B------:R-:W-:Y:S01]  /*3bd0*/  FADD.FTZ R47, R47, R40 ;  /* 0x000000282f2f7221 */ /* 0x000fe20000010000 */
        /* <DEDUP_REMOVED lines=26> */
.L_x_1148:
        /* <DEDUP_REMOVED lines=8> */
[----:B------:R-:W-:Y:S01]  /*3e00*/  FFMA.FTZ R52, R49, R45, R52 ;  /* 0x0000002d31347223 */ /* 0x000fe20000010034 */
        /* <DEDUP_REMOVED lines=27> */
.L_x_1149:
[----:B------:R-:W-:Y:S01]  /*3fc0*/  FMUL.FTZ R58, R50, R26 ;  /* 0x0000001a323a7220 */ /* 0x000fe20000410000 */
[----:B------:R-:W-:Y:S01]  /*3fd0*/  FADD.FTZ R56, R56, R45 ;  /* 0x0000002d38387221 */ /* 0x000fe20000010000 */
[--C-:B------:R-:W-:Y:S02]  /*3fe0*/  HADD2.F32 R57, -RZ, R0.reuse.H1_H1 ;  /* 0x30000000ff397230 */ /* 0x100fe40000004100 */
[----:B------:R-:W-:Y:S01]  /*3ff0*/  FFMA.FTZ R53, R44, R30, R51 ;  /* 0x0000001e2c357223 */ /* 0x000fe20000010033 */
[----:B------:R-:W-:Y:S01]  /*4000*/  FFMA.FTZ R45, R49, R58, R54 ;  /* 0x0000003a312d7223 */ /* 0x000fe20000010036 */
[----:B------:R-:W-:Y:S01]  /*4010*/  FADD.FTZ R58, R55, R58 ;  /* 0x0000003a373a7221 */ /* 0x000fe20000010000 */
[----:B------:R-:W-:Y:S02]  /*4020*/  HADD2.F32 R55, -RZ, R0.H0_H0 ;  /* 0x20000000ff377230 */ /* 0x000fe40000004100 */
[----:B------:R-:W-:Y:S01]  /*4030*/  FMUL.FTZ R51, R48, R27 ;  /* 0x0000001b30337220 */ /* 0x000fe20000410000 */
[----:B------:R-:W-:Y:S01]  /*4040*/  FADD.FTZ R57, -R24, R57 ;  /* 0x0000003918397221 */ /* 0x000fe20000010100 */
[----:B------:R-:W-:-:S02]  /*4050*/  HADD2.F32 R59, -RZ, R79.H1_H1 ;  /* 0x3000004fff3b7230 */ /* 0x000fc40000004100 */
[----:B------:R-:W-:Y:S01]  /*4060*/  FADD.FTZ R55, -R24, R55 ;  /* 0x0000003718377221 */ /* 0x000fe20000010100 */
[----:B------:R-:W-:Y:S01]  /*4070*/  FFMA.FTZ R44, R46, R51, R45 ;  /* 0x000000332e2c7223 */ /* 0x000fe2000001002d */
[----:B------:R-:W-:Y:S01]  /*4080*/  FADD.FTZ R45, R51, R58 ;  /* 0x0000003a332d7221 */ /* 0x000fe20000010000 */
[-C--:B------:R-:W-:Y:S01]  /*4090*/  FMUL.FTZ R58, R57, R8.reuse ;  /* 0x00000008393a7220 */ /* 0x080fe20000410000 */
[----:B------:R-:W-:Y:S01]  /*40a0*/  FMUL.FTZ R55, R55, R8 ;  /* 0x0000000837377220 */ /* 0x000fe20000410000 */
[----:B------:R-:W-:Y:S01]  /*40b0*/  HADD2.F32 R57, -RZ, R79.H0_H0 ;  /* 0x2000004fff397230 */ /* 0x000fe20000004100 */
        /* <DEDUP_REMOVED lines=19> */
.L_x_1150:
[----:B------:R-:W-:Y:S01]  /*41f0*/  FMUL.FTZ R54, R57, R26 ;  /* 0x0000001a39367220 */ /* 0x000fe20000410000 */
[----:B------:R-:W-:-:S03]  /*4200*/  HADD2.F32 R61, -RZ, R62.H1_H1 ;  /* 0x3000003eff3d7230 */ /* 0x000fc60000004100 */
[----:B------:R-:W-:Y:S01]  /*4210*/  FFMA.FTZ R51, R55, R54, R44 ;  /* 0x0000003637337223 */ /* 0x000fe2000001002c */
[----:B------:R-:W-:Y:S01]  /*4220*/  FADD.FTZ R54, R45, R54 ;  /* 0x000000362d367221 */ /* 0x000fe20000010000 */
[----:B------:R-:W-:Y:S01]  /*4230*/  FMUL.FTZ R45, R59, R27 ;  /* 0x0000001b3b2d7220 */ /* 0x000fe20000410000 */
[----:B------:R-:W-:-:S03]  /*4240*/  FADD.FTZ R65, -R24, R61 ;  /* 0x0000003d18417221 */ /* 0x000fc60000010100 */
[----:B------:R-:W-:Y:S01]  /*4250*/  FFMA.FTZ R44, R58, R45, R51 ;  /* 0x0000002d3a2c7223 */ /* 0x000fe20000010033 */
[----:B------:R-:W-:Y:S02]  /*4260*/  HADD2.F32 R51, -RZ, R62.H0_H0 ;  /* 0x2000003eff337230 */ /* 0x000fe40000004100 */
[----:B------:R-:W-:Y:S01]  /*4270*/  FADD.FTZ R45, R45, R54 ;  /* 0x000000362d2d7221 */ /* 0x000fe20000010000 */
[----:B------:R-:W-:Y:S01]  /*4280*/  FMUL.FTZ R60, R65, R8 ;  /* 0x00000008413c7220 */ /* 0x000fe20000410000 */
[----:B------:R-:W-:Y:S02]  /*4290*/  HADD2.F32 R54, -RZ, R78.H1_H1 ;  /* 0x3000004eff367230 */ /* 0x000fe40000004100 */
[----:B------:R-:W-:-:S04]  /*42a0*/  FADD.FTZ R51, -R24, R51 ;  /* 0x0000003318337221 */ /* 0x000fc80000010100 */
[----:B------:R-:W-:Y:S01]  /*42b0*/  FMUL.FTZ R61, R51, R8 ;  /* 0x00000008333d7220 */ /* 0x000fe20000410000 */
[----:B------:R-:W-:Y:S01]  /*42c0*/  HADD2.F32 R51, -RZ, R78.H0_H0 ;  /* 0x2000004eff337230 */ /* 0x000fe20000004100 */
        /* <DEDUP_REMOVED lines=19> */
.L_x_1151:
[----:B------:R-:W-:Y:S01]  /*4400*/  FMUL.FTZ R124, R51, R26 ;  /* 0x0000001a337c7220 */ /* 0x000fe20000410000 */
[----:B------:R-:W-:Y:S01]  /*4410*/  ISETP.GT.AND P0, PT, R122, 0x1e, PT ;  /* 0x0000001e7a00780c */ /* 0x000fe20003f04270 */
[----:B------:R-:W0:Y:S01]  /*4420*/  S2UR UR11, SR_CgaCtaId ;  /* 0x00000000000b79c3 */ /* 0x000e220000008800 */
[----:B------:R-:W-:Y:S01]  /*4430*/  FADD.FTZ R30, R47, R30 ;  /* 0x0000001e2f1e7221 */ /* 0x000fe20000010000 */
[----:B------:R-:W-:Y:S01]  /*4440*/  FFMA.FTZ R65, R61, R124, R44 ;  /* 0x0000007c3d417223 */ /* 0x000fe2000001002c */
[----:B------:R-:W-:Y:S01]  /*4450*/  FMUL.FTZ R44, R54, R27 ;  /* 0x0000001b362c7220 */ /* 0x000fe20000410000 */
[----:B------:R-:W-:Y:S01]  /*4460*/  FADD.FTZ R125, R45, R124 ;  /* 0x0000007c2d7d7221 */ /* 0x000fe20000010000 */
[----:B------:R-:W-:Y:S01]  /*4470*/  FFMA.FTZ R52, R31, R35, R52 ;  /* 0x000000231f347223 */ /* 0x000fe20000010034 */
[----:B------:R-:W-:Y:S01]  /*4480*/  FFMA.FTZ R53, R32, R33, R53 ;  /* 0x0000002120357223 */ /* 0x000fe20000010035 */
[----:B------:R-:W-:Y:S01]  /*4490*/  FFMA.FTZ R45, R60, R44, R65 ;  /* 0x0000002c3c2d7223 */ /* 0x000fe20000010041 */
[----:B------:R-:W-:Y:S01]  /*44a0*/  FADD.FTZ R44, R44, R125 ;  /* 0x0000007d2c2c7221 */ /* 0x000fe20000010000 */
[----:B------:R-:W-:Y:S01]  /*44b0*/  FADD.FTZ R56, R56, R35 ;  /* 0x0000002338387221 */ /* 0x000fe20000010000 */
[----:B------:R-:W-:Y:S01]  /*44c0*/  FADD.FTZ R33, R30, R33 ;  /* 0x000000211e217221 */ /* 0x000fe20000010000 */
[----:B------:R-:W-:Y:S01]  /*44d0*/  FFMA.FTZ R52, R37, R39, R52 ;  /* 0x0000002725347223 */ /* 0x000fe20000010034 */
[----:B------:R-:W1:Y:S01]  /*44e0*/  SHFL.DOWN PT, R124, R45, 0x1, 0x1f ;  /* 0x08201f002d7c7f89 */ /* 0x000e6200000e0000 */
[----:B------:R-:W-:Y:S01]  /*44f0*/  FFMA.FTZ R53, R36, R38, R53 ;  /* 0x0000002624357223 */ /* 0x000fe20000010035 */
[----:B------:R-:W-:Y:S01]  /*4500*/  FADD.FTZ R56, R56, R39 ;  /* 0x0000002738387221 */ /* 0x000fe20000010000 */
[----:B------:R-:W-:Y:S01]  /*4510*/  FADD.FTZ R33, R33, R38 ;  /* 0x0000002621217221 */ /* 0x000fe20000010000 */
[----:B------:R-:W2:Y:S01]  /*4520*/  SHFL.DOWN PT, R65, R44, 0x1, 0x1f ;  /* 0x08201f002c417f89 */ /* 0x000ea200000e0000 */
[----:B------:R-:W-:Y:S01]  /*4530*/  FFMA.FTZ R52, R41, R43, R52 ;  /* 0x0000002b29347223 */ /* 0x000fe20000010034 */
[----:B------:R-:W-:Y:S01]  /*4540*/  FFMA.FTZ R53, R40, R42, R53 ;  /* 0x0000002a28357223 */ /* 0x000fe20000010035 */
[----:B------:R-:W-:Y:S01]  /*4550*/  FADD.FTZ R43, R56, R43 ;  /* 0x0000002b382b7221 */ /* 0x000fe20000010000 */
[----:B------:R-:W-:Y:S01]  /*4560*/  FADD.FTZ R33, R33, R42 ;  /* 0x0000002a21217221 */ /* 0x000fe20000010000 */
[----:B------:R-:W-:Y:S01]  /*4570*/  UMOV UR6, 0x400 ;  /* 0x0000040000067882 */ /* 0x000fe20000000000 */
[----:B------:R-:W-:Y:S01]  /*4580*/  FFMA.FTZ R52, R49, R50, R52 ;  /* 0x0000003231347223 */ /* 0x000fe20000010034 */
[----:B------:R-:W-:Y:S01]  /*4590*/  FFMA.FTZ R53, R46, R48, R53 ;  /* 0x000000302e357223 */ /* 0x000fe20000010035 */
[----:B------:R-:W-:Y:S01]  /*45a0*/  UIADD3 UR5, UR6, 0xa0, URZ ;  /* 0x000000a006057890 */ /* 0x000fe2000fffe03f */
[----:B------:R-:W-:Y:S01]  /*45b0*/  FADD.FTZ R50, R43, R50 ;  /* 0x000000322b327221 */ /* 0x000fe20000010000 */
[----:B------:R-:W-:Y:S01]  /*45c0*/  FADD.FTZ R48, R33, R48 ;  /* 0x0000003021307221 */ /* 0x000fe20000010000 */
[----:B------:R-:W-:Y:S01]  /*45d0*/  FFMA.FTZ R52, R55, R57, R52 ;  /* 0x0000003937347223 */ /* 0x000fe20000010034 */
[----:B------:R-:W-:Y:S01]  /*45e0*/  FFMA.FTZ R53, R58, R59, R53 ;  /* 0x0000003b3a357223 */ /* 0x000fe20000010035 */
[----:B0-----:R-:W-:Y:S01]  /*45f0*/  ULEA UR5, UR11, UR5, 0x18 ;  /* 0x000000050b057291 */ /* 0x001fe2000f8ec03f */
[----:B------:R-:W-:Y:S01]  /*4600*/  FADD.FTZ R50, R50, R57 ;  /* 0x0000003932327221 */ /* 0x000fe20000010000 */
[----:B------:R-:W-:Y:S01]  /*4610*/  FADD.FTZ R59, R48, R59 ;  /* 0x0000003b303b7221 */ /* 0x000fe20000010000 */
[----:B------:R-:W-:Y:S01]  /*4620*/  FFMA.FTZ R56, R61, R51, R52 ;  /* 0x000000333d387223 */ /* 0x000fe20000010034 */
[----:B------:R-:W-:Y:S01]  /*4630*/  FFMA.FTZ R57, R60, R54, R53 ;  /* 0x000000363c397223 */ /* 0x000fe20000010035 */
[----:B------:R-:W-:Y:S01]  /*4640*/  FADD.FTZ R58, R50, R51 ;  /* 0x00000033323a7221 */ /* 0x000fe20000010000 */
[----:B------:R-:W0:Y:S01]  /*4650*/  LDC.64 R60, c[0x0][0x268] ;  /* 0x00009a00ff3c7b82 */ /* 0x000e220000000a00 */
[----:B-1----:R-:W-:Y:S01]  /*4660*/  @!P0 FADD.FTZ R45, R45, R124 ;  /* 0x0000007c2d2d8221 */ /* 0x002fe20000010000 */
[----:B------:R-:W-:Y:S01]  /*4670*/  FADD.FTZ R59, R59, R54 ;  /* 0x000000363b3b7221 */ /* 0x000fe20000010000 */
[----:B------:R-:W-:Y:S01]  /*4680*/  LEA R33, R34, R6, 0x5 ;  /* 0x0000000622217211 */ /* 0x000fe200078e28ff */
[----:B------:R-:W-:Y:S01]  /*4690*/  BSSY B0, `(.L_x_1152) ;  /* 0x0000047000007945 */ /* 0x000fe20003800000 */
[----:B--2---:R-:W-:Y:S01]  /*46a0*/  @!P0 FADD.FTZ R44, R44, R65 ;  /* 0x000000412c2c8221 */ /* 0x004fe20000010000 */
[----:B------:R-:W1:Y:S01]  /*46b0*/  SHFL.DOWN PT, R124, R45, 0x2, 0x1f ;  /* 0x08401f002d7c7f89 */ /* 0x000e6200000e0000 */
[----:B------:R-:W-:-:S03]  /*46c0*/  ISETP.GT.AND P0, PT, R122, 0x1d, PT ;  /* 0x0000001d7a00780c */ /* 0x000fc60003f04270 */
[----:B------:R-:W2:Y:S01]  /*46d0*/  SHFL.DOWN PT, R65, R44, 0x2, 0x1f ;  /* 0x08401f002c417f89 */ /* 0x000ea200000e0000 */
[----:B0-----:R-:W-:-:S09]  /*46e0*/  IMAD.WIDE R60, R33, 0x4, R60 ;  /* 0x00000004213c7825 */ /* 0x001fd200078e023c */
        /* <DEDUP_REMOVED lines=18> */
[C---:B------:R-:W-:Y:S02]  /*4810*/  LEA R65, R6.reuse, UR5, 0x4 ;  /* 0x0000000506417c11 */ /* 0x040fe4000f8e20ff */
[----:B------:R-:W-:Y:S02]  /*4820*/  MOV R30, R45 ;  /* 0x0000002d001e7202 */ /* 0x000fe40000000f00 */
[----:B------:R-:W-:Y:S01]  /*4830*/  MOV R31, R44 ;  /* 0x0000002c001f7202 */ /* 0x000fe20000000f00 */
        /* <DEDUP_REMOVED lines=9> */
[----:B------:R-:W3:Y:S04]  /*48d0*/  LDS.128 R36, [UR5+0x40] ;  /* 0x00004005ff247984 */ /* 0x000ee80008000c00 */
[----:B------:R-:W4:Y:S01]  /*48e0*/  LDS.128 R40, [UR5+0x50] ;  /* 0x00005005ff287984 */ /* 0x000f220008000c00 */
        /* <DEDUP_REMOVED lines=33> */
.L_x_1153:
[----:B------:R-:W-:Y:S05]  /*4b00*/  BSYNC B0 ;  /* 0x0000000000007941 */ /* 0x000fea0003800000 */
.L_x_1152:
        /* <DEDUP_REMOVED lines=10> */
[----:B------:R-:W4:Y:S01]  /*4bb0*/  LDS.128 R52, [R65+0xa00] ;  /* 0x000a000041347984 */ /* 0x000f220000000c00 */
        /* <DEDUP_REMOVED lines=22> */
[----:B------:R-:W-:-:S04]  /*4d20*/  FADD.FTZ R124, R124, R51 ;  /* 0x000000337c7c7221 */ /* 0x000fc80000010000 */
[----:B------:R-:W-:Y:S01]  /*4d30*/  FADD.FTZ R124, R124, R55 ;  /* 0x000000377c7c7221 */ /* 0x000fe20000010000 */
[----:B0-----:R-:W-:Y:S01]  /*4d40*/  FADD.FTZ R125, R125, R56 ;  /* 0x000000387d7d7221 */ /* 0x001fe20000010000 */
[----:B------:R-:W-:Y:S01]  /*4d50*/  FADD.FTZ R48, R44, R57 ;  /* 0x000000392c307221 */ /* 0x000fe20000010000 */
        /* <DEDUP_REMOVED lines=13> */
[----:B---3--:R-:W-:Y:S01]  /*4e30*/  FADD.FTZ R37, R40, R37 ;  /* 0x0000002528257221 */ /* 0x008fe20000010000 */
[----:B------:R-:W-:Y:S01]  /*4e40*/  FADD.FTZ R36, R53, R36 ;  /* 0x0000002435247221 */ /* 0x000fe20000010000 */
[----:B------:R-:W-:Y:S01]  /*4e50*/  FADD.FTZ R125, R125, R38 ;  /* 0x000000267d7d7221 */ /* 0x000fe20000010000 */
[----:B------:R-:W3:Y:S01]  /*4e60*/  LDS.128 R40, [R65+0x1a00] ;  /* 0x001a000041287984 */ /* 0x000ee20000000c00 */
[----:B------:R-:W-:-:S03]  /*4e70*/  FADD.FTZ R124, R124, R39 ;  /* 0x000000277c7c7221 */ /* 0x000fc60000010000 */
        /* <DEDUP_REMOVED lines=21> */
[----:B------:R-:W-:Y:S01]  /*4fd0*/  FADD.FTZ R124, R124, R55 ;  /* 0x000000377c7c7221 */ /* 0x000fe20000010000 */
[----:B-----5:R-:W-:Y:S01]  /*4fe0*/  FADD.FTZ R56, R39, R56 ;  /* 0x0000003827387221 */ /* 0x020fe20000010000 */
[----:B------:R-:W-:Y:S01]  /*4ff0*/  FADD.FTZ R57, R36, R57 ;  /* 0x0000003924397221 */ /* 0x000fe20000010000 */
[----:B------:R-:W-:Y:S01]  /*5000*/  FADD.FTZ R58, R125, R58 ;  /* 0x0000003a7d3a7221 */ /* 0x000fe20000010000 */
[----:B------:R-:W-:-:S07]  /*5010*/  FADD.FTZ R59, R124, R59 ;  /* 0x0000003b7c3b7221 */ /* 0x000fce0000010000 */
.L_x_1155:
[----:B------:R-:W-:Y:S05]  /*5020*/  BSYNC B0 ;  /* 0x0000000000007941 */ /* 0x000fea0003800000 */
.L_x_1154:
[----:B------:R-:W-:Y:S04]  /*5030*/  BSSY B0, `(.L_x_1156) ;  /* 0x000000d000007945 */ /* 0x000fe80003800000 */
[----:B------:R-:W-:Y:S05]  /*5040*/  @P6 BRA `(.L_x_1157) ;  /* 0x00000000002c6947 */ /* 0x000fea0003800000 */
        /* <DEDUP_REMOVED lines=11> */
.L_x_1157:
[----:B------:R-:W-:Y:S05]  /*5100*/  BSYNC B0 ;  /* 0x0000000000007941 */ /* 0x000fea0003800000 */
.L_x_1156:
[----:B------:R-:W-:-:S13]  /*5110*/  ISETP.GE.U32.AND P6, PT, R4, 0x2, PT ;  /* 0x000000020400780c */ /* 0x000fda0003fc6070 */
[----:B------:R-:W-:Y:S05]  /*5120*/  @!P6 BRA `(.L_x_1158) ;  /* 0x0000001000a8e947 */ /* 0x000fea0003800000 */
[----:B-1----:R-:W0:Y:S01]  /*5130*/  LDC.64 R32, c[0x0][0x258] ;  /* 0x00009600ff207b82 */ /* 0x002e220000000a00 */
        /* <DEDUP_REMOVED lines=30> */
.L_x_1160:
[----:B-1----:R-:W2:Y:S04]  /*5320*/  LDG.E.STRONG.GPU R36, desc[UR8][R32.64] ;  /* 0x0000000820247981 */ /* 0x002ea8000c1ef900 */
[----:B--2---:R-:W-:Y:S01]  /*5330*/  CCTL.IVALL ;  /* 0x00000000ff00798f */ /* 0x004fe20002000000 */
[----:B------:R-:W-:Y:S05]  /*5340*/  YIELD ;  /* 0x0000000000007946 */ /* 0x000fea0003800000 */
[----:B------:R-:W-:-:S13]  /*5350*/  ISETP.NE.AND P6, PT, R36, R41, PT ;  /* 0x000000292400720c */ /* 0x000fda0003fc5270 */
[----:B------:R-:W-:Y:S05]  /*5360*/  @P6 BRA `(.L_x_1160) ;  /* 0xfffffffc00ec6947 */ /* 0x000fea000383ffff */
.L_x_1159:
        /* <DEDUP_REMOVED lines=22> */
.L_x_1164:
        /* <DEDUP_REMOVED lines=115> */
.L_x_1163:
        /* <DEDUP_REMOVED lines=63> */
.L_x_1165:
[----:B------:R-:W-:-:S04]  /*5ff0*/  LOP3.LUT P6, RZ, R2, 0x1, RZ, 0xc0, !PT ;  /* 0x0000000102ff7812 */ /* 0x000fc800078cc0ff */
[----:B------:R-:W-:-:S13]  /*6000*/  ISETP.NE.OR P6, PT, R33, RZ, P6 ;  /* 0x000000ff2100720c */ /* 0x000fda00037c5670 */
[----:B------:R-:W-:Y:S05]  /*6010*/  @!P6 BRA `(.L_x_1161) ;  /* 0x00000000007ce947 */ /* 0x000fea0003800000 */
.L_x_1162:
        /* <DEDUP_REMOVED lines=31> */
.L_x_1161:
        /* <DEDUP_REMOVED lines=10> */
.L_x_1167:
[----:B------:R-:W-:Y:S05]  /*62b0*/  BSYNC B0 ;  /* 0x0000000000007941 */ /* 0x000fea0003800000 */
.L_x_1166:
        /* <DEDUP_REMOVED lines=17> */
.L_x_1158:
[----:B------:R-:W0:Y:S01]  /*63d0*/  S2UR UR6, SR_CgaCtaId ;  /* 0x00000000000679c3 */ /* 0x000e220000008800 */
[----:B------:R-:W-:Y:S01]  /*63e0*/  UMOV UR5, 0x400 ;  /* 0x0000040000057882 */ /* 0x000fe20000000000 */
[----:B------:R-:W-:Y:S01]  /*63f0*/  ISETP.NE.AND P6, PT, RZ, UR10, PT ;  /* 0x0000000aff007c0c */ /* 0x000fe2000bfc5270 */
[--C-:B-1----:R-:W-:Y:S02]  /*6400*/  HADD2.F32 R33, -RZ, R9.reuse.H0_H0 ;  /* 0x20000009ff217230 */ /* 0x102fe40000004100 */
[----:B------:R-:W-:Y:S02]  /*6410*/  HADD2.F32 R37, -RZ, R9.H1_H1 ;  /* 0x30000009ff257230 */ /* 0x000fe40000004100 */
[--C-:B------:R-:W-:Y:S01]  /*6420*/  HADD2.F32 R41, -RZ, R77.reuse.H0_H0 ;  /* 0x2000004dff297230 */ /* 0x100fe20000004100 */
[----:B------:R-:W1:Y:S01]  /*6430*/  LDC R35, c[0x0][0x2ac] ;  /* 0x0000ab00ff237b82 */ /* 0x000e620000000800 */
[----:B------:R-:W-:Y:S01]  /*6440*/  FADD.FTZ R33, -R24, R33 ;  /* 0x0000002118217221 */ /* 0x000fe20000010100 */
[----:B------:R-:W-:-:S02]  /*6450*/  HADD2.F32 R36, -RZ, R77.H1_H1 ;  /* 0x3000004dff247230 */ /* 0x000fc40000004100 */
[----:B------:R-:W-:Y:S02]  /*6460*/  HADD2.F32 R39, -RZ, R10.H1_H1 ;  /* 0x3000000aff277230 */ /* 0x000fe40000004100 */
[----:B------:R-:W-:Y:S01]  /*6470*/  FMUL.FTZ R49, R33, R8 ;  /* 0x0000000821317220 */ /* 0x000fe20000410000 */
[----:B0-----:R-:W-:-:S09]  /*6480*/  ULEA UR5, UR6, UR5, 0x18 ;  /* 0x0000000506057291 */ /* 0x001fd2000f8ec03f */
[----:B------:R-:W-:Y:S01]  /*6490*/  @!P0 STS.64 [UR5+0x98], R30 ;  /* 0x0000981eff008988 */ /* 0x000fe20008000a05 */
[----:B------:R-:W-:Y:S06]  /*64a0*/  BAR.SYNC.DEFER_BLOCKING 0x0 ;  /* 0x0000000000007b1d */ /* 0x000fec0000010000 */
[----:B------:R-:W0:Y:S01]  /*64b0*/  LDS.64 R30, [UR5+0x98] ;  /* 0x00009805ff1e7984 */ /* 0x000e220008000a00 */
[----:B------:R-:W-:Y:S02]  /*64c0*/  ULDC UR5, c[0x0][0x2bc] ;  /* 0x0000af0000057ab9 */ /* 0x000fe40000000800 */
[----:B0-----:R-:W-:Y:S01]  /*64d0*/  FMUL.FTZ R34, R31, UR5 ;  /* 0x000000051f227c20 */ /* 0x001fe20008410000 */
[----:B------:R-:W-:Y:S01]  /*64e0*/  FADD.FTZ R31, -R24, R37 ;  /* 0x00000025181f7221 */ /* 0x000fe20000010100 */
[----:B------:R-:W-:Y:S01]  /*64f0*/  FMUL.FTZ R9, R30, UR5 ;  /* 0x000000051e097c20 */ /* 0x000fe20008410000 */
[----:B------:R-:W-:-:S02]  /*6500*/  HADD2.F32 R37, -RZ, R10.H0_H0 ;  /* 0x2000000aff257230 */ /* 0x000fc40000004100 */
        /* <DEDUP_REMOVED lines=20> */
.L_x_1168:
[----:B------:R-:W-:Y:S01]  /*6650*/  LOP3.LUT P0, RZ, R2, 0x80, RZ, 0xc0, !PT ;  /* 0x0000008002ff7812 */ /* 0x000fe2000780c0ff */
[----:B------:R-:W-:-:S12]  /*6660*/  BSSY B0, `(.L_x_1169) ;  /* 0x0000014000007945 */ /* 0x000fd80003800000 */
[----:B------:R-:W-:Y:S05]  /*6670*/  @!P0 BRA `(.L_x_1170) ;  /* 0x0000000000488947 */ /* 0x000fea0003800000 */
[----:B------:R-:W-:Y:S01]  /*6680*/  ULDC.64 UR12, c[0x0][0x288] ;  /* 0x0000a200000c7ab9 */ /* 0x000fe20000000a00 */
[----:B------:R-:W-:Y:S01]  /*6690*/  MOV R30, R20 ;  /* 0x00000014001e7202 */ /* 0x000fe20000000f00 */
[----:B------:R-:W-:Y:S01]  /*66a0*/  IMAD R33, R110, UR12, RZ ;  /* 0x0000000c6e217c24 */ /* 0x000fe2000f8e02ff */
[----:B------:R-:W-:Y:S01]  /*66b0*/  MOV R31, R23 ;  /* 0x00000017001f7202 */ /* 0x000fe20000000f00 */
[----:B------:R-:W-:Y:S02]  /*66c0*/  FFMA.FTZ R10, R9, R49, R34 ;  /* 0x00000031090a7223 */ /* 0x000fe40000010022 */
[C---:B------:R-:W-:Y:S02]  /*66d0*/  IMAD R33, R82.reuse, UR13, R33 ;  /* 0x0000000d52217c24 */ /* 0x040fe4000f8e0221 */
[----:B------:R-:W-:-:S04]  /*66e0*/  IMAD.WIDE.U32 R30, R82, UR12, R30 ;  /* 0x0000000c521e7c25 */ /* 0x000fc8000f8e001e */
[----:B------:R-:W-:Y:S01]  /*66f0*/  FFMA.FTZ R41, R41, R26, -R10 ;  /* 0x0000001a29297223 */ /* 0x000fe2000001080a */
[----:B------:R-:W-:Y:S01]  /*6700*/  ULDC.64 UR12, c[0x0][0x210] ;  /* 0x00008400000c7ab9 */ /* 0x000fe20000000a00 */
[----:B------:R-:W-:Y:S01]  /*6710*/  IADD3 R33, R31, R33, RZ ;  /* 0x000000211f217210 */ /* 0x000fe20007ffe0ff */
[----:B------:R-:W-:Y:S01]  /*6720*/  FFMA.FTZ R31, R9, R40, R34 ;  /* 0x00000028091f7223 */ /* 0x000fe20000010022 */
[----:B------:R-:W-:-:S03]  /*6730*/  LEA R32, P0, R30, UR12, 0x1 ;  /* 0x0000000c1e207c11 */ /* 0x000fc6000f8008ff */
[----:B------:R-:W-:Y:S01]  /*6740*/  FFMA.FTZ R43, R36, R27, -R31 ;  /* 0x0000001b242b7223 */ /* 0x000fe2000001081f */
[-C--:B------:R-:W-:Y:S01]  /*6750*/  FMUL.FTZ R31, R41, R8.reuse ;  /* 0x00000008291f7220 */ /* 0x080fe20000410000 */
[----:B------:R-:W-:Y:S02]  /*6760*/  LEA.HI.X R33, R30, UR13, R33, 0x1, P0 ;  /* 0x0000000d1e217c11 */ /* 0x000fe400080f0c21 */
[----:B------:R-:W-:-:S05]  /*6770*/  FMUL.FTZ R10, R43, R8 ;  /* 0x000000082b0a7220 */ /* 0x000fca0000410000 */
[----:B------:R-:W-:-:S05]  /*6780*/  F2FP.F16.F32.PACK_AB R31, R10, R31 ;  /* 0x0000001f0a1f723e */ /* 0x000fca00000000ff */
[----:B------:R0:W-:Y:S02]  /*6790*/  STG.E desc[UR8][R32.64], R31 ;  /* 0x0000001f20007986 */ /* 0x0001e4000c101908 */
.L_x_1170:
[----:B------:R-:W-:Y:S05]  /*67a0*/  BSYNC B0 ;  /* 0x0000000000007941 */ /* 0x000fea0003800000 */
.L_x_1169:
[----:B------:R-:W-:Y:S01]  /*67b0*/  ISETP.NE.AND P0, PT, RZ, UR10, PT ;  /* 0x0000000aff007c0c */ /* 0x000fe2000bf05270 */
[C---:B0-----:R-:W-:Y:S01]  /*67c0*/  FADD.FTZ R31, -R24.reuse, R37 ;  /* 0x00000025181f7221 */ /* 0x041fe20000010100 */
[----:B------:R-:W-:Y:S01]  /*67d0*/  FADD.FTZ R39, -R24, R39 ;  /* 0x0000002718277221 */ /* 0x000fe20000010100 */
[--C-:B------:R-:W-:Y:S02]  /*67e0*/  HADD2.F32 R41, -RZ, R76.reuse.H0_H0 ;  /* 0x2000004cff297230 */ /* 0x100fe40000004100 */
[----:B------:R-:W-:Y:S02]  /*67f0*/  HADD2.F32 R76, -RZ, R76.H1_H1 ;  /* 0x3000004cff4c7230 */ /* 0x000fe40000004100 */
[-C--:B------:R-:W-:Y:S01]  /*6800*/  FMUL.FTZ R45, R31, R8.reuse ;  /* 0x000000081f2d7220 */ /* 0x080fe20000410000 */
[--C-:B------:R-:W-:Y:S02]  /*6810*/  HADD2.F32 R33, -RZ, R11.reuse.H0_H0 ;  /* 0x2000000bff217230 */ /* 0x100fe40000004100 */
[----:B------:R-:W-:Y:S01]  /*6820*/  FMUL.FTZ R42, R39, R8 ;  /* 0x00000008272a7220 */ /* 0x000fe20000410000 */
[----:B------:R-:W-:-:S02]  /*6830*/  HADD2.F32 R37, -RZ, R11.H1_H1 ;  /* 0x3000000bff257230 */ /* 0x000fc40000004100 */
        /* <DEDUP_REMOVED lines=19> */
.L_x_1171:
        /* <DEDUP_REMOVED lines=16> */
[----:B------:R-:W-:Y:S01]  /*6a70*/  FFMA.FTZ R41, R41, R26, -R10 ;  /* 0x0000001a29297223 */ /* 0x000fe2000001080a */
[----:B------:R-:W-:-:S03]  /*6a80*/  FMUL.FTZ R10, R39, R8 ;  /* 0x00000008270a7220 */ /* 0x000fc60000410000 */
[----:B------:R-:W-:-:S05]  /*6a90*/  FMUL.FTZ R11, R41, R8 ;  /* 0x00000008290b7220 */ /* 0x000fca0000410000 */
[----:B------:R-:W-:-:S05]  /*6aa0*/  F2FP.F16.F32.PACK_AB R11, R10, R11 ;  /* 0x0000000b0a0b723e */ /* 0x000fca00000000ff */
[----:B------:R0:W-:Y:S02]  /*6ab0*/  STG.E desc[UR8][R30.64], R11 ;  /* 0x0000000b1e007986 */ /* 0x0001e4000c101908 */
.L_x_1173:
[----:B------:R-:W-:Y:S05]  /*6ac0*/  BSYNC B0 ;  /* 0x0000000000007941 */ /* 0x000fea0003800000 */
.L_x_1172:
        /* <DEDUP_REMOVED lines=28> */
.L_x_1174:
        /* <DEDUP_REMOVED lines=21> */
.L_x_1176:
[----:B------:R-:W-:Y:S05]  /*6de0*/  BSYNC B0 ;  /* 0x0000000000007941 */ /* 0x000fea0003800000 */
.L_x_1175:
        /* <DEDUP_REMOVED lines=28> */
.L_x_1177:
        /* <DEDUP_REMOVED lines=21> */
.L_x_1179:
[----:B------:R-:W-:Y:S05]  /*7100*/  BSYNC B0 ;  /* 0x0000000000007941 */ /* 0x000fea0003800000 */
.L_x_1178:
[----:B------:R-:W-:Y:S01]  /*7110*/  ISETP.NE.AND P0, PT, RZ, UR10, PT ;  /* 0x0000000aff007c0c */ /* 0x000fe2000bf05270 */
[C---:B------:R-:W-:Y:S01]  /*7120*/  FADD.FTZ R31, -R24.reuse, R31 ;  /* 0x0000001f181f7221 */ /* 0x040fe20000010100 */
        /* <DEDUP_REMOVED lines=26> */
.L_x_1180:
[----:B------:R-:W-:Y:S01]  /*72d0*/  LOP3.LUT P0, RZ, R2, 0x8, RZ, 0xc0, !PT ;  /* 0x0000000802ff7812 */ /* 0x000fe2000780c0ff */
[----:B------:R-:W-:-:S12]  /*72e0*/  BSSY B0, `(.L_x_1181) ;  /* 0x0000014000007945 */ /* 0x000fd80003800000 */
[----:B------:R-:W-:Y:S05]  /*72f0*/  @!P0 BRA `(.L_x_1182) ;  /* 0x0000000000488947 */ /* 0x000fea0003800000 */
[----:B------:R-:W-:Y:S01]  /*7300*/  ULDC.64 UR12, c[0x0][0x288] ;  /* 0x0000a200000c7ab9 */ /* 0x000fe20000000a00 */
[----:B------:R-:W-:Y:S01]  /*7310*/  MOV R10, R20 ;  /* 0x00000014000a7202 */ /* 0x000fe20000000f00 */
[----:B0-----:R-:W-:Y:S01]  /*7320*/  IMAD R13, R106, UR12, RZ ;  /* 0x0000000c6a0d7c24 */ /* 0x001fe2000f8e02ff */
        /* <DEDUP_REMOVED lines=15> */
.L_x_1182:
[----:B------:R-:W-:Y:S05]  /*7420*/  BSYNC B0 ;  /* 0x0000000000007941 */ /* 0x000fea0003800000 */
.L_x_1181:
        /* <DEDUP_REMOVED lines=28> */
.L_x_1183:
[----:B------:R-:W-:Y:S01]  /*75f0*/  LOP3.LUT P0, RZ, R2, 0x4, RZ, 0xc0, !PT ;  /* 0x0000000402ff7812 */ /* 0x000fe2000780c0ff */
[----:B------:R-:W-:-:S12]  /*7600*/  BSSY B0, `(.L_x_1184) ;  /* 0x0000014000007945 */ /* 0x000fd80003800000 */
[----:B------:R-:W-:Y:S05]  /*7610*/  @!P0 BRA `(.L_x_1185) ;  /* 0x0000000000488947 */ /* 0x000fea0003800000 */
[----:B------:R-:W-:Y:S01]  /*7620*/  ULDC.64 UR12, c[0x0][0x288] ;  /* 0x0000a200000c7ab9 */ /* 0x000fe20000000a00 */
[----:B------:R-:W-:Y:S01]  /*7630*/  MOV R10, R20 ;  /* 0x00000014000a7202 */ /* 0x000fe20000000f00 */
[----:B01----:R-:W-:Y:S01]  /*7640*/  IMAD R12, R105, UR12, RZ ;  /* 0x0000000c690c7c24 */ /* 0x003fe2000f8e02ff */
        /* <DEDUP_REMOVED lines=15> */
.L_x_1185:
[----:B------:R-:W-:Y:S05]  /*7740*/  BSYNC B0 ;  /* 0x0000000000007941 */ /* 0x000fea0003800000 */
.L_x_1184:
        /* <DEDUP_REMOVED lines=28> */
.L_x_1186:
[----:B------:R-:W-:Y:S01]  /*7910*/  LOP3.LUT P0, RZ, R2, 0x2, RZ, 0xc0, !PT ;  /* 0x0000000202ff7812 */ /* 0x000fe2000780c0ff */
[----:B------:R-:W-:-:S12]  /*7920*/  BSSY B0, `(.L_x_1187) ;  /* 0x0000014000007945 */ /* 0x000fd80003800000 */
[----:B------:R-:W-:Y:S05]  /*7930*/  @!P0 BRA `(.L_x_1188) ;  /* 0x0000000000488947 */ /* 0x000fea0003800000 */
[----:B------:R-:W-:Y:S01]  /*7940*/  ULDC.64 UR12, c[0x0][0x288] ;  /* 0x0000a200000c7ab9 */ /* 0x000fe20000000a00 */
[----:B------:R-:W-:Y:S01]  /*7950*/  MOV R10, R20 ;  /* 0x00000014000a7202 */ /* 0x000fe20000000f00 */
[----:B012---:R-:W-:Y:S01]  /*7960*/  IMAD R13, R104, UR12, RZ ;  /* 0x0000000c680d7c24 */ /* 0x007fe2000f8e02ff */
        /* <DEDUP_REMOVED lines=15> */
.L_x_1188:
[----:B------:R-:W-:Y:S05]  /*7a60*/  BSYNC B0 ;  /* 0x0000000000007941 */ /* 0x000fea0003800000 */
.L_x_1187:
        /* <DEDUP_REMOVED lines=10> */
[----:B0123--:R-:W-:Y:S01]  /*7b10*/  FFMA.FTZ R11, R32, R27, R29 ;  /* 0x0000001b200b7223 */ /* 0x00ffe2000001001d */
        /* <DEDUP_REMOVED lines=17> */
.L_x_1189:
[----:B------:R-:W-:Y:S04]  /*7c30*/  BSSY B0, `(.L_x_1190) ;  /* 0x0000014000007945 */ /* 0x000fe80003800000 */
[----:B------:R-:W-:Y:S05]  /*7c40*/  @!P5 BRA `(.L_x_1191) ;  /* 0x000000000048d947 */ /* 0x000fea0003800000 */
[----:B------:R-:W-:Y:S01]  /*7c50*/  ULDC.64 UR12, c[0x0][0x288] ;  /* 0x0000a200000c7ab9 */ /* 0x000fe20000000a00 */
[----:B------:R-:W-:Y:S01]  /*7c60*/  MOV R10, R20 ;  /* 0x00000014000a7202 */ /* 0x000fe20000000f00 */
[----:B0123--:R-:W-:Y:S01]  /*7c70*/  IMAD R12, R103, UR12, RZ ;  /* 0x0000000c670c7c24 */ /* 0x00ffe2000f8e02ff */
        /* <DEDUP_REMOVED lines=15> */
.L_x_1191:
[----:B------:R-:W-:Y:S05]  /*7d70*/  BSYNC B0 ;  /* 0x0000000000007941 */ /* 0x000fea0003800000 */
.L_x_1190:
[C---:B------:R-:W-:Y:S01]  /*7d80*/  FADD.FTZ R33, -R24.reuse, R33 ;  /* 0x0000002118217221 */ /* 0x040fe20000010100 */
[----:B------:R-:W-:Y:S01]  /*7d90*/  FADD.FTZ R39, -R24, R39 ;  /* 0x0000002718277221 */ /* 0x000fe20000010100 */
[--C-:B------:R-:W-:Y:S02]  /*7da0*/  HADD2.F32 R15, -RZ, R69.reuse.H0_H0 ;  /* 0x20000045ff0f7230 */ /* 0x100fe40000004100 */
[----:B------:R-:W-:Y:S02]  /*7db0*/  HADD2.F32 R14, -RZ, R69.H1_H1 ;  /* 0x30000045ff0e7230 */ /* 0x000fe40000004100 */
[-C--:B------:R-:W-:Y:S01]  /*7dc0*/  FMUL.FTZ R37, R33, R8.reuse ;  /* 0x0000000821257220 */ /* 0x080fe20000410000 */
[--C-:B------:R-:W-:Y:S02]  /*7dd0*/  HADD2.F32 R41, -RZ, R18.reuse.H0_H0 ;  /* 0x20000012ff297230 */ /* 0x100fe40000004100 */
[----:B------:R-:W-:Y:S01]  /*7de0*/  FMUL.FTZ R32, R39, R8 ;  /* 0x0000000827207220 */ /* 0x000fe20000410000 */
[----:B------:R-:W-:Y:S01]  /*7df0*/  HADD2.F32 R43, -RZ, R18.H1_H1 ;  /* 0x30000012ff2b7230 */ /* 0x000fe20000004100 */
[----:B------:R-:W-:Y:S06]  /*7e00*/  @!P6 BRA `(.L_x_1192) ;  /* 0x000000000048e947 */ /* 0x000fec0003800000 */
[----:B------:R-:W-:Y:S01]  /*7e10*/  FFMA.FTZ R10, R37, R26, R28 ;  /* 0x0000001a250a7223 */ /* 0x000fe2000001001c */
[----:B01234-:R-:W-:-:S03]  /*7e20*/  FFMA.FTZ R11, R32, R27, R29 ;  /* 0x0000001b200b7223 */ /* 0x01ffc6000001001d */
        /* <DEDUP_REMOVED lines=16> */
.L_x_1192:
[----:B------:R-:W-:Y:S04]  /*7f30*/  BSSY B0, `(.L_x_1193) ;  /* 0x0000014000007945 */ /* 0x000fe80003800000 */
[----:B------:R-:W-:Y:S05]  /*7f40*/  @!P4 BRA `(.L_x_1194) ;  /* 0x000000000048c947 */ /* 0x000fea0003800000 */
[----:B------:R-:W-:Y:S01]  /*7f50*/  ULDC.64 UR12, c[0x0][0x288] ;  /* 0x0000a200000c7ab9 */ /* 0x000fe20000000a00 */
[----:B------:R-:W-:Y:S01]  /*7f60*/  MOV R10, R20 ;  /* 0x00000014000a7202 */ /* 0x000fe20000000f00 */
[----:B01234-:R-:W-:Y:S01]  /*7f70*/  IMAD R13, R102, UR12, RZ ;  /* 0x0000000c660d7c24 */ /* 0x01ffe2000f8e02ff */
        /* <DEDUP_REMOVED lines=15> */
.L_x_1194:
[----:B------:R-:W-:Y:S05]  /*8070*/  BSYNC B0 ;  /* 0x0000000000007941 */ /* 0x000fea0003800000 */
.L_x_1193:
[C---:B------:R-:W-:Y:S01]  /*8080*/  FADD.FTZ R41, -R24.reuse, R41 ;  /* 0x0000002918297221 */ /* 0x040fe20000010100 */
[----:B------:R-:W-:Y:S01]  /*8090*/  FADD.FTZ R43, -R24, R43 ;  /* 0x0000002b182b7221 */ /* 0x000fe20000010100 */
[--C-:B------:R-:W-:Y:S02]  /*80a0*/  HADD2.F32 R15, -RZ, R68.reuse.H0_H0 ;  /* 0x20000044ff0f7230 */ /* 0x100fe40000004100 */
[----:B------:R-:W-:Y:S02]  /*80b0*/  HADD2.F32 R68, -RZ, R68.H1_H1 ;  /* 0x30000044ff447230 */ /* 0x000fe40000004100 */
[-C--:B------:R-:W-:Y:S01]  /*80c0*/  FMUL.FTZ R41, R41, R8.reuse ;  /* 0x0000000829297220 */ /* 0x080fe20000410000 */
[----:B------:R-:W-:Y:S02]  /*80d0*/  HADD2.F32 R33, -RZ, R19.H0_H0 ;  /* 0x20000013ff217230 */ /* 0x000fe40000004100 */
[----:B------:R-:W-:Y:S01]  /*80e0*/  FMUL.FTZ R30, R43, R8 ;  /* 0x000000082b1e7220 */ /* 0x000fe20000410000 */
[----:B------:R-:W-:Y:S06]  /*80f0*/  @!P6 BRA `(.L_x_1195) ;  /* 0x000000000048e947 */ /* 0x000fec0003800000 */
[----:B01234-:R-:W-:Y:S01]  /*8100*/  FFMA.FTZ R11, R30, R27, R29 ;  /* 0x0000001b1e0b7223 */ /* 0x01ffe2000001001d */
        /* <DEDUP_REMOVED lines=17> */
.L_x_1195:
        /* <DEDUP_REMOVED lines=20> */
.L_x_1197:
[----:B------:R-:W-:Y:S05]  /*8360*/  BSYNC B0 ;  /* 0x0000000000007941 */ /* 0x000fea0003800000 */
.L_x_1196:
[----:B------:R-:W-:Y:S02]  /*8370*/  HADD2.F32 R19, -RZ, R19.H1_H1 ;  /* 0x30000013ff137230 */ /* 0x000fe40000004100 */
[C---:B------:R-:W-:Y:S01]  /*8380*/  FADD.FTZ R33, -R24.reuse, R33 ;  /* 0x0000002118217221 */ /* 0x040fe20000010100 */
[--C-:B------:R-:W-:Y:S01]  /*8390*/  HADD2.F32 R15, -RZ, R67.reuse.H0_H0 ;  /* 0x20000043ff0f7230 */ /* 0x100fe20000004100 */
[----:B------:R-:W-:Y:S01]  /*83a0*/  SHF.R.U32.HI R36, RZ, 0x5, R6 ;  /* 0x00000005ff247819 */ /* 0x000fe20000011606 */
[----:B------:R-:W-:Y:S02]  /*83b0*/  HADD2.F32 R14, -RZ, R67.H1_H1 ;  /* 0x30000043ff0e7230 */ /* 0x000fe40000004100 */
[----:B------:R-:W-:Y:S01]  /*83c0*/  FADD.FTZ R19, -R24, R19 ;  /* 0x0000001318137221 */ /* 0x000fe20000010100 */
[--C-:B------:R-:W-:Y:S02]  /*83d0*/  HADD2.F32 R31, -RZ, R25.reuse.H0_H0 ;  /* 0x20000019ff1f7230 */ /* 0x100fe40000004100 */
[----:B------:R-:W-:Y:S01]  /*83e0*/  FMUL.FTZ R33, R33, R8 ;  /* 0x0000000821217220 */ /* 0x000fe20000410000 */
[----:B------:R-:W-:-:S02]  /*83f0*/  HADD2.F32 R37, -RZ, R25.H1_H1 ;  /* 0x30000019ff257230 */ /* 0x000fc40000004100 */
[----:B------:R-:W-:Y:S01]  /*8400*/  FMUL.FTZ R32, R19, R8 ;  /* 0x0000000813207220 */ /* 0x000fe20000410000 */
        /* <DEDUP_REMOVED lines=19> */
.L_x_1198:
        /* <DEDUP_REMOVED lines=20> */
.L_x_1200:
[----:B------:R-:W-:Y:S05]  /*8680*/  BSYNC B0 ;  /* 0x0000000000007941 */ /* 0x000fea0003800000 */
.L_x_1199:
[C---:B------:R-:W-:Y:S01]  /*8690*/  FADD.FTZ R31, -R24.reuse, R31 ;  /* 0x0000001f181f7221 */ /* 0x040fe20000010100 */
[----:B------:R-:W-:Y:S01]  /*86a0*/  FADD.FTZ R37, -R24, R37 ;  /* 0x0000002518257221 */ /* 0x000fe20000010100 */
[--C-:B------:R-:W-:Y:S02]  /*86b0*/  HADD2.F32 R15, -RZ, R66.reuse.H0_H0 ;  /* 0x20000042ff0f7230 */ /* 0x100fe40000004100 */
[----:B------:R-:W-:Y:S02]  /*86c0*/  IMAD R35, R35, UR7, R36 ;  /* 0x0000000723237c24 */ /* 0x000fe4000f8e0224 */
[-C--:B------:R-:W-:Y:S01]  /*86d0*/  FMUL.FTZ R31, R31, R8.reuse ;  /* 0x000000081f1f7220 */ /* 0x080fe20000410000 */
[----:B------:R-:W-:Y:S02]  /*86e0*/  HADD2.F32 R66, -RZ, R66.H1_H1 ;  /* 0x30000042ff427230 */ /* 0x000fe40000004100 */
[----:B------:R-:W-:Y:S01]  /*86f0*/  FMUL.FTZ R30, R37, R8 ;  /* 0x00000008251e7220 */ /* 0x000fe20000410000 */
[----:B------:R-:W-:Y:S01]  /*8700*/  HADD2.F32 R25, -RZ, R63.H0_H0 ;  /* 0x2000003fff197230 */ /* 0x000fe20000004100 */
        /* <DEDUP_REMOVED lines=19> */
.L_x_1201:
        /* <DEDUP_REMOVED lines=20> */
.L_x_1203:
[----:B------:R-:W-:Y:S05]  /*8980*/  BSYNC B0 ;  /* 0x0000000000007941 */ /* 0x000fea0003800000 */
.L_x_1202:
[----:B------:R-:W-:Y:S02]  /*8990*/  HADD2.F32 R63, -RZ, R63.H1_H1 ;  /* 0x3000003fff3f7230 */ /* 0x000fe40000004100 */
[C---:B------:R-:W-:Y:S01]  /*89a0*/  FADD.FTZ R25, -R24.reuse, R25 ;  /* 0x0000001918197221 */ /* 0x040fe20000010100 */
[----:B------:R-:W-:Y:S01]  /*89b0*/  IADD3 R33, R35, 0xc0, RZ ;  /* 0x000000c023217810 */ /* 0x000fe20007ffe0ff */
[----:B------:R-:W-:Y:S01]  /*89c0*/  ULDC.64 UR12, c[0x0][0x290] ;  /* 0x0000a400000c7ab9 */ /* 0x000fe20000000a00 */
[--C-:B------:R-:W-:Y:S02]  /*89d0*/  HADD2.F32 R15, -RZ, R81.reuse.H0_H0 ;  /* 0x20000051ff0f7230 */ /* 0x100fe40000004100 */
[----:B------:R-:W-:Y:S01]  /*89e0*/  FADD.FTZ R63, -R24, R63 ;  /* 0x0000003f183f7221 */ /* 0x000fe20000010100 */
[----:B------:R-:W-:Y:S02]  /*89f0*/  HADD2.F32 R14, -RZ, R81.H1_H1 ;  /* 0x30000051ff0e7230 */ /* 0x000fe40000004100 */
[-C--:B------:R-:W-:Y:S01]  /*8a00*/  FMUL.FTZ R31, R25, R8.reuse ;  /* 0x00000008191f7220 */ /* 0x080fe20000410000 */
[----:B------:R-:W-:Y:S01]  /*8a10*/  SHF.R.S32.HI R36, RZ, 0x1f, R33 ;  /* 0x0000001fff247819 */ /* 0x000fe20000011421 */
        /* <DEDUP_REMOVED lines=20> */
.L_x_1204:
[----:B------:R-:W-:Y:S01]  /*8b60*/  ISETP.GE.U32.AND P0, PT, R33, UR12, PT ;  /* 0x0000000c21007c0c */ /* 0x000fe2000bf06070 */
[----:B------:R-:W-:Y:S01]  /*8b70*/  BSSY B0, `(.L_x_1205) ;  /* 0x0000018000007945 */ /* 0x000fe20003800000 */
[--C-:B------:R-:W-:Y:S02]  /*8b80*/  HADD2.F32 R19, -RZ, R64.reuse.H0_H0 ;  /* 0x20000040ff137230 */ /* 0x100fe40000004100 */
[----:B------:R-:W-:Y:S01]  /*8b90*/  ISETP.GE.AND.EX P0, PT, R36, UR13, PT, P0 ;  /* 0x0000000d24007c0c */ /* 0x000fe2000bf06300 */
[----:B------:R-:W-:-:S03]  /*8ba0*/  HADD2.F32 R25, -RZ, R64.H1_H1 ;  /* 0x30000040ff197230 */ /* 0x000fc60000004100 */
[----:B------:R-:W-:-:S13]  /*8bb0*/  ISETP.LT.U32.AND P0, PT, R6, 0x200, !P0 ;  /* 0x000002000600780c */ /* 0x000fda0004701070 */
        /* <DEDUP_REMOVED lines=19> */
.L_x_1206:
[----:B------:R-:W-:Y:S05]  /*8cf0*/  BSYNC B0 ;  /* 0x0000000000007941 */ /* 0x000fea0003800000 */
.L_x_1205:
[C---:B------:R-:W-:Y:S01]  /*8d00*/  FADD.FTZ R19, -R24.reuse, R19 ;  /* 0x0000001318137221 */ /* 0x040fe20000010100 */
[----:B------:R-:W-:Y:S01]  /*8d10*/  IADD3 R32, R35, 0xd0, RZ ;  /* 0x000000d023207810 */ /* 0x000fe20007ffe0ff */
[----:B------:R-:W-:Y:S01]  /*8d20*/  FADD.FTZ R25, -R24, R25 ;  /* 0x0000001918197221 */ /* 0x000fe20000010100 */
[--C-:B------:R-:W-:Y:S02]  /*8d30*/  HADD2.F32 R15, -RZ, R80.reuse.H0_H0 ;  /* 0x20000050ff0f7230 */ /* 0x100fe40000004100 */
[-C--:B------:R-:W-:Y:S01]  /*8d40*/  FMUL.FTZ R31, R19, R8.reuse ;  /* 0x00000008131f7220 */ /* 0x080fe20000410000 */
[----:B------:R-:W-:Y:S01]  /*8d50*/  HADD2.F32 R80, -RZ, R80.H1_H1 ;  /* 0x30000050ff507230 */ /* 0x000fe20000004100 */
[----:B------:R-:W-:Y:S01]  /*8d60*/  SHF.R.S32.HI R33, RZ, 0x1f, R32 ;  /* 0x0000001fff217819 */ /* 0x000fe20000011420 */
        /* <DEDUP_REMOVED lines=20> */
.L_x_1207:
        /* <DEDUP_REMOVED lines=9> */
[----:B------:R-:W-:Y:S01]  /*8f40*/  IMAD R0, R113, UR14, RZ ;  /* 0x0000000e71007c24 */ /* 0x000fe2000f8e02ff */
[----:B01234-:R-:W-:-:S03]  /*8f50*/  MOV R11, R23 ;  /* 0x00000017000b7202 */ /* 0x01ffc60000000f00 */
[----:B------:R-:W-:Y:S02]  /*8f60*/  IMAD R13, R97, UR15, R0 ;  /* 0x0000000f610d7c24 */ /* 0x000fe4000f8e0200 */
[----:B------:R-:W-:Y:S01]  /*8f70*/  FFMA.FTZ R0, R9, R31, R34 ;  /* 0x0000001f09007223 */ /* 0x000fe20000010022 */
[----:B------:R-:W-:Y:S01]  /*8f80*/  IMAD.WIDE.U32 R10, R97, UR14, R10 ;  /* 0x0000000e610a7c25 */ /* 0x000fe2000f8e000a */
[----:B------:R-:W-:-:S03]  /*8f90*/  ULDC.64 UR14, c[0x0][0x210] ;  /* 0x00008400000e7ab9 */ /* 0x000fc60000000a00 */
[----:B------:R-:W-:Y:S01]  /*8fa0*/  FFMA.FTZ R15, R15, R26, -R0 ;  /* 0x0000001a0f0f7223 */ /* 0x000fe20000010800 */
        /* <DEDUP_REMOVED lines=9> */
.L_x_1209:
[----:B------:R-:W-:Y:S05]  /*9040*/  BSYNC B0 ;  /* 0x0000000000007941 */ /* 0x000fea0003800000 */
.L_x_1208:
        /* <DEDUP_REMOVED lines=27> */
.L_x_1210:
[----:B------:R-:W-:Y:S01]  /*9200*/  ISETP.GE.U32.AND P0, PT, R32, UR12, PT ;  /* 0x0000000c20007c0c */ /* 0x000fe2000bf06070 */
[--C-:B01234-:R-:W-:Y:S01]  /*9210*/  HADD2.F32 R11, -RZ, R62.reuse.H0_H0 ;  /* 0x2000003eff0b7230 */ /* 0x11ffe20000004100 */
[----:B------:R-:W-:Y:S01]  /*9220*/  BSSY B0, `(.L_x_1211) ;  /* 0x0000019000007945 */ /* 0x000fe20003800000 */
[----:B------:R-:W-:Y:S01]  /*9230*/  HADD2.F32 R13, -RZ, R62.H1_H1 ;  /* 0x3000003eff0d7230 */ /* 0x000fe20000004100 */
[----:B------:R-:W-:Y:S02]  /*9240*/  ISETP.GE.AND.EX P0, PT, R33, UR13, PT, P0 ;  /* 0x0000000d21007c0c */ /* 0x000fe4000bf06300 */
[----:B------:R-:W-:Y:S02]  /*9250*/  FADD.FTZ R19, -R24, R11 ;  /* 0x0000000b18137221 */ /* 0x000fe40000010100 */
[----:B------:R-:W-:Y:S01]  /*9260*/  ISETP.LT.U32.AND P0, PT, R6, 0x200, !P0 ;  /* 0x000002000600780c */ /* 0x000fe20004701070 */
[----:B------:R-:W-:-:S12]  /*9270*/  FADD.FTZ R25, -R24, R13 ;  /* 0x0000000d18197221 */ /* 0x000fd80000010100 */
        /* <DEDUP_REMOVED lines=13> */
[----:B------:R-:W-:Y:S02]  /*9350*/  FFMA.FTZ R12, R9, R31, R34 ;  /* 0x0000001f090c7223 */ /* 0x000fe40000010022 */
[----:B------:R-:W-:Y:S02]  /*9360*/  FMUL.FTZ R0, R17, R8 ;  /* 0x0000000811007220 */ /* 0x000fe40000410000 */
[----:B------:R-:W-:-:S04]  /*9370*/  FFMA.FTZ R15, R15, R26, -R12 ;  /* 0x0000001a0f0f7223 */ /* 0x000fc8000001080c */
[----:B------:R-:W-:-:S05]  /*9380*/  FMUL.FTZ R13, R15, R8 ;  /* 0x000000080f0d7220 */ /* 0x000fca0000410000 */
[----:B------:R-:W-:-:S05]  /*9390*/  F2FP.F16.F32.PACK_AB R13, R0, R13 ;  /* 0x0000000d000d723e */ /* 0x000fca00000000ff */
[----:B------:R0:W-:Y:S02]  /*93a0*/  STG.E desc[UR8][R10.64], R13 ;  /* 0x0000000d0a007986 */ /* 0x0001e4000c101908 */
.L_x_1212:
[----:B------:R-:W-:Y:S05]  /*93b0*/  BSYNC B0 ;  /* 0x0000000000007941 */ /* 0x000fea0003800000 */
.L_x_1211:
[----:B------:R-:W-:Y:S01]  /*93c0*/  IADD3 R35, R35, 0xf0, RZ ;  /* 0x000000f023237810 */ /* 0x000fe20007ffe0ff */
[--C-:B0-----:R-:W-:Y:S02]  /*93d0*/  HADD2.F32 R13, -RZ, R78.reuse.H0_H0 ;  /* 0x2000004eff0d7230 */ /* 0x101fe40000004100 */
[-C--:B------:R-:W-:Y:S01]  /*93e0*/  FMUL.FTZ R19, R19, R8.reuse ;  /* 0x0000000813137220 */ /* 0x080fe20000410000 */
[----:B------:R-:W-:Y:S01]  /*93f0*/  HADD2.F32 R78, -RZ, R78.H1_H1 ;  /* 0x3000004eff4e7230 */ /* 0x000fe20000004100 */
        /* <DEDUP_REMOVED lines=21> */
.L_x_1213:
[----:B------:R-:W-:Y:S01]  /*9550*/  ISETP.GE.U32.AND P0, PT, R35, UR12, PT ;  /* 0x0000000c23007c0c */ /* 0x000fe2000bf06070 */
[----:B------:R-:W-:Y:S03]  /*9560*/  BSSY B0, `(.L_x_1214) ;  /* 0x0000015000007945 */ /* 0x000fe60003800000 */
[----:B------:R-:W-:-:S04]  /*9570*/  ISETP.GE.AND.EX P0, PT, R18, UR13, PT, P0 ;  /* 0x0000000d12007c0c */ /* 0x000fc8000bf06300 */
[----:B------:R-:W-:-:S13]  /*9580*/  ISETP.LT.U32.AND P0, PT, R6, 0x200, !P0 ;  /* 0x000002000600780c */ /* 0x000fda0004701070 */
[----:B------:R-:W-:Y:S05]  /*9590*/  @!P0 BRA `(.L_x_1215) ;  /* 0x0000000000448947 */ /* 0x000fea0003800000 */
[----:B------:R-:W-:Y:S01]  /*95a0*/  ULDC.64 UR12, c[0x0][0x288] ;  /* 0x0000a200000c7ab9 */ /* 0x000fe20000000a00 */
[----:B------:R-:W-:Y:S01]  /*95b0*/  MOV R21, R23 ;  /* 0x0000001700157202 */ /* 0x000fe20000000f00 */
[----:B------:R-:W-:-:S04]  /*95c0*/  IMAD R0, R111, UR12, RZ ;  /* 0x0000000c6f007c24 */ /* 0x000fc8000f8e02ff */
[----:B------:R-:W-:Y:S02]  /*95d0*/  IMAD R11, R95, UR13, R0 ;  /* 0x0000000d5f0b7c24 */ /* 0x000fe4000f8e0200 */
[C-C-:B------:R-:W-:Y:S01]  /*95e0*/  FFMA.FTZ R0, R9.reuse, R19, R34.reuse ;  /* 0x0000001309007223 */ /* 0x140fe20000010022 */
[----:B------:R-:W-:Y:S01]  /*95f0*/  FFMA.FTZ R9, R9, R16, R34 ;  /* 0x0000001009097223 */ /* 0x000fe20000010022 */
[----:B------:R-:W-:Y:S01]  /*9600*/  IMAD.WIDE.U32 R20, R95, UR12, R20 ;  /* 0x0000000c5f147c25 */ /* 0x000fe2000f8e0014 */
[----:B------:R-:W-:-:S03]  /*9610*/  ULDC.64 UR12, c[0x0][0x210] ;  /* 0x00008400000c7ab9 */ /* 0x000fc60000000a00 */
[----:B------:R-:W-:Y:S01]  /*9620*/  FFMA.FTZ R13, R13, R26, -R0 ;  /* 0x0000001a0d0d7223 */ /* 0x000fe20000010800 */
[----:B------:R-:W-:Y:S01]  /*9630*/  FFMA.FTZ R9, R78, R27, -R9 ;  /* 0x0000001b4e097223 */ /* 0x000fe20000010809 */
[----:B------:R-:W-:Y:S02]  /*9640*/  IADD3 R11, R21, R11, RZ ;  /* 0x0000000b150b7210 */ /* 0x000fe40007ffe0ff */
[-C--:B------:R-:W-:Y:S01]  /*9650*/  FMUL.FTZ R13, R13, R8.reuse ;  /* 0x000000080d0d7220 */ /* 0x080fe20000410000 */
[----:B------:R-:W-:Y:S01]  /*9660*/  FMUL.FTZ R8, R9, R8 ;  /* 0x0000000809087220 */ /* 0x000fe20000410000 */
[----:B------:R-:W-:-:S04]  /*9670*/  LEA R10, P0, R20, UR12, 0x1 ;  /* 0x0000000c140a7c11 */ /* 0x000fc8000f8008ff */
[----:B------:R-:W-:Y:S02]  /*9680*/  LEA.HI.X R11, R20, UR13, R11, 0x1, P0 ;  /* 0x0000000d140b7c11 */ /* 0x000fe400080f0c0b */
[----:B------:R-:W-:-:S05]  /*9690*/  F2FP.F16.F32.PACK_AB R9, R8, R13 ;  /* 0x0000000d0809723e */ /* 0x000fca00000000ff */
[----:B------:R0:W-:Y:S02]  /*96a0*/  STG.E desc[UR8][R10.64], R9 ;  /* 0x000000090a007986 */ /* 0x0001e4000c101908 */
.L_x_1215:
[----:B------:R-:W-:Y:S05]  /*96b0*/  BSYNC B0 ;  /* 0x0000000000007941 */ /* 0x000fea0003800000 */
.L_x_1214:
[----:B------:R-:W-:Y:S02]  /*96c0*/  IADD3 R3, R5, R3, RZ ;  /* 0x0000000305037210 */ /* 0x000fe40007ffe0ff */
[----:B------:R-:W-:Y:S02]  /*96d0*/  IADD3 R83, R83, 0x1, RZ ;  /* 0x0000000153537810 */ /* 0x000fe40007ffe0ff */
[----:B------:R-:W-:-:S13]  /*96e0*/  ISETP.GE.AND P0, PT, R3, UR4, PT ;  /* 0x0000000403007c0c */ /* 0x000fda000bf06270 */
[----:B------:R-:W-:Y:S05]  /*96f0*/  @!P0 BRA `(.L_x_1216) ;  /* 0xffffff70000c8947 */ /* 0x000fea000383ffff */
.L_x_1133:
[----:B------:R-:W1:Y:S01]  /*9700*/  LDC R8, c[0x0][0xc] ;  /* 0x00000300ff087b82 */ /* 0x000e620000000800 */
[----:B------:R-:W-:Y:S01]  /*9710*/  ISETP.NE.AND P2, PT, R6, RZ, PT ;  /* 0x000000ff0600720c */ /* 0x000fe20003f45270 */
[----:B------:R-:W-:Y:S06]  /*9720*/  BSSY B0, `(.L_x_1217) ;  /* 0x0000015000007945 */ /* 0x000fec0003800000 */
[----:B0-----:R-:W0:Y:S08]  /*9730*/  LDC R9, c[0x0][0x10] ;  /* 0x00000400ff097b82 */ /* 0x001e300000000800 */
[----:B------:R-:W2:Y:S01]  /*9740*/  LDC.64 R2, c[0x0][0x258] ;  /* 0x00009600ff027b82 */ /* 0x000ea20000000a00 */
[----:B-1----:R-:W-:-:S02]  /*9750*/  IADD3 R0, R8, -0x1, RZ ;  /* 0xffffffff08007810 */ /* 0x002fc40007ffe0ff */
[----:B------:R-:W-:Y:S02]  /*9760*/  ISETP.NE.AND P1, PT, R8, 0x1, PT ;  /* 0x000000010800780c */ /* 0x000fe40003f25270 */
[----:B------:R-:W-:Y:S02]  /*9770*/  ISETP.NE.AND P0, PT, R0, UR7, PT ;  /* 0x0000000700007c0c */ /* 0x000fe4000bf05270 */
[C---:B0-----:R-:W-:Y:S02]  /*9780*/  SHF.L.U32 R0, R9.reuse, 0x1, RZ ;  /* 0x0000000109007819 */ /* 0x041fe400000006ff */
        /* <DEDUP_REMOVED lines=14> */
.L_x_1218:
[----:B------:R-:W-:Y:S05]  /*9870*/  BSYNC B0 ;  /* 0x0000000000007941 */ /* 0x000fea0003800000 */
.L_x_1217:
[----:B------:R-:W-:Y:S05]  /*9880*/  @P0 EXIT ;  /* 0x000000000000094d */ /* 0x000fea0003800000 */
[----:B------:R-:W-:Y:S05]  /*9890*/  @P2 BRA `(.L_x_1219) ;  /* 0x0000000000202947 */ /* 0x000fea0003800000 */
[----:B------:R-:W-:-:S05]  /*98a0*/  IMAD R0, R8, R9, RZ ;  /* 0x0000000908007224 */ /* 0x000fca00078e02ff */
[----:B------:R-:W-:-:S13]  /*98b0*/  ISETP.NE.AND P0, PT, R0, -0x1, PT ;  /* 0xffffffff0000780c */ /* 0x000fda0003f05270 */
[----:B------:R-:W-:Y:S05]  /*98c0*/  @!P0 BRA `(.L_x_1219) ;  /* 0x0000000000148947 */ /* 0x000fea0003800000 */
.L_x_1220:
[----:B0-----:R-:W2:Y:S04]  /*98d0*/  LDG.E.STRONG.GPU R5, desc[UR8][R2.64] ;  /* 0x0000000802057981 */ /* 0x001ea8000c1ef900 */
[----:B--2---:R-:W-:Y:S01]  /*98e0*/  CCTL.IVALL ;  /* 0x00000000ff00798f */ /* 0x004fe20002000000 */
[----:B------:R-:W-:Y:S05]  /*98f0*/  YIELD ;  /* 0x0000000000007946 */ /* 0x000fea0003800000 */
[----:B------:R-:W-:-:S13]  /*9900*/  ISETP.NE.AND P0, PT, R5, R0, PT ;  /* 0x000000000500720c */ /* 0x000fda0003f05270 */
[----:B------:R-:W-:Y:S05]  /*9910*/  @P0 BRA `(.L_x_1220) ;  /* 0xfffffffc00ec0947 */ /* 0x000fea000383ffff */
.L_x_1219:
        /* <DEDUP_REMOVED lines=24> */
.L_x_1221:
        /* <DEDUP_REMOVED lines=23> */
.L_x_1222:
        /* <DEDUP_REMOVED lines=15> */
.L_x_5230:


//--------------------- .text._Z35group_norm_nhwc_bwd_one_pass_kernelI11Fp16IOFp32WLi512ELi64ELi512EEv26Group_norm_nhwc_bwd_params --------------------------
	.section	.text._Z35group_norm_nhwc_bwd_one_pass_kernelI11Fp16IOFp32WLi512ELi64ELi512EEv26Group_norm_nhwc_bwd_params,"ax",@progbits
	.align	128
        .global         _Z35group_norm_nhwc_bwd_one_pass_kernelI11Fp16IOFp32WLi512ELi64ELi512EEv26Group_norm_nhwc_bwd_params
        .type           _Z35group_norm_nhwc_bwd_one_pass_kernelI11Fp16IOFp32WLi512ELi64ELi512EEv26Group_norm_nhwc_bwd_params,@function
        .size           _Z35group_norm_nhwc_bwd_one_pass_kernelI11Fp16IOFp32WLi512ELi64ELi512EEv26Group_norm_nhwc_bwd_params,(.L_x_5231 - _Z35group_norm_nhwc_bwd_one_pass_kernelI11Fp16IOFp32WLi512ELi64ELi512EEv26Group_norm_nhwc_bwd_params)
        .other          _Z35group_norm_nhwc_bwd_one_pass_kernelI11Fp16IOFp32WLi512ELi64ELi512EEv26Group_norm_nhwc_bwd_params,@"STO_CUDA_ENTRY STV_DEFAULT"
_Z35group_norm_nhwc_bwd_one_pass_kernelI11Fp16IOFp32WLi512ELi64ELi512EEv26Group_norm_nhwc_bwd_params:
.text._Z35group_norm_nhwc_bwd_one_pass_kernelI11Fp16IOFp32WLi512ELi64ELi512EEv26Group_norm_nhwc_bwd_params:
        /* <DEDUP_REMOVED lines=21> */
[----:B------:R-:W-:Y:S01]  /*0150*/  ULEA.HI UR7, UP0, UR9, UR8, URZ, 0x1 ;  /* 0x0000000809077291 */ /* 0x000fe2000f81083f */
[----:B------:R-:W-:Y:S01]  /*0160*/  ULDC.U8 UR18, c[0x0][0x2a4] ;  /* 0x0000a90000127ab9 */ /* 0x000fe20000000000 */
[----:B------:R-:W-:-:S02]  /*0170*/  ULDC UR19, c[0x0][0x10] ;  /* 0x0000040000137ab9 */ /* 0x000fc40000000800 */
[----:B------:R-:W-:Y:S01]  /*0180*/  UIADD3.X UR9, URZ, UR9, URZ, UP0, !UPT ;  /* 0x000000093f097290 */ /* 0x000fe200087fe43f */
        /* <DEDUP_REMOVED lines=19> */
[----:B------:R-:W-:Y:S02]  /*02c0*/  ISETP.LT.AND.EX P2, PT, R4, UR5, !P1, P0 ;  /* 0x0000000504007c0c */ /* 0x000fe4000cf41300 */
[----:B------:R-:W-:Y:S02]  /*02d0*/  LOP3.LUT R22, R22, 0xfffdffff, RZ, 0xc0, !PT ;  /* 0xfffdffff16167812 */ /* 0x000fe400078ec0ff */
[----:B------:R-:W-:Y:S02]  /*02e0*/  ISETP.LT.U32.AND P0, PT, R23, UR4, PT ;  /* 0x0000000417007c0c */ /* 0x000fe4000bf01070 */
[----:B------:R-:W-:Y:S02]  /*02f0*/  @P3 LOP3.LUT R22, R22, 0x20000, RZ, 0xfc, !PT ;  /* 0x0002000016163812 */ /* 0x000fe400078efcff */
[----:B------:R-:W-:Y:S02]  /*0300*/  SHF.R.S32.HI R5, RZ, 0x1f, R23 ;  /* 0x0000001fff057819 */ /* 0x000fe40000011417 */
[----:B------:R-:W-:-:S02]  /*0310*/  LOP3.LUT R22, R22, 0xfffeffff, RZ, 0xc0, !PT ;  /* 0xfffeffff16167812 */ /* 0x000fc400078ec0ff */
[----:B------:R-:W-:Y:S01]  /*0320*/  IADD3 R120, R23, 0x10, RZ ;  /* 0x0000001017787810 */ /* 0x000fe20007ffe0ff */
[----:B------:R0:W-:Y:S01]  /*0330*/  STL [R1+0x40], R5 ;  /* 0x0000400501007387 */ /* 0x0001e20000100800 */
[----:B------:R-:W-:Y:S02]  /*0340*/  @P2 LOP3.LUT R22, R22, 0x10000, RZ, 0xfc, !PT ;  /* 0x0001000016162812 */ /* 0x000fe400078efcff */
[----:B------:R-:W-:Y:S02]  /*0350*/  ISETP.LT.AND.EX P2, PT, R5, UR5, !P1, P0 ;  /* 0x0000000505007c0c */ /* 0x000fe4000cf41300 */
[----:B------:R-:W-:Y:S02]  /*0360*/  ISETP.LT.U32.AND P0, PT, R120, UR4, PT ;  /* 0x0000000478007c0c */ /* 0x000fe4000bf01070 */
[----:B------:R-:W-:Y:S02]  /*0370*/  SHF.R.S32.HI R16, RZ, 0x1f, R120 ;  /* 0x0000001fff107819 */ /* 0x000fe40000011478 */
[----:B------:R-:W-:-:S02]  /*0380*/  IADD3 R119, R23, 0x20, RZ ;  /* 0x0000002017777810 */ /* 0x000fc40007ffe0ff */
[----:B------:R-:W-:Y:S01]  /*0390*/  ISETP.LT.AND.EX P3, PT, R16, UR5, !P1, P0 ;  /* 0x0000000510007c0c */ /* 0x000fe2000cf61300 */
[----:B------:R-:W-:Y:S01]  /*03a0*/  STL [R1+0x3c], R16 ;  /* 0x00003c1001007387 */ /* 0x000fe20000100800 */
[----:B------:R-:W-:Y:S02]  /*03b0*/  LOP3.LUT R22, R22, 0xffefffff, RZ, 0xc0, !PT ;  /* 0xffefffff16167812 */ /* 0x000fe400078ec0ff */
[----:B------:R-:W-:Y:S02]  /*03c0*/  SHF.R.S32.HI R15, RZ, 0x1f, R119 ;  /* 0x0000001fff0f7819 */ /* 0x000fe40000011477 */
[----:B------:R-:W-:Y:S02]  /*03d0*/  ISETP.LT.U32.AND P0, PT, R119, UR4, PT ;  /* 0x0000000477007c0c */ /* 0x000fe4000bf01070 */
[----:B------:R-:W-:Y:S01]  /*03e0*/  @P2 LOP3.LUT R22, R22, 0x100000, RZ, 0xfc, !PT ;  /* 0x0010000016162812 */ /* 0x000fe200078efcff */
[----:B------:R-:W-:Y:S01]  /*03f0*/  STL [R1+0x38], R15 ;  /* 0x0000380f01007387 */ /* 0x000fe20000100800 */
[----:B------:R-:W-:-:S02]  /*0400*/  IADD3 R118, R23, 0x30, RZ ;  /* 0x0000003017767810 */ /* 0x000fc40007ffe0ff */
[----:B------:R-:W-:Y:S02]  /*0410*/  ISETP.LT.AND.EX P2, PT, R15, UR5, !P1, P0 ;  /* 0x000000050f007c0c */ /* 0x000fe4000cf41300 */
        /* <DEDUP_REMOVED lines=64> */
[----:B0-----:R-:W-:Y:S02]  /*0820*/  SHF.R.S32.HI R5, RZ, 0x1f, R109 ;  /* 0x0000001fff057819 */ /* 0x001fe4000001146d */
        /* <DEDUP_REMOVED lines=24> */
[----:B------:R-:W-:-:S02]  /*09b0*/  ISETP.LT.AND.EX P0, PT, R2, UR5, !P1, P0 ;  /* 0x0000000502007c0c */ /* 0x000fc4000cf01300 */
[----:B------:R-:W-:Y:S02]  /*09c0*/  LOP3.LUT R22, R22, 0xfffffffb, RZ, 0xc0, !PT ;  /* 0xfffffffb16167812 */ /* 0x000fe400078ec0ff */
[C---:B------:R-:W-:Y:S02]  /*09d0*/  IADD3 R105, R23.reuse, 0x100, RZ ;  /* 0x0000010017697810 */ /* 0x040fe40007ffe0ff */
[----:B------:R-:W-:Y:S02]  /*09e0*/  @P2 LOP3.LUT R22, R22, 0x4, RZ, 0xfc, !PT ;  /* 0x0000000416162812 */ /* 0x000fe400078efcff */
[C---:B------:R-:W-:Y:S02]  /*09f0*/  IADD3 R104, R23.reuse, 0x110, RZ ;  /* 0x0000011017687810 */ /* 0x040fe40007ffe0ff */
[C---:B------:R-:W-:Y:S02]  /*0a00*/  IADD3 R103, R23.reuse, 0x120, RZ ;  /* 0x0000012017677810 */ /* 0x040fe40007ffe0ff */
[----:B------:R-:W-:-:S02]  /*0a10*/  IADD3 R102, R23, 0x130, RZ ;  /* 0x0000013017667810 */ /* 0x000fc40007ffe0ff */
[----:B------:R-:W-:Y:S02]  /*0a20*/  LOP3.LUT R22, R22, 0xfffffffd, RZ, 0xc0, !PT ;  /* 0xfffffffd16167812 */ /* 0x000fe400078ec0ff */
[----:B------:R-:W-:Y:S02]  /*0a30*/  IADD3 R121, R23, 0x140, RZ ;  /* 0x0000014017797810 */ /* 0x000fe40007ffe0ff */
[----:B------:R-:W-:Y:S02]  /*0a40*/  SHF.R.S32.HI R0, RZ, 0x1f, R105 ;  /* 0x0000001fff007819 */ /* 0x000fe40000011469 */
[----:B------:R-:W-:Y:S02]  /*0a50*/  SHF.R.S32.HI R125, RZ, 0x1f, R104 ;  /* 0x0000001fff7d7819 */ /* 0x000fe40000011468 */
[----:B------:R-:W-:Y:S01]  /*0a60*/  SHF.R.S32.HI R124, RZ, 0x1f, R103 ;  /* 0x0000001fff7c7819 */ /* 0x000fe20000011467 */
[----:B------:R0:W-:Y:S01]  /*0a70*/  STL [R1], R0 ;  /* 0x0000000001007387 */ /* 0x0001e20000100800 */
[----:B------:R-:W-:-:S02]  /*0a80*/  SHF.R.S32.HI R123, RZ, 0x1f, R102 ;  /* 0x0000001fff7b7819 */ /* 0x000fc40000011466 */
[----:B------:R-:W-:Y:S02]  /*0a90*/  ISETP.LT.U32.AND P5, PT, R105, UR4, PT ;  /* 0x0000000469007c0c */ /* 0x000fe4000bfa1070 */
[----:B------:R-:W-:Y:S02]  /*0aa0*/  @P0 LOP3.LUT R22, R22, 0x2, RZ, 0xfc, !PT ;  /* 0x0000000216160812 */ /* 0x000fe400078efcff */
[----:B------:R-:W-:Y:S02]  /*0ab0*/  ISETP.LT.U32.AND P4, PT, R104, UR4, PT ;  /* 0x0000000468007c0c */ /* 0x000fe4000bf81070 */
[----:B------:R-:W-:Y:S02]  /*0ac0*/  ISETP.LT.U32.AND P3, PT, R103, UR4, PT ;  /* 0x0000000467007c0c */ /* 0x000fe4000bf61070 */
[----:B------:R-:W-:Y:S02]  /*0ad0*/  ISETP.LT.U32.AND P2, PT, R102, UR4, PT ;  /* 0x0000000466007c0c */ /* 0x000fe4000bf41070 */
[----:B------:R-:W-:-:S02]  /*0ae0*/  SHF.R.S32.HI R122, RZ, 0x1f, R121 ;  /* 0x0000001fff7a7819 */ /* 0x000fc40000011479 */
[----:B------:R-:W-:Y:S02]  /*0af0*/  ISETP.LT.U32.AND P0, PT, R121, UR4, PT ;  /* 0x0000000479007c0c */ /* 0x000fe4000bf01070 */
[----:B------:R-:W-:Y:S02]  /*0b00*/  ISETP.LT.AND.EX P5, PT, R0, UR5, !P1, P5 ;  /* 0x0000000500007c0c */ /* 0x000fe4000cfa1350 */
[----:B------:R-:W-:Y:S02]  /*0b10*/  ISETP.LT.AND.EX P4, PT, R125, UR5, !P1, P4 ;  /* 0x000000057d007c0c */ /* 0x000fe4000cf81340 */
[----:B------:R-:W-:Y:S02]  /*0b20*/  ISETP.LT.AND.EX P3, PT, R124, UR5, !P1, P3 ;  /* 0x000000057c007c0c */ /* 0x000fe4000cf61330 */
[----:B------:R-:W-:Y:S02]  /*0b30*/  ISETP.LT.AND.EX P2, PT, R123, UR5, !P1, P2 ;  /* 0x000000057b007c0c */ /* 0x000fe4000cf41320 */
[----:B------:R-:W-:Y:S01]  /*0b40*/  ISETP.LT.AND.EX P1, PT, R122, UR5, !P1, P0 ;  /* 0x000000057a007c0c */ /* 0x000fe2000cf21300 */
[----:B------:R-:W-:Y:S01]  /*0b50*/  UIMAD.WIDE.U32 UR4, UR8, 0x3, URZ ;  /* 0x00000003080478a5 */ /* 0x000fe2000f8e003f */
[----:B0-----:R-:W-:-:S03]  /*0b60*/  SHF.R.S32.HI R0, RZ, 0x1f, R25 ;  /* 0x0000001fff007819 */ /* 0x001fc60000011419 */
[----:B------:R-:W-:Y:S01]  /*0b70*/  UIADD3 UR10, UR5, UR10, URZ ;  /* 0x0000000a050a7290 */ /* 0x000fe2000fffe03f */
[----:B------:R-:W-:Y:S02]  /*0b80*/  LEA.HI R0, R0, R25, RZ, 0x5 ;  /* 0x0000001900007211 */ /* 0x000fe400078f28ff */
[----:B------:R-:W-:Y:S01]  /*0b90*/  UMOV UR5, 0x400 ;  /* 0x0000040000057882 */ /* 0x000fe20000000000 */
[----:B------:R-:W-:Y:S01]  /*0ba0*/  ULEA.HI UR8, UP0, UR10, UR4, URZ, 0x1 ;  /* 0x000000040a087291 */ /* 0x000fe2000f81083f */
[----:B------:R-:W-:Y:S01]  /*0bb0*/  SHF.R.S32.HI R0, RZ, 0x5, R0 ;  /* 0x00000005ff007819 */ /* 0x000fe20000011400 */
[----:B-1----:R-:W-:Y:S02]  /*0bc0*/  ULEA UR4, UR6, UR5, 0x18 ;  /* 0x0000000506047291 */ /* 0x002fe4000f8ec03f */
[----:B------:R-:W-:Y:S02]  /*0bd0*/  UIADD3.X UR10, URZ, UR10, URZ, UP0, !UPT ;  /* 0x0000000a3f0a7290 */ /* 0x000fe400087fe43f */
[----:B------:R-:W-:-:S02]  /*0be0*/  USHF.R.S64 UR5, UR7, 0x1, UR9 ;  /* 0x0000000107057899 */ /* 0x000fc40008001009 */
[----:B------:R-:W-:Y:S01]  /*0bf0*/  LEA R0, R0, UR4, 0x3 ;  /* 0x0000000400007c11 */ /* 0x000fe2000f8e18ff */
[----:B------:R-:W-:Y:S02]  /*0c00*/  USHF.R.S64 UR8, UR8, 0x1, UR10 ;  /* 0x0000000108087899 */ /* 0x000fe4000800100a */
[----:B------:R-:W-:Y:S02]  /*0c10*/  USHF.R.S32.HI UR9, URZ, 0x1, UR9 ;  /* 0x000000013f097899 */ /* 0x000fe40008011409 */
[----:B------:R0:W-:Y:S01]  /*0c20*/  STL [R1+0x44], R0 ;  /* 0x0000440001007387 */ /* 0x0001e20000100800 */
[----:B------:R-:W-:Y:S02]  /*0c30*/  USHF.R.S32.HI UR10, URZ, 0x1, UR10 ;  /* 0x000000013f0a7899 */ /* 0x000fe4000801140a */
[----:B------:R-:W-:Y:S02]  /*0c40*/  USHF.L.U64.HI UR9, UR5, 0x2, UR9 ;  /* 0x0000000205097899 */ /* 0x000fe40008010209 */
[----:B------:R-:W-:Y:S01]  /*0c50*/  USHF.L.U64.HI UR10, UR8, 0x2, UR10 ;  /* 0x00000002080a7899 */ /* 0x000fe2000801020a */
[----:B------:R-:W-:-:S11]  /*0c60*/  UMOV UR4, URZ ;  /* 0x0000003f00047c82 */ /* 0x000fd60008000000 */
.L_x_1370:
[----:B------:R-:W2:Y:S01]  /*0c70*/  LDL R7, [R1+0x40] ;  /* 0x0000400001077983 */ /* 0x000ea20000100800 */
[----:B------:R-:W-:-:S03]  /*0c80*/  ULDC UR16, c[0x0][0x2a0] ;  /* 0x0000a80000107ab9 */ /* 0x000fc60000000800 */
[----:B------:R-:W3:Y:S01]  /*0c90*/  LDL R6, [R1+0x3c] ;  /* 0x00003c0001067983 */ /* 0x000ee20000100800 */
[----:B0-----:R-:W-:Y:S01]  /*0ca0*/  MOV R2, UR16 ;  /* 0x0000001000027c02 */ /* 0x001fe20008000f00 */
[----:B------:R-:W-:Y:S01]  /*0cb0*/  UMOV UR6, URZ ;  /* 0x0000003f00067c82 */ /* 0x000fe20008000000 */
[----:B------:R-:W-:Y:S01]  /*0cc0*/  IABS R4, UR17 ;  /* 0x0000001100047c13 */ /* 0x000fe20008000000 */
[----:B------:R-:W4:Y:S01]  /*0cd0*/  LDL R10, [R1+0x38] ;  /* 0x00003800010a7983 */ /* 0x000f220000100800 */
[----:B------:R-:W-:Y:S01]  /*0ce0*/  IABS R2, R2 ;  /* 0x0000000200027213 */ /* 0x000fe20000000000 */
[----:B------:R-:W-:Y:S01]  /*0cf0*/  UISETP.GE.AND UP0, UPT, UR17, URZ, UPT ;  /* 0x0000003f1100728c */ /* 0x000fe2000bf06270 */
[----:B------:R-:W-:Y:S01]  /*0d00*/  R2UR UR14, R4 ;  /* 0x00000000040e72ca */ /* 0x000fe200000e0000 */
[----:B------:R-:W4:Y:S01]  /*0d10*/  LDL R11, [R1+0x34] ;  /* 0x00003400010b7983 */ /* 0x000f220000100800 */
[----:B------:R-:W-:Y:S01]  /*0d20*/  R2UR UR20, R2 ;  /* 0x00000000021472ca */ /* 0x000fe200000e0000 */
[----:B------:R-:W1:Y:S01]  /*0d30*/  @P5 LDC.64 R86, c[0x0][0x230] ;  /* 0x00008c00ff565b82 */ /* 0x000e620000000a00 */
[----:B------:R-:W-:Y:S01]  /*0d40*/  P2R R8, PR, RZ, 0x4 ;  /* 0x00000004ff087803 */ /* 0x000fe20000000000 */
[----:B------:R-:W4:Y:S01]  /*0d50*/  LDL R12, [R1+0x2c] ;  /* 0x00002c00010c7983 */ /* 0x000f220000100800 */
[----:B------:R-:W-:-:S02]  /*0d60*/  LOP3.LUT P2, RZ, R22, 0x100000, RZ, 0xc0, !PT ;  /* 0x0010000016ff7812 */ /* 0x000fc4000784c0ff */
[----:B------:R-:W-:Y:S01]  /*0d70*/  P2R R9, PR, RZ, 0x8 ;  /* 0x00000008ff097803 */ /* 0x000fe20000000000 */
[----:B------:R-:W4:Y:S01]  /*0d80*/  LDL R64, [R1] ;  /* 0x0000000001407983 */ /* 0x000f220000100800 */
[C---:B------:R-:W-:Y:S01]  /*0d90*/  LOP3.LUT P3, RZ, R22.reuse, 0x8000, RZ, 0xc0, !PT ;  /* 0x0000800016ff7812 */ /* 0x040fe2000786c0ff */
[----:B------:R-:W1:Y:S01]  /*0da0*/  @P5 LDC.64 R84, c[0x0][0x228] ;  /* 0x00008a00ff545b82 */ /* 0x000e620000000a00 */
[----:B0-----:R-:W-:Y:S02]  /*0db0*/  P2R R0, PR, RZ, 0x2 ;  /* 0x00000002ff007803 */ /* 0x001fe40000000000 */
[C---:B------:R-:W-:Y:S01]  /*0dc0*/  LOP3.LUT P6, RZ, R22.reuse, 0x100, RZ, 0xc0, !PT ;  /* 0x0000010016ff7812 */ /* 0x040fe200078cc0ff */
[----:B------:R-:W0:Y:S04]  /*0dd0*/  I2F.RP R2, UR20 ;  /* 0x0000001400027d06 */ /* 0x000e280008209400 */
[----:B------:R-:W2:Y:S08]  /*0de0*/  @P2 LDC.64 R4, c[0x0][0x288] ;  /* 0x0000a200ff042b82 */ /* 0x000eb00000000a00 */
[----:B------:R-:W1:Y:S01]  /*0df0*/  @P2 LDC.64 R72, c[0x0][0x230] ;  /* 0x00008c00ff482b82 */ /* 0x000e620000000a00 */
[----:B0-----:R-:W0:Y:S07]  /*0e00*/  MUFU.RCP R2, R2 ;  /* 0x0000000200027308 */ /* 0x001e2e0000001000 */
[----:B------:R-:W3:Y:S01]  /*0e10*/  @P3 LDC.64 R52, c[0x0][0x230] ;  /* 0x00008c00ff343b82 */ /* 0x000ee20000000a00 */
[----:B------:R-:W-:-:S07]  /*0e20*/  LOP3.LUT P1, RZ, R22, 0x4000, RZ, 0xc0, !PT ;  /* 0x0000400016ff7812 */ /* 0x000fce000782c0ff */
[----:B------:R-:W4:Y:S01]  /*0e30*/  @P6 LDC.64 R36, c[0x0][0x230] ;  /* 0x00008c00ff246b82 */ /* 0x000f220000000a00 */
[----:B0-----:R-:W-:Y:S02]  /*0e40*/  IADD3 R3, R2, 0xffffffe, RZ ;  /* 0x0ffffffe02037810 */ /* 0x001fe40007ffe0ff */
[----:B------:R-:W-:-:S05]  /*0e50*/  SHF.L.U32 R2, R25, 0x1, RZ ;  /* 0x0000000119027819 */ /* 0x000fca00000006ff */
[----:B------:R-:W0:Y:S01]  /*0e60*/  @P1 LDC.64 R62, c[0x0][0x230] ;  /* 0x00008c00ff3e1b82 */ /* 0x000e220000000a00 */
[----:B------:R-:W1:Y:S01]  /*0e70*/  F2I.FTZ.U32.TRUNC.NTZ R3, R3 ;  /* 0x0000000300037305 */ /* 0x000e62000021f000 */
[----:B------:R-:W-:-:S06]  /*0e80*/  LOP3.LUT R2, R2, 0x3e, RZ, 0xc0, !PT ;  /* 0x0000003e02027812 */ /* 0x000fcc00078ec0ff */
[----:B------:R-:W0:Y:S08]  /*0e90*/  @P6 LDC.64 R60, c[0x0][0x228] ;  /* 0x00008a00ff3c6b82 */ /* 0x000e300000000a00 */
[----:B------:R-:W0:Y:S01]  /*0ea0*/  @P4 LDC.64 R68, c[0x0][0x230] ;  /* 0x00008c00ff444b82 */ /* 0x000e220000000a00 */
        /* <DEDUP_REMOVED lines=31> */
[----:B------:R-:W-:-:S05]  /*10a0*/  IMAD.WIDE.U32 R26, R27, UR7, R32 ;  /* 0x000000071b1a7c25 */ /* 0x000fca000f8e0020 */
[----:B------:R-:W-:Y:S01]  /*10b0*/  IADD3 R29, R27, UR6, RZ ;  /* 0x000000061b1d7c10 */ /* 0x000fe2000fffe0ff */
[----:B------:R-:W-:Y:S01]  /*10c0*/  HFMA2.MMA R79, -RZ, RZ, 0, 0 ;  /* 0x00000000ff4f7435 */ /* 0x000fe200000001ff */
[----:B------:R-:W-:Y:S02]  /*10d0*/  @P2 MOV R28, R26 ;  /* 0x0000001a001c2202 */ /* 0x000fe40000000f00 */
[----:B------:R-:W-:Y:S02]  /*10e0*/  CS2R R88, SRZ ;  /* 0x0000000000587805 */ /* 0x000fe4000001ff00 */
[----:B------:R-:W-:Y:S02]  /*10f0*/  CS2R R92, SRZ ;  /* 0x00000000005c7805 */ /* 0x000fe4000001ff00 */
[----:B------:R-:W-:Y:S01]  /*1100*/  CS2R R100, SRZ ;  /* 0x0000000000647805 */ /* 0x000fe2000001ff00 */
[----:B------:R-:W-:Y:S01]  /*1110*/  ULDC.64 UR6, c[0x0][0x290] ;  /* 0x0000a40000067ab9 */ /* 0x000fe20000000a00 */
[----:B--2---:R-:W-:-:S04]  /*1120*/  @P2 IMAD R2, R7, R4, RZ ;  /* 0x0000000407022224 */ /* 0x004fc800078e02ff */
[C---:B------:R-:W-:Y:S02]  /*1130*/  @P2 IMAD R5, R23.reuse, R5, R2 ;  /* 0x0000000517052224 */ /* 0x040fe400078e0202 */
[----:B------:R-:W-:-:S05]  /*1140*/  @P2 IMAD.WIDE.U32 R2, R23, R4, R28 ;  /* 0x0000000417022225 */ /* 0x000fca00078e001c */
[----:B------:R-:W-:Y:S02]  /*1150*/  @P2 IADD3 R3, R3, R5, RZ ;  /* 0x0000000503032210 */ /* 0x000fe40007ffe0ff */
[----:B------:R-:W1:Y:S01]  /*1160*/  @P2 LDC.64 R4, c[0x0][0x228] ;  /* 0x00008a00ff042b82 */ /* 0x000e620000000a00 */
[C---:B------:R-:W-:Y:S02]  /*1170*/  @P2 SHF.L.U32 R55, R2.reuse, 0x1, RZ ;  /* 0x0000000102372819 */ /* 0x040fe400000006ff */
[----:B------:R-:W-:Y:S02]  /*1180*/  @P2 SHF.L.U64.HI R2, R2, 0x1, R3 ;  /* 0x0000000102022819 */ /* 0x000fe40000010203 */
[----:B------:R-:W-:-:S04]  /*1190*/  @P2 IADD3 R72, P0, R55, R72, RZ ;  /* 0x0000004837482210 */ /* 0x000fc80007f1e0ff */
[----:B------:R-:W-:Y:S02]  /*11a0*/  @P2 IADD3.X R73, R2, R73, RZ, P0, !PT ;  /* 0x0000004902492210 */ /* 0x000fe400007fe4ff */
[----:B-1----:R-:W-:-:S04]  /*11b0*/  @P2 IADD3 R54, P0, R55, R4, RZ ;  /* 0x0000000437362210 */ /* 0x002fc80007f1e0ff */
[----:B------:R-:W-:Y:S02]  /*11c0*/  @P2 IADD3.X R55, R2, R5, RZ, P0, !PT ;  /* 0x0000000502372210 */ /* 0x000fe400007fe4ff */
[----:B------:R-:W3:Y:S01]  /*11d0*/  @P3 LDC.64 R4, c[0x0][0x288] ;  /* 0x0000a200ff043b82 */ /* 0x000ee20000000a00 */
[----:B------:R-:W-:Y:S01]  /*11e0*/  @P3 MOV R3, R29 ;  /* 0x0000001d00033202 */ /* 0x000fe20000000f00 */
[----:B---3--:R-:W-:-:S06]  /*11f0*/  @P3 IMAD R2, R6, R4, RZ ;  /* 0x0000000406023224 */ /* 0x008fcc00078e02ff */
[----:B------:R-:W1:Y:S01]  /*1200*/  @P3 LDC.64 R6, c[0x0][0x228] ;  /* 0x00008a00ff063b82 */ /* 0x000e620000000a00 */
[----:B------:R-:W-:Y:S01]  /*1210*/  @P3 IMAD R5, R120, R5, R2 ;  /* 0x0000000578053224 */ /* 0x000fe200078e0202 */
[----:B------:R-:W-:-:S05]  /*1220*/  @P3 MOV R2, R26 ;  /* 0x0000001a00023202 */ /* 0x000fca0000000f00 */
[----:B------:R-:W-:-:S05]  /*1230*/  @P3 IMAD.WIDE.U32 R2, R120, R4, R2 ;  /* 0x0000000478023225 */ /* 0x000fca00078e0002 */
[----:B------:R-:W-:Y:S02]  /*1240*/  @P3 IADD3 R5, R3, R5, RZ ;  /* 0x0000000503053210 */ /* 0x000fe40007ffe0ff */
[C---:B------:R-:W-:Y:S02]  /*1250*/  @P3 SHF.L.U32 R3, R2.reuse, 0x1, RZ ;  /* 0x0000000102033819 */ /* 0x040fe400000006ff */
[----:B------:R-:W-:Y:S02]  /*1260*/  @P3 SHF.L.U64.HI R4, R2, 0x1, R5 ;  /* 0x0000000102043819 */ /* 0x000fe40000010205 */
[----:B------:R-:W-:-:S04]  /*1270*/  @P3 IADD3 R52, P0, R3, R52, RZ ;  /* 0x0000003403343210 */ /* 0x000fc80007f1e0ff */
[----:B------:R-:W-:Y:S02]  /*1280*/  @P3 IADD3.X R53, R4, R53, RZ, P0, !PT ;  /* 0x0000003504353210 */ /* 0x000fe400007fe4ff */
[----:B-1----:R-:W-:-:S04]  /*1290*/  @P3 IADD3 R2, P0, R3, R6, RZ ;  /* 0x0000000603023210 */ /* 0x002fc80007f1e0ff */
[----:B------:R-:W-:Y:S02]  /*12a0*/  @P3 IADD3.X R3, R4, R7, RZ, P0, !PT ;  /* 0x0000000704033210 */ /* 0x000fe400007fe4ff */
[----:B------:R-:W4:Y:S02]  /*12b0*/  @P1 LDC.64 R6, c[0x0][0x288] ;  /* 0x0000a200ff061b82 */ /* 0x000f240000000a00 */
[----:B----4-:R-:W-:Y:S02]  /*12c0*/  @P1 IMAD R4, R10, R6, RZ ;  /* 0x000000060a041224 */ /* 0x010fe400078e02ff */
[----:B------:R-:W2:Y:S01]  /*12d0*/  LDL R10, [R1+0x30] ;  /* 0x00003000010a7983 */ /* 0x000ea20000100800 */
[----:B------:R-:W-:Y:S01]  /*12e0*/  @P1 MOV R5, R29 ;  /* 0x0000001d00051202 */ /* 0x000fe20000000f00 */
[----:B------:R-:W-:Y:S01]  /*12f0*/  @P1 IMAD R7, R119, R7, R4 ;  /* 0x0000000777071224 */ /* 0x000fe200078e0204 */
[----:B------:R-:W-:-:S05]  /*1300*/  @P1 MOV R4, R26 ;  /* 0x0000001a00041202 */ /* 0x000fca0000000f00 */
[----:B------:R-:W-:-:S05]  /*1310*/  @P1 IMAD.WIDE.U32 R4, R119, R6, R4 ;  /* 0x0000000677041225 */ /* 0x000fca00078e0004 */
[----:B------:R-:W-:Y:S02]  /*1320*/  @P1 IADD3 R5, R5, R7, RZ ;  /* 0x0000000705051210 */ /* 0x000fe40007ffe0ff */
[----:B------:R-:W1:Y:S01]  /*1330*/  @P1 LDC.64 R6, c[0x0][0x228] ;  /* 0x00008a00ff061b82 */ /* 0x000e620000000a00 */
[----:B------:R-:W-:Y:S02]  /*1340*/  @P1 SHF.L.U32 R97, R4, 0x1, RZ ;  /* 0x0000000104611819 */ /* 0x000fe400000006ff */
[----:B------:R-:W-:Y:S02]  /*1350*/  LOP3.LUT P2, RZ, R22, 0x2000, RZ, 0xc0, !PT ;  /* 0x0000200016ff7812 */ /* 0x000fe4000784c0ff */
[----:B------:R-:W-:Y:S02]  /*1360*/  @P1 SHF.L.U64.HI R4, R4, 0x1, R5 ;  /* 0x0000000104041819 */ /* 0x000fe40000010205 */
[----:B0-----:R-:W-:-:S04]  /*1370*/  @P1 IADD3 R62, P0, R97, R62, RZ ;  /* 0x0000003e613e1210 */ /* 0x001fc80007f1e0ff */
[----:B------:R-:W-:-:S05]  /*1380*/  @P1 IADD3.X R63, R4, R63, RZ, P0, !PT ;  /* 0x0000003f043f1210 */ /* 0x000fca00007fe4ff */
[----:B------:R-:W0:Y:S01]  /*1390*/  @P2 LDC.64 R50, c[0x0][0x230] ;  /* 0x00008c00ff322b82 */ /* 0x000e220000000a00 */
[----:B-1----:R-:W-:-:S07]  /*13a0*/  @P1 IADD3 R96, P0, R97, R6, RZ ;  /* 0x0000000661601210 */ /* 0x002fce0007f1e0ff */
[----:B------:R-:W1:Y:S01]  /*13b0*/  @P2 LDC.64 R40, c[0x0][0x228] ;  /* 0x00008a00ff282b82 */ /* 0x000e620000000a00 */
[----:B------:R-:W-:-:S07]  /*13c0*/  @P1 IADD3.X R97, R4, R7, RZ, P0, !PT ;  /* 0x0000000704611210 */ /* 0x000fce00007fe4ff */
[----:B------:R-:W3:Y:S01]  /*13d0*/  @P2 LDC.64 R4, c[0x0][0x288] ;  /* 0x0000a200ff042b82 */ /* 0x000ee20000000a00 */
[----:B------:R-:W-:Y:S02]  /*13e0*/  @P2 MOV R7, R29 ;  /* 0x0000001d00072202 */ /* 0x000fe40000000f00 */
[----:B------:R-:W-:-:S13]  /*13f0*/  LOP3.LUT P1, RZ, R22, 0x1000, RZ, 0xc0, !PT ;  /* 0x0000100016ff7812 */ /* 0x000fda000782c0ff */
[----:B------:R-:W4:Y:S01]  /*1400*/  @P1 LDC.64 R42, c[0x0][0x230] ;  /* 0x00008c00ff2a1b82 */ /* 0x000f220000000a00 */
[----:B---3--:R-:W-:-:S07]  /*1410*/  @P2 IMAD R6, R11, R4, RZ ;  /* 0x000000040b062224 */ /* 0x008fce00078e02ff */
[----:B------:R-:W3:Y:S01]  /*1420*/  @P1 LDC.64 R98, c[0x0][0x228] ;  /* 0x00008a00ff621b82 */ /* 0x000ee20000000a00 */
[----:B------:R-:W-:Y:S01]  /*1430*/  @P2 IMAD R11, R118, R5, R6 ;  /* 0x00000005760b2224 */ /* 0x000fe200078e0206 */
[----:B------:R-:W-:-:S05]  /*1440*/  @P2 MOV R6, R26 ;  /* 0x0000001a00062202 */ /* 0x000fca0000000f00 */
[----:B------:R-:W-:-:S05]  /*1450*/  @P2 IMAD.WIDE.U32 R4, R118, R4, R6 ;  /* 0x0000000476042225 */ /* 0x000fca00078e0006 */
[----:B------:R-:W-:Y:S02]  /*1460*/  @P2 IADD3 R7, R5, R11, RZ ;  /* 0x0000000b05072210 */ /* 0x000fe40007ffe0ff */
[C---:B------:R-:W-:Y:S01]  /*1470*/  @P2 SHF.L.U32 R5, R4.reuse, 0x1, RZ ;  /* 0x0000000104052819 */ /* 0x040fe200000006ff */
[----:B------:R-:W3:Y:S01]  /*1480*/  LDL R11, [R1+0x24] ;  /* 0x00002400010b7983 */ /* 0x000ee20000100800 */
[----:B------:R-:W-:Y:S02]  /*1490*/  @P2 SHF.L.U64.HI R4, R4, 0x1, R7 ;  /* 0x0000000104042819 */ /* 0x000fe40000010207 */
[----:B0-----:R-:W-:-:S04]  /*14a0*/  @P2 IADD3 R50, P0, R5, R50, RZ ;  /* 0x0000003205322210 */ /* 0x001fc80007f1e0ff */
[----:B------:R-:W-:Y:S02]  /*14b0*/  @P2 IADD3.X R51, R4, R51, RZ, P0, !PT ;  /* 0x0000003304332210 */ /* 0x000fe400007fe4ff */
[----:B-1----:R-:W-:-:S04]  /*14c0*/  @P2 IADD3 R40, P0, R5, R40, RZ ;  /* 0x0000002805282210 */ /* 0x002fc80007f1e0ff */
[----:B------:R-:W-:Y:S02]  /*14d0*/  @P2 IADD3.X R41, R4, R41, RZ, P0, !PT ;  /* 0x0000002904292210 */ /* 0x000fe400007fe4ff */
[----:B------:R-:W2:Y:S02]  /*14e0*/  @P1 LDC.64 R4, c[0x0][0x288] ;  /* 0x0000a200ff041b82 */ /* 0x000ea40000000a00 */
[----:B--2---:R-:W-:Y:S02]  /*14f0*/  @P1 IMAD R6, R10, R4, RZ ;  /* 0x000000040a061224 */ /* 0x004fe400078e02ff */
[----:B------:R-:W2:Y:S01]  /*1500*/  LDL R10, [R1+0x28] ;  /* 0x00002800010a7983 */ /* 0x000ea20000100800 */
[----:B------:R-:W-:Y:S01]  /*1510*/  @P1 MOV R7, R29 ;  /* 0x0000001d00071202 */ /* 0x000fe20000000f00 */
[----:B------:R-:W-:Y:S01]  /*1520*/  @P1 IMAD R5, R117, R5, R6 ;  /* 0x0000000575051224 */ /* 0x000fe200078e0206 */
[----:B------:R-:W-:Y:S02]  /*1530*/  @P1 MOV R6, R26 ;  /* 0x0000001a00061202 */ /* 0x000fe40000000f00 */
[----:B------:R-:W-:-:S03]  /*1540*/  LOP3.LUT P3, RZ, R22, 0x800, RZ, 0xc0, !PT ;  /* 0x0000080016ff7812 */ /* 0x000fc6000786c0ff */
[----:B------:R-:W-:-:S05]  /*1550*/  @P1 IMAD.WIDE.U32 R6, R117, R4, R6 ;  /* 0x0000000475061225 */ /* 0x000fca00078e0006 */
[----:B------:R-:W-:Y:S02]  /*1560*/  @P1 IADD3 R7, R7, R5, RZ ;  /* 0x0000000507071210 */ /* 0x000fe40007ffe0ff */
[C---:B------:R-:W-:Y:S02]  /*1570*/  @P1 SHF.L.U32 R5, R6.reuse, 0x1, RZ ;  /* 0x0000000106051819 */ /* 0x040fe400000006ff */
[----:B------:R-:W-:Y:S01]  /*1580*/  @P1 SHF.L.U64.HI R6, R6, 0x1, R7 ;  /* 0x0000000106061819 */ /* 0x000fe20000010207 */
[----:B------:R-:W0:Y:S01]  /*1590*/  @P3 LDC.64 R48, c[0x0][0x230] ;  /* 0x00008c00ff303b82 */ /* 0x000e220000000a00 */
[----:B----4-:R-:W-:-:S04]  /*15a0*/  @P1 IADD3 R42, P0, R5, R42, RZ ;  /* 0x0000002a052a1210 */ /* 0x010fc80007f1e0ff */
[C---:B------:R-:W-:Y:S02]  /*15b0*/  @P1 IADD3.X R43, R6.reuse, R43, RZ, P0, !PT ;  /* 0x0000002b062b1210 */ /* 0x040fe400007fe4ff */
[----:B---3--:R-:W-:Y:S01]  /*15c0*/  @P1 IADD3 R98, P0, R5, R98, RZ ;  /* 0x0000006205621210 */ /* 0x008fe20007f1e0ff */
[----:B------:R-:W1:Y:S08]  /*15d0*/  @P3 LDC.64 R30, c[0x0][0x228] ;  /* 0x00008a00ff1e3b82 */ /* 0x000e700000000a00 */
[----:B------:R-:W3:Y:S01]  /*15e0*/  @P3 LDC.64 R4, c[0x0][0x288] ;  /* 0x0000a200ff043b82 */ /* 0x000ee20000000a00 */
[----:B------:R-:W-:-:S02]  /*15f0*/  @P1 IADD3.X R99, R6, R99, RZ, P0, !PT ;  /* 0x0000006306631210 */ /* 0x000fc400007fe4ff */
        /* <DEDUP_REMOVED lines=9> */
[C---:B------:R-:W-:Y:S02]  /*1690*/  @P3 SHF.L.U32 R5, R6.reuse, 0x1, RZ ;  /* 0x0000000106053819 */ /* 0x040fe400000006ff */
[----:B------:R-:W-:Y:S02]  /*16a0*/  @P3 SHF.L.U64.HI R6, R6, 0x1, R7 ;  /* 0x0000000106063819 */ /* 0x000fe40000010207 */
[----:B0-----:R-:W-:-:S04]  /*16b0*/  @P3 IADD3 R48, P0, R5, R48, RZ ;  /* 0x0000003005303210 */ /* 0x001fc80007f1e0ff */
[C---:B------:R-:W-:Y:S02]  /*16c0*/  @P3 IADD3.X R49, R6.reuse, R49, RZ, P0, !PT ;  /* 0x0000003106313210 */ /* 0x040fe400007fe4ff */
[----:B-1----:R-:W-:Y:S02]  /*16d0*/  @P3 IADD3 R30, P0, R5, R30, RZ ;  /* 0x0000001e051e3210 */ /* 0x002fe40007f1e0ff */
[----:B------:R-:W2:Y:S02]  /*16e0*/  @P2 LDC.64 R4, c[0x0][0x288] ;  /* 0x0000a200ff042b82 */ /* 0x000ea40000000a00 */
[----:B------:R-:W-:Y:S02]  /*16f0*/  @P3 IADD3.X R31, R6, R31, RZ, P0, !PT ;  /* 0x0000001f061f3210 */ /* 0x000fe400007fe4ff */
[----:B------:R-:W-:Y:S02]  /*1700*/  ISETP.NE.AND P3, PT, R9, RZ, PT ;  /* 0x000000ff0900720c */ /* 0x000fe40003f65270 */
[----:B------:R-:W3:Y:S01]  /*1710*/  LDL R9, [R1+0x1c] ;  /* 0x00001c0001097983 */ /* 0x000ee20000100800 */
[-C--:B------:R-:W-:Y:S01]  /*1720*/  @P2 MOV R7, R29.reuse ;  /* 0x0000001d00072202 */ /* 0x080fe20000000f00 */
[----:B--2---:R-:W-:Y:S01]  /*1730*/  @P2 IMAD R6, R10, R4, RZ ;  /* 0x000000040a062224 */ /* 0x004fe200078e02ff */
[----:B------:R-:W-:Y:S01]  /*1740*/  LOP3.LUT P1, RZ, R22, 0x200, RZ, 0xc0, !PT ;  /* 0x0000020016ff7812 */ /* 0x000fe2000782c0ff */
[----:B------:R-:W2:Y:S07]  /*1750*/  LDL R10, [R1+0x20] ;  /* 0x00002000010a7983 */ /* 0x000eae0000100800 */
[----:B------:R-:W-:Y:S01]  /*1760*/  @P3 MOV R65, R29 ;  /* 0x0000001d00413202 */ /* 0x000fe20000000f00 */
[C---:B------:R-:W-:Y:S01]  /*1770*/  @P2 IMAD R5, R115.reuse, R5, R6 ;  /* 0x0000000573052224 */ /* 0x040fe200078e0206 */
[----:B------:R-:W-:Y:S01]  /*1780*/  @P2 MOV R6, R26 ;  /* 0x0000001a00062202 */ /* 0x000fe20000000f00 */
[----:B------:R-:W0:Y:S04]  /*1790*/  @P3 LDC.64 R82, c[0x0][0x230] ;  /* 0x00008c00ff523b82 */ /* 0x000e280000000a00 */
[----:B------:R-:W-:-:S04]  /*17a0*/  @P2 IMAD.WIDE.U32 R6, R115, R4, R6 ;  /* 0x0000000473062225 */ /* 0x000fc800078e0006 */
[----:B------:R-:W1:Y:S01]  /*17b0*/  @P1 LDC.64 R46, c[0x0][0x230] ;  /* 0x00008c00ff2e1b82 */ /* 0x000e620000000a00 */
[----:B------:R-:W-:Y:S02]  /*17c0*/  @P2 IADD3 R7, R7, R5, RZ ;  /* 0x0000000507072210 */ /* 0x000fe40007ffe0ff */
[C---:B------:R-:W-:Y:S02]  /*17d0*/  @P2 SHF.L.U32 R5, R6.reuse, 0x1, RZ ;  /* 0x0000000106052819 */ /* 0x040fe400000006ff */
[----:B------:R-:W-:Y:S02]  /*17e0*/  @P2 SHF.L.U64.HI R6, R6, 0x1, R7 ;  /* 0x0000000106062819 */ /* 0x000fe40000010207 */
[----:B----4-:R-:W-:Y:S01]  /*17f0*/  @P2 IADD3 R38, P0, R5, R38, RZ ;  /* 0x0000002605262210 */ /* 0x010fe20007f1e0ff */
[----:B------:R-:W4:Y:S03]  /*1800*/  @P1 LDC.64 R34, c[0x0][0x228] ;  /* 0x00008a00ff221b82 */ /* 0x000f260000000a00 */
[----:B------:R-:W-:-:S02]  /*1810*/  @P2 IADD3.X R39, R6, R39, RZ, P0, !PT ;  /* 0x0000002706272210 */ /* 0x000fc400007fe4ff */
[----:B---3--:R-:W-:-:S03]  /*1820*/  @P2 IADD3 R94, P0, R5, R94, RZ ;  /* 0x0000005e055e2210 */ /* 0x008fc60007f1e0ff */
[----:B------:R-:W3:Y:S01]  /*1830*/  @P1 LDC.64 R4, c[0x0][0x288] ;  /* 0x0000a200ff041b82 */ /* 0x000ee20000000a00 */
[----:B------:R-:W-:Y:S02]  /*1840*/  @P2 IADD3.X R95, R6, R95, RZ, P0, !PT ;  /* 0x0000005f065f2210 */ /* 0x000fe400007fe4ff */
[----:B------:R-:W-:-:S05]  /*1850*/  @P1 MOV R7, R29 ;  /* 0x0000001d00071202 */ /* 0x000fca0000000f00 */
[----:B------:R-:W0:Y:S01]  /*1860*/  @P3 LDC.64 R80, c[0x0][0x228] ;  /* 0x00008a00ff503b82 */ /* 0x000e220000000a00 */
        /* <DEDUP_REMOVED lines=9> */
[----:B----4-:R-:W-:Y:S02]  /*1900*/  @P1 IADD3 R34, P0, R5, R34, RZ ;  /* 0x0000002205221210 */ /* 0x010fe40007f1e0ff */
[----:B------:R-:W2:Y:S02]  /*1910*/  @P6 LDC.64 R4, c[0x0][0x288] ;  /* 0x0000a200ff046b82 */ /* 0x000ea40000000a00 */
[----:B------:R-:W-:Y:S02]  /*1920*/  @P1 IADD3.X R35, R6, R35, RZ, P0, !PT ;  /* 0x0000002306231210 */ /* 0x000fe400007fe4ff */
[----:B------:R-:W-:Y:S02]  /*1930*/  @P6 MOV R7, R29 ;  /* 0x0000001d00076202 */ /* 0x000fe40000000f00 */
[----:B------:R-:W-:-:S13]  /*1940*/  LOP3.LUT P2, RZ, R22, 0x80, RZ, 0xc0, !PT ;  /* 0x0000008016ff7812 */ /* 0x000fda000784c0ff */
[----:B------:R-:W1:Y:S08]  /*1950*/  @P2 LDC.64 R20, c[0x0][0x230] ;  /* 0x00008c00ff142b82 */ /* 0x000e700000000a00 */
[----:B------:R-:W3:Y:S01]  /*1960*/  @P2 LDC.64 R76, c[0x0][0x228] ;  /* 0x00008a00ff4c2b82 */ /* 0x000ee20000000a00 */
[----:B--2---:R-:W-:Y:S02]  /*1970*/  @P6 IMAD R6, R10, R4, RZ ;  /* 0x000000040a066224 */ /* 0x004fe400078e02ff */
[----:B------:R-:W2:Y:S02]  /*1980*/  LDL R10, [R1+0x18] ;  /* 0x00001800010a7983 */ /* 0x000ea40000100800 */
        /* <DEDUP_REMOVED lines=8> */
[----:B------:R-:W-:Y:S02]  /*1a10*/  @P6 IADD3 R60, P0, R5, R60, RZ ;  /* 0x0000003c053c6210 */ /* 0x000fe40007f1e0ff */
[----:B------:R-:W4:Y:S02]  /*1a20*/  @P2 LDC.64 R4, c[0x0][0x288] ;  /* 0x0000a200ff042b82 */ /* 0x000f240000000a00 */
[----:B------:R-:W-:Y:S01]  /*1a30*/  @P6 IADD3.X R61, R6, R61, RZ, P0, !PT ;  /* 0x0000003d063d6210 */ /* 0x000fe200007fe4ff */
[----:B----4-:R-:W-:Y:S02]  /*1a40*/  @P2 IMAD R6, R9, R4, RZ ;  /* 0x0000000409062224 */ /* 0x010fe400078e02ff */
[----:B------:R-:W4:Y:S01]  /*1a50*/  LDL R9, [R1+0x14] ;  /* 0x0000140001097983 */ /* 0x000f220000100800 */
[----:B------:R-:W-:Y:S01]  /*1a60*/  @P2 MOV R7, R29 ;  /* 0x0000001d00072202 */ /* 0x000fe20000000f00 */
[----:B------:R-:W-:Y:S01]  /*1a70*/  @P2 IMAD R5, R112, R5, R6 ;  /* 0x0000000570052224 */ /* 0x000fe200078e0206 */
[----:B------:R-:W-:-:S02]  /*1a80*/  @P2 MOV R6, R26 ;  /* 0x0000001a00062202 */ /* 0x000fc40000000f00 */
[----:B------:R-:W-:-:S03]  /*1a90*/  LOP3.LUT P1, RZ, R22, 0x40, RZ, 0xc0, !PT ;  /* 0x0000004016ff7812 */ /* 0x000fc6000782c0ff */
[----:B------:R-:W-:-:S05]  /*1aa0*/  @P2 IMAD.WIDE.U32 R6, R112, R4, R6 ;  /* 0x0000000470062225 */ /* 0x000fca00078e0006 */
[----:B------:R-:W-:Y:S02]  /*1ab0*/  @P2 IADD3 R7, R7, R5, RZ ;  /* 0x0000000507072210 */ /* 0x000fe40007ffe0ff */
[C---:B------:R-:W-:Y:S02]  /*1ac0*/  @P2 SHF.L.U32 R5, R6.reuse, 0x1, RZ ;  /* 0x0000000106052819 */ /* 0x040fe400000006ff */
[----:B------:R-:W-:Y:S01]  /*1ad0*/  @P2 SHF.L.U64.HI R6, R6, 0x1, R7 ;  /* 0x0000000106062819 */ /* 0x000fe20000010207 */
[----:B------:R-:W0:Y:S01]  /*1ae0*/  @P1 LDC.64 R18, c[0x0][0x230] ;  /* 0x00008c00ff121b82 */ /* 0x000e220000000a00 */
[----:B-1----:R-:W-:-:S04]  /*1af0*/  @P2 IADD3 R20, P0, R5, R20, RZ ;  /* 0x0000001405142210 */ /* 0x002fc80007f1e0ff */
[C---:B------:R-:W-:Y:S02]  /*1b00*/  @P2 IADD3.X R21, R6.reuse, R21, RZ, P0, !PT ;  /* 0x0000001506152210 */ /* 0x040fe400007fe4ff */
[----:B---3--:R-:W-:Y:S01]  /*1b10*/  @P2 IADD3 R76, P0, R5, R76, RZ ;  /* 0x0000004c054c2210 */ /* 0x008fe20007f1e0ff */
[----:B------:R-:W1:Y:S08]  /*1b20*/  @P1 LDC.64 R44, c[0x0][0x228] ;  /* 0x00008a00ff2c1b82 */ /* 0x000e700000000a00 */
[----:B------:R-:W2:Y:S01]  /*1b30*/  @P1 LDC.64 R4, c[0x0][0x288] ;  /* 0x0000a200ff041b82 */ /* 0x000ea20000000a00 */
[----:B------:R-:W-:-:S02]  /*1b40*/  @P2 IADD3.X R77, R6, R77, RZ, P0, !PT ;  /* 0x0000004d064d2210 */ /* 0x000fc400007fe4ff */
[----:B------:R-:W-:Y:S02]  /*1b50*/  LOP3.LUT R22, R22, 0xefffffff, RZ, 0xc0, !PT ;  /* 0xefffffff16167812 */ /* 0x000fe400078ec0ff */
[----:B------:R-:W-:Y:S02]  /*1b60*/  @P1 MOV R7, R29 ;  /* 0x0000001d00071202 */ /* 0x000fe40000000f00 */
[----:B------:R-:W-:-:S04]  /*1b70*/  @P6 LOP3.LUT R22, R22, 0x10000000, RZ, 0xfc, !PT ;  /* 0x1000000016166812 */ /* 0x000fc800078efcff */
[----:B------:R-:W-:-:S13]  /*1b80*/  LOP3.LUT P2, RZ, R22, 0x20, RZ, 0xc0, !PT ;  /* 0x0000002016ff7812 */ /* 0x000fda000784c0ff */
[----:B------:R-:W3:Y:S08]  /*1b90*/  @P2 LDC.64 R58, c[0x0][0x230] ;  /* 0x00008c00ff3a2b82 */ /* 0x000ef00000000a00 */
        /* <DEDUP_REMOVED lines=25> */
[----:B---3--:R-:W-:-:S04]  /*1d30*/  @P2 IADD3 R58, P0, R5, R58, RZ ;  /* 0x0000003a053a2210 */ /* 0x008fc80007f1e0ff */
[C---:B------:R-:W-:Y:S02]  /*1d40*/  @P2 IADD3.X R59, R6.reuse, R59, RZ, P0, !PT ;  /* 0x0000003b063b2210 */ /* 0x040fe400007fe4ff */
[----:B------:R-:W-:Y:S01]  /*1d50*/  @P2 IADD3 R16, P0, R5, R16, RZ ;  /* 0x0000001005102210 */ /* 0x000fe20007f1e0ff */
[----:B------:R-:W1:Y:S08]  /*1d60*/  @P1 LDC.64 R14, c[0x0][0x228] ;  /* 0x00008a00ff0e1b82 */ /* 0x000e700000000a00 */
[----:B------:R-:W2:Y:S01]  /*1d70*/  @P1 LDC.64 R4, c[0x0][0x288] ;  /* 0x0000a200ff041b82 */ /* 0x000ea20000000a00 */
[----:B------:R-:W-:-:S02]  /*1d80*/  @P2 IADD3.X R17, R6, R17, RZ, P0, !PT ;  /* 0x0000001106112210 */ /* 0x000fc400007fe4ff */
[----:B------:R-:W-:Y:S02]  /*1d90*/  @P1 MOV R7, R29 ;  /* 0x0000001d00071202 */ /* 0x000fe40000000f00 */
        /* <DEDUP_REMOVED lines=29> */
[----:B------:R-:W-:Y:S02]  /*1f70*/  @P2 IADD3 R12, P0, R5, R12, RZ ;  /* 0x0000000c050c2210 */ /* 0x000fe40007f1e0ff */
[----:B------:R-:W2:Y:S02]  /*1f80*/  @P1 LDC.64 R4, c[0x0][0x288] ;  /* 0x0000a200ff041b82 */ /* 0x000ea40000000a00 */
[----:B------:R-:W-:Y:S02]  /*1f90*/  @P2 IADD3.X R13, R6, R13, RZ, P0, !PT ;  /* 0x0000000d060d2210 */ /* 0x000fe400007fe4ff */
[----:B------:R-:W-:Y:S02]  /*1fa0*/  @P1 MOV R7, R29 ;  /* 0x0000001d00071202 */ /* 0x000fe40000000f00 */
[----:B------:R-:W-:-:S02]  /*1fb0*/  LOP3.LUT P6, RZ, R22, 0x2, RZ, 0xc0, !PT ;  /* 0x0000000216ff7812 */ /* 0x000fc400078cc0ff */
[----:B------:R-:W-:-:S11]  /*1fc0*/  ISETP.NE.AND P2, PT, R8, RZ, PT ;  /* 0x000000ff0800720c */ /* 0x000fd60003f45270 */
[----:B------:R-:W1:Y:S08]  /*1fd0*/  @P6 LDC.64 R70, c[0x0][0x230] ;  /* 0x00008c00ff466b82 */ /* 0x000e700000000a00 */
[----:B------:R-:W3:Y:S01]  /*1fe0*/  @P2 LDC.64 R66, c[0x0][0x230] ;  /* 0x00008c00ff422b82 */ /* 0x000ee20000000a00 */
[----:B--2---:R-:W-:-:S07]  /*1ff0*/  @P1 IMAD R6, R10, R4, RZ ;  /* 0x000000040a061224 */ /* 0x004fce00078e02ff */
[----:B------:R-:W2:Y:S01]  /*2000*/  @P1 LDC.64 R10, c[0x0][0x228] ;  /* 0x00008a00ff0a1b82 */ /* 0x000ea20000000a00 */
        /* <DEDUP_REMOVED lines=8> */
[----:B--2---:R-:W-:Y:S02]  /*2090*/  @P1 IADD3 R10, P0, R5, R10, RZ ;  /* 0x0000000a050a1210 */ /* 0x004fe40007f1e0ff */
[----:B------:R-:W4:Y:S02]  /*20a0*/  @P6 LDC.64 R4, c[0x0][0x288] ;  /* 0x0000a200ff046b82 */ /* 0x000f240000000a00 */
[----:B------:R-:W-:Y:S02]  /*20b0*/  @P1 IADD3.X R11, R6, R11, RZ, P0, !PT ;  /* 0x0000000b060b1210 */ /* 0x000fe400007fe4ff */
[----:B------:R-:W-:Y:S02]  /*20c0*/  ISETP.NE.AND P1, PT, R0, RZ, PT ;  /* 0x000000ff0000720c */ /* 0x000fe40003f25270 */
[----:B------:R-:W-:-:S02]  /*20d0*/  @P6 MOV R6, R26 ;  /* 0x0000001a00066202 */ /* 0x000fc40000000f00 */
[----:B------:R-:W-:Y:S01]  /*20e0*/  @P6 MOV R7, R29 ;  /* 0x0000001d00076202 */ /* 0x000fe20000000f00 */
[-C--:B----4-:R-:W-:Y:S02]  /*20f0*/  @P6 IMAD R0, R9, R4.reuse, RZ ;  /* 0x0000000409006224 */ /* 0x090fe400078e02ff */
[----:B------:R-:W0:Y:S01]  /*2100*/  @P6 LDC.64 R8, c[0x0][0x228] ;  /* 0x00008a00ff086b82 */ /* 0x000e220000000a00 */
[----:B------:R-:W-:-:S04]  /*2110*/  @P6 IMAD.WIDE.U32 R6, R106, R4, R6 ;  /* 0x000000046a066225 */ /* 0x000fc800078e0006 */
[----:B------:R-:W-:-:S05]  /*2120*/  @P6 IMAD R5, R106, R5, R0 ;  /* 0x000000056a056224 */ /* 0x000fca00078e0200 */
[----:B------:R-:W-:Y:S02]  /*2130*/  @P6 IADD3 R7, R7, R5, RZ ;  /* 0x0000000507076210 */ /* 0x000fe40007ffe0ff */
[C---:B------:R-:W-:Y:S02]  /*2140*/  @P6 SHF.L.U32 R5, R6.reuse, 0x1, RZ ;  /* 0x0000000106056819 */ /* 0x040fe400000006ff */
[----:B------:R-:W-:Y:S02]  /*2150*/  @P6 SHF.L.U64.HI R6, R6, 0x1, R7 ;  /* 0x0000000106066819 */ /* 0x000fe40000010207 */
[----:B-1----:R-:W-:-:S04]  /*2160*/  @P6 IADD3 R70, P0, R5, R70, RZ ;  /* 0x0000004605466210 */ /* 0x002fc80007f1e0ff */
[C---:B------:R-:W-:Y:S02]  /*2170*/  @P6 IADD3.X R71, R6.reuse, R71, RZ, P0, !PT ;  /* 0x0000004706476210 */ /* 0x040fe400007fe4ff */
[----:B0-----:R-:W-:Y:S02]  /*2180*/  @P6 IADD3 R8, P0, R5, R8, RZ ;  /* 0x0000000805086210 */ /* 0x001fe40007f1e0ff */
[----:B------:R-:W0:Y:S01]  /*2190*/  @P5 LDC.64 R4, c[0x0][0x288] ;  /* 0x0000a200ff045b82 */ /* 0x000e220000000a00 */
[----:B------:R-:W-:Y:S02]  /*21a0*/  @P5 MOV R7, R29 ;  /* 0x0000001d00075202 */ /* 0x000fe40000000f00 */
[----:B------:R-:W-:Y:S02]  /*21b0*/  @P6 IADD3.X R9, R6, R9, RZ, P0, !PT ;  /* 0x0000000906096210 */ /* 0x000fe400007fe4ff */
[----:B------:R-:W-:Y:S01]  /*21c0*/  @P5 MOV R6, R26 ;  /* 0x0000001a00065202 */ /* 0x000fe20000000f00 */
[----:B0-----:R-:W-:-:S04]  /*21d0*/  @P5 IMAD R0, R64, R4, RZ ;  /* 0x0000000440005224 */ /* 0x001fc800078e02ff */
[----:B------:R-:W-:-:S04]  /*21e0*/  @P5 IMAD.WIDE.U32 R6, R105, R4, R6 ;  /* 0x0000000469065225 */ /* 0x000fc800078e0006 */
[----:B------:R-:W-:Y:S01]  /*21f0*/  @P5 IMAD R5, R105, R5, R0 ;  /* 0x0000000569055224 */ /* 0x000fe200078e0200 */
[----:B------:R-:W-:-:S04]  /*2200*/  @P5 SHF.L.U32 R0, R6, 0x1, RZ ;  /* 0x0000000106005819 */ /* 0x000fc800000006ff */
[----:B------:R-:W-:-:S04]  /*2210*/  @P5 IADD3 R5, R7, R5, RZ ;  /* 0x0000000507055210 */ /* 0x000fc80007ffe0ff */
[----:B------:R-:W-:Y:S02]  /*2220*/  @P5 SHF.L.U64.HI R6, R6, 0x1, R5 ;  /* 0x0000000106065819 */ /* 0x000fe40000010205 */
[----:B------:R-:W0:Y:S01]  /*2230*/  @P4 LDC.64 R4, c[0x0][0x288] ;  /* 0x0000a200ff044b82 */ /* 0x000e220000000a00 */
[----:B------:R-:W-:-:S04]  /*2240*/  @P5 IADD3 R86, P0, R0, R86, RZ ;  /* 0x0000005600565210 */ /* 0x000fc80007f1e0ff */
[----:B------:R-:W-:Y:S02]  /*2250*/  @P5 IADD3.X R87, R6, R87, RZ, P0, !PT ;  /* 0x0000005706575210 */ /* 0x000fe400007fe4ff */
[----:B------:R-:W-:Y:S02]  /*2260*/  @P5 IADD3 R84, P0, R0, R84, RZ ;  /* 0x0000005400545210 */ /* 0x000fe40007f1e0ff */
        /* <DEDUP_REMOVED lines=12> */
[----:B0-----:R-:W-:-:S04]  /*2330*/  @P4 IADD3 R6, P0, R0, R6, RZ ;  /* 0x0000000600064210 */ /* 0x001fc80007f1e0ff */
[----:B------:R-:W-:Y:S02]  /*2340*/  @P4 IADD3.X R7, R4, R7, RZ, P0, !PT ;  /* 0x0000000704074210 */ /* 0x000fe400007fe4ff */
[----:B------:R-:W0:Y:S01]  /*2350*/  @P3 LDC.64 R4, c[0x0][0x288] ;  /* 0x0000a200ff043b82 */ /* 0x000e220000000a00 */
        /* <DEDUP_REMOVED lines=21> */
[C---:B------:R-:W-:Y:S02]  /*24b0*/  LOP3.LUT P6, RZ, R22.reuse, 0x2000, RZ, 0xc0, !PT ;  /* 0x0000200016ff7812 */ /* 0x040fe400078cc0ff */
[----:B------:R-:W-:-:S04]  /*24c0*/  LOP3.LUT R22, R22, 0xfdffffff, RZ, 0xc0, !PT ;  /* 0xfdffffff16167812 */ /* 0x000fc800078ec0ff */
[----:B------:R-:W-:-:S04]  /*24d0*/  @P5 LOP3.LUT R22, R22, 0x2000000, RZ, 0xfc, !PT ;  /* 0x0200000016165812 */ /* 0x000fc800078efcff */
[C---:B------:R-:W-:Y:S02]  /*24e0*/  LOP3.LUT P5, RZ, R22.reuse, 0x4000, RZ, 0xc0, !PT ;  /* 0x0000400016ff7812 */ /* 0x040fe400078ac0ff */
[----:B------:R-:W-:Y:S02]  /*24f0*/  LOP3.LUT R22, R22, 0xfeffffff, RZ, 0xc0, !PT ;  /* 0xfeffffff16167812 */ /* 0x000fe400078ec0ff */
[----:B---3--:R-:W-:Y:S02]  /*2500*/  @P2 IADD3 R66, P0, R0, R66, RZ ;  /* 0x0000004200422210 */ /* 0x008fe40007f1e0ff */
[----:B------:R-:W-:Y:S02]  /*2510*/  @P4 LOP3.LUT R22, R22, 0x1000000, RZ, 0xfc, !PT ;  /* 0x0100000016164812 */ /* 0x000fe400078efcff */
[----:B------:R-:W-:Y:S02]  /*2520*/  @P2 IADD3.X R67, R64, R67, RZ, P0, !PT ;  /* 0x0000004340432210 */ /* 0x000fe400007fe4ff */
[----:B------:R-:W-:-:S02]  /*2530*/  LOP3.LUT P4, RZ, R22, 0x80000, RZ, 0xc0, !PT ;  /* 0x0008000016ff7812 */ /* 0x000fc4000788c0ff */
[----:B------:R-:W-:Y:S01]  /*2540*/  LOP3.LUT R22, R22, 0xfbffffff, RZ, 0xc0, !PT ;  /* 0xfbffffff16167812 */ /* 0x000fe200078ec0ff */
[----:B------:R-:W5:Y:S01]  /*2550*/  @P5 LDG.E R93, desc[UR12][R96.64] ;  /* 0x0000000c605d5981 */ /* 0x000f62000c1e1900 */
[----:B0-----:R-:W-:Y:S02]  /*2560*/  @P2 IADD3 R4, P0, R0, R4, RZ ;  /* 0x0000000400042210 */ /* 0x001fe40007f1e0ff */
[----:B------:R-:W-:Y:S02]  /*2570*/  @P3 LOP3.LUT R22, R22, 0x4000000, RZ, 0xfc, !PT ;  /* 0x0400000016163812 */ /* 0x000fe400078efcff */
[----:B------:R-:W-:Y:S02]  /*2580*/  @P2 IADD3.X R5, R64, R5, RZ, P0, !PT ;  /* 0x0000000540052210 */ /* 0x000fe400007fe4ff */
[----:B------:R-:W0:Y:S01]  /*2590*/  @P1 LDC.64 R64, c[0x0][0x288] ;  /* 0x0000a200ff401b82 */ /* 0x000e220000000a00 */
[C---:B------:R-:W-:Y:S02]  /*25a0*/  LOP3.LUT P3, RZ, R22.reuse, 0x8000, RZ, 0xc0, !PT ;  /* 0x0000800016ff7812 */ /* 0x040fe4000786c0ff */
[----:B------:R-:W-:-:S04]  /*25b0*/  LOP3.LUT R22, R22, 0xf7ffffff, RZ, 0xc0, !PT ;  /* 0xf7ffffff16167812 */ /* 0x000fc800078ec0ff */
[----:B------:R-:W-:-:S04]  /*25c0*/  @P2 LOP3.LUT R22, R22, 0x8000000, RZ, 0xfc, !PT ;  /* 0x0800000016162812 */ /* 0x000fc800078efcff */
[----:B------:R-:W-:-:S03]  /*25d0*/  LOP3.LUT P2, RZ, R22, 0x100000, RZ, 0xc0, !PT ;  /* 0x0010000016ff7812 */ /* 0x000fc6000784c0ff */
[----:B------:R1:W5:Y:S10]  /*25e0*/  @P3 LDG.E R89, desc[UR12][R2.64] ;  /* 0x0000000c02593981 */ /* 0x000374000c1e1900 */
[----:B------:R2:W3:Y:S01]  /*25f0*/  @P2 LDG.E R79, desc[UR12][R72.64] ;  /* 0x0000000c484f2981 */ /* 0x0004e2000c1e1900 */
[----:B0-----:R-:W-:Y:S01]  /*2600*/  @P1 IMAD R0, R122, R64, RZ ;  /* 0x000000407a001224 */ /* 0x001fe200078e02ff */
[----:B-1----:R-:W0:Y:S03]  /*2610*/  @P4 LDC.64 R2, c[0x0][0x288] ;  /* 0x0000a200ff024b82 */ /* 0x002e260000000a00 */
[----:B------:R-:W-:Y:S01]  /*2620*/  @P1 IMAD R0, R121, R65, R0 ;  /* 0x0000004179001224 */ /* 0x000fe200078e0200 */
[----:B--2---:R-:W-:-:S02]  /*2630*/  @P1 MOV R72, R26 ;  /* 0x0000001a00481202 */ /* 0x004fc40000000f00 */
[----:B------:R-:W-:-:S03]  /*2640*/  @P1 MOV R73, R29 ;  /* 0x0000001d00491202 */ /* 0x000fc60000000f00 */
[----:B------:R-:W-:-:S03]  /*2650*/  @P1 IMAD.WIDE.U32 R64, R121, R64, R72 ;  /* 0x0000004079401225 */ /* 0x000fc600078e0048 */
[----:B------:R-:W1:Y:S02]  /*2660*/  @P1 LDC.64 R72, c[0x0][0x230] ;  /* 0x00008c00ff481b82 */ /* 0x000e640000000a00 */
[----:B------:R-:W-:Y:S02]  /*2670*/  @P1 IADD3 R0, R65, R0, RZ ;  /* 0x0000000041001210 */ /* 0x000fe40007ffe0ff */
[C---:B------:R-:W-:Y:S02]  /*2680*/  @P1 SHF.L.U32 R78, R64.reuse, 0x1, RZ ;  /* 0x00000001404e1819 */ /* 0x040fe400000006ff */
[----:B------:R-:W-:Y:S02]  /*2690*/  @P1 SHF.L.U64.HI R0, R64, 0x1, R0 ;  /* 0x0000000140001819 */ /* 0x000fe40000010200 */
[----:B------:R-:W2:Y:S01]  /*26a0*/  @P1 LDC.64 R64, c[0x0][0x228] ;  /* 0x00008a00ff401b82 */ /* 0x000ea20000000a00 */
[----:B-1----:R-:W-:-:S04]  /*26b0*/  @P1 IADD3 R72, P0, R78, R72, RZ ;  /* 0x000000484e481210 */ /* 0x002fc80007f1e0ff */
[----:B------:R-:W-:Y:S02]  /*26c0*/  @P1 IADD3.X R73, R0, R73, RZ, P0, !PT ;  /* 0x0000004900491210 */ /* 0x000fe400007fe4ff */
[----:B--2---:R-:W-:Y:S01]  /*26d0*/  @P1 IADD3 R64, P0, R78, R64, RZ ;  /* 0x000000404e401210 */ /* 0x004fe20007f1e0ff */
[----:B------:R-:W-:-:S10]  /*26e0*/  HFMA2.MMA R78, -RZ, RZ, 0, 0 ;  /* 0x00000000ff4e7435 */ /* 0x000fd400000001ff */
[----:B------:R1:W5:Y:S02]  /*26f0*/  @P2 LDG.E R78, desc[UR12][R54.64] ;  /* 0x0000000c364e2981 */ /* 0x000364000c1e1900 */
[----:B-1----:R-:W-:-:S06]  /*2700*/  MOV R54, RZ ;  /* 0x000000ff00367202 */ /* 0x002fcc0000000f00 */
[----:B------:R1:W5:Y:S01]  /*2710*/  @P3 LDG.E R54, desc[UR12][R52.64] ;  /* 0x0000000c34363981 */ /* 0x000362000c1e1900 */
[----:B------:R-:W-:Y:S01]  /*2720*/  @P1 IADD3.X R65, R0, R65, RZ, P0, !PT ;  /* 0x0000004100411210 */ /* 0x000fe200007fe4ff */
[----:B-1----:R-:W-:Y:S01]  /*2730*/  HFMA2.MMA R52, -RZ, RZ, 0, 0 ;  /* 0x00000000ff347435 */ /* 0x002fe200000001ff */
[----:B------:R-:W-:-:S04]  /*2740*/  IADD3 R53, R23, 0x150, RZ ;  /* 0x0000015017357810 */ /* 0x000fc80007ffe0ff */
[----:B------:R-:W-:-:S05]  /*2750*/  SHF.R.S32.HI R0, RZ, 0x1f, R53 ;  /* 0x0000001fff007819 */ /* 0x000fca0000011435 */
[----:B------:R1:W5:Y:S01]  /*2760*/  @P5 LDG.E R52, desc[UR12][R62.64] ;  /* 0x0000000c3e345981 */ /* 0x000362000c1e1900 */
[----:B0-----:R-:W-:-:S04]  /*2770*/  @P4 IMAD R0, R0, R2, RZ ;  /* 0x0000000200004224 */ /* 0x001fc800078e02ff */
[----:B------:R-:W-:Y:S01]  /*2780*/  @P4 IMAD R0, R53, R3, R0 ;  /* 0x0000000335004224 */ /* 0x000fe200078e0200 */
[----:B-1----:R-:W-:Y:S02]  /*2790*/  @P4 MOV R62, R26 ;  /* 0x0000001a003e4202 */ /* 0x002fe40000000f00 */
[----:B------:R-:W-:-:S03]  /*27a0*/  @P4 MOV R63, R29 ;  /* 0x0000001d003f4202 */ /* 0x000fc60000000f00 */
[----:B------:R-:W-:Y:S02]  /*27b0*/  @P4 IMAD.WIDE.U32 R62, R53, R2, R62 ;  /* 0x00000002353e4225 */ /* 0x000fe400078e003e */
[----:B------:R-:W0:Y:S03]  /*27c0*/  @P4 LDC.64 R2, c[0x0][0x230] ;  /* 0x00008c00ff024b82 */ /* 0x000e260000000a00 */
[----:B------:R-:W-:Y:S02]  /*27d0*/  @P4 IADD3 R0, R63, R0, RZ ;  /* 0x000000003f004210 */ /* 0x000fe40007ffe0ff */
[C---:B------:R-:W-:Y:S02]  /*27e0*/  @P4 SHF.L.U32 R53, R62.reuse, 0x1, RZ ;  /* 0x000000013e354819 */ /* 0x040fe400000006ff */
[----:B------:R-:W-:Y:S02]  /*27f0*/  @P4 SHF.L.U64.HI R0, R62, 0x1, R0 ;  /* 0x000000013e004819 */ /* 0x000fe40000010200 */
[----:B------:R-:W-:Y:S01]  /*2800*/  LOP3.LUT R22, R22, 0xdfffffff, RZ, 0xc0, !PT ;  /* 0xdfffffff16167812 */ /* 0x000fe200078ec0ff */
[----:B------:R-:W1:Y:S03]  /*2810*/  @P4 LDC.64 R62, c[0x0][0x228] ;  /* 0x00008a00ff3e4b82 */ /* 0x000e660000000a00 */
[----:B------:R-:W-:-:S04]  /*2820*/  @P1 LOP3.LUT R22, R22, 0x20000000, RZ, 0xfc, !PT ;  /* 0x2000000016161812 */ /* 0x000fc800078efcff */
[----:B------:R-:W-:Y:S02]  /*2830*/  LOP3.LUT P1, RZ, R22, 0x40000, RZ, 0xc0, !PT ;  /* 0x0004000016ff7812 */ /* 0x000fe4000782c0ff */
[----:B------:R-:W-:Y:S02]  /*2840*/  CS2R R96, SRZ ;  /* 0x0000000000607805 */ /* 0x000fe4000001ff00 */
[----:B0-----:R-:W-:-:S04]  /*2850*/  @P4 IADD3 R2, P0, R53, R2, RZ ;  /* 0x0000000235024210 */ /* 0x001fc80007f1e0ff */
[----:B------:R0:W5:Y:S01]  /*2860*/  @P6 LDG.E R97, desc[UR12][R40.64] ;  /* 0x0000000c28616981 */ /* 0x000162000c1e1900 */
[----:B------:R-:W-:-:S04]  /*2870*/  @P4 IADD3.X R3, R0, R3, RZ, P0, !PT ;  /* 0x0000000300034210 */ /* 0x000fc800007fe4ff */
[----:B0-----:R-:W0:Y:S01]  /*2880*/  @P1 LDC.64 R40, c[0x0][0x288] ;  /* 0x0000a200ff281b82 */ /* 0x001e220000000a00 */
[----:B-1----:R-:W-:Y:S01]  /*2890*/  @P4 IADD3 R62, P0, R53, R62, RZ ;  /* 0x0000003e353e4210 */ /* 0x002fe20007f1e0ff */
[----:B------:R-:W-:Y:S01]  /*28a0*/  HFMA2.MMA R53, -RZ, RZ, 0, 0 ;  /* 0x00000000ff357435 */ /* 0x000fe200000001ff */
[----:B------:R-:W-:Y:S02]  /*28b0*/  LOP3.LUT P3, RZ, R22, 0x1000, RZ, 0xc0, !PT ;  /* 0x0000100016ff7812 */ /* 0x000fe4000786c0ff */
[----:B------:R-:W-:-:S07]  /*28c0*/  @P4 IADD3.X R63, R0, R63, RZ, P0, !PT ;  /* 0x0000003f003f4210 */ /* 0x000fce00007fe4ff */
[----:B------:R1:W5:Y:S01]  /*28d0*/  @P6 LDG.E R53, desc[UR12][R50.64] ;  /* 0x0000000c32356981 */ /* 0x000362000c1e1900 */
[C---:B------:R-:W-:Y:S02]  /*28e0*/  LOP3.LUT P2, RZ, R22.reuse, 0x400, RZ, 0xc0, !PT ;  /* 0x0000040016ff7812 */ /* 0x040fe4000784c0ff */
[----:B------:R-:W-:Y:S01]  /*28f0*/  LOP3.LUT P5, RZ, R22, 0x200, RZ, 0xc0, !PT ;  /* 0x0000020016ff7812 */ /* 0x000fe200078ac0ff */
[----:B------:R-:W5:Y:S01]  /*2900*/  @P3 LDG.E R100, desc[UR12][R98.64] ;  /* 0x0000000c62643981 */ /* 0x000f62000c1e1900 */
[----:B-1----:R-:W-:Y:S02]  /*2910*/  IADD3 R51, R23, 0x160, RZ ;  /* 0x0000016017337810 */ /* 0x002fe40007ffe0ff */
[----:B------:R-:W-:Y:S02]  /*2920*/  MOV R50, RZ ;  /* 0x000000ff00327202 */ /* 0x000fe40000000f00 */
[----:B------:R-:W-:-:S04]  /*2930*/  SHF.R.S32.HI R0, RZ, 0x1f, R51 ;  /* 0x0000001fff007819 */ /* 0x000fc80000011433 */
[----:B------:R1:W5:Y:S01]  /*2940*/  @P3 LDG.E R50, desc[UR12][R42.64] ;  /* 0x0000000c2a323981 */ /* 0x000362000c1e1900 */
[----:B0-----:R-:W-:-:S04]  /*2950*/  @P1 IMAD R0, R0, R40, RZ ;  /* 0x0000002800001224 */ /* 0x001fc800078e02ff */
[----:B------:R-:W-:Y:S01]  /*2960*/  @P1 IMAD R0, R51, R41, R0 ;  /* 0x0000002933001224 */ /* 0x000fe200078e0200 */
[----:B-1----:R-:W-:Y:S02]  /*2970*/  @P1 MOV R42, R26 ;  /* 0x0000001a002a1202 */ /* 0x002fe40000000f00 */
[----:B------:R-:W-:-:S03]  /*2980*/  @P1 MOV R43, R29 ;  /* 0x0000001d002b1202 */ /* 0x000fc60000000f00 */
[----:B------:R-:W-:-:S03]  /*2990*/  @P1 IMAD.WIDE.U32 R40, R51, R40, R42 ;  /* 0x0000002833281225 */ /* 0x000fc600078e002a */
[----:B------:R-:W0:Y:S02]  /*29a0*/  @P1 LDC.64 R42, c[0x0][0x230] ;  /* 0x00008c00ff2a1b82 */ /* 0x000e240000000a00 */
[----:B------:R-:W-:Y:S02]  /*29b0*/  @P1 IADD3 R0, R41, R0, RZ ;  /* 0x0000000029001210 */ /* 0x000fe40007ffe0ff */
[C---:B------:R-:W-:Y:S02]  /*29c0*/  @P1 SHF.L.U32 R51, R40.reuse, 0x1, RZ ;  /* 0x0000000128331819 */ /* 0x040fe400000006ff */
[----:B------:R-:W-:Y:S02]  /*29d0*/  @P1 SHF.L.U64.HI R0, R40, 0x1, R0 ;  /* 0x0000000128001819 */ /* 0x000fe40000010200 */
[----:B------:R-:W1:Y:S01]  /*29e0*/  @P1 LDC.64 R40, c[0x0][0x228] ;  /* 0x00008a00ff281b82 */ /* 0x000e620000000a00 */
[C---:B------:R-:W-:Y:S02]  /*29f0*/  LOP3.LUT P4, RZ, R22.reuse, 0x800, RZ, 0xc0, !PT ;  /* 0x0000080016ff7812 */ /* 0x040fe4000788c0ff */
[----:B------:R-:W-:-:S11]  /*2a00*/  LOP3.LUT P6, RZ, R22, 0x20000, RZ, 0xc0, !PT ;  /* 0x0002000016ff7812 */ /* 0x000fd600078cc0ff */
[----:B------:R2:W5:Y:S01]  /*2a10*/  @P4 LDG.E R101, desc[UR12][R30.64] ;  /* 0x0000000c1e654981 */ /* 0x000562000c1e1900 */
[----:B0-----:R-:W-:-:S04]  /*2a20*/  @P1 IADD3 R42, P0, R51, R42, RZ ;  /* 0x0000002a332a1210 */ /* 0x001fc80007f1e0ff */
[----:B------:R-:W-:Y:S01]  /*2a30*/  @P1 IADD3.X R43, R0, R43, RZ, P0, !PT ;  /* 0x0000002b002b1210 */ /* 0x000fe200007fe4ff */
[----:B--2---:R-:W0:Y:S01]  /*2a40*/  @P6 LDC.64 R30, c[0x0][0x288] ;  /* 0x0000a200ff1e6b82 */ /* 0x004e220000000a00 */
[----:B-1----:R-:W-:Y:S01]  /*2a50*/  @P1 IADD3 R40, P0, R51, R40, RZ ;  /* 0x0000002833281210 */ /* 0x002fe20007f1e0ff */
[----:B------:R-:W-:-:S03]  /*2a60*/  HFMA2.MMA R51, -RZ, RZ, 0, 0 ;  /* 0x00000000ff337435 */ /* 0x000fc600000001ff */
[----:B------:R-:W-:-:S07]  /*2a70*/  @P1 IADD3.X R41, R0, R41, RZ, P0, !PT ;  /* 0x0000002900291210 */ /* 0x000fce00007fe4ff */
[----:B------:R1:W5:Y:S02]  /*2a80*/  @P4 LDG.E R51, desc[UR12][R48.64] ;  /* 0x0000000c30334981 */ /* 0x000364000c1e1900 */
        /* <DEDUP_REMOVED lines=14> */
[----:B------:R-:W-:Y:S02]  /*2b70*/  LOP3.LUT P4, RZ, R22, 0x10000, RZ, 0xc0, !PT ;  /* 0x0001000016ff7812 */ /* 0x000fe4000788c0ff */
[----:B------:R-:W-:-:S06]  /*2b80*/  CS2R R98, SRZ ;  /* 0x0000000000627805 */ /* 0x000fcc000001ff00 */
[----:B------:R2:W5:Y:S01]  /*2b90*/  @P5 LDG.E R98, desc[UR12][R34.64] ;  /* 0x0000000c22625981 */ /* 0x000562000c1e1900 */
[----:B------:R-:W-:-:S03]  /*2ba0*/  LOP3.LUT P3, RZ, R22, 0x80, RZ, 0xc0, !PT ;  /* 0x0000008016ff7812 */ /* 0x000fc6000786c0ff */
[----:B------:R-:W5:Y:S01]  /*2bb0*/  @P2 LDG.E R99, desc[UR12][R94.64] ;  /* 0x0000000c5e632981 */ /* 0x000f62000c1e1900 */
[----:B0-----:R-:W-:Y:S01]  /*2bc0*/  @P6 IADD3 R38, P0, R49, R38, RZ ;  /* 0x0000002631266210 */ /* 0x001fe20007f1e0ff */
[----:B--2---:R-:W0:Y:S03]  /*2bd0*/  @P4 LDC.64 R34, c[0x0][0x288] ;  /* 0x0000a200ff224b82 */ /* 0x004e260000000a00 */
[----:B------:R-:W-:-:S05]  /*2be0*/  @P6 IADD3.X R39, R0, R39, RZ, P0, !PT ;  /* 0x0000002700276210 */ /* 0x000fca00007fe4ff */
[----:B------:R-:W5:Y:S01]  /*2bf0*/  @P3 LDG.E R92, desc[UR12][R76.64] ;  /* 0x0000000c4c5c3981 */ /* 0x000f62000c1e1900 */
[----:B-1----:R-:W-:Y:S01]  /*2c00*/  @P6 IADD3 R30, P0, R49, R30, RZ ;  /* 0x0000001e311e6210 */ /* 0x002fe20007f1e0ff */
[----:B------:R-:W-:-:S03]  /*2c10*/  HFMA2.MMA R49, -RZ, RZ, 0, 0 ;  /* 0x00000000ff317435 */ /* 0x000fc600000001ff */
[----:B------:R-:W-:Y:S02]  /*2c20*/  @P6 IADD3.X R31, R0, R31, RZ, P0, !PT ;  /* 0x0000001f001f6210 */ /* 0x000fe400007fe4ff */
[----:B------:R-:W-:-:S05]  /*2c30*/  LOP3.LUT P6, RZ, R22, 0x10000000, RZ, 0xc0, !PT ;  /* 0x1000000016ff7812 */ /* 0x000fca00078cc0ff */
[----:B------:R1:W5:Y:S08]  /*2c40*/  @P5 LDG.E R49, desc[UR12][R46.64] ;  /* 0x0000000c2e315981 */ /* 0x000370000c1e1900 */
[----:B------:R-:W5:Y:S01]  /*2c50*/  @P6 LDG.E R96, desc[UR12][R60.64] ;  /* 0x0000000c3c606981 */ /* 0x000f62000c1e1900 */
[----:B-1----:R-:W-:Y:S02]  /*2c60*/  IADD3 R47, R23, 0x180, RZ ;  /* 0x00000180172f7810 */ /* 0x002fe40007ffe0ff */
[----:B------:R-:W-:-:S02]  /*2c70*/  MOV R46, RZ ;  /* 0x000000ff002e7202 */ /* 0x000fc40000000f00 */
[----:B------:R-:W-:-:S04]  /*2c80*/  SHF.R.S32.HI R0, RZ, 0x1f, R47 ;  /* 0x0000001fff007819 */ /* 0x000fc8000001142f */
        /* <DEDUP_REMOVED lines=10> */
[----:B------:R-:W1:Y:S01]  /*2d30*/  @P4 LDC.64 R36, c[0x0][0x228] ;  /* 0x00008a00ff244b82 */ /* 0x000e620000000a00 */
[----:B0-----:R-:W-:-:S04]  /*2d40*/  @P4 IADD3 R34, P0, R47, R34, RZ ;  /* 0x000000222f224210 */ /* 0x001fc80007f1e0ff */
[----:B------:R-:W-:Y:S02]  /*2d50*/  @P4 IADD3.X R35, R0, R35, RZ, P0, !PT ;  /* 0x0000002300234210 */ /* 0x000fe400007fe4ff */
[----:B-1----:R-:W-:-:S04]  /*2d60*/  @P4 IADD3 R36, P0, R47, R36, RZ ;  /* 0x000000242f244210 */ /* 0x002fc80007f1e0ff */
[----:B------:R-:W-:Y:S02]  /*2d70*/  @P4 IADD3.X R37, R0, R37, RZ, P0, !PT ;  /* 0x0000002500254210 */ /* 0x000fe400007fe4ff */
[----:B------:R-:W-:-:S04]  /*2d80*/  IADD3 R0, R23, 0x190, RZ ;  /* 0x0000019017007810 */ /* 0x000fc80007ffe0ff */
[----:B------:R-:W-:Y:S02]  /*2d90*/  SHF.R.S32.HI R55, RZ, 0x1f, R0 ;  /* 0x0000001fff377819 */ /* 0x000fe40000011400 */
[----:B------:R-:W-:-:S04]  /*2da0*/  ISETP.GE.U32.AND P0, PT, R0, UR6, PT ;  /* 0x0000000600007c0c */ /* 0x000fc8000bf06070 */
[----:B------:R-:W-:Y:S01]  /*2db0*/  ISETP.GE.AND.EX P0, PT, R55, UR7, PT, P0 ;  /* 0x0000000737007c0c */ /* 0x000fe2000bf06300 */
[----:B------:R-:W-:-:S03]  /*2dc0*/  HFMA2.MMA R47, -RZ, RZ, 0, 0 ;  /* 0x00000000ff2f7435 */ /* 0x000fc600000001ff */
[----:B------:R-:W-:-:S07]  /*2dd0*/  ISETP.LT.U32.AND P0, PT, R25, 0x200, !P0 ;  /* 0x000002001900780c */ /* 0x000fce0004701070 */
[----:B------:R0:W5:Y:S06]  /*2de0*/  @P3 LDG.E R47, desc[UR12][R20.64] ;  /* 0x0000000c142f3981 */ /* 0x00016c000c1e1900 */
[----:B------:R-:W1:Y:S08]  /*2df0*/  @P0 LDC.64 R94, c[0x0][0x228] ;  /* 0x00008a00ff5e0b82 */ /* 0x000e700000000a00 */
[----:B0-----:R-:W0:Y:S01]  /*2e00*/  @P0 LDC.64 R20, c[0x0][0x288] ;  /* 0x0000a200ff140b82 */ /* 0x001e220000000a00 */
[----:B------:R-:W-:-:S02]  /*2e10*/  @P0 MOV R60, R26 ;  /* 0x0000001a003c0202 */ /* 0x000fc40000000f00 */
[----:B------:R-:W-:Y:S01]  /*2e20*/  @P0 MOV R61, R29 ;  /* 0x0000001d003d0202 */ /* 0x000fe20000000f00 */
[-C--:B0-----:R-:W-:Y:S02]  /*2e30*/  @P0 IMAD R55, R55, R20.reuse, RZ ;  /* 0x0000001437370224 */ /* 0x081fe400078e02ff */
[----:B------:R-:W-:-:S04]  /*2e40*/  @P0 IMAD.WIDE.U32 R60, R0, R20, R60 ;  /* 0x00000014003c0225 */ /* 0x000fc800078e003c */
[----:B------:R-:W-:Y:S01]  /*2e50*/  @P0 IMAD R21, R0, R21, R55 ;  /* 0x0000001500150224 */ /* 0x000fe200078e0237 */
[----:B------:R-:W-:-:S04]  /*2e60*/  @P0 SHF.L.U32 R20, R60, 0x1, RZ ;  /* 0x000000013c140819 */ /* 0x000fc800000006ff */
[----:B------:R-:W-:-:S04]  /*2e70*/  @P0 IADD3 R0, R61, R21, RZ ;  /* 0x000000153d000210 */ /* 0x000fc80007ffe0ff */
[----:B------:R-:W-:Y:S02]  /*2e80*/  @P0 SHF.L.U64.HI R0, R60, 0x1, R0 ;  /* 0x000000013c000819 */ /* 0x000fe40000010200 */
[----:B------:R-:W0:Y:S01]  /*2e90*/  @P0 LDC.64 R60, c[0x0][0x230] ;  /* 0x00008c00ff3c0b82 */ /* 0x000e220000000a00 */
[----:B------:R-:W-:Y:S01]  /*2ea0*/  HFMA2.MMA R21, -RZ, RZ, 0, 0 ;  /* 0x00000000ff157435 */ /* 0x000fe200000001ff */
[----:B0-----:R-:W-:-:S04]  /*2eb0*/  @P0 IADD3 R60, P6, R20, R60, RZ ;  /* 0x0000003c143c0210 */ /* 0x001fc80007fde0ff */
[----:B------:R-:W-:Y:S02]  /*2ec0*/  @P0 IADD3.X R61, R0, R61, RZ, P6, !PT ;  /* 0x0000003d003d0210 */ /* 0x000fe400037fe4ff */
[----:B-1----:R-:W-:-:S03]  /*2ed0*/  @P0 IADD3 R94, P6, R20, R94, RZ ;  /* 0x0000005e145e0210 */ /* 0x002fc60007fde0ff */
[----:B------:R0:W5:Y:S01]  /*2ee0*/  @P0 LDG.E R21, desc[UR12][R60.64] ;  /* 0x0000000c3c150981 */ /* 0x000162000c1e1900 */
[----:B------:R-:W-:Y:S02]  /*2ef0*/  @P0 IADD3.X R95, R0, R95, RZ, P6, !PT ;  /* 0x0000005f005f0210 */ /* 0x000fe400037fe4ff */
[----:B------:R-:W-:Y:S02]  /*2f00*/  IADD3 R0, R23, 0x1a0, RZ ;  /* 0x000001a017007810 */ /* 0x000fe40007ffe0ff */
[----:B0-----:R-:W-:Y:S02]  /*2f10*/  CS2R R60, SRZ ;  /* 0x00000000003c7805 */ /* 0x001fe4000001ff00 */
[----:B------:R-:W-:-:S04]  /*2f20*/  SHF.R.S32.HI R55, RZ, 0x1f, R0 ;  /* 0x0000001fff377819 */ /* 0x000fc80000011400 */
[----:B------:R-:W5:Y:S01]  /*2f30*/  @P0 LDG.E R61, desc[UR12][R94.64] ;  /* 0x0000000c5e3d0981 */ /* 0x000f62000c1e1900 */
[----:B------:R-:W-:-:S04]  /*2f40*/  ISETP.GE.U32.AND P0, PT, R0, UR6, PT ;  /* 0x0000000600007c0c */ /* 0x000fc8000bf06070 */
[----:B------:R-:W-:Y:S02]  /*2f50*/  ISETP.GE.AND.EX P0, PT, R55, UR7, PT, P0 ;  /* 0x0000000737007c0c */ /* 0x000fe4000bf06300 */
[----:B------:R-:W-:Y:S02]  /*2f60*/  LOP3.LUT P4, RZ, R22, 0x40, RZ, 0xc0, !PT ;  /* 0x0000004016ff7812 */ /* 0x000fe4000788c0ff */
[----:B------:R-:W-:Y:S02]  /*2f70*/  ISETP.LT.U32.AND P0, PT, R25, 0x200, !P0 ;  /* 0x000002001900780c */ /* 0x000fe40004701070 */
[----:B------:R-:W-:-:S09]  /*2f80*/  MOV R20, RZ ;  /* 0x000000ff00147202 */ /* 0x000fd20000000f00 */
[----:B------:R0:W5:Y:S01]  /*2f90*/  @P4 LDG.E R20, desc[UR12][R18.64] ;  /* 0x0000000c12144981 */ /* 0x000162000c1e1900 */
[----:B------:R-:W-:-:S03]  /*2fa0*/  LOP3.LUT P5, RZ, R22, 0x20, RZ, 0xc0, !PT ;  /* 0x0000002016ff7812 */ /* 0x000fc600078ac0ff */
[----:B------:R-:W5:Y:S01]  /*2fb0*/  @P4 LDG.E R88, desc[UR12][R44.64] ;  /* 0x0000000c2c584981 */ /* 0x000f62000c1e1900 */
[----:B0-----:R-:W0:Y:S01]  /*2fc0*/  @P0 LDC.64 R18, c[0x0][0x288] ;  /* 0x0000a200ff120b82 */ /* 0x001e220000000a00 */
[----:B------:R-:W-:Y:S02]  /*2fd0*/  @P0 MOV R76, R26 ;  /* 0x0000001a004c0202 */ /* 0x000fe40000000f00 */
        /* <DEDUP_REMOVED lines=10> */
[----:B------:R-:W-:-:S05]  /*3080*/  @P0 IADD3.X R77, R0, R77, RZ, P6, !PT ;  /* 0x0000004d004d0210 */ /* 0x000fca00037fe4ff */
[----:B------:R0:W5:Y:S02]  /*3090*/  @P0 LDG.E R19, desc[UR12][R76.64] ;  /* 0x0000000c4c130981 */ /* 0x000164000c1e1900 */
[----:B0-----:R-:W0:Y:S02]  /*30a0*/  @P0 LDC.64 R76, c[0x0][0x228] ;  /* 0x00008a00ff4c0b82 */ /* 0x001e240000000a00 */
[----:B0-----:R-:W-:-:S04]  /*30b0*/  @P0 IADD3 R76, P6, R18, R76, RZ ;  /* 0x0000004c124c0210 */ /* 0x001fc80007fde0ff */
[----:B------:R-:W-:Y:S02]  /*30c0*/  @P0 IADD3.X R77, R0, R77, RZ, P6, !PT ;  /* 0x0000004d004d0210 */ /* 0x000fe400037fe4ff */
[----:B------:R-:W-:-:S03]  /*30d0*/  IADD3 R0, R23, 0x1b0, RZ ;  /* 0x000001b017007810 */ /* 0x000fc60007ffe0ff */
[----:B------:R-:W5:Y:S01]  /*30e0*/  @P0 LDG.E R60, desc[UR12][R76.64] ;  /* 0x0000000c4c3c0981 */ /* 0x000f62000c1e1900 */
[----:B------:R-:W-:Y:S02]  /*30f0*/  SHF.R.S32.HI R18, RZ, 0x1f, R0 ;  /* 0x0000001fff127819 */ /* 0x000fe40000011400 */
[----:B------:R-:W-:-:S04]  /*3100*/  ISETP.GE.U32.AND P0, PT, R0, UR6, PT ;  /* 0x0000000600007c0c */ /* 0x000fc8000bf06070 */
[----:B------:R-:W-:-:S04]  /*3110*/  ISETP.GE.AND.EX P0, PT, R18, UR7, PT, P0 ;  /* 0x0000000712007c0c */ /* 0x000fc8000bf06300 */
[----:B------:R-:W-:Y:S02]  /*3120*/  ISETP.LT.U32.AND P0, PT, R25, 0x200, !P0 ;  /* 0x000002001900780c */ /* 0x000fe40004701070 */
[----:B------:R-:W-:-:S06]  /*3130*/  MOV R44, RZ ;  /* 0x000000ff002c7202 */ /* 0x000fcc0000000f00 */
[----:B------:R0:W5:Y:S05]  /*3140*/  @P5 LDG.E R44, desc[UR12][R58.64] ;  /* 0x0000000c3a2c5981 */ /* 0x00016a000c1e1900 */
[----:B0-----:R-:W0:Y:S01]  /*3150*/  @P0 LDC.64 R58, c[0x0][0x288] ;  /* 0x0000a200ff3a0b82 */ /* 0x001e220000000a00 */
        /* <DEDUP_REMOVED lines=10> */
[----:B------:R-:W-:Y:S01]  /*3200*/  HFMA2.MMA R18, -RZ, RZ, 0, 0 ;  /* 0x00000000ff127435 */ /* 0x000fe200000001ff */
[----:B0-----:R-:W-:-:S04]  /*3210*/  @P0 IADD3 R58, P6, R45, R58, RZ ;  /* 0x0000003a2d3a0210 */ /* 0x001fc80007fde0ff */
[----:B------:R-:W-:Y:S02]  /*3220*/  @P0 IADD3.X R59, R0, R59, RZ, P6, !PT ;  /* 0x0000003b003b0210 */ /* 0x000fe400037fe4ff */
[----:B-1----:R-:W-:-:S03]  /*3230*/  @P0 IADD3 R76, P6, R45, R76, RZ ;  /* 0x0000004c2d4c0210 */ /* 0x002fc60007fde0ff */
[----:B------:R0:W5:Y:S01]  /*3240*/  @P0 LDG.E R18, desc[UR12][R58.64] ;  /* 0x0000000c3a120981 */ /* 0x000162000c1e1900 */
[----:B------:R-:W-:Y:S02]  /*3250*/  @P0 IADD3.X R77, R0, R77, RZ, P6, !PT ;  /* 0x0000004d004d0210 */ /* 0x000fe400037fe4ff */
[----:B0-----:R-:W-:Y:S02]  /*3260*/  CS2R R58, SRZ ;  /* 0x00000000003a7805 */ /* 0x001fe4000001ff00 */
[----:B------:R-:W-:-:S04]  /*3270*/  IADD3 R0, R23, 0x1c0, RZ ;  /* 0x000001c017007810 */ /* 0x000fc80007ffe0ff */
[----:B------:R0:W5:Y:S01]  /*3280*/  @P0 LDG.E R59, desc[UR12][R76.64] ;  /* 0x0000000c4c3b0981 */ /* 0x000162000c1e1900 */
[----:B------:R-:W-:Y:S02]  /*3290*/  ISETP.GE.U32.AND P0, PT, R0, UR6, PT ;  /* 0x0000000600007c0c */ /* 0x000fe4000bf06070 */
[----:B0-----:R-:W-:-:S06]  /*32a0*/  CS2R R76, SRZ ;  /* 0x00000000004c7805 */ /* 0x001fcc000001ff00 */
[----:B------:R0:W5:Y:S01]  /*32b0*/  @P5 LDG.E R77, desc[UR12][R16.64] ;  /* 0x0000000c104d5981 */ /* 0x000162000c1e1900 */
[----:B------:R-:W-:Y:S02]  /*32c0*/  LOP3.LUT P4, RZ, R22, 0x10, RZ, 0xc0, !PT ;  /* 0x0000001016ff7812 */ /* 0x000fe4000788c0ff */
[----:B0-----:R-:W-:-:S04]  /*32d0*/  SHF.R.S32.HI R16, RZ, 0x1f, R0 ;  /* 0x0000001fff107819 */ /* 0x001fc80000011400 */
[----:B------:R-:W-:-:S07]  /*32e0*/  ISETP.GE.AND.EX P0, PT, R16, UR7, PT, P0 ;  /* 0x0000000710007c0c */ /* 0x000fce000bf06300 */
[----:B------:R-:W5:Y:S01]  /*32f0*/  @P4 LDG.E R76, desc[UR12][R14.64] ;  /* 0x0000000c0e4c4981 */ /* 0x000f62000c1e1900 */
        /* <DEDUP_REMOVED lines=10> */
[----:B------:R-:W-:-:S04]  /*33a0*/  @P0 IADD3 R0, R95, R16, RZ ;  /* 0x000000105f000210 */ /* 0x000fc80007ffe0ff */
[C---:B------:R-:W-:Y:S02]  /*33b0*/  @P0 SHF.L.U64.HI R0, R94.reuse, 0x1, R0 ;  /* 0x000000015e000819 */ /* 0x040fe40000010200 */
[----:B------:R-:W-:Y:S01]  /*33c0*/  @P0 SHF.L.U32 R94, R94, 0x1, RZ ;  /* 0x000000015e5e0819 */ /* 0x000fe200000006ff */
[----:B------:R-:W-:-:S03]  /*33d0*/  HFMA2.MMA R16, -RZ, RZ, 0, 0 ;  /* 0x00000000ff107435 */ /* 0x000fc600000001ff */
[----:B0-----:R-:W-:-:S04]  /*33e0*/  @P0 IADD3 R74, P6, R94, R74, RZ ;  /* 0x0000004a5e4a0210 */ /* 0x001fc80007fde0ff */
[----:B------:R-:W-:-:S05]  /*33f0*/  @P0 IADD3.X R75, R0, R75, RZ, P6, !PT ;  /* 0x0000004b004b0210 */ /* 0x000fca00037fe4ff */
[----:B------:R0:W5:Y:S02]  /*3400*/  @P0 LDG.E R16, desc[UR12][R74.64] ;  /* 0x0000000c4a100981 */ /* 0x000164000c1e1900 */
[----:B0-----:R-:W0:Y:S01]  /*3410*/  @P0 LDC.64 R74, c[0x0][0x228] ;  /* 0x00008a00ff4a0b82 */ /* 0x001e220000000a00 */
[----:B------:R-:W-:Y:S02]  /*3420*/  LOP3.LUT P3, RZ, R22, 0x8, RZ, 0xc0, !PT ;  /* 0x0000000816ff7812 */ /* 0x000fe4000786c0ff */
        /* <DEDUP_REMOVED lines=36> */
[----:B------:R0:W5:Y:S01]  /*3670*/  @P5 LDG.E R74, desc[UR12][R10.64] ;  /* 0x0000000c0a4a5981 */ /* 0x000162000c1e1900 */
[----:B------:R-:W-:Y:S02]  /*3680*/  ISETP.LT.U32.AND P0, PT, R25, 0x200, !P0 ;  /* 0x000002001900780c */ /* 0x000fe40004701070 */
[----:B------:R-:W-:Y:S01]  /*3690*/  MOV R13, RZ ;  /* 0x000000ff000d7202 */ /* 0x000fe20000000f00 */
[----:B0-----:R-:W0:Y:S05]  /*36a0*/  LDC R10, c[0x0][0x2ac] ;  /* 0x0000ab00ff0a7b82 */ /* 0x001e2a0000000800 */
[----:B------:R1:W5:Y:S05]  /*36b0*/  @P5 LDG.E R13, desc[UR12][R90.64] ;  /* 0x0000000c5a0d5981 */ /* 0x00036a000c1e1900 */
[----:B-1----:R-:W1:Y:S01]  /*36c0*/  @P0 LDC.64 R90, c[0x0][0x288] ;  /* 0x0000a200ff5a0b82 */ /* 0x002e620000000a00 */
[----:B------:R-:W-:-:S02]  /*36d0*/  @P0 MOV R94, R26 ;  /* 0x0000001a005e0202 */ /* 0x000fc40000000f00 */
[----:B------:R-:W-:Y:S01]  /*36e0*/  @P0 MOV R95, R29 ;  /* 0x0000001d005f0202 */ /* 0x000fe20000000f00 */
[-C--:B-1----:R-:W-:Y:S02]  /*36f0*/  @P0 IMAD R12, R12, R90.reuse, RZ ;  /* 0x0000005a0c0c0224 */ /* 0x082fe400078e02ff */
[----:B------:R-:W-:-:S04]  /*3700*/  @P0 IMAD.WIDE.U32 R94, R0, R90, R94 ;  /* 0x0000005a005e0225 */ /* 0x000fc800078e005e */
[----:B------:R-:W-:Y:S02]  /*3710*/  @P0 IMAD R12, R0, R91, R12 ;  /* 0x0000005b000c0224 */ /* 0x000fe400078e020c */
[----:B------:R-:W1:Y:S03]  /*3720*/  @P0 LDC.64 R90, c[0x0][0x230] ;  /* 0x00008c00ff5a0b82 */ /* 0x000e660000000a00 */
[----:B------:R-:W-:-:S04]  /*3730*/  @P0 IADD3 R0, R95, R12, RZ ;  /* 0x0000000c5f000210 */ /* 0x000fc80007ffe0ff */
[C---:B------:R-:W-:Y:S02]  /*3740*/  @P0 SHF.L.U64.HI R0, R94.reuse, 0x1, R0 ;  /* 0x000000015e000819 */ /* 0x040fe40000010200 */
[----:B------:R-:W-:Y:S01]  /*3750*/  @P0 SHF.L.U32 R94, R94, 0x1, RZ ;  /* 0x000000015e5e0819 */ /* 0x000fe200000006ff */
[----:B------:R-:W-:-:S03]  /*3760*/  HFMA2.MMA R12, -RZ, RZ, 0, 0 ;  /* 0x00000000ff0c7435 */ /* 0x000fc600000001ff */
[----:B-1----:R-:W-:-:S04]  /*3770*/  @P0 IADD3 R90, P6, R94, R90, RZ ;  /* 0x0000005a5e5a0210 */ /* 0x002fc80007fde0ff */
[----:B------:R-:W-:-:S05]  /*3780*/  @P0 IADD3.X R91, R0, R91, RZ, P6, !PT ;  /* 0x0000005b005b0210 */ /* 0x000fca00037fe4ff */
[----:B------:R1:W5:Y:S02]  /*3790*/  @P0 LDG.E R12, desc[UR12][R90.64] ;  /* 0x0000000c5a0c0981 */ /* 0x000364000c1e1900 */
[----:B-1----:R-:W1:Y:S02]  /*37a0*/  @P0 LDC.64 R90, c[0x0][0x228] ;  /* 0x00008a00ff5a0b82 */ /* 0x002e640000000a00 */
[----:B-1----:R-:W-:-:S04]  /*37b0*/  @P0 IADD3 R90, P6, R94, R90, RZ ;  /* 0x0000005a5e5a0210 */ /* 0x002fc80007fde0ff */
[----:B------:R-:W-:Y:S02]  /*37c0*/  @P0 IADD3.X R91, R0, R91, RZ, P6, !PT ;  /* 0x0000005b005b0210 */ /* 0x000fe400037fe4ff */
[----:B------:R-:W-:-:S03]  /*37d0*/  SHF.R.U32.HI R0, RZ, 0x5, R25 ;  /* 0x00000005ff007819 */ /* 0x000fc60000011619 */
[----:B------:R-:W5:Y:S02]  /*37e0*/  @P0 LDG.E R56, desc[UR12][R90.64] ;  /* 0x0000000c5a380981 */ /* 0x000f64000c1e1900 */
[----:B0-----:R-:W-:-:S05]  /*37f0*/  IMAD R0, R10, UR15, R0 ;  /* 0x0000000f0a007c24 */ /* 0x001fca000f8e0200 */
[----:B------:R-:W-:-:S04]  /*3800*/  IADD3 R0, R0, 0x1f0, RZ ;  /* 0x000001f000007810 */ /* 0x000fc80007ffe0ff */
[----:B------:R-:W-:Y:S02]  /*3810*/  SHF.R.S32.HI R10, RZ, 0x1f, R0 ;  /* 0x0000001fff0a7819 */ /* 0x000fe40000011400 */
[----:B------:R-:W-:-:S04]  /*3820*/  ISETP.GE.U32.AND P0, PT, R0, UR6, PT ;  /* 0x0000000600007c0c */ /* 0x000fc8000bf06070 */
[----:B------:R-:W-:Y:S01]  /*3830*/  ISETP.GE.AND.EX P0, PT, R10, UR7, PT, P0 ;  /* 0x000000070a007c0c */ /* 0x000fe2000bf06300 */
[----:B------:R-:W-:Y:S01]  /*3840*/  ULDC.64 UR6, c[0x0][0x248] ;  /* 0x0000920000067ab9 */ /* 0x000fe20000000a00 */
[----:B------:R-:W-:Y:S02]  /*3850*/  LOP3.LUT P4, RZ, R22, 0x2, RZ, 0xc0, !PT ;  /* 0x0000000216ff7812 */ /* 0x000fe4000788c0ff */
[----:B------:R-:W-:Y:S02]  /*3860*/  ISETP.LT.U32.AND P0, PT, R25, 0x200, !P0 ;  /* 0x000002001900780c */ /* 0x000fe40004701070 */
[----:B------:R-:W-:-:S09]  /*3870*/  MOV R11, RZ ;  /* 0x000000ff000b7202 */ /* 0x000fd20000000f00 */
[----:B------:R0:W5:Y:S02]  /*3880*/  @P4 LDG.E R11, desc[UR12][R70.64] ;  /* 0x0000000c460b4981 */ /* 0x000164000c1e1900 */
[----:B0-----:R-:W0:Y:S01]  /*3890*/  @P0 LDC.64 R70, c[0x0][0x288] ;  /* 0x0000a200ff460b82 */ /* 0x001e220000000a00 */
        /* <DEDUP_REMOVED lines=16> */
[----:B------:R-:W-:Y:S01]  /*39a0*/  MOV R55, RZ ;  /* 0x000000ff00377202 */ /* 0x000fe20000000f00 */
[----:B------:R-:W-:Y:S01]  /*39b0*/  UIMAD.WIDE UR6, UR17, 0x8, UR6 ;  /* 0x00000008110678a5 */ /* 0x000fe2000f8e0206 */
[----:B0-----:R-:W-:-:S04]  /*39c0*/  @P0 IADD3 R70, P6, R90, R70, RZ ;  /* 0x000000465a460210 */ /* 0x001fc80007fde0ff */
[----:B------:R-:W-:-:S05]  /*39d0*/  @P0 IADD3.X R71, R0, R71, RZ, P6, !PT ;  /* 0x0000004700470210 */ /* 0x000fca00037fe4ff */
[----:B------:R0:W5:Y:S02]  /*39e0*/  @P0 LDG.E R55, desc[UR12][R70.64] ;  /* 0x0000000c46370981 */ /* 0x000164000c1e1900 */
[----:B0-----:R-:W-:Y:S02]  /*39f0*/  MOV R70, UR6 ;  /* 0x0000000600467c02 */ /* 0x001fe40008000f00 */
[----:B------:R-:W-:-:S06]  /*3a00*/  MOV R71, UR7 ;  /* 0x0000000700477c02 */ /* 0x000fcc0008000f00 */
[----:B------:R-:W2:Y:S01]  /*3a10*/  LDG.E.64 R70, desc[UR12][R70.64] ;  /* 0x0000000c46467981 */ /* 0x000ea2000c1e1b00 */
[----:B------:R-:W-:Y:S01]  /*3a20*/  UMOV UR20, 0x3f800000 ;  /* 0x3f80000000147882 */ /* 0x000fe20000000000 */
[C---:B------:R-:W-:Y:S02]  /*3a30*/  LOP3.LUT P1, RZ, R22.reuse, 0x20000000, RZ, 0xc0, !PT ;  /* 0x2000000016ff7812 */ /* 0x040fe4000782c0ff */
[C---:B------:R-:W-:Y:S02]  /*3a40*/  LOP3.LUT P2, RZ, R22.reuse, 0x8000000, RZ, 0xc0, !PT ;  /* 0x0800000016ff7812 */ /* 0x040fe4000784c0ff */
[C---:B------:R-:W-:Y:S02]  /*3a50*/  LOP3.LUT P3, RZ, R22.reuse, 0x4000000, RZ, 0xc0, !PT ;  /* 0x0400000016ff7812 */ /* 0x040fe4000786c0ff */
[----:B------:R-:W-:Y:S02]  /*3a60*/  LOP3.LUT P5, RZ, R22, 0x2000000, RZ, 0xc0, !PT ;  /* 0x0200000016ff7812 */ /* 0x000fe400078ac0ff */
        /* <DEDUP_REMOVED lines=8> */
[----:B------:R-:W-:-:S13]  /*3af0*/  PLOP3.LUT P0, PT, PT, PT, UP0, 0x80, 0x0 ;  /* 0x000000000000781c */ /* 0x000fda0003f0f008 */
[----:B------:R-:W0:Y:S01]  /*3b00*/  @P0 MUFU.RSQ R0, R0 ;  /* 0x0000000000000308 */ /* 0x000e220000001400 */
[----:B------:R-:W-:Y:S02]  /*3b10*/  PLOP3.LUT P0, PT, PT, PT, UP0, 0x80, 0x0 ;  /* 0x000000000000781c */ /* 0x000fe40003f0f008 */
[----:B------:R-:W-:-:S06]  /*3b20*/  CS2R R70, SRZ ;  /* 0x0000000000467805 */ /* 0x000fcc000001ff00 */
[----:B------:R1:W5:Y:S01]  /*3b30*/  @P4 LDG.E R71, desc[UR12][R8.64] ;  /* 0x0000000c08474981 */ /* 0x000362000c1e1900 */
[----:B------:R-:W-:-:S03]  /*3b40*/  LOP3.LUT P4, RZ, R22, 0x1000000, RZ, 0xc0, !PT ;  /* 0x0100000016ff7812 */ /* 0x000fc6000788c0ff */
[----:B------:R-:W5:Y:S01]  /*3b50*/  @P5 LDG.E R70, desc[UR12][R84.64] ;  /* 0x0000000c54465981 */ /* 0x000f62000c1e1900 */
[----:B0-----:R-:W-:Y:S02]  /*3b60*/  @P0 R2UR UR20, R0 ;  /* 0x00000000001402ca */ /* 0x001fe400000e0000 */
[C---:B------:R-:W-:Y:S02]  /*3b70*/  LOP3.LUT P0, RZ, R22.reuse, 0x20000, RZ, 0xc0, !PT ;  /* 0x0002000016ff7812 */ /* 0x040fe4000780c0ff */
[----:B------:R-:W-:Y:S02]  /*3b80*/  LOP3.LUT R22, R22, 0xffbfffff, RZ, 0xc0, !PT ;  /* 0xffbfffff16167812 */ /* 0x000fe400078ec0ff */
[----:B-1----:R-:W-:-:S06]  /*3b90*/  CS2R R8, SRZ ;  /* 0x0000000000087805 */ /* 0x002fcc000001ff00 */
[----:B------:R0:W5:Y:S03]  /*3ba0*/  @P4 LDG.E R8, desc[UR12][R68.64] ;  /* 0x0000000c44084981 */ /* 0x000166000c1e1900 */
[----:B------:R-:W-:Y:S01]  /*3bb0*/  @P0 LOP3.LUT R22, R22, 0x400000, RZ, 0xfc, !PT ;  /* 0x0040000016160812 */ /* 0x000fe200078efcff */
[----:B------:R-:W5:Y:S03]  /*3bc0*/  @P5 LDG.E R9, desc[UR12][R86.64] ;  /* 0x0000000c56095981 */ /* 0x000f66000c1e1900 */
[C---:B------:R-:W-:Y:S02]  /*3bd0*/  LOP3.LUT P0, RZ, R22.reuse, 0x40000, RZ, 0xc0, !PT ;  /* 0x0004000016ff7812 */ /* 0x040fe4000780c0ff */
[----:B0-----:R-:W-:Y:S02]  /*3be0*/  CS2R R68, SRZ ;  /* 0x0000000000447805 */ /* 0x001fe4000001ff00 */
[----:B------:R-:W-:-:S04]  /*3bf0*/  LOP3.LUT R22, R22, 0xff7fffff, RZ, 0xc0, !PT ;  /* 0xff7fffff16167812 */ /* 0x000fc800078ec0ff */
[----:B------:R0:W5:Y:S04]  /*3c00*/  @P4 LDG.E R69, desc[UR12][R6.64] ;  /* 0x0000000c06454981 */ /* 0x000168000c1e1900 */
[----:B------:R-:W5:Y:S01]  /*3c10*/  @P3 LDG.E R68, desc[UR12][R80.64] ;  /* 0x0000000c50443981 */ /* 0x000f62000c1e1900 */
[----:B------:R-:W-:Y:S02]  /*3c20*/  @P0 LOP3.LUT R22, R22, 0x800000, RZ, 0xfc, !PT ;  /* 0x0080000016160812 */ /* 0x000fe400078efcff */
[----:B0-----:R-:W-:Y:S02]  /*3c30*/  CS2R R6, SRZ ;  /* 0x0000000000067805 */ /* 0x001fe4000001ff00 */
[----:B------:R-:W-:-:S04]  /*3c40*/  LOP3.LUT P0, RZ, R22, 0x80000, RZ, 0xc0, !PT ;  /* 0x0008000016ff7812 */ /* 0x000fc8000780c0ff */
[----:B------:R0:W5:Y:S01]  /*3c50*/  @P2 LDG.E R6, desc[UR12][R66.64] ;  /* 0x0000000c42062981 */ /* 0x000162000c1e1900 */
[----:B------:R-:W-:-:S03]  /*3c60*/  LOP3.LUT P6, RZ, R22, 0x10000, RZ, 0xc0, !PT ;  /* 0x0001000016ff7812 */ /* 0x000fc600078cc0ff */
[----:B------:R-:W5:Y:S01]  /*3c70*/  @P3 LDG.E R7, desc[UR12][R82.64] ;  /* 0x0000000c52073981 */ /* 0x000f62000c1e1900 */
[----:B0-----:R-:W-:-:S06]  /*3c80*/  CS2R R66, SRZ ;  /* 0x0000000000427805 */ /* 0x001fcc000001ff00 */
[----:B------:R0:W5:Y:S04]  /*3c90*/  @P1 LDG.E R66, desc[UR12][R64.64] ;  /* 0x0000000c40421981 */ /* 0x000168000c1e1900 */
[----:B------:R1:W5:Y:S01]  /*3ca0*/  @P2 LDG.E R67, desc[UR12][R4.64] ;  /* 0x0000000c04432981 */ /* 0x000362000c1e1900 */
[----:B0-----:R-:W-:Y:S02]  /*3cb0*/  CS2R R64, SRZ ;  /* 0x0000000000407805 */ /* 0x001fe4000001ff00 */
[----:B-1----:R-:W-:-:S04]  /*3cc0*/  CS2R R4, SRZ ;  /* 0x0000000000047805 */ /* 0x002fc8000001ff00 */
[----:B------:R0:W5:Y:S04]  /*3cd0*/  @P0 LDG.E R65, desc[UR12][R62.64] ;  /* 0x0000000c3e410981 */ /* 0x000168000c1e1900 */
[----:B------:R-:W5:Y:S04]  /*3ce0*/  @P1 LDG.E R5, desc[UR12][R72.64] ;  /* 0x0000000c48051981 */ /* 0x000f68000c1e1900 */
[----:B------:R1:W5:Y:S01]  /*3cf0*/  @P0 LDG.E R4, desc[UR12][R2.64] ;  /* 0x0000000c02040981 */ /* 0x000362000c1e1900 */
[----:B0-----:R-:W-:-:S06]  /*3d00*/  CS2R R62, SRZ ;  /* 0x00000000003e7805 */ /* 0x001fcc000001ff00 */
[----:B------:R-:W5:Y:S01]  /*3d10*/  @P6 LDG.E R62, desc[UR12][R36.64] ;  /* 0x0000000c243e6981 */ /* 0x000f62000c1e1900 */
[----:B------:R-:W-:Y:S02]  /*3d20*/  LOP3.LUT P0, RZ, R22, 0x800000, RZ, 0xc0, !PT ;  /* 0x0080000016ff7812 */ /* 0x000fe4000780c0ff */
[----:B-1----:R-:W-:-:S11]  /*3d30*/  CS2R R2, SRZ ;  /* 0x0000000000027805 */ /* 0x002fd6000001ff00 */
[----:B------:R-:W5:Y:S04]  /*3d40*/  @P0 LDG.E R3, desc[UR12][R42.64] ;  /* 0x0000000c2a030981 */ /* 0x000f68000c1e1900 */
[----:B------:R0:W5:Y:S01]  /*3d50*/  @P0 LDG.E R64, desc[UR12][R40.64] ;  /* 0x0000000c28400981 */ /* 0x000162000c1e1900 */
[----:B------:R-:W-:Y:S01]  /*3d60*/  LOP3.LUT P0, RZ, R22, 0x400000, RZ, 0xc0, !PT ;  /* 0x0040000016ff7812 */ /* 0x000fe2000780c0ff */
[----:B------:R-:W-:Y:S01]  /*3d70*/  HFMA2.MMA R0, -RZ, RZ, 0, 0 ;  /* 0x00000000ff007435 */ /* 0x000fe200000001ff */
[----:B------:R-:W-:Y:S01]  /*3d80*/  BSSY B0, `(.L_x_1224) ;  /* 0x0000015000007945 */ /* 0x000fe20003800000 */
[----:B0-----:R-:W-:-:S08]  /*3d90*/  CS2R R40, SRZ ;  /* 0x0000000000287805 */ /* 0x001fd0000001ff00 */
[----:B------:R3:W5:Y:S04]  /*3da0*/  @P6 LDG.E R0, desc[UR12][R34.64] ;  /* 0x0000000c22006981 */ /* 0x000768000c1e1900 */
[----:B------:R-:W5:Y:S04]  /*3db0*/  @P0 LDG.E R2, desc[UR12][R38.64] ;  /* 0x0000000c26020981 */ /* 0x000f68000c1e1900 */
[----:B------:R0:W5:Y:S01]  /*3dc0*/  @P0 LDG.E R63, desc[UR12][R30.64] ;  /* 0x0000000c1e3f0981 */ /* 0x000162000c1e1900 */
[----:B------:R-:W-:Y:S01]  /*3dd0*/  ISETP.GT.U32.AND P0, PT, R25, 0x1ff, PT ;  /* 0x000001ff1900780c */ /* 0x000fe20003f04070 */
[----:B---3--:R-:W-:-:S02]  /*3de0*/  HADD2.F32 R34, -RZ, R79.H0_H0 ;  /* 0x2000004fff227230 */ /* 0x008fc40000004100 */
[----:B------:R-:W-:Y:S01]  /*3df0*/  HADD2.F32 R35, -RZ, R79.H1_H1 ;  /* 0x3000004fff237230 */ /* 0x000fe20000004100 */
[----:B0-----:R-:W-:-:S09]  /*3e00*/  CS2R R30, SRZ ;  /* 0x00000000001e7805 */ /* 0x001fd2000001ff00 */
[----:B------:R-:W-:Y:S05]  /*3e10*/  @P0 BRA `(.L_x_1225) ;  /* 0x00000000002c0947 */ /* 0x000fea0003800000 */
[----:B------:R-:W-:Y:S01]  /*3e20*/  ISETP.NE.AND P0, PT, RZ, UR18, PT ;  /* 0x00000012ff007c0c */ /* 0x000fe2000bf05270 */
[----:B------:R-:W-:Y:S01]  /*3e30*/  ULDC.64 UR6, c[0x0][0x238] ;  /* 0x00008e0000067ab9 */ /* 0x000fe20000000a00 */
[C---:B------:R-:W-:Y:S02]  /*3e40*/  SHF.L.U32 R36, R32.reuse, 0x2, RZ ;  /* 0x0000000220247819 */ /* 0x040fe400000006ff */
[----:B------:R-:W-:-:S09]  /*3e50*/  SHF.L.U64.HI R32, R32, 0x2, R33 ;  /* 0x0000000220207819 */ /* 0x000fd20000010221 */
[----:B------:R-:W0:Y:S02]  /*3e60*/  @P0 LDC.64 R30, c[0x0][0x240] ;  /* 0x00009000ff1e0b82 */ /* 0x000e240000000a00 */
[----:B0-----:R-:W-:-:S04]  /*3e70*/  @P0 IADD3 R30, P6, R36, R30, RZ ;  /* 0x0000001e241e0210 */ /* 0x001fc80007fde0ff */
[----:B------:R-:W-:-:S05]  /*3e80*/  @P0 IADD3.X R31, R32, R31, RZ, P6, !PT ;  /* 0x0000001f201f0210 */ /* 0x000fca00037fe4ff */
[----:B------:R0:W5:Y:S02]  /*3e90*/  @P0 LDG.E.64 R40, desc[UR12][R30.64] ;  /* 0x0000000c1e280981 */ /* 0x000164000c1e1b00 */
[----:B0-----:R-:W-:-:S04]  /*3ea0*/  IADD3 R30, P0, R36, UR6, RZ ;  /* 0x00000006241e7c10 */ /* 0x001fc8000ff1e0ff */
[----:B------:R-:W-:-:S06]  /*3eb0*/  IADD3.X R31, R32, UR7, RZ, P0, !PT ;  /* 0x00000007201f7c10 */ /* 0x000fcc00087fe4ff */
[----:B------:R-:W5:Y:S03]  /*3ec0*/  LDG.E.64 R30, desc[UR12][R30.64] ;  /* 0x0000000c1e1e7981 */ /* 0x000f66000c1e1b00 */
.L_x_1225:
[----:B------:R-:W-:Y:S05]  /*3ed0*/  BSYNC B0 ;  /* 0x0000000000007941 */ /* 0x000fea0003800000 */
.L_x_1224:
[----:B------:R-:W-:Y:S01]  /*3ee0*/  ISETP.NE.AND P0, PT, RZ, UR18, PT ;  /* 0x00000012ff007c0c */ /* 0x000fe2000bf05270 */
[----:B------:R-:W-:Y:S01]  /*3ef0*/  FADD.FTZ R34, R34, -UR16 ;  /* 0x8000001022227e21 */ /* 0x000fe20008010000 */
[----:B------:R-:W-:Y:S01]  /*3f00*/  FADD.FTZ R32, R35, -UR16 ;  /* 0x8000001023207e21 */ /* 0x000fe20008010000 */
[----:B------:R-:W-:Y:S01]  /*3f10*/  LOP3.LUT R22, R22, 0xffdfffff, RZ, 0xc0, !PT ;  /* 0xffdfffff16167812 */ /* 0x000fe200078ec0ff */
[--C-:B-----5:R-:W-:Y:S02]  /*3f20*/  HADD2.F32 R39, -RZ, R78.reuse.H0_H0 ;  /* 0x2000004eff277230 */ /* 0x120fe40000004100 */
[----:B------:R-:W-:Y:S01]  /*3f30*/  FMUL.FTZ R42, R34, UR20 ;  /* 0x00000014222a7c20 */ /* 0x000fe20008410000 */
[----:B------:R-:W-:Y:S02]  /*3f40*/  HADD2.F32 R35, -RZ, R78.H1_H1 ;  /* 0x3000004eff237230 */ /* 0x000fe40000004100 */
[----:B------:R-:W-:-:S04]  /*3f50*/  FMUL.FTZ R32, R32, UR20 ;  /* 0x0000001420207c20 */ /* 0x000fc80008410000 */
[----:B------:R-:W-:Y:S01]  /*3f60*/  @P0 LOP3.LUT R22, R22, 0x200000, RZ, 0xfc, !PT ;  /* 0x0020000016160812 */ /* 0x000fe200078efcff */
        /* <DEDUP_REMOVED lines=19> */
.L_x_1226:
[----:B------:R-:W-:Y:S01]  /*40a0*/  FMUL.FTZ R33, R39, R30 ;  /* 0x0000001e27217220 */ /* 0x000fe20000410000 */
[--C-:B------:R-:W-:Y:S02]  /*40b0*/  HADD2.F32 R38, -RZ, R54.reuse.H0_H0 ;  /* 0x20000036ff267230 */ /* 0x100fe40000004100 */
[----:B------:R-:W-:Y:S01]  /*40c0*/  FMUL.FTZ R37, R35, R31 ;  /* 0x0000001f23257220 */ /* 0x000fe20000410000 */
[----:B------:R-:W-:Y:S02]  /*40d0*/  HADD2.F32 R34, -RZ, R54.H1_H1 ;  /* 0x30000036ff227230 */ /* 0x000fe40000004100 */
[----:B------:R-:W-:Y:S01]  /*40e0*/  FFMA.FTZ R36, R42, R33, RZ ;  /* 0x000000212a247223 */ /* 0x000fe200000100ff */
[----:B------:R-:W-:Y:S01]  /*40f0*/  FADD.FTZ R33, RZ, R33 ;  /* 0x00000021ff217221 */ /* 0x000fe20000010000 */
[----:B------:R-:W-:Y:S01]  /*4100*/  FADD.FTZ R38, R38, -UR16 ;  /* 0x8000001026267e21 */ /* 0x000fe20008010000 */
[--C-:B------:R-:W-:Y:S02]  /*4110*/  HADD2.F32 R45, -RZ, R89.reuse.H0_H0 ;  /* 0x20000059ff2d7230 */ /* 0x100fe40000004100 */
[----:B------:R-:W-:Y:S01]  /*4120*/  FADD.FTZ R34, R34, -UR16 ;  /* 0x8000001022227e21 */ /* 0x000fe20008010000 */
[----:B------:R-:W-:Y:S01]  /*4130*/  FFMA.FTZ R36, R32, R37, R36 ;  /* 0x0000002520247223 */ /* 0x000fe20000010024 */
[----:B------:R-:W-:Y:S01]  /*4140*/  FADD.FTZ R37, R37, R33 ;  /* 0x0000002125257221 */ /* 0x000fe20000010000 */
[----:B------:R-:W-:Y:S01]  /*4150*/  FMUL.FTZ R38, R38, UR20 ;  /* 0x0000001426267c20 */ /* 0x000fe20008410000 */
[----:B------:R-:W-:Y:S01]  /*4160*/  FMUL.FTZ R34, R34, UR20 ;  /* 0x0000001422227c20 */ /* 0x000fe20008410000 */
[----:B------:R-:W-:Y:S01]  /*4170*/  FFMA.FTZ R42, R42, R39, RZ ;  /* 0x000000272a2a7223 */ /* 0x000fe200000100ff */
[----:B------:R-:W-:Y:S01]  /*4180*/  HADD2.F32 R33, -RZ, R89.H1_H1 ;  /* 0x30000059ff217230 */ /* 0x000fe20000004100 */
        /* <DEDUP_REMOVED lines=19> */
.L_x_1227:
[----:B------:R-:W-:Y:S01]  /*42c0*/  FMUL.FTZ R43, R45, R30 ;  /* 0x0000001e2d2b7220 */ /* 0x000fe20000410000 */
[----:B------:R-:W-:Y:S01]  /*42d0*/  FADD.FTZ R72, RZ, R39 ;  /* 0x00000027ff487221 */ /* 0x000fe20000010000 */
[C---:B------:R-:W-:Y:S02]  /*42e0*/  FFMA.FTZ R39, R38.reuse, R45, R42 ;  /* 0x0000002d26277223 */ /* 0x040fe4000001002a */
[----:B------:R-:W-:Y:S01]  /*42f0*/  FFMA.FTZ R38, R38, R43, R36 ;  /* 0x0000002b26267223 */ /* 0x000fe20000010024 */
[----:B------:R-:W-:Y:S01]  /*4300*/  FFMA.FTZ R36, R32, R35, RZ ;  /* 0x0000002320247223 */ /* 0x000fe200000100ff */
[----:B------:R-:W-:Y:S01]  /*4310*/  FADD.FTZ R35, RZ, R35 ;  /* 0x00000023ff237221 */ /* 0x000fe20000010000 */
[----:B------:R-:W-:Y:S01]  /*4320*/  FADD.FTZ R43, R37, R43 ;  /* 0x0000002b252b7221 */ /* 0x000fe20000010000 */
[--C-:B------:R-:W-:Y:S02]  /*4330*/  HADD2.F32 R32, -RZ, R52.reuse.H0_H0 ;  /* 0x20000034ff207230 */ /* 0x100fe40000004100 */
[----:B------:R-:W-:Y:S01]  /*4340*/  FFMA.FTZ R36, R34, R33, R36 ;  /* 0x0000002122247223 */ /* 0x000fe20000010024 */
[----:B------:R-:W-:Y:S01]  /*4350*/  FADD.FTZ R37, R35, R33 ;  /* 0x0000002123257221 */ /* 0x000fe20000010000 */
[----:B------:R-:W-:Y:S01]  /*4360*/  FMUL.FTZ R33, R33, R31 ;  /* 0x0000001f21217220 */ /* 0x000fe20000410000 */
[----:B------:R-:W-:-:S02]  /*4370*/  HADD2.F32 R35, -RZ, R52.H1_H1 ;  /* 0x30000034ff237230 */ /* 0x000fc40000004100 */
[----:B------:R-:W-:Y:S01]  /*4380*/  FADD.FTZ R45, R72, R45 ;  /* 0x0000002d482d7221 */ /* 0x000fe20000010000 */
[----:B------:R-:W-:Y:S01]  /*4390*/  FFMA.FTZ R34, R34, R33, R38 ;  /* 0x0000002122227223 */ /* 0x000fe20000010026 */
[----:B------:R-:W-:Y:S01]  /*43a0*/  FADD.FTZ R38, R32, -UR16 ;  /* 0x8000001020267e21 */ /* 0x000fe20008010000 */
[----:B------:R-:W-:Y:S01]  /*43b0*/  FADD.FTZ R35, R35, -UR16 ;  /* 0x8000001023237e21 */ /* 0x000fe20008010000 */
        /* <DEDUP_REMOVED lines=24> */
.L_x_1228:
[----:B------:R-:W-:Y:S01]  /*4540*/  FMUL.FTZ R42, R43, R30 ;  /* 0x0000001e2b2a7220 */ /* 0x000fe20000410000 */
[C---:B------:R-:W-:Y:S01]  /*4550*/  FFMA.FTZ R39, R38.reuse, R43, R39 ;  /* 0x0000002b26277223 */ /* 0x040fe20000010027 */
[----:B------:R-:W-:Y:S01]  /*4560*/  FFMA.FTZ R36, R35, R33, R36 ;  /* 0x0000002123247223 */ /* 0x000fe20000010024 */
[----:B------:R-:W-:Y:S01]  /*4570*/  FADD.FTZ R45, R45, R43 ;  /* 0x0000002b2d2d7221 */ /* 0x000fe20000010000 */
[----:B------:R-:W-:Y:S01]  /*4580*/  FFMA.FTZ R34, R38, R42, R34 ;  /* 0x0000002a26227223 */ /* 0x000fe20000010022 */
[----:B------:R-:W-:Y:S01]  /*4590*/  FADD.FTZ R42, R32, R42 ;  /* 0x0000002a202a7221 */ /* 0x000fe20000010000 */
[----:B------:R-:W-:Y:S01]  /*45a0*/  FADD.FTZ R32, R37, R33 ;  /* 0x0000002125207221 */ /* 0x000fe20000010000 */
[--C-:B------:R-:W-:Y:S02]  /*45b0*/  HADD2.F32 R38, -RZ, R53.reuse.H0_H0 ;  /* 0x20000035ff267230 */ /* 0x100fe40000004100 */
[----:B------:R-:W-:Y:S01]  /*45c0*/  FMUL.FTZ R33, R33, R31 ;  /* 0x0000001f21217220 */ /* 0x000fe20000410000 */
[----:B------:R-:W-:-:S02]  /*45d0*/  HADD2.F32 R37, -RZ, R53.H1_H1 ;  /* 0x30000035ff257230 */ /* 0x000fc40000004100 */
[--C-:B------:R-:W-:Y:S02]  /*45e0*/  HADD2.F32 R43, -RZ, R97.reuse.H0_H0 ;  /* 0x20000061ff2b7230 */ /* 0x100fe40000004100 */
[----:B------:R-:W-:Y:S01]  /*45f0*/  FADD.FTZ R38, R38, -UR16 ;  /* 0x8000001026267e21 */ /* 0x000fe20008010000 */
[----:B------:R-:W-:Y:S01]  /*4600*/  FFMA.FTZ R35, R35, R33, R34 ;  /* 0x0000002123237223 */ /* 0x000fe20000010022 */
[----:B------:R-:W-:Y:S01]  /*4610*/  FADD.FTZ R37, R37, -UR16 ;  /* 0x8000001025257e21 */ /* 0x000fe20008010000 */
[----:B------:R-:W-:Y:S01]  /*4620*/  FADD.FTZ R34, R33, R42 ;  /* 0x0000002a21227221 */ /* 0x000fe20000010000 */
[----:B------:R-:W-:Y:S01]  /*4630*/  FMUL.FTZ R38, R38, UR20 ;  /* 0x0000001426267c20 */ /* 0x000fe20008410000 */
[----:B------:R-:W-:Y:S02]  /*4640*/  HADD2.F32 R33, -RZ, R97.H1_H1 ;  /* 0x30000061ff217230 */ /* 0x000fe40000004100 */
        /* <DEDUP_REMOVED lines=20> */
.L_x_1229:
[----:B------:R-:W-:Y:S01]  /*4790*/  FMUL.FTZ R42, R43, R30 ;  /* 0x0000001e2b2a7220 */ /* 0x000fe20000410000 */
[----:B------:R-:W-:Y:S01]  /*47a0*/  FADD.FTZ R32, R32, R33 ;  /* 0x0000002120207221 */ /* 0x000fe20000010000 */
[----:B------:R-:W-:Y:S01]  /*47b0*/  FFMA.FTZ R36, R37, R33, R36 ;  /* 0x0000002125247223 */ /* 0x000fe20000010024 */
[C---:B------:R-:W-:Y:S01]  /*47c0*/  FFMA.FTZ R39, R38.reuse, R43, R39 ;  /* 0x0000002b26277223 */ /* 0x040fe20000010027 */
[----:B------:R-:W-:Y:S01]  /*47d0*/  FFMA.FTZ R35, R38, R42, R35 ;  /* 0x0000002a26237223 */ /* 0x000fe20000010023 */
[----:B------:R-:W-:Y:S01]  /*47e0*/  FADD.FTZ R42, R34, R42 ;  /* 0x0000002a222a7221 */ /* 0x000fe20000010000 */
[--C-:B------:R-:W-:Y:S02]  /*47f0*/  HADD2.F32 R34, -RZ, R50.reuse.H0_H0 ;  /* 0x20000032ff227230 */ /* 0x100fe40000004100 */
[----:B------:R-:W-:Y:S01]  /*4800*/  FMUL.FTZ R33, R33, R31 ;  /* 0x0000001f21217220 */ /* 0x000fe20000410000 */
[----:B------:R-:W-:Y:S02]  /*4810*/  HADD2.F32 R38, -RZ, R50.H1_H1 ;  /* 0x30000032ff267230 */ /* 0x000fe40000004100 */
[----:B------:R-:W-:Y:S01]  /*4820*/  FADD.FTZ R45, R45, R43 ;  /* 0x0000002b2d2d7221 */ /* 0x000fe20000010000 */
[----:B------:R-:W-:-:S02]  /*4830*/  HADD2.F32 R43, -RZ, R100.H0_H0 ;  /* 0x20000064ff2b7230 */ /* 0x000fc40000004100 */
[----:B------:R-:W-:Y:S01]  /*4840*/  FFMA.FTZ R37, R37, R33, R35 ;  /* 0x0000002125257223 */ /* 0x000fe20000010023 */
[----:B------:R-:W-:Y:S01]  /*4850*/  FADD.FTZ R35, R34, -UR16 ;  /* 0x8000001022237e21 */ /* 0x000fe20008010000 */
[----:B------:R-:W-:Y:S01]  /*4860*/  FADD.FTZ R72, R38, -UR16 ;  /* 0x8000001026487e21 */ /* 0x000fe20008010000 */
[----:B------:R-:W-:Y:S01]  /*4870*/  FADD.FTZ R34, R33, R42 ;  /* 0x0000002a21227221 */ /* 0x000fe20000010000 */
[----:B------:R-:W-:Y:S02]  /*4880*/  HADD2.F32 R33, -RZ, R100.H1_H1 ;  /* 0x30000064ff217230 */ /* 0x000fe40000004100 */
[----:B------:R-:W-:Y:S01]  /*4890*/  FMUL.FTZ R38, R35, UR20 ;  /* 0x0000001423267c20 */ /* 0x000fe20008410000 */
        /* <DEDUP_REMOVED lines=20> */
.L_x_1230:
        /* <DEDUP_REMOVED lines=37> */
.L_x_1231:
        /* <DEDUP_REMOVED lines=37> */
.L_x_1232:
        /* <DEDUP_REMOVED lines=37> */
.L_x_1233:
        /* <DEDUP_REMOVED lines=37> */
.L_x_1234:
        /* <DEDUP_REMOVED lines=37> */
.L_x_1235:
        /* <DEDUP_REMOVED lines=37> */
.L_x_1236:
        /* <DEDUP_REMOVED lines=37> */
.L_x_1237:
        /* <DEDUP_REMOVED lines=37> */
.L_x_1238:
        /* <DEDUP_REMOVED lines=37> */
.L_x_1239:
        /* <DEDUP_REMOVED lines=37> */
.L_x_1240:
        /* <DEDUP_REMOVED lines=37> */
.L_x_1241:
        /* <DEDUP_REMOVED lines=37> */
.L_x_1242:
        /* <DEDUP_REMOVED lines=37> */
.L_x_1243:
        /* <DEDUP_REMOVED lines=37> */
.L_x_1244:
        /* <DEDUP_REMOVED lines=37> */
.L_x_1245:
        /* <DEDUP_REMOVED lines=37> */
.L_x_1246:
        /* <DEDUP_REMOVED lines=37> */
.L_x_1247:
        /* <DEDUP_REMOVED lines=37> */
.L_x_1248:
        /* <DEDUP_REMOVED lines=37> */
.L_x_1249:
        /* <DEDUP_REMOVED lines=37> */
.L_x_1250:
        /* <DEDUP_REMOVED lines=37> */
.L_x_1251:
        /* <DEDUP_REMOVED lines=37> */
.L_x_1252:
        /* <DEDUP_REMOVED lines=37> */
.L_x_1253:
[----:B------:R-:W-:Y:S01]  /*7f10*/  FMUL.FTZ R42, R43, R30 ;  /* 0x0000001e2b2a7220 */ /* 0x000fe20000410000 */
[----:B------:R-:W-:Y:S01]  /*7f20*/  FFMA.FTZ R39, R38, R43, R39 ;  /* 0x0000002b26277223 */ /* 0x000fe20000010027 */
[----:B------:R-:W-:Y:S01]  /*7f30*/  FADD.FTZ R32, R32, R33 ;  /* 0x0000002120207221 */ /* 0x000fe20000010000 */
[----:B------:R-:W-:Y:S01]  /*7f40*/  FFMA.FTZ R36, R37, R33, R36 ;  /* 0x0000002125247223 */ /* 0x000fe20000010024 */
[----:B------:R-:W-:Y:S01]  /*7f50*/  FFMA.FTZ R35, R38, R42, R35 ;  /* 0x0000002a26237223 */ /* 0x000fe20000010023 */
[----:B------:R-:W-:Y:S01]  /*7f60*/  FADD.FTZ R42, R34, R42 ;  /* 0x0000002a222a7221 */ /* 0x000fe20000010000 */
[--C-:B------:R-:W-:Y:S02]  /*7f70*/  HADD2.F32 R34, -RZ, R16.reuse.H0_H0 ;  /* 0x20000010ff227230 */ /* 0x100fe40000004100 */
[----:B------:R-:W-:Y:S01]  /*7f80*/  FMUL.FTZ R33, R33, R31 ;  /* 0x0000001f21217220 */ /* 0x000fe20000410000 */
[----:B------:R-:W-:Y:S02]  /*7f90*/  HADD2.F32 R38, -RZ, R16.H1_H1 ;  /* 0x30000010ff267230 */ /* 0x000fe40000004100 */
[----:B------:R-:W-:Y:S01]  /*7fa0*/  FADD.FTZ R45, R45, R43 ;  /* 0x0000002b2d2d7221 */ /* 0x000fe20000010000 */
[----:B------:R-:W-:-:S02]  /*7fb0*/  HADD2.F32 R43, -RZ, R58.H0_H0 ;  /* 0x2000003aff2b7230 */ /* 0x000fc40000004100 */
        /* <DEDUP_REMOVED lines=26> */
.L_x_1254:
        /* <DEDUP_REMOVED lines=10> */
[----:B------:R-:W-:Y:S01]  /*8200*/  FFMA.FTZ R33, R33, R34, R37 ;  /* 0x0000002221217223 */ /* 0x000fe20000010025 */
[----:B------:R-:W-:Y:S01]  /*8210*/  FADD.FTZ R35, R35, -UR16 ;  /* 0x8000001023237e21 */ /* 0x000fe20008010000 */
[----:B------:R-:W-:Y:S01]  /*8220*/  FADD.FTZ R37, R38, -UR16 ;  /* 0x8000001026257e21 */ /* 0x000fe20008010000 */
[----:B------:R-:W-:Y:S01]  /*8230*/  FADD.FTZ R34, R34, R42 ;  /* 0x0000002a22227221 */ /* 0x000fe20000010000 */
[----:B------:R-:W-:-:S02]  /*8240*/  HADD2.F32 R42, -RZ, R57.H0_H0 ;  /* 0x20000039ff2a7230 */ /* 0x000fc40000004100 */
        /* <DEDUP_REMOVED lines=22> */
.L_x_1255:
[----:B------:R-:W-:Y:S01]  /*83b0*/  FMUL.FTZ R43, R42, R30 ;  /* 0x0000001e2a2b7220 */ /* 0x000fe20000410000 */
[--C-:B------:R-:W-:Y:S02]  /*83c0*/  HADD2.F32 R72, -RZ, R12.reuse.H0_H0 ;  /* 0x2000000cff487230 */ /* 0x100fe40000004100 */
[C---:B------:R-:W-:Y:S01]  /*83d0*/  FFMA.FTZ R39, R35.reuse, R42, R39 ;  /* 0x0000002a23277223 */ /* 0x040fe20000010027 */
[----:B------:R-:W-:Y:S02]  /*83e0*/  HADD2.F32 R73, -RZ, R12.H1_H1 ;  /* 0x3000000cff497230 */ /* 0x000fe40000004100 */
[----:B------:R-:W-:Y:S01]  /*83f0*/  FFMA.FTZ R33, R35, R43, R33 ;  /* 0x0000002b23217223 */ /* 0x000fe20000010021 */
[----:B------:R-:W-:Y:S01]  /*8400*/  FADD.FTZ R34, R34, R43 ;  /* 0x0000002b22227221 */ /* 0x000fe20000010000 */
[----:B------:R-:W-:Y:S01]  /*8410*/  FMUL.FTZ R35, R38, R31 ;  /* 0x0000001f26237220 */ /* 0x000fe20000410000 */
[----:B------:R-:W-:Y:S01]  /*8420*/  FADD.FTZ R72, R72, -UR16 ;  /* 0x8000001048487e21 */ /* 0x000fe20008010000 */
[----:B------:R-:W-:Y:S01]  /*8430*/  FADD.FTZ R73, R73, -UR16 ;  /* 0x8000001049497e21 */ /* 0x000fe20008010000 */
[----:B------:R-:W-:Y:S01]  /*8440*/  FADD.FTZ R45, R45, R42 ;  /* 0x0000002a2d2d7221 */ /* 0x000fe20000010000 */
[----:B------:R-:W-:Y:S01]  /*8450*/  FFMA.FTZ R33, R37, R35, R33 ;  /* 0x0000002325217223 */ /* 0x000fe20000010021 */
[----:B------:R-:W-:Y:S01]  /*8460*/  FADD.FTZ R34, R35, R34 ;  /* 0x0000002223227221 */ /* 0x000fe20000010000 */
[----:B------:R-:W-:Y:S01]  /*8470*/  FMUL.FTZ R72, R72, UR20 ;  /* 0x0000001448487c20 */ /* 0x000fe20008410000 */
[----:B------:R-:W-:Y:S01]  /*8480*/  FMUL.FTZ R73, R73, UR20 ;  /* 0x0000001449497c20 */ /* 0x000fe20008410000 */
        /* <DEDUP_REMOVED lines=21> */
.L_x_1256:
[----:B------:R-:W-:Y:S01]  /*85e0*/  FMUL.FTZ R35, R80, R30 ;  /* 0x0000001e50237220 */ /* 0x000fe20000410000 */
[----:B------:R-:W-:Y:S01]  /*85f0*/  FMUL.FTZ R43, R81, R31 ;  /* 0x0000001f512b7220 */ /* 0x000fe20000410000 */
[--C-:B------:R-:W-:Y:S02]  /*8600*/  HADD2.F32 R82, -RZ, R10.reuse.H0_H0 ;  /* 0x2000000aff527230 */ /* 0x100fe40000004100 */
[----:B------:R-:W-:Y:S01]  /*8610*/  FFMA.FTZ R33, R72, R35, R33 ;  /* 0x0000002348217223 */ /* 0x000fe20000010021 */
[----:B------:R-:W-:Y:S01]  /*8620*/  FADD.FTZ R34, R34, R35 ;  /* 0x0000002322227221 */ /* 0x000fe20000010000 */
[----:B------:R-:W-:Y:S02]  /*8630*/  HADD2.F32 R35, -RZ, R55.H1_H1 ;  /* 0x30000037ff237230 */ /* 0x000fe40000004100 */
[----:B------:R-:W-:Y:S01]  /*8640*/  FADD.FTZ R82, R82, -UR16 ;  /* 0x8000001052527e21 */ /* 0x000fe20008010000 */
[----:B------:R-:W-:Y:S01]  /*8650*/  FFMA.FTZ R42, R73, R43, R33 ;  /* 0x0000002b492a7223 */ /* 0x000fe20000010021 */
[----:B------:R-:W-:-:S02]  /*8660*/  HADD2.F32 R33, -RZ, R10.H1_H1 ;  /* 0x3000000aff217230 */ /* 0x000fc40000004100 */
[----:B------:R-:W-:Y:S01]  /*8670*/  FADD.FTZ R43, R43, R34 ;  /* 0x000000222b2b7221 */ /* 0x000fe20000010000 */
[----:B------:R-:W-:Y:S01]  /*8680*/  FMUL.FTZ R82, R82, UR20 ;  /* 0x0000001452527c20 */ /* 0x000fe20008410000 */
[----:B------:R-:W-:Y:S02]  /*8690*/  HADD2.F32 R34, -RZ, R55.H0_H0 ;  /* 0x20000037ff227230 */ /* 0x000fe40000004100 */
        /* <DEDUP_REMOVED lines=21> */
.L_x_1257:
[----:B------:R-:W2:Y:S01]  /*87f0*/  LDL R85, [R1+0x44] ;  /* 0x0000440001557983 */ /* 0x000ea20000100800 */
[----:B------:R-:W-:Y:S01]  /*8800*/  FMUL.FTZ R83, R34, R30 ;  /* 0x0000001e22537220 */ /* 0x000fe20000410000 */
[----:B------:R-:W0:Y:S01]  /*8810*/  S2UR UR11, SR_CgaCtaId ;  /* 0x00000000000b79c3 */ /* 0x000e220000008800 */
[----:B------:R-:W-:Y:S01]  /*8820*/  UMOV UR7, 0x400 ;  /* 0x0000040000077882 */ /* 0x000fe20000000000 */
[----:B------:R-:W1:Y:S01]  /*8830*/  S2R R86, SR_LANEID ;  /* 0x0000000000567919 */ /* 0x000e620000000000 */
[----:B------:R-:W-:Y:S01]  /*8840*/  FFMA.FTZ R42, R82, R83, R42 ;  /* 0x00000053522a7223 */ /* 0x000fe2000001002a */
[----:B------:R-:W-:Y:S01]  /*8850*/  FADD.FTZ R43, R43, R83 ;  /* 0x000000532b2b7221 */ /* 0x000fe20000010000 */
[----:B------:R-:W-:Y:S01]  /*8860*/  FMUL.FTZ R83, R35, R31 ;  /* 0x0000001f23537220 */ /* 0x000fe20000410000 */
[----:B------:R-:W-:Y:S01]  /*8870*/  UIADD3 UR6, UR7, 0xa0, URZ ;  /* 0x000000a007067890 */ /* 0x000fe2000fffe03f */
[----:B------:R-:W-:Y:S01]  /*8880*/  FFMA.FTZ R36, R37, R38, R36 ;  /* 0x0000002625247223 */ /* 0x000fe20000010024 */
[----:B------:R-:W-:Y:S01]  /*8890*/  FADD.FTZ R32, R32, R38 ;  /* 0x0000002620207221 */ /* 0x000fe20000010000 */
[----:B------:R-:W-:Y:S01]  /*88a0*/  FFMA.FTZ R42, R33, R83, R42 ;  /* 0x00000053212a7223 */ /* 0x000fe2000001002a */
[----:B------:R-:W-:Y:S01]  /*88b0*/  FADD.FTZ R43, R83, R43 ;  /* 0x0000002b532b7221 */ /* 0x000fe20000010000 */
[----:B------:R-:W-:Y:S01]  /*88c0*/  FFMA.FTZ R39, R72, R80, R39 ;  /* 0x0000005048277223 */ /* 0x000fe20000010027 */
[----:B------:R-:W-:Y:S01]  /*88d0*/  FADD.FTZ R45, R45, R80 ;  /* 0x000000502d2d7221 */ /* 0x000fe20000010000 */
[----:B------:R-:W-:Y:S01]  /*88e0*/  FFMA.FTZ R36, R73, R81, R36 ;  /* 0x0000005149247223 */ /* 0x000fe20000010024 */
[----:B------:R-:W3:Y:S01]  /*88f0*/  SHFL.DOWN PT, R83, R42, 0x1, 0x1f ;  /* 0x08201f002a537f89 */ /* 0x000ee200000e0000 */
[----:B------:R-:W-:Y:S01]  /*8900*/  FADD.FTZ R81, R32, R81 ;  /* 0x0000005120517221 */ /* 0x000fe20000010000 */
[----:B------:R-:W-:Y:S01]  /*8910*/  FFMA.FTZ R32, R82, R34, R39 ;  /* 0x0000002252207223 */ /* 0x000fe20000010027 */
[----:B------:R-:W-:Y:S01]  /*8920*/  FFMA.FTZ R33, R33, R35, R36 ;  /* 0x0000002321217223 */ /* 0x000fe20000010024 */
[----:B------:R-:W4:Y:S01]  /*8930*/  SHFL.DOWN PT, R84, R43, 0x1, 0x1f ;  /* 0x08201f002b547f89 */ /* 0x000f2200000e0000 */
[----:B------:R-:W-:Y:S01]  /*8940*/  FADD.FTZ R34, R45, R34 ;  /* 0x000000222d227221 */ /* 0x000fe20000010000 */
[----:B------:R-:W-:Y:S01]  /*8950*/  FADD.FTZ R35, R81, R35 ;  /* 0x0000002351237221 */ /* 0x000fe20000010000 */
[----:B------:R-:W-:Y:S01]  /*8960*/  BSSY B0, `(.L_x_1258) ;  /* 0x0000047000007945 */ /* 0x000fe20003800000 */
[----:B0-----:R-:W-:-:S06]  /*8970*/  ULEA UR6, UR11, UR6, 0x18 ;  /* 0x000000060b067291 */ /* 0x001fcc000f8ec03f */
[----:B------:R-:W-:Y:S02]  /*8980*/  LEA R45, R25, UR6, 0x4 ;  /* 0x00000006192d7c11 */ /* 0x000fe4000f8e20ff */
[----:B-1----:R-:W-:-:S03]  /*8990*/  ISETP.GT.AND P0, PT, R86, 0x1e, PT ;  /* 0x0000001e5600780c */ /* 0x002fc60003f04270 */
[----:B------:R-:W-:Y:S10]  /*89a0*/  STS.128 [R45], R32 ;  /* 0x000000202d007388 */ /* 0x000ff40000000c00 */
[----:B---3--:R-:W-:Y:S01]  /*89b0*/  @!P0 FADD.FTZ R42, R42, R83 ;  /* 0x000000532a2a8221 */ /* 0x008fe20000010000 */
[----:B----4-:R-:W-:Y:S01]  /*89c0*/  @!P0 FADD.FTZ R43, R43, R84 ;  /* 0x000000542b2b8221 */ /* 0x010fe20000010000 */
[----:B------:R-:W-:-:S03]  /*89d0*/  ISETP.GT.AND P0, PT, R86, 0x1d, PT ;  /* 0x0000001d5600780c */ /* 0x000fc60003f04270 */
[----:B------:R-:W0:Y:S04]  /*89e0*/  SHFL.DOWN PT, R83, R42, 0x2, 0x1f ;  /* 0x08401f002a537f89 */ /* 0x000e2800000e0000 */
[----:B------:R-:W1:Y:S06]  /*89f0*/  SHFL.DOWN PT, R84, R43, 0x2, 0x1f ;  /* 0x08401f002b547f89 */ /* 0x000e6c00000e0000 */
        /* <DEDUP_REMOVED lines=23> */
[----:B------:R-:W0:Y:S02]  /*8b70*/  LDS.64 R36, [UR6+0x18] ;  /* 0x00001806ff247984 */ /* 0x000e240008000a00 */
[----:B0-----:R-:W-:Y:S01]  /*8b80*/  FADD.FTZ R42, R42, R36 ;  /* 0x000000242a2a7221 */ /* 0x001fe20000010000 */
[----:B------:R-:W-:Y:S02]  /*8b90*/  FADD.FTZ R43, R43, R37 ;  /* 0x000000252b2b7221 */ /* 0x000fe40000010000 */
[----:B------:R-:W0:Y:S02]  /*8ba0*/  LDS.128 R36, [UR6+0x20] ;  /* 0x00002006ff247984 */ /* 0x000e240008000c00 */
[----:B0-----:R-:W-:Y:S01]  /*8bb0*/  FADD.FTZ R42, R42, R36 ;  /* 0x000000242a2a7221 */ /* 0x001fe20000010000 */
[----:B------:R-:W-:-:S03]  /*8bc0*/  FADD.FTZ R43, R43, R37 ;  /* 0x000000252b2b7221 */ /* 0x000fc60000010000 */
[----:B------:R-:W-:Y:S01]  /*8bd0*/  FADD.FTZ R42, R42, R38 ;  /* 0x000000262a2a7221 */ /* 0x000fe20000010000 */
        /* <DEDUP_REMOVED lines=30> */
[----:B------:R-:W-:-:S07]  /*8dc0*/  FADD.FTZ R43, R43, R39 ;  /* 0x000000272b2b7221 */ /* 0x000fce0000010000 */
.L_x_1259:
[----:B------:R-:W-:Y:S05]  /*8dd0*/  BSYNC B0 ;  /* 0x0000000000007941 */ /* 0x000fea0003800000 */
.L_x_1258:
[----:B------:R-:W-:Y:S01]  /*8de0*/  BAR.SYNC.DEFER_BLOCKING 0x0 ;  /* 0x0000000000007b1d */ /* 0x000fe20000010000 */
[----:B------:R-:W-:Y:S02]  /*8df0*/  ISETP.GT.U32.AND P6, PT, R25, 0x1f, PT ;  /* 0x0000001f1900780c */ /* 0x000fe40003fc4070 */
[----:B------:R-:W-:-:S03]  /*8e00*/  LOP3.LUT R22, R22, 0xfffffffe, RZ, 0xc0, !PT ;  /* 0xfffffffe16167812 */ /* 0x000fc600078ec0ff */
[----:B------:R-:W-:Y:S08]  /*8e10*/  BSSY B0, `(.L_x_1260) ;  /* 0x000004e000007945 */ /* 0x000ff00003800000 */
[----:B------:R-:W-:Y:S01]  /*8e20*/  @P6 LOP3.LUT R22, R22, 0x1, RZ, 0xfc, !PT ;  /* 0x0000000116166812 */ /* 0x000fe200078efcff */
[----:B------:R-:W-:Y:S06]  /*8e30*/  @P6 BRA `(.L_x_1261) ;  /* 0x00000004002c6947 */ /* 0x000fec0003800000 */
[----:B------:R-:W0:Y:S02]  /*8e40*/  LDS.128 R36, [R45+0x200] ;  /* 0x000200002d247984 */ /* 0x000e240000000c00 */
[----:B0-----:R-:W-:Y:S01]  /*8e50*/  FADD.FTZ R36, R32, R36 ;  /* 0x0000002420247221 */ /* 0x001fe20000010000 */
[----:B------:R-:W-:Y:S01]  /*8e60*/  FADD.FTZ R37, R33, R37 ;  /* 0x0000002521257221 */ /* 0x000fe20000010000 */
[----:B------:R-:W-:Y:S01]  /*8e70*/  FADD.FTZ R38, R34, R38 ;  /* 0x0000002622267221 */ /* 0x000fe20000010000 */
[----:B------:R-:W-:Y:S02]  /*8e80*/  FADD.FTZ R39, R35, R39 ;  /* 0x0000002723277221 */ /* 0x000fe40000010000 */
[----:B------:R-:W0:Y:S02]  /*8e90*/  LDS.128 R32, [R45+0x400] ;  /* 0x000400002d207984 */ /* 0x000e240000000c00 */
[----:B0-----:R-:W-:Y:S01]  /*8ea0*/  FADD.FTZ R36, R36, R32 ;  /* 0x0000002024247221 */ /* 0x001fe20000010000 */
[----:B------:R-:W-:Y:S01]  /*8eb0*/  FADD.FTZ R37, R37, R33 ;  /* 0x0000002125257221 */ /* 0x000fe20000010000 */
[----:B------:R-:W-:Y:S01]  /*8ec0*/  FADD.FTZ R38, R38, R34 ;  /* 0x0000002226267221 */ /* 0x000fe20000010000 */
[----:B------:R-:W-:-:S02]  /*8ed0*/  FADD.FTZ R39, R39, R35 ;  /* 0x0000002327277221 */ /* 0x000fc40000010000 */
        /* <DEDUP_REMOVED lines=64> */
[----:B------:R-:W-:-:S07]  /*92e0*/  FADD.FTZ R35, R39, R35 ;  /* 0x0000002327237221 */ /* 0x000fce0000010000 */
.L_x_1261:
[----:B------:R-:W-:Y:S05]  /*92f0*/  BSYNC B0 ;  /* 0x0000000000007941 */ /* 0x000fea0003800000 */
.L_x_1260:
[----:B------:R-:W0:Y:S01]  /*9300*/  LDC.64 R38, c[0x0][0x268] ;  /* 0x00009a00ff267b82 */ /* 0x000e220000000a00 */
[----:B------:R-:W-:Y:S01]  /*9310*/  MOV R37, UR14 ;  /* 0x0000000e00257c02 */ /* 0x000fe20008000f00 */
[----:B------:R-:W-:Y:S03]  /*9320*/  BSSY B0, `(.L_x_1262) ;  /* 0x0000012000007945 */ /* 0x000fe60003800000 */
[----:B------:R-:W-:-:S03]  /*9330*/  LEA R37, R37, R25, 0x5 ;  /* 0x0000001925257211 */ /* 0x000fc600078e28ff */
[----:B------:R-:W1:Y:S02]  /*9340*/  LDC R36, c[0x0][0xc] ;  /* 0x00000300ff247b82 */ /* 0x000e640000000800 */
[----:B0-----:R-:W-:Y:S01]  /*9350*/  IMAD.WIDE R38, R37, 0x4, R38 ;  /* 0x0000000425267825 */ /* 0x001fe200078e0226 */
[----:B------:R-:W-:Y:S06]  /*9360*/  @P6 BRA `(.L_x_1263) ;  /* 0x0000000000346947 */ /* 0x000fec0003800000 */
[----:B------:R-:W-:Y:S01]  /*9370*/  MOV R72, UR5 ;  /* 0x0000000500487c02 */ /* 0x000fe20008000f00 */
[----:B------:R-:W-:Y:S03]  /*9380*/  REDG.E.ADD.F32.FTZ.RN.STRONG.GPU desc[UR12][R38.64], R32 ;  /* 0x00000020260079a6 */ /* 0x000fe6000c10f38c */
[----:B------:R-:W-:-:S04]  /*9390*/  LEA R72, P6, R72, R38, 0x2 ;  /* 0x0000002648487211 */ /* 0x000fc800078c10ff */
[----:B------:R-:W-:-:S05]  /*93a0*/  IADD3.X R73, R39, UR9, RZ, P6, !PT ;  /* 0x0000000927497c10 */ /* 0x000fca000b7fe4ff */
[----:B------:R0:W-:Y:S02]  /*93b0*/  REDG.E.ADD.F32.FTZ.RN.STRONG.GPU desc[UR12][R72.64], R33 ;  /* 0x00000021480079a6 */ /* 0x0001e4000c10f38c */
[----:B0-----:R-:W0:Y:S02]  /*93c0*/  LDC.64 R32, c[0x0][0x288] ;  /* 0x0000a200ff207b82 */ /* 0x001e240000000a00 */
[----:B0-----:R-:W-:-:S04]  /*93d0*/  LEA R72, P6, R32, R38, 0x2 ;  /* 0x0000002620487211 */ /* 0x001fc800078c10ff */
[----:B------:R-:W-:Y:S02]  /*93e0*/  LEA.HI.X R73, R32, R39, R33, 0x2, P6 ;  /* 0x0000002720497211 */ /* 0x000fe400030f1421 */
[----:B------:R-:W-:-:S03]  /*93f0*/  MOV R32, UR8 ;  /* 0x0000000800207c02 */ /* 0x000fc60008000f00 */
[----:B------:R0:W-:Y:S01]  /*9400*/  REDG.E.ADD.F32.FTZ.RN.STRONG.GPU desc[UR12][R72.64], R34 ;  /* 0x00000022480079a6 */ /* 0x0001e2000c10f38c */
[----:B------:R-:W-:-:S04]  /*9410*/  LEA R32, P6, R32, R38, 0x2 ;  /* 0x0000002620207211 */ /* 0x000fc800078c10ff */
[----:B------:R-:W-:-:S05]  /*9420*/  IADD3.X R33, R39, UR10, RZ, P6, !PT ;  /* 0x0000000a27217c10 */ /* 0x000fca000b7fe4ff */
[----:B------:R0:W-:Y:S04]  /*9430*/  REDG.E.ADD.F32.FTZ.RN.STRONG.GPU desc[UR12][R32.64], R35 ;  /* 0x00000023200079a6 */ /* 0x0001e8000c10f38c */
.L_x_1263:
[----:B------:R-:W-:Y:S05]  /*9440*/  BSYNC B0 ;  /* 0x0000000000007941 */ /* 0x000fea0003800000 */
.L_x_1262:
[----:B-1----:R-:W-:-:S13]  /*9450*/  ISETP.GE.U32.AND P6, PT, R36, 0x2, PT ;  /* 0x000000022400780c */ /* 0x002fda0003fc6070 */
[----:B------:R-:W-:Y:S05]  /*9460*/  @!P6 BRA `(.L_x_1264) ;  /* 0x0000001000bce947 */ /* 0x000fea0003800000 */
[----:B0-----:R-:W0:Y:S01]  /*9470*/  LDC.64 R32, c[0x0][0x258] ;  /* 0x00009600ff207b82 */ /* 0x001e220000000a00 */
        /* <DEDUP_REMOVED lines=24> */
[----:B------:R-:W-:Y:S01]  /*9600*/  STG.E.64 desc[UR12][R38.64], R42 ;  /* 0x0000002a26007986 */ /* 0x000fe2000c101b0c */
[----:B------:R-:W-:Y:S06]  /*9610*/  @P6 MEMBAR.ALL.GPU ;  /* 0x0000000000006992 */ /* 0x000fec000000a000 */
[----:B------:R-:W-:-:S00]  /*9620*/  @P6 ERRBAR ;  /* 0x00000000000069ab */ /* 0x000fc00000000000 */
[----:B------:R-:W-:Y:S06]  /*9630*/  @P6 CGAERRBAR ;  /* 0x00000000000065ab */ /* 0x000fec0000000000 */
[----:B------:R0:W-:Y:S01]  /*9640*/  @P6 REDG.E.ADD.S32.STRONG.GPU desc[UR12][R32.64], R37 ;  /* 0x000000252000698e */ /* 0x0001e2000c10e38c */
[----:B------:R-:W-:-:S04]  /*9650*/  PLOP3.LUT P6, PT, PT, PT, UP0, 0x40, 0x0 ;  /* 0x000000000000781c */ /* 0x000fc80003fce808 */
[----:B0-----:R-:W-:-:S04]  /*9660*/  SEL R37, R36, RZ, P6 ;  /* 0x000000ff24257207 */ /* 0x001fc80003000000 */
[----:B------:R-:W-:-:S13]  /*9670*/  ISETP.NE.AND P6, PT, R37, -0x1, PT ;  /* 0xffffffff2500780c */ /* 0x000fda0003fc5270 */
[----:B------:R-:W-:Y:S05]  /*9680*/  @!P6 BRA `(.L_x_1265) ;  /* 0x000000000014e947 */ /* 0x000fea0003800000 */
.L_x_1266:
[----:B------:R-:W2:Y:S04]  /*9690*/  LDG.E.STRONG.GPU R38, desc[UR12][R32.64] ;  /* 0x0000000c20267981 */ /* 0x000ea8000c1ef900 */
[----:B--2---:R-:W-:Y:S01]  /*96a0*/  CCTL.IVALL ;  /* 0x00000000ff00798f */ /* 0x004fe20002000000 */
[----:B------:R-:W-:Y:S05]  /*96b0*/  YIELD ;  /* 0x0000000000007946 */ /* 0x000fea0003800000 */
[----:B------:R-:W-:-:S13]  /*96c0*/  ISETP.NE.AND P6, PT, R38, R37, PT ;  /* 0x000000252600720c */ /* 0x000fda0003fc5270 */
[----:B------:R-:W-:Y:S05]  /*96d0*/  @P6 BRA `(.L_x_1266) ;  /* 0xfffffffc00ec6947 */ /* 0x000fea000383ffff */
.L_x_1265:
[----:B------:R-:W-:Y:S01]  /*96e0*/  ISETP.NE.AND P6, PT, R36, RZ, PT ;  /* 0x000000ff2400720c */ /* 0x000fe20003fc5270 */
[----:B------:R-:W-:Y:S05]  /*96f0*/  WARPSYNC.ALL ;  /* 0x0000000000007948 */ /* 0x000fea0003800000 */
[----:B------:R-:W-:Y:S07]  /*9700*/  BAR.SYNC.DEFER_BLOCKING 0x0 ;  /* 0x0000000000007b1d */ /* 0x000fee0000010000 */
[----:B------:R-:W-:Y:S05]  /*9710*/  @!P6 BRA `(.L_x_1264) ;  /* 0x000000100010e947 */ /* 0x000fea0003800000 */
[----:B------:R-:W-:-:S04]  /*9720*/  IADD3 R32, R36, -0x1, RZ ;  /* 0xffffffff24207810 */ /* 0x000fc80007ffe0ff */
[----:B------:R-:W-:Y:S01]  /*9730*/  ISETP.GE.U32.AND P6, PT, R32, 0x3, PT ;  /* 0x000000032000780c */ /* 0x000fe20003fc6070 */
[----:B------:R-:W-:-:S12]  /*9740*/  HFMA2.MMA R32, -RZ, RZ, 0, 0 ;  /* 0x00000000ff207435 */ /* 0x000fd800000001ff */
[----:B------:R-:W-:Y:S05]  /*9750*/  @!P6 BRA `(.L_x_1267) ;  /* 0x0000000c0090e947 */ /* 0x000fea0003800000 */
[----:B------:R-:W-:Y:S02]  /*9760*/  LOP3.LUT R33, R36, 0x3, RZ, 0xc0, !PT ;  /* 0x0000000324217812 */ /* 0x000fe400078ec0ff */
[----:B------:R-:W-:Y:S02]  /*9770*/  MOV R32, RZ ;  /* 0x000000ff00207202 */ /* 0x000fe40000000f00 */
[----:B------:R-:W-:-:S04]  /*9780*/  IADD3 R33, -R33, R36, RZ ;  /* 0x0000002421217210 */ /* 0x000fc80007ffe1ff */
[----:B------:R-:W-:-:S13]  /*9790*/  ISETP.GT.AND P6, PT, R33, RZ, PT ;  /* 0x000000ff2100720c */ /* 0x000fda0003fc4270 */
[----:B------:R-:W-:Y:S05]  /*97a0*/  @!P6 BRA `(.L_x_1268) ;  /* 0x0000000c0000e947 */ /* 0x000fea0003800000 */
[----:B------:R-:W-:Y:S02]  /*97b0*/  LOP3.LUT R22, R22, 0xffbfffff, RZ, 0xc0, !PT ;  /* 0xffbfffff16167812 */ /* 0x000fe400078ec0ff */
[----:B------:R-:W-:Y:S02]  /*97c0*/  ISETP.GT.AND P6, PT, R33, 0xc, PT ;  /* 0x0000000c2100780c */ /* 0x000fe40003fc4270 */
[----:B------:R-:W-:Y:S02]  /*97d0*/  @P0 LOP3.LUT R22, R22, 0x400000, RZ, 0xfc, !PT ;  /* 0x0040000016160812 */ /* 0x000fe400078efcff */
[----:B------:R-:W-:Y:S02]  /*97e0*/  PLOP3.LUT P0, PT, PT, PT, PT, 0x80, 0x0 ;  /* 0x000000000000781c */ /* 0x000fe40003f0f070 */
[----:B------:R-:W-:-:S11]  /*97f0*/  LOP3.LUT R22, R22, 0xfffffffe, RZ, 0xc0, !PT ;  /* 0xfffffffe16167812 */ /* 0x000fd600078ec0ff */
[----:B------:R-:W-:-:S04]  /*9800*/  @P0 LOP3.LUT R22, R22, 0x1, RZ, 0xfc, !PT ;  /* 0x0000000116160812 */ /* 0x000fc800078efcff */
[----:B------:R-:W-:Y:S01]  /*9810*/  LOP3.LUT P0, RZ, R22, 0x400000, RZ, 0xc0, !PT ;  /* 0x0040000016ff7812 */ /* 0x000fe2000780c0ff */
[----:B------:R-:W-:-:S12]  /*9820*/  @!P6 BRA `(.L_x_1269) ;  /* 0x0000000400d8e947 */ /* 0x000fd80003800000 */
[----:B------:R-:W-:Y:S02]  /*9830*/  PLOP3.LUT P6, PT, PT, PT, PT, 0x8, 0x0 ;  /* 0x000000000000781c */ /* 0x000fe40003fce170 */
[----:B------:R-:W-:-:S11]  /*9840*/  LOP3.LUT R22, R22, 0xfffffffe, RZ, 0xc0, !PT ;  /* 0xfffffffe16167812 */ /* 0x000fd600078ec0ff */
[----:B------:R-:W-:-:S07]  /*9850*/  @P6 LOP3.LUT R22, R22, 0x1, RZ, 0xfc, !PT ;  /* 0x0000000116166812 */ /* 0x000fce00078efcff */
.L_x_1270:
        /* <DEDUP_REMOVED lines=115> */
.L_x_1269:
[----:B------:R-:W-:-:S13]  /*9f90*/  ISETP.GT.AND P6, PT, R33, 0x4, PT ;  /* 0x000000042100780c */ /* 0x000fda0003fc4270 */
[----:B------:R-:W-:Y:S05]  /*9fa0*/  @!P6 BRA `(.L_x_1271) ;  /* 0x0000000000f4e947 */ /* 0x000fea0003800000 */
        /* <DEDUP_REMOVED lines=61> */
.L_x_1271:
[----:B------:R-:W-:-:S04]  /*a380*/  LOP3.LUT P6, RZ, R22, 0x1, RZ, 0xc0, !PT ;  /* 0x0000000116ff7812 */ /* 0x000fc800078cc0ff */
[----:B------:R-:W-:-:S13]  /*a390*/  ISETP.NE.OR P6, PT, R33, RZ, P6 ;  /* 0x000000ff2100720c */ /* 0x000fda00037c5670 */
[----:B------:R-:W-:Y:S05]  /*a3a0*/  @!P6 BRA `(.L_x_1267) ;  /* 0x00000000007ce947 */ /* 0x000fea0003800000 */
.L_x_1268:
        /* <DEDUP_REMOVED lines=31> */
.L_x_1267:
        /* <DEDUP_REMOVED lines=10> */
.L_x_1273:
[----:B------:R-:W-:Y:S05]  /*a640*/  BSYNC B0 ;  /* 0x0000000000007941 */ /* 0x000fea0003800000 */
.L_x_1272:
        /* <DEDUP_REMOVED lines=17> */
.L_x_1264:
[----:B------:R-:W1:Y:S01]  /*a760*/  S2UR UR7, SR_CgaCtaId ;  /* 0x00000000000779c3 */ /* 0x000e620000008800 */
[----:B------:R-:W-:Y:S01]  /*a770*/  UMOV UR6, 0x400 ;  /* 0x0000040000067882 */ /* 0x000fe20000000000 */
[----:B------:R-:W-:Y:S01]  /*a780*/  ISETP.NE.AND P6, PT, RZ, UR18, PT ;  /* 0x00000012ff007c0c */ /* 0x000fe2000bfc5270 */
[--C-:B------:R-:W-:Y:S02]  /*a790*/  HADD2.F32 R37, -RZ, R78.reuse.H0_H0 ;  /* 0x2000004eff257230 */ /* 0x100fe40000004100 */
[----:B------:R-:W-:Y:S01]  /*a7a0*/  HADD2.F32 R78, -RZ, R78.H1_H1 ;  /* 0x3000004eff4e7230 */ /* 0x000fe20000004100 */
[----:B-1----:R-:W-:-:S03]  /*a7b0*/  ULEA UR6, UR7, UR6, 0x18 ;  /* 0x0000000607067291 */ /* 0x002fc6000f8ec03f */
[----:B------:R-:W-:-:S06]  /*a7c0*/  ULDC UR7, c[0x0][0x2bc] ;  /* 0x0000af0000077ab9 */ /* 0x000fcc0000000800 */
[----:B------:R-:W-:Y:S01]  /*a7d0*/  @!P0 STS.64 [UR6+0x98], R42 ;  /* 0x0000982aff008988 */ /* 0x000fe20008000a06 */
[----:B------:R-:W-:Y:S06]  /*a7e0*/  BAR.SYNC.DEFER_BLOCKING 0x0 ;  /* 0x0000000000007b1d */ /* 0x000fec0000010000 */
[----:B0-----:R-:W0:Y:S02]  /*a7f0*/  LDS.64 R32, [UR6+0x98] ;  /* 0x00009806ff207984 */ /* 0x001e240008000a00 */
[----:B0-----:R-:W-:Y:S01]  /*a800*/  FMUL.FTZ R32, R32, UR7 ;  /* 0x0000000720207c20 */ /* 0x001fe20008410000 */
[----:B------:R-:W-:-:S04]  /*a810*/  FMUL.FTZ R36, R33, UR7 ;  /* 0x0000000721247c20 */ /* 0x000fc80008410000 */
[----:B------:R-:W-:Y:S01]  /*a820*/  R2UR UR6, R32 ;  /* 0x00000000200672ca */ /* 0x000fe200000e0000 */
[--C-:B------:R-:W-:Y:S02]  /*a830*/  HADD2.F32 R32, -RZ, R79.reuse.H0_H0 ;  /* 0x2000004fff207230 */ /* 0x100fe40000004100 */
[----:B------:R-:W-:-:S03]  /*a840*/  HADD2.F32 R79, -RZ, R79.H1_H1 ;  /* 0x3000004fff4f7230 */ /* 0x000fc60000004100 */
        /* <DEDUP_REMOVED lines=23> */
.L_x_1274:
[----:B------:R-:W-:Y:S01]  /*a9c0*/  LOP3.LUT P0, RZ, R22, 0x100000, RZ, 0xc0, !PT ;  /* 0x0010000016ff7812 */ /* 0x000fe2000780c0ff */
[----:B------:R-:W-:-:S12]  /*a9d0*/  BSSY B0, `(.L_x_1275) ;  /* 0x0000015000007945 */ /* 0x000fd80003800000 */
[----:B------:R-:W-:Y:S05]  /*a9e0*/  @!P0 BRA `(.L_x_1276) ;  /* 0x00000000004c8947 */ /* 0x000fea0003800000 */
[----:B------:R-:W2:Y:S01]  /*a9f0*/  LDL R32, [R1+0x40] ;  /* 0x0000400001207983 */ /* 0x000ea20000100800 */
[----:B------:R-:W-:Y:S01]  /*aa00*/  ULDC.64 UR22, c[0x0][0x288] ;  /* 0x0000a20000167ab9 */ /* 0x000fe20000000a00 */
[----:B------:R-:W-:Y:S01]  /*aa10*/  MOV R33, R29 ;  /* 0x0000001d00217202 */ /* 0x000fe20000000f00 */
[--C-:B------:R-:W-:Y:S01]  /*aa20*/  FFMA.FTZ R38, R38, UR6, R36.reuse ;  /* 0x0000000626267c23 */ /* 0x100fe20008010024 */
[----:B------:R-:W-:-:S03]  /*aa30*/  FFMA.FTZ R39, R39, UR6, R36 ;  /* 0x0000000627277c23 */ /* 0x000fc60008010024 */
[----:B------:R-:W-:Y:S01]  /*aa40*/  FFMA.FTZ R38, R37, R30, -R38 ;  /* 0x0000001e25267223 */ /* 0x000fe20000010826 */
[----:B--2---:R-:W-:Y:S01]  /*aa50*/  IMAD R34, R32, UR22, RZ ;  /* 0x0000001620227c24 */ /* 0x004fe2000f8e02ff */
[----:B------:R-:W-:-:S03]  /*aa60*/  MOV R32, R26 ;  /* 0x0000001a00207202 */ /* 0x000fc60000000f00 */
[C---:B------:R-:W-:Y:S02]  /*aa70*/  IMAD R35, R23.reuse, UR23, R34 ;  /* 0x0000001717237c24 */ /* 0x040fe4000f8e0222 */
[----:B------:R-:W-:Y:S01]  /*aa80*/  IMAD.WIDE.U32 R32, R23, UR22, R32 ;  /* 0x0000001617207c25 */ /* 0x000fe2000f8e0020 */
[----:B------:R-:W-:-:S04]  /*aa90*/  ULDC.64 UR22, c[0x0][0x210] ;  /* 0x0000840000167ab9 */ /* 0x000fc80000000a00 */
[----:B------:R-:W-:Y:S02]  /*aaa0*/  IADD3 R33, R33, R35, RZ ;  /* 0x0000002321217210 */ /* 0x000fe40007ffe0ff */
[----:B------:R-:W-:-:S04]  /*aab0*/  LEA R34, P0, R32, UR22, 0x1 ;  /* 0x0000001620227c11 */ /* 0x000fc8000f8008ff */
[----:B------:R-:W-:Y:S01]  /*aac0*/  LEA.HI.X R35, R32, UR23, R33, 0x1, P0 ;  /* 0x0000001720237c11 */ /* 0x000fe200080f0c21 */
[----:B------:R-:W-:Y:S01]  /*aad0*/  FFMA.FTZ R32, R78, R31, -R39 ;  /* 0x0000001f4e207223 */ /* 0x000fe20000010827 */
[----:B------:R-:W-:-:S03]  /*aae0*/  FMUL.FTZ R33, R38, UR20 ;  /* 0x0000001426217c20 */ /* 0x000fc60008410000 */
[----:B------:R-:W-:-:S05]  /*aaf0*/  FMUL.FTZ R32, R32, UR20 ;  /* 0x0000001420207c20 */ /* 0x000fca0008410000 */
[----:B------:R-:W-:-:S05]  /*ab00*/  F2FP.F16.F32.PACK_AB R33, R32, R33 ;  /* 0x000000212021723e */ /* 0x000fca00000000ff */
[----:B------:R0:W-:Y:S02]  /*ab10*/  STG.E desc[UR12][R34.64], R33 ;  /* 0x0000002122007986 */ /* 0x0001e4000c10190c */
.L_x_1276:
[----:B------:R-:W-:Y:S05]  /*ab20*/  BSYNC B0 ;  /* 0x0000000000007941 */ /* 0x000fea0003800000 */
.L_x_1275:
[----:B------:R-:W-:Y:S01]  /*ab30*/  ISETP.NE.AND P0, PT, RZ, UR18, PT ;  /* 0x00000012ff007c0c */ /* 0x000fe2000bf05270 */
[--C-:B------:R-:W-:Y:S02]  /*ab40*/  HADD2.F32 R32, -RZ, R54.reuse.H0_H0 ;  /* 0x20000036ff207230 */ /* 0x100fe40000004100 */
[----:B------:R-:W-:Y:S02]  /*ab50*/  HADD2.F32 R54, -RZ, R54.H1_H1 ;  /* 0x30000036ff367230 */ /* 0x000fe40000004100 */
[--C-:B------:R-:W-:Y:S02]  /*ab60*/  HADD2.F32 R38, -RZ, R89.reuse.H0_H0 ;  /* 0x20000059ff267230 */ /* 0x100fe40000004100 */
[----:B------:R-:W-:Y:S01]  /*ab70*/  FADD.FTZ R32, R32, -UR16 ;  /* 0x8000001020207e21 */ /* 0x000fe20008010000 */
[----:B------:R-:W-:Y:S02]  /*ab80*/  HADD2.F32 R89, -RZ, R89.H1_H1 ;  /* 0x30000059ff597230 */ /* 0x000fe40000004100 */
[----:B------:R-:W-:Y:S01]  /*ab90*/  FADD.FTZ R39, R54, -UR16 ;  /* 0x8000001036277e21 */ /* 0x000fe20008010000 */
[----:B------:R-:W-:-:S03]  /*aba0*/  FMUL.FTZ R37, R32, UR20 ;  /* 0x0000001420257c20 */ /* 0x000fc60008410000 */
[----:B------:R-:W-:Y:S01]  /*abb0*/  FMUL.FTZ R39, R39, UR20 ;  /* 0x0000001427277c20 */ /* 0x000fe20008410000 */
[----:B------:R-:W-:Y:S06]  /*abc0*/  @!P0 BRA `(.L_x_1277) ;  /* 0x0000000000488947 */ /* 0x000fec0003800000 */
[----:B0-----:R-:W-:Y:S01]  /*abd0*/  FFMA.FTZ R33, R37, R30, R40 ;  /* 0x0000001e25217223 */ /* 0x001fe20000010028 */
        /* <DEDUP_REMOVED lines=17> */
.L_x_1277:
[----:B------:R-:W-:Y:S01]  /*acf0*/  LOP3.LUT P0, RZ, R22, 0x8000, RZ, 0xc0, !PT ;  /* 0x0000800016ff7812 */ /* 0x000fe2000780c0ff */
[----:B------:R-:W-:-:S12]  /*ad00*/  BSSY B0, `(.L_x_1278) ;  /* 0x0000015000007945 */ /* 0x000fd80003800000 */
[----:B------:R-:W-:Y:S05]  /*ad10*/  @!P0 BRA `(.L_x_1279) ;  /* 0x00000000004c8947 */ /* 0x000fea0003800000 */
[----:B------:R-:W2:Y:S01]  /*ad20*/  LDL R32, [R1+0x3c] ;  /* 0x00003c0001207983 */ /* 0x000ea20000100800 */
[----:B------:R-:W-:Y:S01]  /*ad30*/  ULDC.64 UR22, c[0x0][0x288] ;  /* 0x0000a20000167ab9 */ /* 0x000fe20000000a00 */
[----:B0-----:R-:W-:Y:S01]  /*ad40*/  MOV R33, R29 ;  /* 0x0000001d00217202 */ /* 0x001fe20000000f00 */
[----:B------:R-:W-:-:S04]  /*ad50*/  FFMA.FTZ R37, R37, UR6, R36 ;  /* 0x0000000625257c23 */ /* 0x000fc80008010024 */
[----:B------:R-:W-:Y:S01]  /*ad60*/  FFMA.FTZ R37, R38, R30, -R37 ;  /* 0x0000001e26257223 */ /* 0x000fe20000010825 */
[----:B--2---:R-:W-:Y:S01]  /*ad70*/  IMAD R35, R32, UR22, RZ ;  /* 0x0000001620237c24 */ /* 0x004fe2000f8e02ff */
[----:B------:R-:W-:-:S03]  /*ad80*/  MOV R32, R26 ;  /* 0x0000001a00207202 */ /* 0x000fc60000000f00 */
[C---:B------:R-:W-:Y:S02]  /*ad90*/  IMAD R35, R120.reuse, UR23, R35 ;  /* 0x0000001778237c24 */ /* 0x040fe4000f8e0223 */
[----:B------:R-:W-:Y:S01]  /*ada0*/  IMAD.WIDE.U32 R32, R120, UR22, R32 ;  /* 0x0000001678207c25 */ /* 0x000fe2000f8e0020 */
[----:B------:R-:W-:-:S04]  /*adb0*/  ULDC.64 UR22, c[0x0][0x210] ;  /* 0x0000840000167ab9 */ /* 0x000fc80000000a00 */
[----:B------:R-:W-:Y:S01]  /*adc0*/  IADD3 R35, R33, R35, RZ ;  /* 0x0000002321237210 */ /* 0x000fe20007ffe0ff */
[----:B------:R-:W-:Y:S01]  /*add0*/  FMUL.FTZ R33, R37, UR20 ;  /* 0x0000001425217c20 */ /* 0x000fe20008410000 */
[----:B------:R-:W-:-:S04]  /*ade0*/  LEA R34, P0, R32, UR22, 0x1 ;  /* 0x0000001620227c11 */ /* 0x000fc8000f8008ff */
[----:B------:R-:W-:Y:S01]  /*adf0*/  LEA.HI.X R35, R32, UR23, R35, 0x1, P0 ;  /* 0x0000001720237c11 */ /* 0x000fe200080f0c23 */
[----:B------:R-:W-:-:S04]  /*ae00*/  FFMA.FTZ R32, R39, UR6, R36 ;  /* 0x0000000627207c23 */ /* 0x000fc80008010024 */
[----:B------:R-:W-:-:S04]  /*ae10*/  FFMA.FTZ R32, R89, R31, -R32 ;  /* 0x0000001f59207223 */ /* 0x000fc80000010820 */
[----:B------:R-:W-:-:S05]  /*ae20*/  FMUL.FTZ R32, R32, UR20 ;  /* 0x0000001420207c20 */ /* 0x000fca0008410000 */
[----:B------:R-:W-:-:S05]  /*ae30*/  F2FP.F16.F32.PACK_AB R33, R32, R33 ;  /* 0x000000212021723e */ /* 0x000fca00000000ff */
[----:B------:R1:W-:Y:S02]  /*ae40*/  STG.E desc[UR12][R34.64], R33 ;  /* 0x0000002122007986 */ /* 0x0003e4000c10190c */
.L_x_1279:
[----:B------:R-:W-:Y:S05]  /*ae50*/  BSYNC B0 ;  /* 0x0000000000007941 */ /* 0x000fea0003800000 */
.L_x_1278:
[----:B------:R-:W2:Y:S01]  /*ae60*/  LDC R37, c[0x0][0x2ac] ;  /* 0x0000ab00ff257b82 */ /* 0x000ea20000000800 */
        /* <DEDUP_REMOVED lines=28> */
.L_x_1280:
[----:B------:R-:W-:Y:S01]  /*b030*/  LOP3.LUT P0, RZ, R22, 0x4000, RZ, 0xc0, !PT ;  /* 0x0000400016ff7812 */ /* 0x000fe2000780c0ff */
[----:B------:R-:W-:-:S12]  /*b040*/  BSSY B0, `(.L_x_1281) ;  /* 0x0000015000007945 */ /* 0x000fd80003800000 */
[----:B------:R-:W-:Y:S05]  /*b050*/  @!P0 BRA `(.L_x_1282) ;  /* 0x00000000004c8947 */ /* 0x000fea0003800000 */
[----:B------:R-:W3:Y:S01]  /*b060*/  LDL R32, [R1+0x38] ;  /* 0x0000380001207983 */ /* 0x000ee20000100800 */
[----:B------:R-:W-:Y:S01]  /*b070*/  ULDC.64 UR22, c[0x0][0x288] ;  /* 0x0000a20000167ab9 */ /* 0x000fe20000000a00 */
[----:B01----:R-:W-:Y:S01]  /*b080*/  MOV R33, R29 ;  /* 0x0000001d00217202 */ /* 0x003fe20000000f00 */
[----:B---3--:R-:W-:Y:S01]  /*b090*/  IMAD R34, R32, UR22, RZ ;  /* 0x0000001620227c24 */ /* 0x008fe2000f8e02ff */
[----:B------:R-:W-:-:S03]  /*b0a0*/  MOV R32, R26 ;  /* 0x0000001a00207202 */ /* 0x000fc60000000f00 */
[C---:B------:R-:W-:Y:S02]  /*b0b0*/  IMAD R35, R119.reuse, UR23, R34 ;  /* 0x0000001777237c24 */ /* 0x040fe4000f8e0222 */
[----:B------:R-:W-:Y:S01]  /*b0c0*/  IMAD.WIDE.U32 R32, R119, UR22, R32 ;  /* 0x0000001677207c25 */ /* 0x000fe2000f8e0020 */
[----:B------:R-:W-:-:S04]  /*b0d0*/  ULDC.64 UR22, c[0x0][0x210] ;  /* 0x0000840000167ab9 */ /* 0x000fc80000000a00 */
[----:B------:R-:W-:Y:S01]  /*b0e0*/  IADD3 R35, R33, R35, RZ ;  /* 0x0000002321237210 */ /* 0x000fe20007ffe0ff */
[----:B------:R-:W-:Y:S01]  /*b0f0*/  FFMA.FTZ R33, R42, UR6, R36 ;  /* 0x000000062a217c23 */ /* 0x000fe20008010024 */
[----:B------:R-:W-:-:S03]  /*b100*/  LEA R34, P0, R32, UR22, 0x1 ;  /* 0x0000001620227c11 */ /* 0x000fc6000f8008ff */
[----:B------:R-:W-:Y:S01]  /*b110*/  FFMA.FTZ R38, R38, R31, -R33 ;  /* 0x0000001f26267223 */ /* 0x000fe20000010821 */
[----:B------:R-:W-:Y:S01]  /*b120*/  LEA.HI.X R35, R32, UR23, R35, 0x1, P0 ;  /* 0x0000001720237c11 */ /* 0x000fe200080f0c23 */
[----:B------:R-:W-:-:S04]  /*b130*/  FFMA.FTZ R32, R43, UR6, R36 ;  /* 0x000000062b207c23 */ /* 0x000fc80008010024 */
[----:B------:R-:W-:-:S04]  /*b140*/  FFMA.FTZ R32, R39, R30, -R32 ;  /* 0x0000001e27207223 */ /* 0x000fc80000010820 */
[----:B------:R-:W-:Y:S01]  /*b150*/  FMUL.FTZ R33, R32, UR20 ;  /* 0x0000001420217c20 */ /* 0x000fe20008410000 */
[----:B------:R-:W-:-:S05]  /*b160*/  FMUL.FTZ R32, R38, UR20 ;  /* 0x0000001426207c20 */ /* 0x000fca0008410000 */
[----:B------:R-:W-:-:S05]  /*b170*/  F2FP.F16.F32.PACK_AB R33, R32, R33 ;  /* 0x000000212021723e */ /* 0x000fca00000000ff */
[----:B------:R3:W-:Y:S02]  /*b180*/  STG.E desc[UR12][R34.64], R33 ;  /* 0x0000002122007986 */ /* 0x0007e4000c10190c */
.L_x_1282:
[----:B------:R-:W-:Y:S05]  /*b190*/  BSYNC B0 ;  /* 0x0000000000007941 */ /* 0x000fea0003800000 */
.L_x_1281:
        /* <DEDUP_REMOVED lines=28> */
.L_x_1283:
[----:B------:R-:W-:Y:S01]  /*b360*/  LOP3.LUT P0, RZ, R22, 0x2000, RZ, 0xc0, !PT ;  /* 0x0000200016ff7812 */ /* 0x000fe2000780c0ff */
[----:B------:R-:W-:-:S12]  /*b370*/  BSSY B0, `(.L_x_1284) ;  /* 0x0000015000007945 */ /* 0x000fd80003800000 */
[----:B------:R-:W-:Y:S05]  /*b380*/  @!P0 BRA `(.L_x_1285) ;  /* 0x00000000004c8947 */ /* 0x000fea0003800000 */
[----:B------:R-:W4:Y:S01]  /*b390*/  LDL R32, [R1+0x34] ;  /* 0x0000340001207983 */ /* 0x000f220000100800 */
[----:B------:R-:W-:Y:S01]  /*b3a0*/  ULDC.64 UR22, c[0x0][0x288] ;  /* 0x0000a20000167ab9 */ /* 0x000fe20000000a00 */
[----:B01-3--:R-:W-:Y:S01]  /*b3b0*/  MOV R33, R29 ;  /* 0x0000001d00217202 */ /* 0x00bfe20000000f00 */
[----:B----4-:R-:W-:Y:S01]  /*b3c0*/  IMAD R35, R32, UR22, RZ ;  /* 0x0000001620237c24 */ /* 0x010fe2000f8e02ff */
        /* <DEDUP_REMOVED lines=15> */
.L_x_1285:
[----:B------:R-:W-:Y:S05]  /*b4c0*/  BSYNC B0 ;  /* 0x0000000000007941 */ /* 0x000fea0003800000 */
.L_x_1284:
[----:B------:R-:W-:Y:S01]  /*b4d0*/  ISETP.NE.AND P0, PT, RZ, UR18, PT ;  /* 0x00000012ff007c0c */ /* 0x000fe2000bf05270 */
[--C-:B------:R-:W-:Y:S02]  /*b4e0*/  HADD2.F32 R32, -RZ, R50.reuse.H0_H0 ;  /* 0x20000032ff207230 */ /* 0x100fe40000004100 */
[----:B------:R-:W-:Y:S02]  /*b4f0*/  HADD2.F32 R50, -RZ, R50.H1_H1 ;  /* 0x30000032ff327230 */ /* 0x000fe40000004100 */
[--C-:B------:R-:W-:Y:S02]  /*b500*/  HADD2.F32 R39, -RZ, R100.reuse.H0_H0 ;  /* 0x20000064ff277230 */ /* 0x100fe40000004100 */
        /* <DEDUP_REMOVED lines=26> */
.L_x_1286:
[----:B------:R-:W-:Y:S01]  /*b6b0*/  LOP3.LUT P0, RZ, R22, 0x1000, RZ, 0xc0, !PT ;  /* 0x0000100016ff7812 */ /* 0x000fe2000780c0ff */
[----:B------:R-:W-:-:S12]  /*b6c0*/  BSSY B0, `(.L_x_1287) ;  /* 0x0000015000007945 */ /* 0x000fd80003800000 */
[----:B------:R-:W-:Y:S05]  /*b6d0*/  @!P0 BRA `(.L_x_1288) ;  /* 0x00000000004c8947 */ /* 0x000fea0003800000 */
[----:B------:R-:W5:Y:S01]  /*b6e0*/  LDL R32, [R1+0x30] ;  /* 0x0000300001207983 */ /* 0x000f620000100800 */
[----:B------:R-:W-:Y:S01]  /*b6f0*/  ULDC.64 UR22, c[0x0][0x288] ;  /* 0x0000a20000167ab9 */ /* 0x000fe20000000a00 */
[----:B01-34-:R-:W-:Y:S01]  /*b700*/  MOV R33, R29 ;  /* 0x0000001d00217202 */ /* 0x01bfe20000000f00 */
[----:B-----5:R-:W-:Y:S01]  /*b710*/  IMAD R34, R32, UR22, RZ ;  /* 0x0000001620227c24 */ /* 0x020fe2000f8e02ff */
        /* <DEDUP_REMOVED lines=15> */
.L_x_1288:
[----:B------:R-:W-:Y:S05]  /*b810*/  BSYNC B0 ;  /* 0x0000000000007941 */ /* 0x000fea0003800000 */
.L_x_1287:
[----:B------:R-:W-:Y:S01]  /*b820*/  ISETP.NE.AND P0, PT, RZ, UR18, PT ;  /* 0x00000012ff007c0c */ /* 0x000fe2000bf05270 */
[----:B------:R-:W-:Y:S01]  /*b830*/  FADD.FTZ R43, R38, -UR16 ;  /* 0x80000010262b7e21 */ /* 0x000fe20008010000 */
[----:B------:R-:W-:Y:S01]  /*b840*/  FADD.FTZ R50, R51, -UR16 ;  /* 0x8000001033327e21 */ /* 0x000fe20008010000 */
[--C-:B------:R-:W-:Y:S02]  /*b850*/  HADD2.F32 R38, -RZ, R48.reuse.H0_H0 ;  /* 0x20000030ff267230 */ /* 0x100fe40000004100 */
[--C-:B------:R-:W-:Y:S02]  /*b860*/  HADD2.F32 R39, -RZ, R101.reuse.H0_H0 ;  /* 0x20000065ff277230 */ /* 0x100fe40000004100 */
[----:B------:R-:W-:Y:S01]  /*b870*/  FMUL.FTZ R43, R43, UR20 ;  /* 0x000000142b2b7c20 */ /* 0x000fe20008410000 */
[----:B------:R-:W-:Y:S02]  /*b880*/  HADD2.F32 R42, -RZ, R101.H1_H1 ;  /* 0x30000065ff2a7230 */ /* 0x000fe40000004100 */
[----:B------:R-:W-:Y:S01]  /*b890*/  FMUL.FTZ R50, R50, UR20 ;  /* 0x0000001432327c20 */ /* 0x000fe20008410000 */
[----:B------:R-:W-:-:S02]  /*b8a0*/  HADD2.F32 R48, -RZ, R48.H1_H1 ;  /* 0x30000030ff307230 */ /* 0x000fc40000004100 */
[----:B------:R-:W-:Y:S05]  /*b8b0*/  @!P0 BRA `(.L_x_1289) ;  /* 0x0000000000488947 */ /* 0x000fea0003800000 */
        /* <DEDUP_REMOVED lines=18> */
.L_x_1289:
        /* <DEDUP_REMOVED lines=22> */
.L_x_1291:
[----:B------:R-:W-:Y:S05]  /*bb40*/  BSYNC B0 ;  /* 0x0000000000007941 */ /* 0x000fea0003800000 */
.L_x_1290:
[----:B------:R-:W-:Y:S01]  /*bb50*/  ISETP.NE.AND P0, PT, RZ, UR18, PT ;  /* 0x00000012ff007c0c */ /* 0x000fe2000bf05270 */
[----:B------:R-:W-:Y:S01]  /*bb60*/  FADD.FTZ R43, R38, -UR16 ;  /* 0x80000010262b7e21 */ /* 0x000fe20008010000 */
[----:B------:R-:W-:Y:S01]  /*bb70*/  FADD.FTZ R48, R48, -UR16 ;  /* 0x8000001030307e21 */ /* 0x000fe20008010000 */
[----:B------:R-:W-:Y:S02]  /*bb80*/  HADD2.F32 R38, -RZ, R49.H0_H0 ;  /* 0x20000031ff267230 */ /* 0x000fe40000004100 */
[--C-:B------:R-:W-:Y:S02]  /*bb90*/  HADD2.F32 R39, -RZ, R99.reuse.H0_H0 ;  /* 0x20000063ff277230 */ /* 0x100fe40000004100 */
[----:B------:R-:W-:Y:S01]  /*bba0*/  FMUL.FTZ R43, R43, UR20 ;  /* 0x000000142b2b7c20 */ /* 0x000fe20008410000 */
[----:B------:R-:W-:Y:S02]  /*bbb0*/  HADD2.F32 R42, -RZ, R99.H1_H1 ;  /* 0x30000063ff2a7230 */ /* 0x000fe40000004100 */
[----:B------:R-:W-:Y:S01]  /*bbc0*/  FMUL.FTZ R48, R48, UR20 ;  /* 0x0000001430307c20 */ /* 0x000fe20008410000 */
[----:B------:R-:W-:-:S02]  /*bbd0*/  HADD2.F32 R49, -RZ, R49.H1_H1 ;  /* 0x30000031ff317230 */ /* 0x000fc40000004100 */
[----:B------:R-:W-:Y:S05]  /*bbe0*/  @!P0 BRA `(.L_x_1292) ;  /* 0x0000000000488947 */ /* 0x000fea0003800000 */
        /* <DEDUP_REMOVED lines=18> */
.L_x_1292:
        /* <DEDUP_REMOVED lines=22> */
.L_x_1294:
[----:B------:R-:W-:Y:S05]  /*be70*/  BSYNC B0 ;  /* 0x0000000000007941 */ /* 0x000fea0003800000 */
.L_x_1293:
[----:B------:R-:W-:Y:S01]  /*be80*/  ISETP.NE.AND P0, PT, RZ, UR18, PT ;  /* 0x00000012ff007c0c */ /* 0x000fe2000bf05270 */
[----:B------:R-:W-:Y:S01]  /*be90*/  FADD.FTZ R43, R38, -UR16 ;  /* 0x80000010262b7e21 */ /* 0x000fe20008010000 */
[----:B------:R-:W-:Y:S01]  /*bea0*/  FADD.FTZ R42, R49, -UR16 ;  /* 0x80000010312a7e21 */ /* 0x000fe20008010000 */
[----:B------:R-:W-:Y:S02]  /*beb0*/  HADD2.F32 R39, -RZ, R98.H0_H0 ;  /* 0x20000062ff277230 */ /* 0x000fe40000004100 */
[----:B------:R-:W-:Y:S02]  /*bec0*/  HADD2.F32 R38, -RZ, R46.H0_H0 ;  /* 0x2000002eff267230 */ /* 0x000fe40000004100 */
        /* <DEDUP_REMOVED lines=23> */
.L_x_1295:
        /* <DEDUP_REMOVED lines=22> */
.L_x_1297:
[----:B------:R-:W-:Y:S05]  /*c1a0*/  BSYNC B0 ;  /* 0x0000000000007941 */ /* 0x000fea0003800000 */
.L_x_1296:
        /* <DEDUP_REMOVED lines=28> */
.L_x_1298:
        /* <DEDUP_REMOVED lines=22> */
.L_x_1300:
[----:B------:R-:W-:Y:S05]  /*c4d0*/  BSYNC B0 ;  /* 0x0000000000007941 */ /* 0x000fea0003800000 */
.L_x_1299:
        /* <DEDUP_REMOVED lines=28> */
.L_x_1301:
        /* <DEDUP_REMOVED lines=22> */
.L_x_1303:
[----:B------:R-:W-:Y:S05]  /*c800*/  BSYNC B0 ;  /* 0x0000000000007941 */ /* 0x000fea0003800000 */
.L_x_1302:
        /* <DEDUP_REMOVED lines=28> */
.L_x_1304:
        /* <DEDUP_REMOVED lines=22> */
.L_x_1306:
[----:B------:R-:W-:Y:S05]  /*cb30*/  BSYNC B0 ;  /* 0x0000000000007941 */ /* 0x000fea0003800000 */
.L_x_1305:
        /* <DEDUP_REMOVED lines=28> */
.L_x_1307:
        /* <DEDUP_REMOVED lines=22> */
.L_x_1309:
[----:B------:R-:W-:Y:S05]  /*ce60*/  BSYNC B0 ;  /* 0x0000000000007941 */ /* 0x000fea0003800000 */
.L_x_1308:
        /* <DEDUP_REMOVED lines=28> */
.L_x_1310:
        /* <DEDUP_REMOVED lines=16> */
[----:B------:R-:W-:Y:S02]  /*d130*/  FFMA.FTZ R32, R43, UR6, R36 ;  /* 0x000000062b207c23 */ /* 0x000fe40008010024 */
[----:B------:R-:W-:Y:S02]  /*d140*/  FMUL.FTZ R20, R20, UR20 ;  /* 0x0000001414147c20 */ /* 0x000fe40008410000 */
[----:B------:R-:W-:-:S04]  /*d150*/  FFMA.FTZ R32, R39, R30, -R32 ;  /* 0x0000001e27207223 */ /* 0x000fc80000010820 */
[----:B------:R-:W-:-:S05]  /*d160*/  FMUL.FTZ R33, R32, UR20 ;  /* 0x0000001420217c20 */ /* 0x000fca0008410000 */
[----:B------:R-:W-:-:S05]  /*d170*/  F2FP.F16.F32.PACK_AB R33, R20, R33 ;  /* 0x000000211421723e */ /* 0x000fca00000000ff */
[----:B------:R0:W-:Y:S02]  /*d180*/  STG.E desc[UR12][R34.64], R33 ;  /* 0x0000002122007986 */ /* 0x0001e4000c10190c */
.L_x_1312:
[----:B------:R-:W-:Y:S05]  /*d190*/  BSYNC B0 ;  /* 0x0000000000007941 */ /* 0x000fea0003800000 */
.L_x_1311:
        /* <DEDUP_REMOVED lines=11> */
[----:B------:R-:W-:-:S03]  /*d250*/  FFMA.FTZ R32, R44, R31, R41 ;  /* 0x0000001f2c207223 */ /* 0x000fc60000010029 */
[----:B01-34-:R-:W-:Y:S01]  /*d260*/  FMUL.FTZ R33, R17, -1.4426950216293334961 ;  /* 0xbfb8aa3b11217820 */ /* 0x01bfe20000410000 */
        /* <DEDUP_REMOVED lines=15> */
.L_x_1313:
[----:B------:R-:W-:Y:S01]  /*d360*/  LOP3.LUT P0, RZ, R22, 0x8, RZ, 0xc0, !PT ;  /* 0x0000000816ff7812 */ /* 0x000fe2000780c0ff */
[----:B------:R-:W-:-:S12]  /*d370*/  BSSY B0, `(.L_x_1314) ;  /* 0x0000015000007945 */ /* 0x000fd80003800000 */
[----:B------:R-:W-:Y:S05]  /*d380*/  @!P0 BRA `(.L_x_1315) ;  /* 0x00000000004c8947 */ /* 0x000fea0003800000 */
[----:B------:R-:W5:Y:S01]  /*d390*/  LDL R17, [R1+0xc] ;  /* 0x00000c0001117983 */ /* 0x000f620000100800 */
[----:B------:R-:W-:Y:S01]  /*d3a0*/  ULDC.64 UR22, c[0x0][0x288] ;  /* 0x0000a20000167ab9 */ /* 0x000fe20000000a00 */
[----:B------:R-:W-:Y:S02]  /*d3b0*/  MOV R32, R26 ;  /* 0x0000001a00207202 */ /* 0x000fe40000000f00 */
[----:B01-34-:R-:W-:-:S03]  /*d3c0*/  MOV R33, R29 ;  /* 0x0000001d00217202 */ /* 0x01bfc60000000f00 */
[----:B------:R-:W-:-:S04]  /*d3d0*/  IMAD.WIDE.U32 R32, R108, UR22, R32 ;  /* 0x000000166c207c25 */ /* 0x000fc8000f8e0020 */
[----:B-----5:R-:W-:-:S04]  /*d3e0*/  IMAD R17, R17, UR22, RZ ;  /* 0x0000001611117c24 */ /* 0x020fc8000f8e02ff */
[----:B------:R-:W-:Y:S01]  /*d3f0*/  IMAD R17, R108, UR23, R17 ;  /* 0x000000176c117c24 */ /* 0x000fe2000f8e0211 */
[----:B------:R-:W-:Y:S02]  /*d400*/  ULDC.64 UR22, c[0x0][0x210] ;  /* 0x0000840000167ab9 */ /* 0x000fe40000000a00 */
[----:B------:R-:W-:Y:S02]  /*d410*/  LEA R34, P0, R32, UR22, 0x1 ;  /* 0x0000001620227c11 */ /* 0x000fe4000f8008ff */
[----:B------:R-:W-:-:S04]  /*d420*/  IADD3 R17, R33, R17, RZ ;  /* 0x0000001121117210 */ /* 0x000fc80007ffe0ff */
[----:B------:R-:W-:Y:S01]  /*d430*/  LEA.HI.X R35, R32, UR23, R17, 0x1, P0 ;  /* 0x0000001720237c11 */ /* 0x000fe200080f0c11 */
[--C-:B------:R-:W-:Y:S01]  /*d440*/  FFMA.FTZ R32, R47, UR6, R36.reuse ;  /* 0x000000062f207c23 */ /* 0x100fe20008010024 */
[----:B------:R-:W-:-:S03]  /*d450*/  FFMA.FTZ R17, R44, UR6, R36 ;  /* 0x000000062c117c23 */ /* 0x000fc60008010024 */
[----:B------:R-:W-:Y:S01]  /*d460*/  FFMA.FTZ R32, R39, R30, -R32 ;  /* 0x0000001e27207223 */ /* 0x000fe20000010820 */
[----:B------:R-:W-:-:S03]  /*d470*/  FFMA.FTZ R17, R20, R31, -R17 ;  /* 0x0000001f14117223 */ /* 0x000fc60000010811 */
[----:B------:R-:W-:Y:S01]  /*d480*/  FMUL.FTZ R32, R32, UR20 ;  /* 0x0000001420207c20 */ /* 0x000fe20008410000 */
[----:B------:R-:W-:-:S05]  /*d490*/  FMUL.FTZ R17, R17, UR20 ;  /* 0x0000001411117c20 */ /* 0x000fca0008410000 */
[----:B------:R-:W-:-:S05]  /*d4a0*/  F2FP.F16.F32.PACK_AB R17, R17, R32 ;  /* 0x000000201111723e */ /* 0x000fca00000000ff */
[----:B------:R0:W-:Y:S02]  /*d4b0*/  STG.E desc[UR12][R34.64], R17 ;  /* 0x0000001122007986 */ /* 0x0001e4000c10190c */
.L_x_1315:
[----:B------:R-:W-:Y:S05]  /*d4c0*/  BSYNC B0 ;  /* 0x0000000000007941 */ /* 0x000fea0003800000 */
.L_x_1314:
[----:B------:R-:W-:Y:S01]  /*d4d0*/  ISETP.NE.AND P0, PT, RZ, UR18, PT ;  /* 0x00000012ff007c0c */ /* 0x000fe2000bf05270 */
[----:B------:R-:W-:Y:S01]  /*d4e0*/  FADD.FTZ R15, R15, -UR16 ;  /* 0x800000100f0f7e21 */ /* 0x000fe20008010000 */
[----:B------:R-:W-:Y:S01]  /*d4f0*/  FADD.FTZ R20, R13, -UR16 ;  /* 0x800000100d147e21 */ /* 0x000fe20008010000 */
[--C-:B0-----:R-:W-:Y:S02]  /*d500*/  HADD2.F32 R17, -RZ, R74.reuse.H0_H0 ;  /* 0x2000004aff117230 */ /* 0x101fe40000004100 */
        /* <DEDUP_REMOVED lines=24> */
.L_x_1316:
[----:B------:R-:W-:Y:S01]  /*d690*/  LOP3.LUT P0, RZ, R22, 0x4, RZ, 0xc0, !PT ;  /* 0x0000000416ff7812 */ /* 0x000fe2000780c0ff */
[----:B------:R-:W-:-:S12]  /*d6a0*/  BSSY B0, `(.L_x_1317) ;  /* 0x0000015000007945 */ /* 0x000fd80003800000 */
[----:B------:R-:W-:Y:S05]  /*d6b0*/  @!P0 BRA `(.L_x_1318) ;  /* 0x00000000004c8947 */ /* 0x000fea0003800000 */
[----:B------:R-:W5:Y:S01]  /*d6c0*/  LDL R15, [R1+0x8] ;  /* 0x00000800010f7983 */ /* 0x000f620000100800 */
[----:B------:R-:W-:Y:S01]  /*d6d0*/  ULDC.64 UR22, c[0x0][0x288] ;  /* 0x0000a20000167ab9 */ /* 0x000fe20000000a00 */
[----:B------:R-:W-:Y:S02]  /*d6e0*/  MOV R32, R26 ;  /* 0x0000001a00207202 */ /* 0x000fe40000000f00 */
[----:B-1-34-:R-:W-:-:S03]  /*d6f0*/  MOV R33, R29 ;  /* 0x0000001d00217202 */ /* 0x01afc60000000f00 */
[----:B------:R-:W-:-:S04]  /*d700*/  IMAD.WIDE.U32 R32, R107, UR22, R32 ;  /* 0x000000166b207c25 */ /* 0x000fc8000f8e0020 */
[----:B-----5:R-:W-:-:S04]  /*d710*/  IMAD R20, R15, UR22, RZ ;  /* 0x000000160f147c24 */ /* 0x020fc8000f8e02ff */
[----:B------:R-:W-:Y:S01]  /*d720*/  IMAD R15, R107, UR23, R20 ;  /* 0x000000176b0f7c24 */ /* 0x000fe2000f8e0214 */
[----:B------:R-:W-:Y:S01]  /*d730*/  ULDC.64 UR22, c[0x0][0x210] ;  /* 0x0000840000167ab9 */ /* 0x000fe20000000a00 */
[----:B------:R-:W-:Y:S01]  /*d740*/  FFMA.FTZ R20, R45, UR6, R36 ;  /* 0x000000062d147c23 */ /* 0x000fe20008010024 */
[----:B------:R-:W-:Y:S02]  /*d750*/  LEA R34, P0, R32, UR22, 0x1 ;  /* 0x0000001620227c11 */ /* 0x000fe4000f8008ff */
[----:B------:R-:W-:Y:S01]  /*d760*/  IADD3 R15, R33, R15, RZ ;  /* 0x0000000f210f7210 */ /* 0x000fe20007ffe0ff */
[----:B------:R-:W-:-:S03]  /*d770*/  FFMA.FTZ R20, R17, R30, -R20 ;  /* 0x0000001e11147223 */ /* 0x000fc60000010814 */
[----:B------:R-:W-:Y:S01]  /*d780*/  LEA.HI.X R35, R32, UR23, R15, 0x1, P0 ;  /* 0x0000001720237c11 */ /* 0x000fe200080f0c0f */
[----:B------:R-:W-:Y:S01]  /*d790*/  FFMA.FTZ R15, R44, UR6, R36 ;  /* 0x000000062c0f7c23 */ /* 0x000fe20008010024 */
[----:B------:R-:W-:-:S03]  /*d7a0*/  FMUL.FTZ R20, R20, UR20 ;  /* 0x0000001414147c20 */ /* 0x000fc60008410000 */
[----:B------:R-:W-:-:S04]  /*d7b0*/  FFMA.FTZ R15, R74, R31, -R15 ;  /* 0x0000001f4a0f7223 */ /* 0x000fc8000001080f */
[----:B------:R-:W-:-:S05]  /*d7c0*/  FMUL.FTZ R15, R15, UR20 ;  /* 0x000000140f0f7c20 */ /* 0x000fca0008410000 */
[----:B------:R-:W-:-:S05]  /*d7d0*/  F2FP.F16.F32.PACK_AB R15, R15, R20 ;  /* 0x000000140f0f723e */ /* 0x000fca00000000ff */
[----:B------:R0:W-:Y:S02]  /*d7e0*/  STG.E desc[UR12][R34.64], R15 ;  /* 0x0000000f22007986 */ /* 0x0001e4000c10190c */
.L_x_1318:
[----:B------:R-:W-:Y:S05]  /*d7f0*/  BSYNC B0 ;  /* 0x0000000000007941 */ /* 0x000fea0003800000 */
.L_x_1317:
[----:B------:R-:W-:Y:S01]  /*d800*/  ISETP.NE.AND P0, PT, RZ, UR18, PT ;  /* 0x00000012ff007c0c */ /* 0x000fe2000bf05270 */
[----:B------:R-:W-:Y:S01]  /*d810*/  FADD.FTZ R13, R13, -UR16 ;  /* 0x800000100d0d7e21 */ /* 0x000fe20008010000 */
[----:B------:R-:W-:Y:S01]  /*d820*/  FADD.FTZ R17, R11, -UR16 ;  /* 0x800000100b117e21 */ /* 0x000fe20008010000 */
[----:B------:R-:W-:Y:S02]  /*d830*/  HADD2.F32 R11, -RZ, R9.H0_H0 ;  /* 0x20000009ff0b7230 */ /* 0x000fe40000004100 */
[--C-:B0-----:R-:W-:Y:S02]  /*d840*/  HADD2.F32 R15, -RZ, R71.reuse.H0_H0 ;  /* 0x20000047ff0f7230 */ /* 0x101fe40000004100 */
        /* <DEDUP_REMOVED lines=23> */
.L_x_1319:
        /* <DEDUP_REMOVED lines=22> */
.L_x_1321:
[----:B------:R-:W-:Y:S05]  /*db20*/  BSYNC B0 ;  /* 0x0000000000007941 */ /* 0x000fea0003800000 */
.L_x_1320:
[----:B------:R-:W-:Y:S01]  /*db30*/  ISETP.NE.AND P6, PT, RZ, UR18, PT ;  /* 0x00000012ff007c0c */ /* 0x000fe2000bfc5270 */
[----:B------:R-:W-:Y:S01]  /*db40*/  FADD.FTZ R17, R11, -UR16 ;  /* 0x800000100b117e21 */ /* 0x000fe20008010000 */
[----:B------:R-:W-:Y:S01]  /*db50*/  FADD.FTZ R9, R9, -UR16 ;  /* 0x8000001009097e21 */ /* 0x000fe20008010000 */
[--C-:B------:R-:W-:Y:S02]  /*db60*/  HADD2.F32 R15, -RZ, R70.reuse.H0_H0 ;  /* 0x20000046ff0f7230 */ /* 0x100fe40000004100 */
[----:B------:R-:W-:Y:S02]  /*db70*/  HADD2.F32 R70, -RZ, R70.H1_H1 ;  /* 0x30000046ff467230 */ /* 0x000fe40000004100 */
[----:B------:R-:W-:Y:S01]  /*db80*/  FMUL.FTZ R39, R17, UR20 ;  /* 0x0000001411277c20 */ /* 0x000fe20008410000 */
[--C-:B------:R-:W-:Y:S02]  /*db90*/  HADD2.F32 R11, -RZ, R8.reuse.H0_H0 ;  /* 0x20000008ff0b7230 */ /* 0x100fe40000004100 */
[----:B------:R-:W-:Y:S01]  /*dba0*/  FMUL.FTZ R38, R9, UR20 ;  /* 0x0000001409267c20 */ /* 0x000fe20008410000 */
[----:B0-----:R-:W-:-:S02]  /*dbb0*/  HADD2.F32 R13, -RZ, R8.H1_H1 ;  /* 0x30000008ff0d7230 */ /* 0x001fc40000004100 */
        /* <DEDUP_REMOVED lines=9> */
[----:B-1-34-:R-:W-:-:S07]  /*dc50*/  FADD.FTZ R33, R32, 1 ;  /* 0x3f80000020217421 */ /* 0x01afce0000010000 */
        /* <DEDUP_REMOVED lines=9> */
.L_x_1322:
[----:B------:R-:W-:Y:S04]  /*dcf0*/  BSSY B0, `(.L_x_1323) ;  /* 0x0000015000007945 */ /* 0x000fe80003800000 */
[----:B------:R-:W-:Y:S05]  /*dd00*/  @!P5 BRA `(.L_x_1324) ;  /* 0x00000000004cd947 */ /* 0x000fea0003800000 */
[----:B------:R-:W5:Y:S01]  /*dd10*/  LDL R8, [R1] ;  /* 0x0000000001087983 */ /* 0x000f620000100800 */
[----:B------:R-:W-:Y:S01]  /*dd20*/  ULDC.64 UR22, c[0x0][0x288] ;  /* 0x0000a20000167ab9 */ /* 0x000fe20000000a00 */
[----:B------:R-:W-:Y:S01]  /*dd30*/  MOV R9, R29 ;  /* 0x0000001d00097202 */ /* 0x000fe20000000f00 */
        /* <DEDUP_REMOVED lines=9> */
[----:B-1-34-:R-:W-:Y:S01]  /*ddd0*/  LEA.HI.X R33, R8, UR23, R17, 0x1, P0 ;  /* 0x0000001708217c11 */ /* 0x01afe200080f0c11 */
[----:B------:R-:W-:-:S04]  /*dde0*/  FFMA.FTZ R8, R39, UR6, R36 ;  /* 0x0000000627087c23 */ /* 0x000fc80008010024 */
[----:B------:R-:W-:-:S04]  /*ddf0*/  FFMA.FTZ R8, R15, R30, -R8 ;  /* 0x0000001e0f087223 */ /* 0x000fc80000010808 */
[----:B------:R-:W-:Y:S01]  /*de00*/  FMUL.FTZ R9, R8, UR20 ;  /* 0x0000001408097c20 */ /* 0x000fe20008410000 */
[----:B------:R-:W-:-:S05]  /*de10*/  FMUL.FTZ R8, R70, UR20 ;  /* 0x0000001446087c20 */ /* 0x000fca0008410000 */
[----:B------:R-:W-:-:S05]  /*de20*/  F2FP.F16.F32.PACK_AB R9, R8, R9 ;  /* 0x000000090809723e */ /* 0x000fca00000000ff */
[----:B------:R0:W-:Y:S02]  /*de30*/  STG.E desc[UR12][R32.64], R9 ;  /* 0x0000000920007986 */ /* 0x0001e4000c10190c */
.L_x_1324:
[----:B------:R-:W-:Y:S05]  /*de40*/  BSYNC B0 ;  /* 0x0000000000007941 */ /* 0x000fea0003800000 */
.L_x_1323:
[----:B------:R-:W-:Y:S01]  /*de50*/  FADD.FTZ R8, R11, -UR16 ;  /* 0x800000100b087e21 */ /* 0x000fe20008010000 */
[----:B------:R-:W-:Y:S01]  /*de60*/  FADD.FTZ R13, R13, -UR16 ;  /* 0x800000100d0d7e21 */ /* 0x000fe20008010000 */
[----:B------:R-:W-:Y:S02]  /*de70*/  HADD2.F32 R11, -RZ, R7.H0_H0 ;  /* 0x20000007ff0b7230 */ /* 0x000fe40000004100 */
[--C-:B------:R-:W-:Y:S02]  /*de80*/  HADD2.F32 R15, -RZ, R69.reuse.H0_H0 ;  /* 0x20000045ff0f7230 */ /* 0x100fe40000004100 */
[----:B------:R-:W-:Y:S01]  /*de90*/  FMUL.FTZ R43, R8, UR20 ;  /* 0x00000014082b7c20 */ /* 0x000fe20008410000 */
[----:B------:R-:W-:Y:S02]  /*dea0*/  HADD2.F32 R20, -RZ, R69.H1_H1 ;  /* 0x30000045ff147230 */ /* 0x000fe40000004100 */
[----:B------:R-:W-:Y:S01]  /*deb0*/  FMUL.FTZ R42, R13, UR20 ;  /* 0x000000140d2a7c20 */ /* 0x000fe20008410000 */
[----:B------:R-:W-:Y:S01]  /*dec0*/  HADD2.F32 R7, -RZ, R7.H1_H1 ;  /* 0x30000007ff077230 */ /* 0x000fe20000004100 */
[----:B------:R-:W-:Y:S06]  /*ded0*/  @!P6 BRA `(.L_x_1325) ;  /* 0x000000000048e947 */ /* 0x000fec0003800000 */
[----:B------:R-:W-:Y:S01]  /*dee0*/  FFMA.FTZ R8, R43, R30, R40 ;  /* 0x0000001e2b087223 */ /* 0x000fe20000010028 */
[----:B0-----:R-:W-:-:S03]  /*def0*/  FFMA.FTZ R9, R42, R31, R41 ;  /* 0x0000001f2a097223 */ /* 0x001fc60000010029 */
        /* <DEDUP_REMOVED lines=16> */
.L_x_1325:
[----:B------:R-:W-:Y:S04]  /*e000*/  BSSY B0, `(.L_x_1326) ;  /* 0x0000014000007945 */ /* 0x000fe80003800000 */
[----:B------:R-:W-:Y:S05]  /*e010*/  @!P4 BRA `(.L_x_1327) ;  /* 0x000000000048c947 */ /* 0x000fea0003800000 */
[----:B------:R-:W-:Y:S01]  /*e020*/  ULDC.64 UR22, c[0x0][0x288] ;  /* 0x0000a20000167ab9 */ /* 0x000fe20000000a00 */
[----:B------:R-:W-:Y:S01]  /*e030*/  MOV R8, R26 ;  /* 0x0000001a00087202 */ /* 0x000fe20000000f00 */
[----:B------:R-:W-:Y:S01]  /*e040*/  IMAD R13, R125, UR22, RZ ;  /* 0x000000167d0d7c24 */ /* 0x000fe2000f8e02ff */
[----:B0-----:R-:W-:-:S03]  /*e050*/  MOV R9, R29 ;  /* 0x0000001d00097202 */ /* 0x001fc60000000f00 */
        /* <DEDUP_REMOVED lines=14> */
.L_x_1327:
[----:B------:R-:W-:Y:S05]  /*e140*/  BSYNC B0 ;  /* 0x0000000000007941 */ /* 0x000fea0003800000 */
.L_x_1326:
[----:B------:R-:W-:Y:S01]  /*e150*/  FADD.FTZ R11, R11, -UR16 ;  /* 0x800000100b0b7e21 */ /* 0x000fe20008010000 */
[----:B------:R-:W-:Y:S01]  /*e160*/  FADD.FTZ R7, R7, -UR16 ;  /* 0x8000001007077e21 */ /* 0x000fe20008010000 */
[--C-:B------:R-:W-:Y:S02]  /*e170*/  HADD2.F32 R13, -RZ, R68.reuse.H0_H0 ;  /* 0x20000044ff0d7230 */ /* 0x100fe40000004100 */
[----:B------:R-:W-:Y:S02]  /*e180*/  HADD2.F32 R68, -RZ, R68.H1_H1 ;  /* 0x30000044ff447230 */ /* 0x000fe40000004100 */
[----:B01-34-:R-:W-:Y:S01]  /*e190*/  FMUL.FTZ R33, R11, UR20 ;  /* 0x000000140b217c20 */ /* 0x01bfe20008410000 */
[--C-:B------:R-:W-:Y:S02]  /*e1a0*/  HADD2.F32 R35, -RZ, R6.reuse.H0_H0 ;  /* 0x20000006ff237230 */ /* 0x100fe40000004100 */
[----:B------:R-:W-:Y:S01]  /*e1b0*/  FMUL.FTZ R34, R7, UR20 ;  /* 0x0000001407227c20 */ /* 0x000fe20008410000 */
        /* <DEDUP_REMOVED lines=20> */
.L_x_1328:
        /* <DEDUP_REMOVED lines=20> */
.L_x_1330:
[----:B------:R-:W-:Y:S05]  /*e440*/  BSYNC B0 ;  /* 0x0000000000007941 */ /* 0x000fea0003800000 */
.L_x_1329:
[----:B------:R-:W-:Y:S01]  /*e450*/  FADD.FTZ R35, R35, -UR16 ;  /* 0x8000001023237e21 */ /* 0x000fe20008010000 */
[----:B------:R-:W-:Y:S01]  /*e460*/  FADD.FTZ R38, R38, -UR16 ;  /* 0x8000001026267e21 */ /* 0x000fe20008010000 */
[--C-:B------:R-:W-:Y:S02]  /*e470*/  HADD2.F32 R11, -RZ, R67.reuse.H0_H0 ;  /* 0x20000043ff0b7230 */ /* 0x100fe40000004100 */
[----:B------:R-:W-:Y:S02]  /*e480*/  HADD2.F32 R20, -RZ, R67.H1_H1 ;  /* 0x30000043ff147230 */ /* 0x000fe40000004100 */
[----:B------:R-:W-:Y:S01]  /*e490*/  FMUL.FTZ R35, R35, UR20 ;  /* 0x0000001423237c20 */ /* 0x000fe20008410000 */
[--C-:B------:R-:W-:Y:S02]  /*e4a0*/  HADD2.F32 R17, -RZ, R5.reuse.H0_H0 ;  /* 0x20000005ff117230 */ /* 0x100fe40000004100 */
[----:B------:R-:W-:Y:S01]  /*e4b0*/  FMUL.FTZ R38, R38, UR20 ;  /* 0x0000001426267c20 */ /* 0x000fe20008410000 */
[----:B------:R-:W-:Y:S01]  /*e4c0*/  HADD2.F32 R33, -RZ, R5.H1_H1 ;  /* 0x30000005ff217230 */ /* 0x000fe20000004100 */
        /* <DEDUP_REMOVED lines=19> */
.L_x_1331:
        /* <DEDUP_REMOVED lines=9> */
[----:B------:R-:W-:Y:S02]  /*e690*/  IADD3 R5, R7, R5, RZ ;  /* 0x0000000507057210 */ /* 0x000fe40007ffe0ff */
[----:B------:R-:W-:-:S04]  /*e6a0*/  LEA R8, P0, R6, UR22, 0x1 ;  /* 0x0000001606087c11 */ /* 0x000fc8000f8008ff */
        /* <DEDUP_REMOVED lines=9> */
.L_x_1333:
[----:B------:R-:W-:Y:S05]  /*e740*/  BSYNC B0 ;  /* 0x0000000000007941 */ /* 0x000fea0003800000 */
.L_x_1332:
[----:B------:R-:W-:Y:S01]  /*e750*/  FADD.FTZ R17, R17, -UR16 ;  /* 0x8000001011117e21 */ /* 0x000fe20008010000 */
[----:B------:R-:W-:Y:S01]  /*e760*/  FADD.FTZ R33, R33, -UR16 ;  /* 0x8000001021217e21 */ /* 0x000fe20008010000 */
[--C-:B01----:R-:W-:Y:S02]  /*e770*/  HADD2.F32 R9, -RZ, R66.reuse.H0_H0 ;  /* 0x20000042ff097230 */ /* 0x103fe40000004100 */
        /* <DEDUP_REMOVED lines=24> */
.L_x_1334:
        /* <DEDUP_REMOVED lines=20> */
.L_x_1336:
[----:B------:R-:W-:Y:S05]  /*ea40*/  BSYNC B0 ;  /* 0x0000000000007941 */ /* 0x000fea0003800000 */
.L_x_1335:
        /* <DEDUP_REMOVED lines=27> */
.L_x_1337:
        /* <DEDUP_REMOVED lines=23> */
.L_x_1339:
[----:B------:R-:W-:Y:S05]  /*ed70*/  BSYNC B0 ;  /* 0x0000000000007941 */ /* 0x000fea0003800000 */
.L_x_1338:
[----:B------:R-:W-:Y:S01]  /*ed80*/  ISETP.NE.AND P0, PT, RZ, UR18, PT ;  /* 0x00000012ff007c0c */ /* 0x000fe2000bf05270 */
[----:B------:R-:W-:Y:S01]  /*ed90*/  FADD.FTZ R17, R17, -UR16 ;  /* 0x8000001011117e21 */ /* 0x000fe20008010000 */
[----:B------:R-:W-:Y:S01]  /*eda0*/  FADD.FTZ R33, R33, -UR16 ;  /* 0x8000001021217e21 */ /* 0x000fe20008010000 */
[--C-:B01----:R-:W-:Y:S02]  /*edb0*/  HADD2.F32 R7, -RZ, R64.reuse.H0_H0 ;  /* 0x20000040ff077230 */ /* 0x103fe40000004100 */
[----:B------:R-:W-:Y:S02]  /*edc0*/  HADD2.F32 R64, -RZ, R64.H1_H1 ;  /* 0x30000040ff407230 */ /* 0x000fe40000004100 */
[----:B------:R-:W-:Y:S01]  /*edd0*/  FMUL.FTZ R17, R17, UR20 ;  /* 0x0000001411117c20 */ /* 0x000fe20008410000 */
[--C-:B------:R-:W-:Y:S02]  /*ede0*/  HADD2.F32 R13, -RZ, R2.reuse.H0_H0 ;  /* 0x20000002ff0d7230 */ /* 0x100fe40000004100 */
[----:B------:R-:W-:Y:S01]  /*edf0*/  FMUL.FTZ R32, R33, UR20 ;  /* 0x0000001421207c20 */ /* 0x000fe20008410000 */
        /* <DEDUP_REMOVED lines=20> */
.L_x_1340:
        /* <DEDUP_REMOVED lines=14> */
[----:B------:R-:W-:-:S03]  /*f020*/  FFMA.FTZ R3, R32, UR6, R36 ;  /* 0x0000000620037c23 */ /* 0x000fc60008010024 */
[----:B------:R-:W-:Y:S01]  /*f030*/  LEA.HI.X R5, R2, UR23, R5, 0x1, P0 ;  /* 0x0000001702057c11 */ /* 0x000fe200080f0c05 */
[----:B------:R-:W-:Y:S01]  /*f040*/  FFMA.FTZ R2, R17, UR6, R36 ;  /* 0x0000000611027c23 */ /* 0x000fe20008010024 */
[----:B------:R-:W-:-:S03]  /*f050*/  FFMA.FTZ R64, R64, R31, -R3 ;  /* 0x0000001f40407223 */ /* 0x000fc60000010803 */
[----:B------:R-:W-:-:S04]  /*f060*/  FFMA.FTZ R2, R7, R30, -R2 ;  /* 0x0000001e07027223 */ /* 0x000fc80000010802 */
[----:B------:R-:W-:Y:S01]  /*f070*/  FMUL.FTZ R3, R2, UR20 ;  /* 0x0000001402037c20 */ /* 0x000fe20008410000 */
[----:B------:R-:W-:-:S05]  /*f080*/  FMUL.FTZ R2, R64, UR20 ;  /* 0x0000001440027c20 */ /* 0x000fca0008410000 */
[----:B------:R-:W-:-:S05]  /*f090*/  F2FP.F16.F32.PACK_AB R3, R2, R3 ;  /* 0x000000030203723e */ /* 0x000fca00000000ff */
[----:B------:R0:W-:Y:S02]  /*f0a0*/  STG.E desc[UR12][R4.64], R3 ;  /* 0x0000000304007986 */ /* 0x0001e4000c10190c */
.L_x_1342:
[----:B------:R-:W-:Y:S05]  /*f0b0*/  BSYNC B0 ;  /* 0x0000000000007941 */ /* 0x000fea0003800000 */
.L_x_1341:
        /* <DEDUP_REMOVED lines=28> */
.L_x_1343:
        /* <DEDUP_REMOVED lines=10> */
[----:B------:R-:W-:Y:S02]  /*f320*/  IMAD R5, R5, UR23, R0 ;  /* 0x0000001705057c24 */ /* 0x000fe4000f8e0200 */
[----:B------:R-:W-:Y:S01]  /*f330*/  FFMA.FTZ R0, R17, UR6, R36 ;  /* 0x0000000611007c23 */ /* 0x000fe20008010024 */
[----:B------:R-:W-:Y:S02]  /*f340*/  ULDC.64 UR22, c[0x0][0x210] ;  /* 0x0000840000167ab9 */ /* 0x000fe40000000a00 */
[----:B------:R-:W-:Y:S01]  /*f350*/  LEA R4, P0, R2, UR22, 0x1 ;  /* 0x0000001602047c11 */ /* 0x000fe2000f8008ff */
[----:B------:R-:W-:Y:S01]  /*f360*/  FFMA.FTZ R0, R7, R30, -R0 ;  /* 0x0000001e07007223 */ /* 0x000fe20000010800 */
[----:B------:R-:W-:Y:S01]  /*f370*/  IADD3 R5, R3, R5, RZ ;  /* 0x0000000503057210 */ /* 0x000fe20007ffe0ff */
[----:B------:R-:W-:-:S03]  /*f380*/  FFMA.FTZ R3, R20, UR6, R36 ;  /* 0x0000000614037c23 */ /* 0x000fc60008010024 */
[----:B------:R-:W-:Y:S01]  /*f390*/  LEA.HI.X R5, R2, UR23, R5, 0x1, P0 ;  /* 0x0000001702057c11 */ /* 0x000fe200080f0c05 */
[----:B------:R-:W-:Y:S01]  /*f3a0*/  FFMA.FTZ R6, R6, R31, -R3 ;  /* 0x0000001f06067223 */ /* 0x000fe20000010803 */
[----:B------:R-:W-:-:S03]  /*f3b0*/  FMUL.FTZ R3, R0, UR20 ;  /* 0x0000001400037c20 */ /* 0x000fc60008410000 */
[----:B------:R-:W-:-:S05]  /*f3c0*/  FMUL.FTZ R0, R6, UR20 ;  /* 0x0000001406007c20 */ /* 0x000fca0008410000 */
[----:B------:R-:W-:-:S05]  /*f3d0*/  F2FP.F16.F32.PACK_AB R3, R0, R3 ;  /* 0x000000030003723e */ /* 0x000fca00000000ff */
[----:B------:R1:W-:Y:S02]  /*f3e0*/  STG.E desc[UR12][R4.64], R3 ;  /* 0x0000000304007986 */ /* 0x0003e4000c10190c */
.L_x_1345:
[----:B------:R-:W-:Y:S05]  /*f3f0*/  BSYNC B0 ;  /* 0x0000000000007941 */ /* 0x000fea0003800000 */
.L_x_1344:
[----:B------:R-:W-:Y:S01]  /*f400*/  ISETP.NE.AND P0, PT, RZ, UR18, PT ;  /* 0x00000012ff007c0c */ /* 0x000fe2000bf05270 */
[----:B------:R-:W-:Y:S01]  /*f410*/  FADD.FTZ R32, R32, -UR16 ;  /* 0x8000001020207e21 */ /* 0x000fe20008010000 */
[----:B------:R-:W-:Y:S01]  /*f420*/  FADD.FTZ R33, R33, -UR16 ;  /* 0x8000001021217e21 */ /* 0x000fe20008010000 */
[--C-:B------:R-:W-:Y:S02]  /*f430*/  HADD2.F32 R7, -RZ, R62.reuse.H0_H0 ;  /* 0x2000003eff077230 */ /* 0x100fe40000004100 */
[----:B------:R-:W-:Y:S02]  /*f440*/  HADD2.F32 R62, -RZ, R62.H1_H1 ;  /* 0x3000003eff3e7230 */ /* 0x000fe40000004100 */
[----:B------:R-:W-:Y:S01]  /*f450*/  FMUL.FTZ R15, R32, UR20 ;  /* 0x00000014200f7c20 */ /* 0x000fe20008410000 */
[----:B------:R-:W-:Y:S02]  /*f460*/  HADD2.F32 R17, -RZ, R21.H0_H0 ;  /* 0x20000015ff117230 */ /* 0x000fe40000004100 */
[----:B------:R-:W-:-:S03]  /*f470*/  FMUL.FTZ R8, R33, UR20 ;  /* 0x0000001421087c20 */ /* 0x000fc60008410000 */
[----:B------:R-:W-:Y:S05]  /*f480*/  @!P0 BRA `(.L_x_1346) ;  /* 0x0000000000488947 */ /* 0x000fea0003800000 */
[----:B------:R-:W-:Y:S01]  /*f490*/  FFMA.FTZ R0, R15, R30, R40 ;  /* 0x0000001e0f007223 */ /* 0x000fe20000010028 */
[----:B------:R-:W-:-:S03]  /*f4a0*/  FFMA.FTZ R2, R8, R31, R41 ;  /* 0x0000001f08027223 */ /* 0x000fc60000010029 */
[----:B01----:R-:W-:Y:S01]  /*f4b0*/  FMUL.FTZ R3, R0, -1.4426950216293334961 ;  /* 0xbfb8aa3b00037820 */ /* 0x003fe20000410000 */
        /* <DEDUP_REMOVED lines=15> */
.L_x_1346:
        /* <DEDUP_REMOVED lines=23> */
.L_x_1348:
[----:B------:R-:W-:Y:S05]  /*f720*/  BSYNC B0 ;  /* 0x0000000000007941 */ /* 0x000fea0003800000 */
.L_x_1347:
[----:B------:R-:W-:Y:S01]  /*f730*/  ISETP.NE.AND P6, PT, RZ, UR18, PT ;  /* 0x00000012ff007c0c */ /* 0x000fe2000bfc5270 */
[----:B------:R-:W-:Y:S01]  /*f740*/  HADD2.F32 R21, -RZ, R21.H1_H1 ;  /* 0x30000015ff157230 */ /* 0x000fe20000004100 */
[----:B------:R-:W-:Y:S01]  /*f750*/  IADD3 R13, R23, 0x190, RZ ;  /* 0x00000190170d7810 */ /* 0x000fe20007ffe0ff */
[----:B------:R-:W-:Y:S01]  /*f760*/  FADD.FTZ R17, R17, -UR16 ;  /* 0x8000001011117e21 */ /* 0x000fe20008010000 */
[----:B------:R-:W-:Y:S01]  /*f770*/  ULDC.64 UR22, c[0x0][0x290] ;  /* 0x0000a40000167ab9 */ /* 0x000fe20000000a00 */
[--C-:B------:R-:W-:Y:S02]  /*f780*/  HADD2.F32 R7, -RZ, R61.reuse.H0_H0 ;  /* 0x2000003dff077230 */ /* 0x100fe40000004100 */
[----:B------:R-:W-:Y:S01]  /*f790*/  FADD.FTZ R21, R21, -UR16 ;  /* 0x8000001015157e21 */ /* 0x000fe20008010000 */
[----:B------:R-:W-:Y:S01]  /*f7a0*/  HADD2.F32 R0, -RZ, R61.H1_H1 ;  /* 0x3000003dff007230 */ /* 0x000fe20000004100 */
[----:B------:R-:W-:Y:S01]  /*f7b0*/  SHF.R.S32.HI R15, RZ, 0x1f, R13 ;  /* 0x0000001fff0f7819 */ /* 0x000fe2000001140d */
[----:B------:R-:W-:Y:S01]  /*f7c0*/  FMUL.FTZ R17, R17, UR20 ;  /* 0x0000001411117c20 */ /* 0x000fe20008410000 */
[----:B------:R-:W-:-:S02]  /*f7d0*/  FMUL.FTZ R32, R21, UR20 ;  /* 0x0000001415207c20 */ /* 0x000fc40008410000 */
[----:B------:R-:W-:Y:S05]  /*f7e0*/  @!P6 BRA `(.L_x_1349) ;  /* 0x000000000048e947 */ /* 0x000fea0003800000 */
        /* <DEDUP_REMOVED lines=18> */
.L_x_1349:
        /* <DEDUP_REMOVED lines=9> */
[----:B01-3--:R-:W-:Y:S01]  /*f9a0*/  IMAD R4, R15, UR24, RZ ;  /* 0x000000180f047c24 */ /* 0x00bfe2000f8e02ff */
        /* <DEDUP_REMOVED lines=15> */
.L_x_1351:
[----:B------:R-:W-:Y:S05]  /*faa0*/  BSYNC B0 ;  /* 0x0000000000007941 */ /* 0x000fea0003800000 */
.L_x_1350:
[----:B------:R-:W-:Y:S01]  /*fab0*/  IADD3 R17, R23, 0x1a0, RZ ;  /* 0x000001a017117810 */ /* 0x000fe20007ffe0ff */
[----:B------:R-:W-:Y:S01]  /*fac0*/  FADD.FTZ R6, R6, -UR16 ;  /* 0x8000001006067e21 */ /* 0x000fe20008010000 */
[----:B------:R-:W-:Y:S01]  /*fad0*/  FADD.FTZ R19, R19, -UR16 ;  /* 0x8000001013137e21 */ /* 0x000fe20008010000 */
[--C-:B------:R-:W-:Y:S01]  /*fae0*/  HADD2.F32 R7, -RZ, R60.reuse.H0_H0 ;  /* 0x2000003cff077230 */ /* 0x100fe20000004100 */
[----:B------:R-:W-:Y:S01]  /*faf0*/  SHF.R.S32.HI R20, RZ, 0x1f, R17 ;  /* 0x0000001fff147819 */ /* 0x000fe20000011411 */
[----:B------:R-:W-:Y:S02]  /*fb00*/  HADD2.F32 R60, -RZ, R60.H1_H1 ;  /* 0x3000003cff3c7230 */ /* 0x000fe40000004100 */
[----:B------:R-:W-:Y:S01]  /*fb10*/  FMUL.FTZ R15, R6, UR20 ;  /* 0x00000014060f7c20 */ /* 0x000fe20008410000 */
[----:B------:R-:W-:Y:S01]  /*fb20*/  FMUL.FTZ R8, R19, UR20 ;  /* 0x0000001413087c20 */ /* 0x000fe20008410000 */
[----:B------:R-:W-:Y:S06]  /*fb30*/  @!P6 BRA `(.L_x_1352) ;  /* 0x000000000048e947 */ /* 0x000fec0003800000 */
        /* <DEDUP_REMOVED lines=18> */
.L_x_1352:
        /* <DEDUP_REMOVED lines=10> */
[----:B01-34-:R-:W-:-:S03]  /*fd00*/  MOV R3, R29 ;  /* 0x0000001d00037202 */ /* 0x01bfc60000000f00 */
[----:B------:R-:W-:Y:S02]  /*fd10*/  IMAD R5, R17, UR25, R0 ;  /* 0x0000001911057c24 */ /* 0x000fe4000f8e0200 */
[----:B------:R-:W-:Y:S01]  /*fd20*/  FFMA.FTZ R0, R15, UR6, R36 ;  /* 0x000000060f007c23 */ /* 0x000fe20008010024 */
[----:B------:R-:W-:Y:S01]  /*fd30*/  IMAD.WIDE.U32 R2, R17, UR24, R2 ;  /* 0x0000001811027c25 */ /* 0x000fe2000f8e0002 */
[----:B------:R-:W-:-:S03]  /*fd40*/  ULDC.64 UR24, c[0x0][0x210] ;  /* 0x0000840000187ab9 */ /* 0x000fc60000000a00 */
[----:B------:R-:W-:Y:S01]  /*fd50*/  FFMA.FTZ R0, R7, R30, -R0 ;  /* 0x0000001e07007223 */ /* 0x000fe20000010800 */
[----:B------:R-:W-:Y:S01]  /*fd60*/  IADD3 R5, R3, R5, RZ ;  /* 0x0000000503057210 */ /* 0x000fe20007ffe0ff */
[----:B------:R-:W-:Y:S01]  /*fd70*/  FFMA.FTZ R3, R8, UR6, R36 ;  /* 0x0000000608037c23 */ /* 0x000fe20008010024 */
[----:B------:R-:W-:-:S03]  /*fd80*/  LEA R4, P0, R2, UR24, 0x1 ;  /* 0x0000001802047c11 */ /* 0x000fc6000f8008ff */
[----:B------:R-:W-:Y:S01]  /*fd90*/  FFMA.FTZ R60, R60, R31, -R3 ;  /* 0x0000001f3c3c7223 */ /* 0x000fe20000010803 */
[----:B------:R-:W-:Y:S01]  /*fda0*/  FMUL.FTZ R3, R0, UR20 ;  /* 0x0000001400037c20 */ /* 0x000fe20008410000 */
[----:B------:R-:W-:Y:S02]  /*fdb0*/  LEA.HI.X R5, R2, UR25, R5, 0x1, P0 ;  /* 0x0000001902057c11 */ /* 0x000fe400080f0c05 */
[----:B------:R-:W-:-:S05]  /*fdc0*/  FMUL.FTZ R0, R60, UR20 ;  /* 0x000000143c007c20 */ /* 0x000fca0008410000 */
[----:B------:R-:W-:-:S05]  /*fdd0*/  F2FP.F16.F32.PACK_AB R3, R0, R3 ;  /* 0x000000030003723e */ /* 0x000fca00000000ff */
[----:B------:R0:W-:Y:S02]  /*fde0*/  STG.E desc[UR12][R4.64], R3 ;  /* 0x0000000304007986 */ /* 0x0001e4000c10190c */
.L_x_1354:
[----:B------:R-:W-:Y:S05]  /*fdf0*/  BSYNC B0 ;  /* 0x0000000000007941 */ /* 0x000fea0003800000 */
.L_x_1353:
        /* <DEDUP_REMOVED lines=27> */
.L_x_1355:
        /* <DEDUP_REMOVED lines=9> */
[----:B01-34-:R-:W-:Y:S01]  /*10040*/  IMAD R4, R17, UR24, RZ ;  /* 0x0000001811047c24 */ /* 0x01bfe2000f8e02ff */
        /* <DEDUP_REMOVED lines=15> */
.L_x_1357:
[----:B------:R-:W-:Y:S05]  /*10140*/  BSYNC B0 ;  /* 0x0000000000007941 */ /* 0x000fea0003800000 */
.L_x_1356:
        /* <DEDUP_REMOVED lines=27> */
.L_x_1358:
        /* <DEDUP_REMOVED lines=8> */
[----:B01-34-:R-:W-:Y:S01]  /*10380*/  MOV R4, R26 ;  /* 0x0000001a00047202 */ /* 0x01bfe20000000f00 */
[----:B------:R-:W-:Y:S01]  /*10390*/  IMAD R0, R8, UR24, RZ ;  /* 0x0000001808007c24 */ /* 0x000fe2000f8e02ff */
[----:B------:R-:W-:-:S03]  /*103a0*/  MOV R5, R29 ;  /* 0x0000001d00057202 */ /* 0x000fc60000000f00 */
        /* <DEDUP_REMOVED lines=14> */
.L_x_1360:
[----:B------:R-:W-:Y:S05]  /*10490*/  BSYNC B0 ;  /* 0x0000000000007941 */ /* 0x000fea0003800000 */
.L_x_1359:
        /* <DEDUP_REMOVED lines=27> */
.L_x_1361:
        /* <DEDUP_REMOVED lines=25> */
.L_x_1363:
[----:B------:R-:W-:Y:S05]  /*107e0*/  BSYNC B0 ;  /* 0x0000000000007941 */ /* 0x000fea0003800000 */
.L_x_1362:
        /* <DEDUP_REMOVED lines=10> */
[----:B0-----:R-:W-:-:S03]  /*10890*/  FFMA.FTZ R2, R12, R31, R41 ;  /* 0x0000001f0c027223 */ /* 0x001fc60000010029 */
[----:B-1-34-:R-:W-:Y:S01]  /*108a0*/  FMUL.FTZ R3, R0, -1.4426950216293334961 ;  /* 0xbfb8aa3b00037820 */ /* 0x01afe20000410000 */
        /* <DEDUP_REMOVED lines=15> */
.L_x_1364:
[----:B------:R-:W-:Y:S01]  /*109a0*/  ISETP.GE.U32.AND P0, PT, R17, UR22, PT ;  /* 0x0000001611007c0c */ /* 0x000fe2000bf06070 */
[----:B------:R-:W-:Y:S01]  /*109b0*/  BSSY B0, `(.L_x_1365) ;  /* 0x000001a000007945 */ /* 0x000fe20003800000 */
[----:B------:R-:W-:Y:S01]  /*109c0*/  SHF.R.U32.HI R0, RZ, 0x5, R25 ;  /* 0x00000005ff007819 */ /* 0x000fe20000011619 */
[--C-:B------:R-:W-:Y:S01]  /*109d0*/  HADD2.F32 R6, -RZ, R10.reuse.H0_H0 ;  /* 0x2000000aff067230 */ /* 0x100fe20000004100 */
[----:B------:R-:W-:Y:S01]  /*109e0*/  ISETP.GE.AND.EX P0, PT, R8, UR23, PT, P0 ;  /* 0x0000001708007c0c */ /* 0x000fe2000bf06300 */
[----:B------:R-:W-:Y:S02]  /*109f0*/  HADD2.F32 R10, -RZ, R10.H1_H1 ;  /* 0x3000000aff0a7230 */ /* 0x000fe40000004100 */
[----:B--2---:R-:W-:Y:S01]  /*10a00*/  IMAD R37, R37, UR15, R0 ;  /* 0x0000000f25257c24 */ /* 0x004fe2000f8e0200 */
        /* <DEDUP_REMOVED lines=20> */
.L_x_1366:
[----:B------:R-:W-:Y:S05]  /*10b50*/  BSYNC B0 ;  /* 0x0000000000007941 */ /* 0x000fea0003800000 */
.L_x_1365:
[----:B------:R-:W-:Y:S01]  /*10b60*/  FADD.FTZ R6, R6, -UR16 ;  /* 0x8000001006067e21 */ /* 0x000fe20008010000 */
[----:B------:R-:W-:Y:S01]  /*10b70*/  IADD3 R37, R37, 0x1f0, RZ ;  /* 0x000001f025257810 */ /* 0x000fe20007ffe0ff */
[----:B------:R-:W-:Y:S01]  /*10b80*/  FADD.FTZ R10, R10, -UR16 ;  /* 0x800000100a0a7e21 */ /* 0x000fe20008010000 */
[--C-:B01234-:R-:W-:Y:S02]  /*10b90*/  HADD2.F32 R5, -RZ, R55.reuse.H0_H0 ;  /* 0x20000037ff057230 */ /* 0x11ffe40000004100 */
[----:B------:R-:W-:Y:S01]  /*10ba0*/  FMUL.FTZ R11, R6, UR20 ;  /* 0x00000014060b7c20 */ /* 0x000fe20008410000 */
[----:B------:R-:W-:Y:S01]  /*10bb0*/  HADD2.F32 R0, -RZ, R55.H1_H1 ;  /* 0x30000037ff007230 */ /* 0x000fe20000004100 */
[----:B------:R-:W-:Y:S01]  /*10bc0*/  SHF.R.S32.HI R12, RZ, 0x1f, R37 ;  /* 0x0000001fff0c7819 */ /* 0x000fe20000011425 */
        /* <DEDUP_REMOVED lines=20> */
.L_x_1367:
[----:B------:R-:W-:Y:S01]  /*10d10*/  ISETP.GE.U32.AND P0, PT, R37, UR22, PT ;  /* 0x0000001625007c0c */ /* 0x000fe2000bf06070 */
[----:B------:R-:W-:Y:S03]  /*10d20*/  BSSY B0, `(.L_x_1368) ;  /* 0x0000017000007945 */ /* 0x000fe60003800000 */
[----:B------:R-:W-:-:S04]  /*10d30*/  ISETP.GE.AND.EX P0, PT, R12, UR23, PT, P0 ;  /* 0x000000170c007c0c */ /* 0x000fc8000bf06300 */
[----:B------:R-:W-:-:S13]  /*10d40*/  ISETP.LT.U32.AND P0, PT, R25, 0x200, !P0 ;  /* 0x000002001900780c */ /* 0x000fda0004701070 */
[----:B------:R-:W-:Y:S05]  /*10d50*/  @!P0 BRA `(.L_x_1369) ;  /* 0x00000000004c8947 */ /* 0x000fea0003800000 */
[----:B------:R-:W-:Y:S01]  /*10d60*/  IADD3 R3, R23, 0x1f0, RZ ;  /* 0x000001f017037810 */ /* 0x000fe20007ffe0ff */
[----:B------:R-:W-:Y:S01]  /*10d70*/  ULDC.64 UR22, c[0x0][0x288] ;  /* 0x0000a20000167ab9 */ /* 0x000fe20000000a00 */
[----:B------:R-:W-:Y:S01]  /*10d80*/  MOV R27, R29 ;  /* 0x0000001d001b7202 */ /* 0x000fe20000000f00 */
[--C-:B------:R-:W-:Y:S01]  /*10d90*/  FFMA.FTZ R4, R11, UR6, R36.reuse ;  /* 0x000000060b047c23 */ /* 0x100fe20008010024 */
[----:B------:R-:W-:Y:S01]  /*10da0*/  SHF.R.S32.HI R2, RZ, 0x1f, R3 ;  /* 0x0000001fff027819 */ /* 0x000fe20000011403 */
[----:B------:R-:W-:Y:S01]  /*10db0*/  FFMA.FTZ R7, R10, UR6, R36 ;  /* 0x000000060a077c23 */ /* 0x000fe20008010024 */
[----:B------:R-:W-:-:S04]  /*10dc0*/  IMAD.WIDE.U32 R26, R3, UR22, R26 ;  /* 0x00000016031a7c25 */ /* 0x000fc8000f8e001a */
[----:B------:R-:W-:Y:S01]  /*10dd0*/  FFMA.FTZ R4, R5, R30, -R4 ;  /* 0x0000001e05047223 */ /* 0x000fe20000010804 */
[----:B------:R-:W-:Y:S01]  /*10de0*/  FFMA.FTZ R7, R0, R31, -R7 ;  /* 0x0000001f00077223 */ /* 0x000fe20000010807 */
[----:B------:R-:W-:Y:S02]  /*10df0*/  IMAD R2, R2, UR22, RZ ;  /* 0x0000001602027c24 */ /* 0x000fe4000f8e02ff */
[----:B------:R-:W-:Y:S01]  /*10e00*/  FMUL.FTZ R4, R4, UR20 ;  /* 0x0000001404047c20 */ /* 0x000fe20008410000 */
[----:B------:R-:W-:Y:S01]  /*10e10*/  FMUL.FTZ R5, R7, UR20 ;  /* 0x0000001407057c20 */ /* 0x000fe20008410000 */
[----:B------:R-:W-:Y:S01]  /*10e20*/  IMAD R3, R3, UR23, R2 ;  /* 0x0000001703037c24 */ /* 0x000fe2000f8e0202 */
[----:B------:R-:W-:Y:S02]  /*10e30*/  ULDC.64 UR22, c[0x0][0x210] ;  /* 0x0000840000167ab9 */ /* 0x000fe40000000a00 */
[----:B------:R-:W-:Y:S02]  /*10e40*/  LEA R2, P0, R26, UR22, 0x1 ;  /* 0x000000161a027c11 */ /* 0x000fe4000f8008ff */
[----:B------:R-:W-:-:S02]  /*10e50*/  IADD3 R3, R27, R3, RZ ;  /* 0x000000031b037210 */ /* 0x000fc40007ffe0ff */
[----:B------:R-:W-:Y:S02]  /*10e60*/  F2FP.F16.F32.PACK_AB R5, R5, R4 ;  /* 0x000000040505723e */ /* 0x000fe400000000ff */
[----:B------:R-:W-:-:S05]  /*10e70*/  LEA.HI.X R3, R26, UR23, R3, 0x1, P0 ;  /* 0x000000171a037c11 */ /* 0x000fca00080f0c03 */
[----:B------:R0:W-:Y:S02]  /*10e80*/  STG.E desc[UR12][R2.64], R5 ;  /* 0x0000000502007986 */ /* 0x0001e4000c10190c */
.L_x_1369:
[----:B------:R-:W-:Y:S05]  /*10e90*/  BSYNC B0 ;  /* 0x0000000000007941 */ /* 0x000fea0003800000 */
.L_x_1368:
        /* <DEDUP_REMOVED lines=8> */
.L_x_1223:
[----:B------:R-:W1:Y:S01]  /*10f20*/  LDC R4, c[0x0][0xc] ;  /* 0x00000300ff047b82 */ /* 0x000e620000000800 */
[----:B------:R-:W-:Y:S01]  /*10f30*/  ISETP.NE.AND P2, PT, R25, RZ, PT ;  /* 0x000000ff1900720c */ /* 0x000fe20003f45270 */
[----:B------:R-:W-:Y:S06]  /*10f40*/  BSSY B0, `(.L_x_1371) ;  /* 0x0000015000007945 */ /* 0x000fec0003800000 */
[----:B------:R-:W2:Y:S08]  /*10f50*/  LDC R7, c[0x0][0x10] ;  /* 0x00000400ff077b82 */ /* 0x000eb00000000800 */
[----:B0-----:R-:W0:Y:S01]  /*10f60*/  LDC.64 R2, c[0x0][0x258] ;  /* 0x00009600ff027b82 */ /* 0x001e220000000a00 */
[----:B-1----:R-:W-:-:S02]  /*10f70*/  IADD3 R0, R4, -0x1, RZ ;  /* 0xffffffff04007810 */ /* 0x002fc40007ffe0ff */
[----:B------:R-:W-:Y:S02]  /*10f80*/  ISETP.NE.AND P1, PT, R4, 0x1, PT ;  /* 0x000000010400780c */ /* 0x000fe40003f25270 */
[----:B------:R-:W-:Y:S02]  /*10f90*/  ISETP.NE.AND P0, PT, R0, UR15, PT ;  /* 0x0000000f00007c0c */ /* 0x000fe4000bf05270 */
[C---:B--2---:R-:W-:Y:S02]  /*10fa0*/  IADD3 R5, R7.reuse, -0x1, RZ ;  /* 0xffffffff07057810 */ /* 0x044fe40007ffe0ff */
[----:B------:R-:W-:Y:S02]  /*10fb0*/  SHF.L.U32 R0, R7, 0x1, RZ ;  /* 0x0000000107007819 */ /* 0x000fe400000006ff */
[----:B------:R-:W-:Y:S02]  /*10fc0*/  ISETP.NE.OR P0, PT, R24, R5, P0 ;  /* 0x000000051800720c */ /* 0x000fe40000705670 */
[----:B------:R-:W-:-:S05]  /*10fd0*/  SEL R5, R0, RZ, P1 ;  /* 0x000000ff00057207 */ /* 0x000fca0000800000 */
[----:B0-----:R-:W-:Y:S01]  /*10fe0*/  IMAD.WIDE.U32 R2, R5, 0x4, R2 ;  /* 0x0000000405027825 */ /* 0x001fe200078e0002 */
        /* <DEDUP_REMOVED lines=10> */
.L_x_1372:
[----:B------:R-:W-:Y:S05]  /*11090*/  BSYNC B0 ;  /* 0x0000000000007941 */ /* 0x000fea0003800000 */
.L_x_1371:
[----:B------:R-:W-:Y:S05]  /*110a0*/  @P0 EXIT ;  /* 0x000000000000094d */ /* 0x000fea0003800000 */
[----:B------:R-:W-:Y:S05]  /*110b0*/  @P2 BRA `(.L_x_1373) ;  /* 0x0000000000202947 */ /* 0x000fea0003800000 */
[----:B------:R-:W-:-:S05]  /*110c0*/  IMAD R0, R4, R7, RZ ;  /* 0x0000000704007224 */ /* 0x000fca00078e02ff */
[----:B------:R-:W-:-:S13]  /*110d0*/  ISETP.NE.AND P0, PT, R0, -0x1, PT ;  /* 0xffffffff0000780c */ /* 0x000fda0003f05270 */
[----:B------:R-:W-:Y:S05]  /*110e0*/  @!P0 BRA `(.L_x_1373) ;  /* 0x0000000000148947 */ /* 0x000fea0003800000 */
.L_x_1374:
[----:B0-----:R-:W2:Y:S04]  /*110f0*/  LDG.E.STRONG.GPU R5, desc[UR12][R2.64] ;  /* 0x0000000c02057981 */ /* 0x001ea8000c1ef900 */
[----:B--2---:R-:W-:Y:S01]  /*11100*/  CCTL.IVALL ;  /* 0x00000000ff00798f */ /* 0x004fe20002000000 */
[----:B------:R-:W-:Y:S05]  /*11110*/  YIELD ;  /* 0x0000000000007946 */ /* 0x000fea0003800000 */
[----:B------:R-:W-:-:S13]  /*11120*/  ISETP.NE.AND P0, PT, R5, R0, PT ;  /* 0x000000000500720c */ /* 0x000fda0003f05270 */
[----:B------:R-:W-:Y:S05]  /*11130*/  @P0 BRA `(.L_x_1374) ;  /* 0xfffffffc00ec0947 */ /* 0x000fea000383ffff */
.L_x_1373:
[----:B------:R-:W-:Y:S05]  /*11140*/  WARPSYNC.ALL ;  /* 0x0000000000007948 */ /* 0x000fea0003800000 */
[----:B------:R-:W1:Y:S08]  /*11150*/  LDC.64 R22, c[0x0][0x288] ;  /* 0x0000a200ff167b82 */ /* 0x000e700000000a00 */
[----:B------:R-:W-:Y:S01]  /*11160*/  BAR.SYNC.DEFER_BLOCKING 0x0 ;  /* 0x0000000000007b1d */ /* 0x000fe20000010000 */
[----:B-1----:R-:W-:-:S04]  /*11170*/  LEA.HI R0, P0, R23, R22, RZ, 0x1 ;  /* 0x0000001617007211 */ /* 0x002fc800078108ff */
[----:B0-----:R-:W-:-:S04]  /*11180*/  IADD3.X R3, RZ, R23, RZ, P0, !PT ;  /* 0x00000017ff037210 */ /* 0x001fc800007fe4ff */
        /* <DEDUP_REMOVED lines=19> */
.L_x_1375:
        /* <DEDUP_REMOVED lines=23> */
.L_x_1376:
        /* <DEDUP_REMOVED lines=13> */
.L_x_5231:


//--------------------- .text._Z35group_norm_nhwc_bwd_one_pass_kernelI11Fp16IOBf16WLi64ELi64ELi512EEv26Group_norm_nhwc_bwd_params --------------------------
	.section	.text._Z35group_norm_nhwc_bwd_one_pass_kernelI11Fp16IOBf16WLi64ELi64ELi512EEv26Group_norm_nhwc_bwd_params,"ax",@progbits
	.align	128
        .global         _Z35group_norm_nhwc_bwd_one_pass_kernelI11Fp16IOBf16WLi64ELi64ELi512EEv26Group_norm_nhwc_bwd_params
        .type           _Z35group_norm_nhwc_bwd_one_pass_kernelI11Fp16IOBf16WLi64ELi64ELi512EEv26Group_norm_nhwc_bwd_params,@function
        .size           _Z35group_norm_nhwc_bwd_one_pass_kernelI11Fp16IOBf16WLi64ELi64ELi512EEv26Group_norm_nhwc_bwd_params,(.L_x_5232 - _Z35group_norm_nhwc_bwd_one_pass_kernelI11Fp16IOBf16WLi64ELi64ELi512EEv26Group_norm_nhwc_bwd_params)
        .other          _Z35group_norm_nhwc_bwd_one_pass_kernelI11Fp16IOBf16WLi64ELi64ELi512EEv26Group_norm_nhwc_bwd_params,@"STO_CUDA_ENTRY STV_DEFAULT"
_Z35group_norm_nhwc_bwd_one_pass_kernelI11Fp16IOBf16WLi64ELi64ELi512EEv26Group_norm_nhwc_bwd_params:
.text._Z35group_norm_nhwc_bwd_one_pass_kernelI11Fp16IOBf16WLi64ELi64ELi512EEv26Group_norm_nhwc_bwd_params:
        /* <DEDUP_REMOVED lines=53> */
.L_x_1412:
[----:B0-----:R-:W0:Y:S01]  /*0350*/  LDC R16, c[0x0][0x2a0] ;  /* 0x0000a800ff107b82 */ /* 0x001e220000000800 */
[----:B------:R-:W-:Y:S01]  /*0360*/  ISETP.LE.AND P0, PT, RZ, UR15, PT ;  /* 0x0000000fff007c0c */ /* 0x000fe2000bf03270 */
[----:B------:R-:W-:Y:S01]  /*0370*/  ULDC.64 UR10, c[0x0][0x248] ;  /* 0x00009200000a7ab9 */ /* 0x000fe20000000a00 */
[----:B------:R-:W-:Y:S01]  /*0380*/  ULDC.64 UR20, c[0x0][0x290] ;  /* 0x0000a40000147ab9 */ /* 0x000fe20000000a00 */
[----:B------:R-:W-:Y:S01]  /*0390*/  UIMAD.WIDE UR10, UR15, 0x8, UR10 ;  /* 0x000000080f0a78a5 */ /* 0x000fe2000f8e020a */
[----:B------:R-:W-:-:S03]  /*03a0*/  ULDC.64 UR18, c[0x0][0x298] ;  /* 0x0000a60000127ab9 */ /* 0x000fc60000000a00 */
[----:B-1----:R-:W1:Y:S02]  /*03b0*/  @P2 LDC.64 R22, c[0x0][0x288] ;  /* 0x0000a200ff162b82 */ /* 0x002e640000000a00 */
[----:B------:R-:W-:Y:S02]  /*03c0*/  MOV R18, UR10 ;  /* 0x0000000a00127c02 */ /* 0x000fe40008000f00 */
[----:B------:R-:W-:-:S04]  /*03d0*/  MOV R19, UR11 ;  /* 0x0000000b00137c02 */ /* 0x000fc80008000f00 */
[----:B------:R-:W2:Y:S02]  /*03e0*/  @P1 LDC.64 R20, c[0x0][0x230] ;  /* 0x00008c00ff141b82 */ /* 0x000ea40000000a00 */
[----:B------:R-:W3:Y:S01]  /*03f0*/  LDG.E.64 R18, desc[UR12][R18.64] ;  /* 0x0000000c12127981 */ /* 0x000ee2000c1e1b00 */
[----:B0-----:R-:W-:-:S05]  /*0400*/  IABS R15, R16 ;  /* 0x00000010000f7213 */ /* 0x001fca0000000000 */
        /* <DEDUP_REMOVED lines=18> */
[----:B-1----:R-:W-:-:S12]  /*0530*/  IMAD R24, R17, UR14, R14 ;  /* 0x0000000e11187c24 */ /* 0x002fd8000f8e020e */
[-C--:B------:R-:W-:Y:S02]  /*0540*/  @!P5 IADD3 R10, R10, -R15.reuse, RZ ;  /* 0x8000000f0a0ad210 */ /* 0x080fe40007ffe0ff */
[----:B------:R-:W-:Y:S02]  /*0550*/  @!P5 IADD3 R13, R13, 0x1, RZ ;  /* 0x000000010d0dd810 */ /* 0x000fe40007ffe0ff */
[CC--:B------:R-:W-:Y:S02]  /*0560*/  ISETP.GE.U32.AND P4, PT, R10.reuse, R15.reuse, PT ;  /* 0x0000000f0a00720c */ /* 0x0c0fe40003f86070 */
[----:B------:R-:W-:Y:S02]  /*0570*/  ISETP.GT.U32.AND P5, PT, R15, R10, PT ;  /* 0x0000000a0f00720c */ /* 0x000fe40003fa4070 */
[----:B------:R-:W-:-:S04]  /*0580*/  IADD3 R15, R10, -R15, RZ ;  /* 0x8000000f0a0f7210 */ /* 0x000fc80007ffe0ff */
[----:B------:R-:W-:Y:S02]  /*0590*/  SEL R10, R15, R10, !P5 ;  /* 0x0000000a0f0a7207 */ /* 0x000fe40006800000 */
[----:B------:R-:W1:Y:S02]  /*05a0*/  @P1 LDC.64 R14, c[0x0][0x288] ;  /* 0x0000a200ff0e1b82 */ /* 0x000e640000000a00 */
        /* <DEDUP_REMOVED lines=8> */
[----:B------:R-:W-:Y:S02]  /*0630*/  IADD3 R13, R24, 0x20, RZ ;  /* 0x00000020180d7810 */ /* 0x000fe40007ffe0ff */
[----:B------:R-:W-:-:S02]  /*0640*/  SHF.L.U32 R12, R39, 0x1, RZ ;  /* 0x00000001270c7819 */ /* 0x000fc400000006ff */
[----:B------:R-:W-:Y:S02]  /*0650*/  ISETP.GE.U32.AND P0, PT, R13, UR20, PT ;  /* 0x000000140d007c0c */ /* 0x000fe4000bf06070 */
[----:B------:R-:W-:Y:S02]  /*0660*/  SHF.R.S32.HI R16, RZ, 0x1f, R13 ;  /* 0x0000001fff107819 */ /* 0x000fe4000001140d */
[----:B------:R-:W-:Y:S02]  /*0670*/  LOP3.LUT R13, R12, 0x3e, RZ, 0xc0, !PT ;  /* 0x0000003e0c0d7812 */ /* 0x000fe400078ec0ff */
[----:B------:R-:W-:Y:S02]  /*0680*/  ISETP.GE.AND.EX P0, PT, R16, UR21, PT, P0 ;  /* 0x0000001510007c0c */ /* 0x000fe4000bf06300 */
[----:B------:R-:W-:Y:S02]  /*0690*/  SHF.R.S32.HI R16, RZ, 0x1f, R43 ;  /* 0x0000001fff107819 */ /* 0x000fe4000001142b */
[----:B------:R-:W-:-:S03]  /*06a0*/  LEA R12, R10, R13, 0x6 ;  /* 0x0000000d0a0c7211 */ /* 0x000fc600078e30ff */
[----:B------:R-:W-:Y:S01]  /*06b0*/  IMAD R16, R16, UR18, RZ ;  /* 0x0000001210107c24 */ /* 0x000fe2000f8e02ff */
[----:B------:R-:W-:-:S03]  /*06c0*/  SHF.R.S32.HI R13, RZ, 0x1f, R12 ;  /* 0x0000001fff0d7819 */ /* 0x000fc6000001140c */
[C---:B------:R-:W-:Y:S02]  /*06d0*/  IMAD R45, R43.reuse, UR19, R16 ;  /* 0x000000132b2d7c24 */ /* 0x040fe4000f8e0210 */
[----:B------:R-:W-:Y:S01]  /*06e0*/  IMAD.WIDE.U32 R42, R43, UR18, R12 ;  /* 0x000000122b2a7c25 */ /* 0x000fe2000f8e000c */
[----:B------:R-:W-:Y:S01]  /*06f0*/  ISETP.LT.U32.AND P0, PT, R39, 0x200, !P0 ;  /* 0x000002002700780c */ /* 0x000fe20004701070 */
[----:B------:R-:W4:Y:S01]  /*0700*/  @P1 LDC.64 R16, c[0x0][0x228] ;  /* 0x00008a00ff101b82 */ /* 0x000f220000000a00 */
[----:B------:R-:W-:Y:S01]  /*0710*/  IADD3 R24, R24, 0x30, RZ ;  /* 0x0000003018187810 */ /* 0x000fe20007ffe0ff */
[----:B-1----:R-:W-:Y:S01]  /*0720*/  @P1 IMAD R25, R5, R14, RZ ;  /* 0x0000000e05191224 */ /* 0x002fe200078e02ff */
[----:B------:R-:W-:Y:S02]  /*0730*/  IADD3 R45, R43, R45, RZ ;  /* 0x0000002d2b2d7210 */ /* 0x000fe40007ffe0ff */
[----:B------:R-:W-:Y:S01]  /*0740*/  @P1 MOV R44, R42 ;  /* 0x0000002a002c1202 */ /* 0x000fe20000000f00 */
[----:B------:R-:W-:Y:S01]  /*0750*/  @P1 IMAD R27, R0, R15, R25 ;  /* 0x0000000f001b1224 */ /* 0x000fe200078e0219 */
[----:B------:R-:W-:-:S03]  /*0760*/  ISETP.GE.U32.AND P3, PT, R24, UR20, PT ;  /* 0x0000001418007c0c */ /* 0x000fc6000bf66070 */
[----:B------:R-:W-:Y:S01]  /*0770*/  @P1 IMAD.WIDE.U32 R28, R0, R14, R44 ;  /* 0x0000000e001c1225 */ /* 0x000fe200078e002c */
[----:B------:R-:W-:Y:S01]  /*0780*/  SHF.R.S32.HI R24, RZ, 0x1f, R24 ;  /* 0x0000001fff187819 */ /* 0x000fe20000011418 */
[----:B------:R-:W1:Y:S03]  /*0790*/  @P0 LDC.64 R14, c[0x0][0x288] ;  /* 0x0000a200ff0e0b82 */ /* 0x000e660000000a00 */
[----:B------:R-:W-:Y:S02]  /*07a0*/  @P1 IADD3 R27, R29, R27, RZ ;  /* 0x0000001b1d1b1210 */ /* 0x000fe40007ffe0ff */
[----:B------:R-:W-:Y:S01]  /*07b0*/  ISETP.GE.AND.EX P3, PT, R24, UR21, PT, P3 ;  /* 0x0000001518007c0c */ /* 0x000fe2000bf66330 */
[----:B------:R-:W-:Y:S01]  /*07c0*/  @P2 IMAD R34, R7, R22, RZ ;  /* 0x0000001607222224 */ /* 0x000fe200078e02ff */
[----:B------:R-:W-:Y:S02]  /*07d0*/  @P1 SHF.L.U32 R35, R28, 0x1, RZ ;  /* 0x000000011c231819 */ /* 0x000fe400000006ff */
[----:B------:R-:W-:-:S02]  /*07e0*/  CS2R R36, SRZ ;  /* 0x0000000000247805 */ /* 0x000fc4000001ff00 */
[----:B------:R-:W-:Y:S01]  /*07f0*/  @P1 SHF.L.U64.HI R32, R28, 0x1, R27 ;  /* 0x000000011c201819 */ /* 0x000fe2000001021b */
[----:B------:R-:W3:Y:S01]  /*0800*/  @P2 LDC.64 R24, c[0x0][0x228] ;  /* 0x00008a00ff182b82 */ /* 0x000ee20000000a00 */
[----:B------:R-:W-:Y:S02]  /*0810*/  ISETP.LT.U32.AND P3, PT, R39, 0x200, !P3 ;  /* 0x000002002700780c */ /* 0x000fe40005f61070 */
[----:B------:R-:W-:Y:S02]  /*0820*/  @P2 MOV R28, R42 ;  /* 0x0000002a001c2202 */ /* 0x000fe40000000f00 */
[----:B------:R-:W-:Y:S01]  /*0830*/  @P2 MOV R29, R45 ;  /* 0x0000002d001d2202 */ /* 0x000fe20000000f00 */
[----:B------:R-:W-:Y:S01]  /*0840*/  @P2 IMAD R27, R3, R23, R34 ;  /* 0x00000017031b2224 */ /* 0x000fe200078e0222 */
[----:B--2---:R-:W-:Y:S01]  /*0850*/  @P1 IADD3 R20, P4, R35, R20, RZ ;  /* 0x0000001423141210 */ /* 0x004fe20007f9e0ff */
[----:B------:R-:W-:-:S03]  /*0860*/  @P2 IMAD.WIDE.U32 R22, R3, R22, R28 ;  /* 0x0000001603162225 */ /* 0x000fc600078e001c */
[C---:B------:R-:W-:Y:S02]  /*0870*/  @P1 IADD3.X R21, R32.reuse, R21, RZ, P4, !PT ;  /* 0x0000001520151210 */ /* 0x040fe400027fe4ff */
[----:B----4-:R-:W-:Y:S01]  /*0880*/  @P1 IADD3 R34, P4, R35, R16, RZ ;  /* 0x0000001023221210 */ /* 0x010fe20007f9e0ff */
[----:B------:R-:W2:Y:S01]  /*0890*/  @P3 LDC.64 R28, c[0x0][0x288] ;  /* 0x0000a200ff1c3b82 */ /* 0x000ea20000000a00 */
[----:B------:R-:W-:Y:S01]  /*08a0*/  @P2 IADD3 R23, R23, R27, RZ ;  /* 0x0000001b17172210 */ /* 0x000fe20007ffe0ff */
[----:B------:R4:W3:Y:S01]  /*08b0*/  @P1 LDG.E R37, desc[UR12][R20.64] ;  /* 0x0000000c14251981 */ /* 0x0008e2000c1e1900 */
[----:B------:R-:W-:Y:S02]  /*08c0*/  @P1 IADD3.X R35, R32, R17, RZ, P4, !PT ;  /* 0x0000001120231210 */ /* 0x000fe400027fe4ff */
[C---:B------:R-:W-:Y:S02]  /*08d0*/  @P2 SHF.L.U32 R17, R22.reuse, 0x1, RZ ;  /* 0x0000000116112819 */ /* 0x040fe400000006ff */
[----:B------:R-:W-:Y:S01]  /*08e0*/  @P2 SHF.L.U64.HI R40, R22, 0x1, R23 ;  /* 0x0000000116282819 */ /* 0x000fe20000010217 */
[----:B-1----:R-:W-:Y:S01]  /*08f0*/  @P0 IMAD R16, R9, R14, RZ ;  /* 0x0000000e09100224 */ /* 0x002fe200078e02ff */
[----:B------:R-:W1:Y:S01]  /*0900*/  @P0 LDC.64 R22, c[0x0][0x230] ;  /* 0x00008c00ff160b82 */ /* 0x000e620000000a00 */
[----:B------:R-:W-:Y:S01]  /*0910*/  @P0 MOV R32, R42 ;  /* 0x0000002a00200202 */ /* 0x000fe20000000f00 */
[----:B------:R-:W-:Y:S01]  /*0920*/  HFMA2.MMA R38, -RZ, RZ, 0, 0 ;  /* 0x00000000ff267435 */ /* 0x000fe200000001ff */
[----:B------:R-:W-:-:S05]  /*0930*/  @P0 MOV R33, R45 ;  /* 0x0000002d00210202 */ /* 0x000fca0000000f00 */
[----:B----4-:R-:W4:Y:S01]  /*0940*/  @P0 LDC.64 R20, c[0x0][0x228] ;  /* 0x00008a00ff140b82 */ /* 0x010f220000000a00 */
[C---:B------:R-:W-:Y:S01]  /*0950*/  @P0 IMAD R27, R4.reuse, R15, R16 ;  /* 0x0000000f041b0224 */ /* 0x040fe200078e0210 */
[----:B0-----:R-:W-:Y:S01]  /*0960*/  @P2 IADD3 R30, P4, R17, R30, RZ ;  /* 0x0000001e111e2210 */ /* 0x001fe20007f9e0ff */
[----:B------:R-:W-:Y:S01]  /*0970*/  @P0 IMAD.WIDE.U32 R32, R4, R14, R32 ;  /* 0x0000000e04200225 */ /* 0x000fe200078e0020 */
[----:B------:R0:W5:Y:S04]  /*0980*/  @P1 LDG.E R36, desc[UR12][R34.64] ;  /* 0x0000000c22241981 */ /* 0x000168000c1e1900 */
[----:B------:R-:W3:Y:S01]  /*0990*/  @P3 LDC.64 R14, c[0x0][0x230] ;  /* 0x00008c00ff0e3b82 */ /* 0x000ee20000000a00 */
[----:B------:R-:W-:Y:S02]  /*09a0*/  @P2 IADD3.X R31, R40, R31, RZ, P4, !PT ;  /* 0x0000001f281f2210 */ /* 0x000fe400027fe4ff */
[----:B------:R-:W-:Y:S01]  /*09b0*/  @P0 IADD3 R27, R33, R27, RZ ;  /* 0x0000001b211b0210 */ /* 0x000fe20007ffe0ff */
[----:B--2---:R-:W-:Y:S01]  /*09c0*/  @P3 IMAD R33, R11, R28, RZ ;  /* 0x0000001c0b213224 */ /* 0x004fe200078e02ff */
[C---:B------:R-:W-:Y:S01]  /*09d0*/  @P0 SHF.L.U32 R41, R32.reuse, 0x1, RZ ;  /* 0x0000000120290819 */ /* 0x040fe200000006ff */
[----:B------:R2:W5:Y:S01]  /*09e0*/  @P2 LDG.E R38, desc[UR12][R30.64] ;  /* 0x0000000c1e262981 */ /* 0x000562000c1e1900 */
[----:B0-----:R-:W-:Y:S01]  /*09f0*/  @P0 SHF.L.U64.HI R34, R32, 0x1, R27 ;  /* 0x0000000120220819 */ /* 0x001fe2000001021b */
[----:B------:R-:W-:Y:S01]  /*0a00*/  @P3 IMAD R33, R6, R29, R33 ;  /* 0x0000001d06213224 */ /* 0x000fe200078e0221 */
[----:B-1----:R-:W-:-:S02]  /*0a10*/  @P0 IADD3 R22, P4, R41, R22, RZ ;  /* 0x0000001629160210 */ /* 0x002fc40007f9e0ff */
[----:B--2---:R-:W-:Y:S02]  /*0a20*/  @P3 MOV R30, R42 ;  /* 0x0000002a001e3202 */ /* 0x004fe40000000f00 */
[----:B------:R-:W-:Y:S02]  /*0a30*/  @P3 MOV R31, R45 ;  /* 0x0000002d001f3202 */ /* 0x000fe40000000f00 */
[----:B------:R-:W-:Y:S01]  /*0a40*/  @P0 IADD3.X R23, R34, R23, RZ, P4, !PT ;  /* 0x0000001722170210 */ /* 0x000fe200027fe4ff */
[----:B------:R-:W-:Y:S01]  /*0a50*/  @P3 IMAD.WIDE.U32 R28, R6, R28, R30 ;  /* 0x0000001c061c3225 */ /* 0x000fe200078e001e */
[----:B----4-:R-:W-:Y:S02]  /*0a60*/  @P0 IADD3 R20, P4, R41, R20, RZ ;  /* 0x0000001429140210 */ /* 0x010fe40007f9e0ff */
[----:B---3--:R-:W-:Y:S02]  /*0a70*/  @P2 IADD3 R24, P5, R17, R24, RZ ;  /* 0x0000001811182210 */ /* 0x008fe40007fbe0ff */
[----:B------:R-:W-:Y:S01]  /*0a80*/  @P3 IADD3 R29, R29, R33, RZ ;  /* 0x000000211d1d3210 */ /* 0x000fe20007ffe0ff */
[----:B------:R-:W-:Y:S01]  /*0a90*/  HFMA2.MMA R35, -RZ, RZ, 0, 0 ;  /* 0x00000000ff237435 */ /* 0x000fe200000001ff */
[----:B------:R-:W-:Y:S01]  /*0aa0*/  @P3 SHF.L.U32 R27, R28, 0x1, RZ ;  /* 0x000000011c1b3819 */ /* 0x000fe200000006ff */
[----:B------:R-:W0:Y:S01]  /*0ab0*/  @P3 LDC.64 R16, c[0x0][0x228] ;  /* 0x00008a00ff103b82 */ /* 0x000e220000000a00 */
[----:B------:R-:W-:Y:S01]  /*0ac0*/  @P0 IADD3.X R21, R34, R21, RZ, P4, !PT ;  /* 0x0000001522150210 */ /* 0x000fe200027fe4ff */
[----:B------:R-:W-:Y:S01]  /*0ad0*/  HFMA2.MMA R34, -RZ, RZ, 0, 0 ;  /* 0x00000000ff227435 */ /* 0x000fe200000001ff */
[----:B------:R-:W-:-:S02]  /*0ae0*/  @P2 IADD3.X R25, R40, R25, RZ, P5, !PT ;  /* 0x0000001928192210 */ /* 0x000fc40002ffe4ff */
[----:B------:R-:W-:Y:S02]  /*0af0*/  @P3 SHF.L.U64.HI R28, R28, 0x1, R29 ;  /* 0x000000011c1c3819 */ /* 0x000fe4000001021d */
[----:B------:R-:W-:Y:S01]  /*0b00*/  @P3 IADD3 R14, P5, R27, R14, RZ ;  /* 0x0000000e1b0e3210 */ /* 0x000fe20007fbe0ff */
[----:B------:R-:W5:Y:S03]  /*0b10*/  @P2 LDG.E R35, desc[UR12][R24.64] ;  /* 0x0000000c18232981 */ /* 0x000f66000c1e1900 */
[----:B------:R-:W-:-:S05]  /*0b20*/  @P3 IADD3.X R15, R28, R15, RZ, P5, !PT ;  /* 0x0000000f1c0f3210 */ /* 0x000fca0002ffe4ff */
[----:B------:R-:W5:Y:S01]  /*0b30*/  @P3 LDG.E R34, desc[UR12][R14.64] ;  /* 0x0000000c0e223981 */ /* 0x000f62000c1e1900 */
[----:B------:R-:W-:-:S06]  /*0b40*/  CS2R R32, SRZ ;  /* 0x0000000000207805 */ /* 0x000fcc000001ff00 */
[----:B------:R-:W5:Y:S04]  /*0b50*/  @P0 LDG.E R33, desc[UR12][R22.64] ;  /* 0x0000000c16210981 */ /* 0x000f68000c1e1900 */
[----:B------:R-:W5:Y:S01]  /*0b60*/  @P0 LDG.E R32, desc[UR12][R20.64] ;  /* 0x0000000c14200981 */ /* 0x000f62000c1e1900 */
[----:B------:R-:W-:-:S13]  /*0b70*/  R2UR UR20, R18 ;  /* 0x00000000121472ca */ /* 0x000fda00000e0000 */
[----:B------:R-:W-:-:S05]  /*0b80*/  MOV R18, UR20 ;  /* 0x0000001400127c02 */ /* 0x000fca0008000f00 */
[----:B------:R-:W-:-:S05]  /*0b90*/  FFMA.FTZ R19, -R18, UR20, R19 ;  /* 0x0000001412137c23 */ /* 0x000fca0008010113 */
[----:B------:R-:W-:-:S13]  /*0ba0*/  FSETP.GTU.FTZ.AND P0, PT, R19, RZ, PT ;  /* 0x000000ff1300720b */ /* 0x000fda0003f1c000 */
[----:B------:R-:W-:Y:S01]  /*0bb0*/  VOTEU.ANY UP0, P0 ;  /* 0x00000000003f7886 */ /* 0x000fe20000000100 */
[----:B------:R-:W-:-:S04]  /*0bc0*/  PLOP3.LUT P0, PT, PT, PT, UP0, 0x80, 0x0 ;  /* 0x000000000000781c */ /* 0x000fc80003f0f008 */
[----:B------:R-:W-:-:S09]  /*0bd0*/  @UP0 ULDC UR10, c[0x0][0x250] ;  /* 0x00009400000a0ab9 */ /* 0x000fd20000000800 */
[----:B------:R-:W-:-:S06]  /*0be0*/  @P0 FADD.FTZ R18, R19, UR10 ;  /* 0x0000000a13120e21 */ /* 0x000fcc0008010000 */
[----:B------:R-:W1:Y:S01]  /*0bf0*/  @P0 MUFU.RSQ R18, R18 ;  /* 0x0000001200120308 */ /* 0x000e620000001400 */
[----:B0-----:R-:W-:Y:S02]  /*0c00*/  @P3 IADD3 R16, P6, R27, R16, RZ ;  /* 0x000000101b103210 */ /* 0x001fe40007fde0ff */
[----:B------:R-:W-:Y:S01]  /*0c10*/  CS2R R30, SRZ ;  /* 0x00000000001e7805 */ /* 0x000fe2000001ff00 */
[----:B------:R-:W-:Y:S01]  /*0c20*/  UMOV UR18, 0x3f800000 ;  /* 0x3f80000000127882 */ /* 0x000fe20000000000 */
[----:B------:R-:W-:Y:S02]  /*0c30*/  @P3 IADD3.X R17, R28, R17, RZ, P6, !PT ;  /* 0x000000111c113210 */ /* 0x000fe400037fe4ff */
[----:B-1----:R-:W-:Y:S01]  /*0c40*/  @P0 R2UR UR10, R18 ;  /* 0x00000000120a02ca */ /* 0x002fe200000e0000 */
[----:B------:R-:W-:Y:S01]  /*0c50*/  BSSY B0, `(.L_x_1378) ;  /* 0x000001b000007945 */ /* 0x000fe20003800000 */
[----:B------:R-:W-:Y:S01]  /*0c60*/  ISETP.GT.U32.AND P0, PT, R39, 0x1ff, PT ;  /* 0x000001ff2700780c */ /* 0x000fe20003f04070 */
[----:B------:R-:W-:Y:S01]  /*0c70*/  HFMA2.MMA R27, -RZ, RZ, 0, 0 ;  /* 0x00000000ff1b7435 */ /* 0x000fe200000001ff */
[----:B------:R0:W5:Y:S01]  /*0c80*/  @P3 LDG.E R31, desc[UR12][R16.64] ;  /* 0x0000000c101f3981 */ /* 0x000162000c1e1900 */
[----:B------:R-:W-:-:S02]  /*0c90*/  ISETP.NE.AND P4, PT, RZ, UR16, PT ;  /* 0x00000010ff007c0c */ /* 0x000fc4000bf85270 */
[----:B------:R-:W-:-:S06]  /*0ca0*/  CS2R R28, SRZ ;  /* 0x00000000001c7805 */ /* 0x000fcc000001ff00 */
[----:B------:R-:W-:Y:S01]  /*0cb0*/  @UP0 UMOV UR18, UR10 ;  /* 0x0000000a00120c82 */ /* 0x000fe20008000000 */
[--C-:B0-----:R-:W-:Y:S02]  /*0cc0*/  HADD2.F32 R17, -RZ, R37.reuse.H0_H0 ;  /* 0x20000025ff117230 */ /* 0x101fe40000004100 */
[----:B------:R-:W-:Y:S01]  /*0cd0*/  HADD2.F32 R19, -RZ, R37.H1_H1 ;  /* 0x30000025ff137230 */ /* 0x000fe20000004100 */
[----:B------:R-:W-:Y:S06]  /*0ce0*/  @P0 BRA `(.L_x_1379) ;  /* 0x0000000000440947 */ /* 0x000fec0003800000 */
        /* <DEDUP_REMOVED lines=17> */
.L_x_1379:
[----:B------:R-:W-:Y:S05]  /*0e00*/  BSYNC B0 ;  /* 0x0000000000007941 */ /* 0x000fea0003800000 */
.L_x_1378:
[----:B------:R-:W-:Y:S01]  /*0e10*/  FADD.FTZ R12, R17, -UR20 ;  /* 0x80000014110c7e21 */ /* 0x000fe20008010000 */
        /* <DEDUP_REMOVED lines=24> */
.L_x_1380:
        /* <DEDUP_REMOVED lines=12> */
[----:B------:R-:W-:-:S02]  /*1060*/  HADD2.F32 R18, -RZ, R35.H1_H1 ;  /* 0x30000023ff127230 */ /* 0x000fc40000004100 */
[----:B------:R-:W-:Y:S01]  /*1070*/  FFMA.FTZ R46, R12, R15, RZ ;  /* 0x0000000f0c2e7223 */ /* 0x000fe200000100ff */
        /* <DEDUP_REMOVED lines=20> */
.L_x_1381:
[----:B------:R-:W-:Y:S01]  /*11c0*/  FADD.FTZ R20, RZ, R15 ;  /* 0x0000000fff147221 */ /* 0x000fe20000010000 */
[----:B------:R-:W-:Y:S01]  /*11d0*/  FMUL.FTZ R23, R21, R30 ;  /* 0x0000001e15177220 */ /* 0x000fe20000410000 */
[----:B------:R-:W-:Y:S01]  /*11e0*/  FFMA.FTZ R24, R13, R14, RZ ;  /* 0x0000000e0d187223 */ /* 0x000fe200000100ff */
[--C-:B------:R-:W-:Y:S02]  /*11f0*/  HADD2.F32 R22, -RZ, R33.reuse.H0_H0 ;  /* 0x20000021ff167230 */ /* 0x100fe40000004100 */
[----:B------:R-:W-:Y:S01]  /*1200*/  FADD.FTZ R15, R20, R21 ;  /* 0x00000015140f7221 */ /* 0x000fe20000010000 */
[----:B------:R-:W-:Y:S01]  /*1210*/  FADD.FTZ R20, R17, R23 ;  /* 0x0000001711147221 */ /* 0x000fe20000010000 */
[----:B------:R-:W-:Y:S01]  /*1220*/  FADD.FTZ R17, RZ, R14 ;  /* 0x0000000eff117221 */ /* 0x000fe20000010000 */
[----:B------:R-:W-:Y:S02]  /*1230*/  HADD2.F32 R14, -RZ, R33.H1_H1 ;  /* 0x30000021ff0e7230 */ /* 0x000fe40000004100 */
[C---:B------:R-:W-:Y:S01]  /*1240*/  FFMA.FTZ R12, R48.reuse, R21, R46 ;  /* 0x00000015300c7223 */ /* 0x040fe2000001002e */
[----:B------:R-:W-:Y:S01]  /*1250*/  FFMA.FTZ R16, R48, R23, R16 ;  /* 0x0000001730107223 */ /* 0x000fe20000010010 */
[----:B------:R-:W-:Y:S01]  /*1260*/  FMUL.FTZ R21, R18, R27 ;  /* 0x0000001b12157220 */ /* 0x000fe20000410000 */
[----:B------:R-:W-:Y:S01]  /*1270*/  FADD.FTZ R22, R22, -UR20 ;  /* 0x8000001416167e21 */ /* 0x000fe20008010000 */
[----:B------:R-:W-:Y:S01]  /*1280*/  FADD.FTZ R14, R14, -UR20 ;  /* 0x800000140e0e7e21 */ /* 0x000fe20008010000 */
[C---:B------:R-:W-:Y:S01]  /*1290*/  FFMA.FTZ R13, R19.reuse, R18, R24 ;  /* 0x00000012130d7223 */ /* 0x040fe20000010018 */
[----:B------:R-:W-:Y:S01]  /*12a0*/  FFMA.FTZ R19, R19, R21, R16 ;  /* 0x0000001513137223 */ /* 0x000fe20000010010 */
[----:B------:R-:W-:Y:S01]  /*12b0*/  FADD.FTZ R18, R17, R18 ;  /* 0x0000001211127221 */ /* 0x000fe20000010000 */
[----:B------:R-:W-:Y:S01]  /*12c0*/  FADD.FTZ R16, R21, R20 ;  /* 0x0000001415107221 */ /* 0x000fe20000010000 */
[----:B------:R-:W-:-:S02]  /*12d0*/  HADD2.F32 R21, -RZ, R32.H0_H0 ;  /* 0x20000020ff157230 */ /* 0x000fc40000004100 */
        /* <DEDUP_REMOVED lines=22> */
.L_x_1382:
[----:B------:R-:W-:Y:S01]  /*1440*/  FMUL.FTZ R20, R21, R30 ;  /* 0x0000001e15147220 */ /* 0x000fe20000410000 */
[--C-:B------:R-:W-:Y:S02]  /*1450*/  HADD2.F32 R22, -RZ, R34.reuse.H0_H0 ;  /* 0x20000022ff167230 */ /* 0x100fe40000004100 */
[----:B------:R-:W-:Y:S01]  /*1460*/  FADD.FTZ R15, R15, R21 ;  /* 0x000000150f0f7221 */ /* 0x000fe20000010000 */
[----:B------:R-:W-:Y:S02]  /*1470*/  HADD2.F32 R23, -RZ, R34.H1_H1 ;  /* 0x30000022ff177230 */ /* 0x000fe40000004100 */
[----:B------:R-:W-:Y:S01]  /*1480*/  FFMA.FTZ R12, R46, R21, R12 ;  /* 0x000000152e0c7223 */ /* 0x000fe2000001000c */
[----:B------:R-:W-:Y:S01]  /*1490*/  FADD.FTZ R21, R16, R20 ;  /* 0x0000001410157221 */ /* 0x000fe20000010000 */
[----:B------:R-:W-:Y:S01]  /*14a0*/  FFMA.FTZ R19, R46, R20, R19 ;  /* 0x000000142e137223 */ /* 0x000fe20000010013 */
[----:B------:R-:W-:Y:S01]  /*14b0*/  FMUL.FTZ R16, R17, R27 ;  /* 0x0000001b11107220 */ /* 0x000fe20000410000 */
[----:B------:R-:W-:Y:S01]  /*14c0*/  FADD.FTZ R20, R22, -UR20 ;  /* 0x8000001416147e21 */ /* 0x000fe20008010000 */
[----:B------:R-:W-:-:S02]  /*14d0*/  FADD.FTZ R23, R23, -UR20 ;  /* 0x8000001417177e21 */ /* 0x000fc40008010000 */
[----:B------:R-:W-:Y:S01]  /*14e0*/  FADD.FTZ R46, R16, R21 ;  /* 0x00000015102e7221 */ /* 0x000fe20000010000 */
[----:B------:R-:W-:Y:S01]  /*14f0*/  FFMA.FTZ R22, R14, R16, R19 ;  /* 0x000000100e167223 */ /* 0x000fe20000010013 */
[----:B------:R-:W-:Y:S01]  /*1500*/  FMUL.FTZ R21, R20, UR18 ;  /* 0x0000001214157c20 */ /* 0x000fe20008410000 */
[--C-:B------:R-:W-:Y:S02]  /*1510*/  HADD2.F32 R16, -RZ, R31.reuse.H0_H0 ;  /* 0x2000001fff107230 */ /* 0x100fe40000004100 */
        /* <DEDUP_REMOVED lines=21> */
.L_x_1383:
[----:B------:R-:W-:Y:S01]  /*1670*/  FMUL.FTZ R23, R16, R30 ;  /* 0x0000001e10177220 */ /* 0x000fe20000410000 */
[----:B------:R-:W-:Y:S01]  /*1680*/  ISETP.GT.AND P0, PT, R2, 0x1e, PT ;  /* 0x0000001e0200780c */ /* 0x000fe20003f04270 */
[----:B------:R-:W0:Y:S01]  /*1690*/  S2UR UR19, SR_CgaCtaId ;  /* 0x00000000001379c3 */ /* 0x000e220000008800 */
[----:B------:R-:W-:Y:S01]  /*16a0*/  UMOV UR11, 0x400 ;  /* 0x00000400000b7882 */ /* 0x000fe20000000000 */
[----:B------:R-:W-:Y:S01]  /*16b0*/  FFMA.FTZ R22, R21, R23, R22 ;  /* 0x0000001715167223 */ /* 0x000fe20000010016 */
[----:B------:R-:W-:Y:S01]  /*16c0*/  FADD.FTZ R24, R46, R23 ;  /* 0x000000172e187221 */ /* 0x000fe20000010000 */
[----:B------:R-:W-:Y:S01]  /*16d0*/  FMUL.FTZ R23, R20, R27 ;  /* 0x0000001b14177220 */ /* 0x000fe20000410000 */
[----:B------:R-:W-:Y:S01]  /*16e0*/  UIADD3 UR10, UR11, 0xa0, URZ ;  /* 0x000000a00b0a7890 */ /* 0x000fe2000fffe03f */
[----:B------:R-:W-:Y:S01]  /*16f0*/  FFMA.FTZ R14, R14, R17, R13 ;  /* 0x000000110e0e7223 */ /* 0x000fe2000001000d */
[----:B------:R-:W-:Y:S01]  /*1700*/  ISETP.NE.AND P3, PT, R39, RZ, PT ;  /* 0x000000ff2700720c */ /* 0x000fe20003f65270 */
        /* <DEDUP_REMOVED lines=8> */
[----:B------:R-:W-:Y:S01]  /*1790*/  BSSY B0, `(.L_x_1384) ;  /* 0x0000048000007945 */ /* 0x000fe20003800000 */
[----:B------:R-:W2:Y:S01]  /*17a0*/  SHFL.DOWN PT, R24, R25, 0x1, 0x1f ;  /* 0x08201f0019187f89 */ /* 0x000ea200000e0000 */
        /* <DEDUP_REMOVED lines=27> */
[----:B------:R-:W-:-:S10]  /*1960*/  MOV R24, R22 ;  /* 0x0000001600187202 */ /* 0x000fd40000000f00 */
        /* <DEDUP_REMOVED lines=42> */
.L_x_1385:
[----:B------:R-:W-:Y:S05]  /*1c10*/  BSYNC B0 ;  /* 0x0000000000007941 */ /* 0x000fea0003800000 */
.L_x_1384:
        /* <DEDUP_REMOVED lines=78> */
.L_x_1387:
[----:B------:R-:W-:Y:S05]  /*2100*/  BSYNC B0 ;  /* 0x0000000000007941 */ /* 0x000fea0003800000 */
.L_x_1386:
        /* <DEDUP_REMOVED lines=20> */
.L_x_1389:
[----:B------:R-:W-:Y:S05]  /*2250*/  BSYNC B0 ;  /* 0x0000000000007941 */ /* 0x000fea0003800000 */
.L_x_1388:
        /* <DEDUP_REMOVED lines=35> */
.L_x_1392:
[----:B------:R-:W2:Y:S04]  /*2490*/  LDG.E.STRONG.GPU R10, desc[UR12][R12.64] ;  /* 0x0000000c0c0a7981 */ /* 0x000ea8000c1ef900 */
[----:B--2---:R-:W-:Y:S01]  /*24a0*/  CCTL.IVALL ;  /* 0x00000000ff00798f */ /* 0x004fe20002000000 */
[----:B------:R-:W-:Y:S05]  /*24b0*/  YIELD ;  /* 0x0000000000007946 */ /* 0x000fea0003800000 */
[----:B------:R-:W-:-:S13]  /*24c0*/  ISETP.NE.AND P0, PT, R10, R17, PT ;  /* 0x000000110a00720c */ /* 0x000fda0003f05270 */
[----:B------:R-:W-:Y:S05]  /*24d0*/  @P0 BRA `(.L_x_1392) ;  /* 0xfffffffc00ec0947 */ /* 0x000fea000383ffff */
.L_x_1391:
        /* <DEDUP_REMOVED lines=17> */
.L_x_1396:
        /* <DEDUP_REMOVED lines=115> */
.L_x_1395:
        /* <DEDUP_REMOVED lines=14> */
[----:B------:R-:W-:Y:S01]  /*2e00*/  IADD3 R19, R19, 0x4, RZ ;  /* 0x0000000413137810 */ /* 0x000fe20007ffe0ff */
[----:B0-----:R-:W-:Y:S01]  /*2e10*/  @!P6 FADD.FTZ R24, R24, R12 ;  /* 0x0000000c1818e221 */ /* 0x001fe20000010000 */
[----:B------:R-:W-:Y:S01]  /*2e20*/  @!P6 FADD.FTZ R25, R25, R13 ;  /* 0x0000000d1919e221 */ /* 0x000fe20000010000 */
[----:B------:R-:W-:-:S08]  /*2e30*/  ISETP.EQ.OR P6, PT, R23, UR14, P3 ;  /* 0x0000000e17007c0c */ /* 0x000fd00009fc2670 */
[----:B------:R-:W-:-:S04]  /*2e40*/  @!P0 IMAD R13, R17, UR17, R26 ;  /* 0x00000011110d8c24 */ /* 0x000fc8000f8e021a */
[----:B------:R-:W-:-:S04]  /*2e50*/  @!P0 IMAD.WIDE.U32 R12, R13, 0x8, R20 ;  /* 0x000000080d0c8825 */ /* 0x000fc800078e0014 */
[----:B--2---:R-:W-:Y:S01]  /*2e60*/  @!P5 FADD.FTZ R24, R24, R14 ;  /* 0x0000000e1818d221 */ /* 0x004fe20000010000 */
        /* <DEDUP_REMOVED lines=40> */
.L_x_1397:
[----:B------:R-:W-:-:S13]  /*30f0*/  ISETP.NE.OR P0, PT, R10, RZ, P0 ;  /* 0x000000ff0a00720c */ /* 0x000fda0000705670 */
[----:B------:R-:W-:Y:S05]  /*3100*/  @!P0 BRA `(.L_x_1393) ;  /* 0x00000000007c8947 */ /* 0x000fea0003800000 */
.L_x_1394:
        /* <DEDUP_REMOVED lines=10> */
[----:B------:R-:W-:Y:S02]  /*31b0*/  @!P5 IMAD R17, R17, UR17, R26 ;  /* 0x000000111111dc24 */ /* 0x000fe4000f8e021a */
[----:B0-----:R-:W-:Y:S01]  /*31c0*/  @!P6 FADD.FTZ R24, R24, R12 ;  /* 0x0000000c1818e221 */ /* 0x001fe20000010000 */
        /* <DEDUP_REMOVED lines=19> */
.L_x_1393:
        /* <DEDUP_REMOVED lines=11> */
.L_x_1399:
[----:B------:R-:W-:Y:S05]  /*33b0*/  BSYNC B0 ;  /* 0x0000000000007941 */ /* 0x000fea0003800000 */
.L_x_1398:
        /* <DEDUP_REMOVED lines=16> */
.L_x_1390:
[----:B------:R-:W1:Y:S01]  /*34c0*/  S2UR UR11, SR_CgaCtaId ;  /* 0x00000000000b79c3 */ /* 0x000e620000008800 */
[----:B------:R-:W-:Y:S01]  /*34d0*/  UMOV UR10, 0x400 ;  /* 0x00000400000a7882 */ /* 0x000fe20000000000 */
[----:B------:R-:W-:-:S06]  /*34e0*/  SHF.R.U32.HI R10, RZ, 0x5, R39 ;  /* 0x00000005ff0a7819 */ /* 0x000fcc0000011627 */
[----:B--2---:R-:W2:Y:S01]  /*34f0*/  LDC R15, c[0x0][0x2ac] ;  /* 0x0000ab00ff0f7b82 */ /* 0x004ea20000000800 */
[----:B-1----:R-:W-:Y:S01]  /*3500*/  ULEA UR10, UR11, UR10, 0x18 ;  /* 0x0000000a0b0a7291 */ /* 0x002fe2000f8ec03f */
[----:B--2---:R-:W-:-:S08]  /*3510*/  IMAD R10, R15, UR14, R10 ;  /* 0x0000000e0f0a7c24 */ /* 0x004fd0000f8e020a */
[----:B------:R-:W-:Y:S01]  /*3520*/  @!P3 STS.64 [UR10+0x98], R24 ;  /* 0x00009818ff00b988 */ /* 0x000fe20008000a0a */
[--C-:B------:R-:W-:Y:S02]  /*3530*/  HADD2.F32 R15, -RZ, R36.reuse.H0_H0 ;  /* 0x20000024ff0f7230 */ /* 0x100fe40000004100 */
[----:B------:R-:W-:Y:S01]  /*3540*/  HADD2.F32 R36, -RZ, R36.H1_H1 ;  /* 0x30000024ff247230 */ /* 0x000fe20000004100 */
[----:B------:R-:W-:Y:S01]  /*3550*/  BAR.SYNC.DEFER_BLOCKING 0x0 ;  /* 0x0000000000007b1d */ /* 0x000fe20000010000 */
[C---:B------:R-:W-:Y:S02]  /*3560*/  IADD3 R14, R10.reuse, 0x20, RZ ;  /* 0x000000200a0e7810 */ /* 0x040fe40007ffe0ff */
[----:B------:R-:W-:-:S03]  /*3570*/  IADD3 R10, R10, 0x30, RZ ;  /* 0x000000300a0a7810 */ /* 0x000fc60007ffe0ff */
[----:B------:R-:W1:Y:S01]  /*3580*/  LDS.64 R12, [UR10+0x98] ;  /* 0x0000980aff0c7984 */ /* 0x000e620008000a00 */
[----:B------:R-:W-:Y:S02]  /*3590*/  ULDC.64 UR10, c[0x0][0x290] ;  /* 0x0000a400000a7ab9 */ /* 0x000fe40000000a00 */
[----:B------:R-:W-:Y:S02]  /*35a0*/  ISETP.GE.U32.AND P0, PT, R14, UR10, PT ;  /* 0x0000000a0e007c0c */ /* 0x000fe4000bf06070 */
[----:B------:R-:W-:Y:S02]  /*35b0*/  SHF.R.S32.HI R14, RZ, 0x1f, R14 ;  /* 0x0000001fff0e7819 */ /* 0x000fe4000001140e */
[----:B------:R-:W-:Y:S01]  /*35c0*/  ISETP.GE.U32.AND P3, PT, R10, UR10, PT ;  /* 0x0000000a0a007c0c */ /* 0x000fe2000bf66070 */
[----:B------:R-:W-:Y:S01]  /*35d0*/  ULDC UR10, c[0x0][0x2bc] ;  /* 0x0000af00000a7ab9 */ /* 0x000fe20000000800 */
[----:B------:R-:W-:Y:S01]  /*35e0*/  ISETP.GE.AND.EX P0, PT, R14, UR11, PT, P0 ;  /* 0x0000000b0e007c0c */ /* 0x000fe2000bf06300 */
[--C-:B------:R-:W-:Y:S01]  /*35f0*/  HADD2.F32 R14, -RZ, R37.reuse.H0_H0 ;  /* 0x20000025ff0e7230 */ /* 0x100fe20000004100 */
[----:B------:R-:W-:Y:S01]  /*3600*/  SHF.R.S32.HI R10, RZ, 0x1f, R10 ;  /* 0x0000001fff0a7819 */ /* 0x000fe2000001140a */
[----:B------:R-:W-:-:S03]  /*3610*/  HADD2.F32 R37, -RZ, R37.H1_H1 ;  /* 0x30000025ff257230 */ /* 0x000fc60000004100 */
[----:B------:R-:W-:Y:S01]  /*3620*/  ISETP.GE.AND.EX P3, PT, R10, UR11, PT, P3 ;  /* 0x0000000b0a007c0c */ /* 0x000fe2000bf66330 */
[----:B------:R-:W-:Y:S01]  /*3630*/  FADD.FTZ R14, R14, -UR20 ;  /* 0x800000140e0e7e21 */ /* 0x000fe20008010000 */
[----:B------:R-:W-:-:S03]  /*3640*/  FADD.FTZ R37, R37, -UR20 ;  /* 0x8000001425257e21 */ /* 0x000fc60008010000 */
[----:B------:R-:W-:Y:S01]  /*3650*/  FMUL.FTZ R22, R14, UR18 ;  /* 0x000000120e167c20 */ /* 0x000fe20008410000 */
[----:B------:R-:W-:Y:S01]  /*3660*/  FMUL.FTZ R37, R37, UR18 ;  /* 0x0000001225257c20 */ /* 0x000fe20008410000 */
[----:B-1----:R-:W-:Y:S01]  /*3670*/  FMUL.FTZ R10, R12, UR10 ;  /* 0x0000000a0c0a7c20 */ /* 0x002fe20008410000 */
[----:B------:R-:W-:Y:S01]  /*3680*/  FMUL.FTZ R13, R13, UR10 ;  /* 0x0000000a0d0d7c20 */ /* 0x000fe20008410000 */
[--C-:B------:R-:W-:Y:S02]  /*3690*/  HADD2.F32 R12, -RZ, R38.reuse.H0_H0 ;  /* 0x20000026ff0c7230 */ /* 0x100fe40000004100 */
[----:B------:R-:W-:Y:S01]  /*36a0*/  HADD2.F32 R38, -RZ, R38.H1_H1 ;  /* 0x30000026ff267230 */ /* 0x000fe20000004100 */
[----:B------:R-:W-:Y:S06]  /*36b0*/  @!P4 BRA `(.L_x_1400) ;  /* 0x000000000048c947 */ /* 0x000fec0003800000 */
[----:B------:R-:W-:Y:S01]  /*36c0*/  FFMA.FTZ R14, R22, R30, R29 ;  /* 0x0000001e160e7223 */ /* 0x000fe2000001001d */
[----:B------:R-:W-:-:S03]  /*36d0*/  FFMA.FTZ R16, R37, R27, R28 ;  /* 0x0000001b25107223 */ /* 0x000fc6000001001c */
[----:B------:R-:W-:Y:S01]  /*36e0*/  FMUL.FTZ R17, R14, -1.4426950216293334961 ;  /* 0xbfb8aa3b0e117820 */ /* 0x000fe20000410000 */
[----:B------:R-:W-:-:S05]  /*36f0*/  FMUL.FTZ R19, R16, -1.4426950216293334961 ;  /* 0xbfb8aa3b10137820 */ /* 0x000fca0000410000 */
[----:B------:R-:W1:Y:S08]  /*3700*/  MUFU.EX2 R17, R17 ;  /* 0x0000001100117308 */ /* 0x000e700000000800 */
[----:B------:R-:W2:Y:S01]  /*3710*/  MUFU.EX2 R19, R19 ;  /* 0x0000001300137308 */ /* 0x000ea20000000800 */
[----:B-1----:R-:W-:-:S07]  /*3720*/  FADD.FTZ R18, R17, 1 ;  /* 0x3f80000011127421 */ /* 0x002fce0000010000 */
[----:B------:R-:W1:Y:S01]  /*3730*/  MUFU.RCP R18, R18 ;  /* 0x0000001200127308 */ /* 0x000e620000001000 */
[----:B--2---:R-:W-:-:S07]  /*3740*/  FADD.FTZ R20, R19, 1 ;  /* 0x3f80000013147421 */ /* 0x004fce0000010000 */
        /* <DEDUP_REMOVED lines=9> */
.L_x_1400:
        /* <DEDUP_REMOVED lines=20> */
.L_x_1402:
[----:B------:R-:W-:Y:S05]  /*3920*/  BSYNC B0 ;  /* 0x0000000000007941 */ /* 0x000fea0003800000 */
.L_x_1401:
[----:B------:R-:W-:Y:S01]  /*3930*/  FADD.FTZ R14, R12, -UR20 ;  /* 0x800000140c0e7e21 */ /* 0x000fe20008010000 */
[----:B------:R-:W-:Y:S01]  /*3940*/  FADD.FTZ R38, R38, -UR20 ;  /* 0x8000001426267e21 */ /* 0x000fe20008010000 */
[--C-:B-1----:R-:W-:Y:S02]  /*3950*/  HADD2.F32 R15, -RZ, R35.reuse.H0_H0 ;  /* 0x20000023ff0f7230 */ /* 0x102fe40000004100 */
        /* <DEDUP_REMOVED lines=22> */
.L_x_1403:
        /* <DEDUP_REMOVED lines=20> */
.L_x_1405:
[----:B------:R-:W-:Y:S05]  /*3c00*/  BSYNC B0 ;  /* 0x0000000000007941 */ /* 0x000fea0003800000 */
.L_x_1404:
[--C-:B------:R-:W-:Y:S01]  /*3c10*/  HADD2.F32 R12, -RZ, R33.reuse.H0_H0 ;  /* 0x20000021ff0c7230 */ /* 0x100fe20000004100 */
[C---:B------:R-:W-:Y:S01]  /*3c20*/  ISETP.LT.U32.AND P0, PT, R39.reuse, 0x200, !P0 ;  /* 0x000002002700780c */ /* 0x040fe20004701070 */
[----:B------:R-:W-:Y:S01]  /*3c30*/  HADD2.F32 R33, -RZ, R33.H1_H1 ;  /* 0x30000021ff217230 */ /* 0x000fe20000004100 */
[----:B------:R-:W-:Y:S01]  /*3c40*/  ISETP.LT.U32.AND P3, PT, R39, 0x200, !P3 ;  /* 0x000002002700780c */ /* 0x000fe20005f61070 */
[----:B-1----:R-:W-:Y:S02]  /*3c50*/  HADD2.F32 R15, -RZ, R32.H0_H0 ;  /* 0x20000020ff0f7230 */ /* 0x002fe40000004100 */
        /* <DEDUP_REMOVED lines=26> */
.L_x_1406:
        /* <DEDUP_REMOVED lines=20> */
.L_x_1408:
[----:B------:R-:W-:Y:S05]  /*3f40*/  BSYNC B0 ;  /* 0x0000000000007941 */ /* 0x000fea0003800000 */
.L_x_1407:
        /* <DEDUP_REMOVED lines=16> */
[----:B------:R-:W2:Y:S01]  /*4050*/  MUFU.RCP R19, R18 ;  /* 0x0000001200137308 */ /* 0x000ea20000001000 */
[----:B-1----:R-:W-:Y:S01]  /*4060*/  FADD.FTZ R20, -R16, 1 ;  /* 0x3f80000010147421 */ /* 0x002fe20000010100 */
[----:B------:R-:W-:-:S03]  /*4070*/  FMUL.FTZ R15, R15, R16 ;  /* 0x000000100f0f7220 */ /* 0x000fc60000410000 */
[----:B------:R-:W-:Y:S01]  /*4080*/  FFMA.FTZ R20, R29, R20, 1 ;  /* 0x3f8000001d147423 */ /* 0x000fe20000010014 */
[----:B--2---:R-:W-:Y:S01]  /*4090*/  FADD.FTZ R21, -R19, 1 ;  /* 0x3f80000013157421 */ /* 0x004fe20000010100 */
[----:B------:R-:W-:Y:S02]  /*40a0*/  FMUL.FTZ R12, R12, R19 ;  /* 0x000000130c0c7220 */ /* 0x000fe40000410000 */
[----:B------:R-:W-:Y:S01]  /*40b0*/  FMUL.FTZ R15, R15, R20 ;  /* 0x000000140f0f7220 */ /* 0x000fe20000410000 */
[----:B------:R-:W-:-:S04]  /*40c0*/  FFMA.FTZ R21, R28, R21, 1 ;  /* 0x3f8000001c157423 */ /* 0x000fc80000010015 */
[----:B------:R-:W-:-:S07]  /*40d0*/  FMUL.FTZ R12, R12, R21 ;  /* 0x000000150c0c7220 */ /* 0x000fce0000410000 */
.L_x_1409:
[----:B------:R-:W-:Y:S04]  /*40e0*/  BSSY B0, `(.L_x_1410) ;  /* 0x0000013000007945 */ /* 0x000fe80003800000 */
        /* <DEDUP_REMOVED lines=13> */
[C---:B------:R-:W-:Y:S02]  /*41c0*/  LEA R12, P0, R42.reuse, UR10, 0x1 ;  /* 0x0000000a2a0c7c11 */ /* 0x040fe4000f8008ff */
[----:B------:R-:W-:Y:S02]  /*41d0*/  IADD3 R17, R43, R17, RZ ;  /* 0x000000112b117210 */ /* 0x000fe40007ffe0ff */
[----:B------:R-:W-:Y:S02]  /*41e0*/  F2FP.F16.F32.PACK_AB R15, R15, R14 ;  /* 0x0000000e0f0f723e */ /* 0x000fe400000000ff */
[----:B------:R-:W-:-:S05]  /*41f0*/  LEA.HI.X R13, R42, UR11, R17, 0x1, P0 ;  /* 0x0000000b2a0d7c11 */ /* 0x000fca00080f0c11 */
[----:B------:R1:W-:Y:S02]  /*4200*/  STG.E desc[UR12][R12.64], R15 ;  /* 0x0000000f0c007986 */ /* 0x0003e4000c10190c */
.L_x_1411:
[----:B------:R-:W-:Y:S05]  /*4210*/  BSYNC B0 ;  /* 0x0000000000007941 */ /* 0x000fea0003800000 */
.L_x_1410:
[----:B------:R-:W-:Y:S02]  /*4220*/  UIADD3 UR15, UR17, UR15, URZ ;  /* 0x0000000f110f7290 */ /* 0x000fe4000fffe03f */
[----:B------:R-:W-:Y:S02]  /*4230*/  UIADD3 UR4, UR4, 0x1, URZ ;  /* 0x0000000104047890 */ /* 0x000fe4000fffe03f */
[----:B------:R-:W-:-:S06]  /*4240*/  UISETP.GE.AND UP0, UPT, UR15, UR5, UPT ;  /* 0x000000050f00728c */ /* 0x000fcc000bf06270 */
[----:B------:R-:W-:-:S13]  /*4250*/  PLOP3.LUT P0, PT, PT, PT, UP0, 0x80, 0x0 ;  /* 0x000000000000781c */ /* 0x000fda0003f0f008 */
[----:B------:R-:W-:Y:S05]  /*4260*/  @!P0 BRA `(.L_x_1412) ;  /* 0xffffffc000388947 */ /* 0x000fea000383ffff */
.L_x_1377:
        /* <DEDUP_REMOVED lines=23> */
.L_x_1414:
[----:B------:R-:W-:Y:S05]  /*43e0*/  BSYNC B0 ;  /* 0x0000000000007941 */ /* 0x000fea0003800000 */
.L_x_1413:
[----:B------:R-:W-:Y:S05]  /*43f0*/  @P0 EXIT ;  /* 0x000000000000094d */ /* 0x000fea0003800000 */
[----:B------:R-:W-:Y:S05]  /*4400*/  @P2 BRA `(.L_x_1415) ;  /* 0x0000000000202947 */ /* 0x000fea0003800000 */
[----:B------:R-:W-:-:S05]  /*4410*/  IMAD R0, R4, R7, RZ ;  /* 0x0000000704007224 */ /* 0x000fca00078e02ff */
[----:B------:R-:W-:-:S13]  /*4420*/  ISETP.NE.AND P0, PT, R0, -0x1, PT ;  /* 0xffffffff0000780c */ /* 0x000fda0003f05270 */
[----:B------:R-:W-:Y:S05]  /*4430*/  @!P0 BRA `(.L_x_1415) ;  /* 0x0000000000148947 */ /* 0x000fea0003800000 */
.L_x_1416:
[----:B--2---:R-:W2:Y:S04]  /*4440*/  LDG.E.STRONG.GPU R5, desc[UR12][R2.64] ;  /* 0x0000000c02057981 */ /* 0x004ea8000c1ef900 */
[----:B--2---:R-:W-:Y:S01]  /*4450*/  CCTL.IVALL ;  /* 0x00000000ff00798f */ /* 0x004fe20002000000 */
[----:B------:R-:W-:Y:S05]  /*4460*/  YIELD ;  /* 0x0000000000007946 */ /* 0x000fea0003800000 */
[----:B------:R-:W-:-:S13]  /*4470*/  ISETP.NE.AND P0, PT, R5, R0, PT ;  /* 0x000000000500720c */ /* 0x000fda0003f05270 */
[----:B------:R-:W-:Y:S05]  /*4480*/  @P0 BRA `(.L_x_1416) ;  /* 0xfffffffc00ec0947 */ /* 0x000fea000383ffff */
.L_x_1415:
[----:B------:R-:W-:Y:S05]  /*4490*/  WARPSYNC.ALL ;  /* 0x0000000000007948 */ /* 0x000fea0003800000 */
[----:B--2---:R-:W2:Y:S08]  /*44a0*/  LDC.64 R2, c[0x0][0x288] ;  /* 0x0000a200ff027b82 */ /* 0x004eb00000000a00 */
[----:B------:R-:W-:Y:S01]  /*44b0*/  BAR.SYNC.DEFER_BLOCKING 0x0 ;  /* 0x0000000000007b1d */ /* 0x000fe20000010000 */
[----:B--2---:R-:W-:-:S04]  /*44c0*/  LEA.HI R0, P0, R3, R2, RZ, 0x1 ;  /* 0x0000000203007211 */ /* 0x004fc800078108ff */
[----:B------:R-:W-:-:S04]  /*44d0*/  IADD3.X R5, RZ, R3, RZ, P0, !PT ;  /* 0x00000003ff057210 */ /* 0x000fc800007fe4ff */
[----:B------:R-:W-:Y:S02]  /*44e0*/  SHF.R.S64 R20, R0, 0x1, R5 ;  /* 0x0000000100147819 */ /* 0x000fe40000001005 */
[----:B------:R-:W-:Y:S02]  /*44f0*/  SHF.R.S32.HI R0, RZ, 0x1f, R39 ;  /* 0x0000001fff007819 */ /* 0x000fe40000011427 */
[----:B0-----:R-:W-:Y:S02]  /*4500*/  SHF.R.S32.HI R25, RZ, 0x1, R5 ;  /* 0x00000001ff197819 */ /* 0x001fe40000011405 */
        /* <DEDUP_REMOVED lines=16> */
.L_x_1417:
[----:B-1----:R-:W-:-:S04]  /*4610*/  LEA R12, P0, R39, UR4, 0x2 ;  /* 0x00000004270c7c11 */ /* 0x002fc8000f8010ff */
[----:B------:R-:W-:Y:S02]  /*4620*/  LEA.HI.X R13, R39, UR5, R0, 0x2, P0 ;  /* 0x00000005270d7c11 */ /* 0x000fe400080f1400 */
[-C--:B------:R-:W-:Y:S02]  /*4630*/  LEA R14, P0, R20, R12.reuse, 0x2 ;  /* 0x0000000c140e7211 */ /* 0x080fe400078010ff */
[-C--:B------:R-:W-:Y:S01]  /*4640*/  LEA R18, P2, R27, R12.reuse, 0x2 ;  /* 0x0000000c1b127211 */ /* 0x080fe200078410ff */
        /* <DEDUP_REMOVED lines=21> */
.L_x_1418:
        /* <DEDUP_REMOVED lines=14> */
.L_x_5232:


//--------------------- .text._Z35group_norm_nhwc_bwd_one_pass_kernelI11Fp16IOBf16WLi128ELi64ELi512EEv26Group_norm_nhwc_bwd_params --------------------------
	.section	.text._Z35group_norm_nhwc_bwd_one_pass_kernelI11Fp16IOBf16WLi128ELi64ELi512EEv26Group_norm_nhwc_bwd_params,"ax",@progbits
	.align	128
        .global         _Z35group_norm_nhwc_bwd_one_pass_kernelI11Fp16IOBf16WLi128ELi64ELi512EEv26Group_norm_nhwc_bwd_params
        .type           _Z35group_norm_nhwc_bwd_one_pass_kernelI11Fp16IOBf16WLi128ELi64ELi512EEv26Group_norm_nhwc_bwd_params,@function
        .size           _Z35group_norm_nhwc_bwd_one_pass_kernelI11Fp16IOBf16WLi128ELi64ELi512EEv26Group_norm_nhwc_bwd_params,(.L_x_5233 - _Z35group_norm_nhwc_bwd_one_pass_kernelI11Fp16IOBf16WLi128ELi64ELi512EEv26Group_norm_nhwc_bwd_params)
        .other          _Z35group_norm_nhwc_bwd_one_pass_kernelI11Fp16IOBf16WLi128ELi64ELi512EEv26Group_norm_nhwc_bwd_params,@"STO_CUDA_ENTRY STV_DEFAULT"
_Z35group_norm_nhwc_bwd_one_pass_kernelI11Fp16IOBf16WLi128ELi64ELi512EEv26Group_norm_nhwc_bwd_params:
.text._Z35group_norm_nhwc_bwd_one_pass_kernelI11Fp16IOBf16WLi128ELi64ELi512EEv26Group_norm_nhwc_bwd_params:
        /* <DEDUP_REMOVED lines=31> */
[----:B------:R-:W-:-:S02]  /*01f0*/  SHF.R.S32.HI R5, RZ, 0x1f, R36 ;  /* 0x0000001fff057819 */ /* 0x000fc40000011424 */
[----:B------:R-:W-:Y:S02]  /*0200*/  LEA.HI R7, P2, R9, R4, RZ, 0x1 ;  /* 0x0000000409077211 */ /* 0x000fe400078508ff */
[----:B------:R-:W-:Y:S02]  /*0210*/  ISETP.LT.U32.AND P0, PT, R36, 0x200, !P0 ;  /* 0x000002002400780c */ /* 0x000fe40004701070 */
[----:B------:R-:W-:Y:S02]  /*0220*/  LEA.HI R10, P1, R11, R10, RZ, 0x1 ;  /* 0x0000000a0b0a7211 */ /* 0x000fe400078308ff */
[----:B------:R-:W-:Y:S02]  /*0230*/  LEA.HI R5, R5, R36, RZ, 0x5 ;  /* 0x0000002405057211 */ /* 0x000fe400078f28ff */
[----:B------:R-:W-:Y:S02]  /*0240*/  IADD3.X R8, RZ, R9, RZ, P2, !PT ;  /* 0x00000009ff087210 */ /* 0x000fe400017fe4ff */
[----:B------:R-:W-:-:S02]  /*0250*/  IADD3.X R11, RZ, R11, RZ, P1, !PT ;  /* 0x0000000bff0b7210 */ /* 0x000fc40000ffe4ff */
[----:B------:R-:W-:Y:S02]  /*0260*/  SHF.R.S32.HI R6, RZ, 0x5, R5 ;  /* 0x00000005ff067819 */ /* 0x000fe40000011405 */
[--C-:B------:R-:W-:Y:S02]  /*0270*/  SHF.R.S64 R5, R7, 0x1, R8.reuse ;  /* 0x0000000107057819 */ /* 0x100fe40000001008 */
[--C-:B------:R-:W-:Y:S02]  /*0280*/  SHF.R.S64 R4, R10, 0x1, R11.reuse ;  /* 0x000000010a047819 */ /* 0x100fe4000000100b */
[----:B------:R-:W-:Y:S02]  /*0290*/  SHF.R.S32.HI R9, RZ, 0x1, R11 ;  /* 0x00000001ff097819 */ /* 0x000fe4000001140b */
[----:B------:R-:W-:Y:S02]  /*02a0*/  SHF.R.S32.HI R8, RZ, 0x1, R8 ;  /* 0x00000001ff087819 */ /* 0x000fe40000011408 */
[----:B------:R-:W-:-:S02]  /*02b0*/  @P0 LOP3.LUT R37, R37, 0x4, RZ, 0xfc, !PT ;  /* 0x0000000425250812 */ /* 0x000fc400078efcff */
[----:B------:R-:W-:Y:S02]  /*02c0*/  LEA R6, R6, UR5, 0x3 ;  /* 0x0000000506067c11 */ /* 0x000fe4000f8e18ff */
[----:B------:R-:W-:Y:S02]  /*02d0*/  SHF.L.U64.HI R7, R4, 0x2, R9 ;  /* 0x0000000204077819 */ /* 0x000fe40000010209 */
[----:B-1----:R-:W-:-:S07]  /*02e0*/  SHF.L.U64.HI R8, R5, 0x2, R8 ;  /* 0x0000000205087819 */ /* 0x002fce0000010208 */
.L_x_1470:
[----:B01----:R-:W1:Y:S01]  /*02f0*/  LDC R15, c[0x0][0x2a0] ;  /* 0x0000a800ff0f7b82 */ /* 0x003e620000000800 */
[----:B------:R-:W-:Y:S01]  /*0300*/  IABS R14, R34 ;  /* 0x00000022000e7213 */ /* 0x000fe20000000000 */
[----:B------:R-:W-:Y:S01]  /*0310*/  ULDC.64 UR12, c[0x0][0x290] ;  /* 0x0000a400000c7ab9 */ /* 0x000fe20000000a00 */
[----:B------:R-:W-:Y:S01]  /*0320*/  LOP3.LUT P6, RZ, R37, 0x4, RZ, 0xc0, !PT ;  /* 0x0000000425ff7812 */ /* 0x000fe200078cc0ff */
[----:B------:R-:W-:Y:S01]  /*0330*/  ULDC.64 UR10, c[0x0][0x298] ;  /* 0x0000a600000a7ab9 */ /* 0x000fe20000000a00 */
[----:B------:R-:W-:Y:S01]  /*0340*/  ISETP.GE.AND P1, PT, R34, RZ, PT ;  /* 0x000000ff2200720c */ /* 0x000fe20003f26270 */
[----:B------:R-:W-:Y:S01]  /*0350*/  ULDC.U8 UR5, c[0x0][0x2a4] ;  /* 0x0000a90000057ab9 */ /* 0x000fe20000000000 */
[C---:B------:R-:W-:Y:S02]  /*0360*/  IADD3 R29, R0.reuse, 0x10, RZ ;  /* 0x00000010001d7810 */ /* 0x040fe40007ffe0ff */
[----:B------:R-:W-:Y:S02]  /*0370*/  IADD3 R27, R0, 0x20, RZ ;  /* 0x00000020001b7810 */ /* 0x000fe40007ffe0ff */
[----:B------:R-:W-:-:S02]  /*0380*/  ISETP.GE.U32.AND P5, PT, R29, UR12, PT ;  /* 0x0000000c1d007c0c */ /* 0x000fc4000bfa6070 */
[----:B------:R-:W-:Y:S02]  /*0390*/  SHF.R.S32.HI R31, RZ, 0x1f, R29 ;  /* 0x0000001fff1f7819 */ /* 0x000fe4000001141d */
[----:B------:R-:W-:Y:S01]  /*03a0*/  SHF.R.S32.HI R21, RZ, 0x1f, R27 ;  /* 0x0000001fff157819 */ /* 0x000fe2000001141b */
[----:B--2---:R-:W2:Y:S01]  /*03b0*/  @P6 LDC.64 R48, c[0x0][0x230] ;  /* 0x00008c00ff306b82 */ /* 0x004ea20000000a00 */
[C---:B---34-:R-:W-:Y:S02]  /*03c0*/  IADD3 R17, R0.reuse, 0x60, RZ ;  /* 0x0000006000117810 */ /* 0x058fe40007ffe0ff */
[C---:B------:R-:W-:Y:S02]  /*03d0*/  IADD3 R23, R0.reuse, 0x30, RZ ;  /* 0x0000003000177810 */ /* 0x040fe40007ffe0ff */
[----:B------:R-:W-:Y:S02]  /*03e0*/  IADD3 R19, R0, 0x40, RZ ;  /* 0x0000004000137810 */ /* 0x000fe40007ffe0ff */
[----:B------:R-:W-:Y:S01]  /*03f0*/  SHF.R.S32.HI R25, RZ, 0x1f, R23 ;  /* 0x0000001fff197819 */ /* 0x000fe20000011417 */
[----:B------:R-:W3:Y:S01]  /*0400*/  @P6 LDC.64 R44, c[0x0][0x228] ;  /* 0x00008a00ff2c6b82 */ /* 0x000ee20000000a00 */
[----:B-1----:R-:W-:-:S02]  /*0410*/  IABS R12, R15 ;  /* 0x0000000f000c7213 */ /* 0x002fc40000000000 */
[----:B------:R-:W-:Y:S02]  /*0420*/  LOP3.LUT R37, R37, 0xfffffffd, RZ, 0xc0, !PT ;  /* 0xfffffffd25257812 */ /* 0x000fe400078ec0ff */
[----:B------:R-:W1:Y:S08]  /*0430*/  I2F.RP R9, R12 ;  /* 0x0000000c00097306 */ /* 0x000e700000209400 */
[----:B-1----:R-:W1:Y:S02]  /*0440*/  MUFU.RCP R9, R9 ;  /* 0x0000000900097308 */ /* 0x002e640000001000 */
[----:B-1----:R-:W-:-:S06]  /*0450*/  IADD3 R10, R9, 0xffffffe, RZ ;  /* 0x0ffffffe090a7810 */ /* 0x002fcc0007ffe0ff */
[----:B------:R1:W4:Y:S02]  /*0460*/  F2I.FTZ.U32.TRUNC.NTZ R11, R10 ;  /* 0x0000000a000b7305 */ /* 0x000324000021f000 */
[----:B-1----:R-:W-:Y:S02]  /*0470*/  MOV R10, RZ ;  /* 0x000000ff000a7202 */ /* 0x002fe40000000f00 */
[----:B----4-:R-:W-:-:S05]  /*0480*/  IADD3 R13, RZ, -R11, RZ ;  /* 0x8000000bff0d7210 */ /* 0x010fca0007ffe0ff */
        /* <DEDUP_REMOVED lines=8> */
[----:B------:R-:W-:-:S04]  /*0510*/  LOP3.LUT R13, R34, R15, RZ, 0x3c, !PT ;  /* 0x0000000f220d7212 */ /* 0x000fc800078e3cff */
[----:B------:R-:W-:Y:S02]  /*0520*/  ISETP.GT.U32.AND P4, PT, R12, R9, PT ;  /* 0x000000090c00720c */ /* 0x000fe40003f84070 */
[----:B------:R-:W-:-:S11]  /*0530*/  ISETP.GE.AND P2, PT, R13, RZ, PT ;  /* 0x000000ff0d00720c */ /* 0x000fd60003f46270 */
[-C--:B------:R-:W-:Y:S02]  /*0540*/  @!P4 IADD3 R9, R9, -R12.reuse, RZ ;  /* 0x8000000c0909c210 */ /* 0x080fe40007ffe0ff */
[----:B------:R-:W-:Y:S02]  /*0550*/  @!P4 IADD3 R11, R11, 0x1, RZ ;  /* 0x000000010b0bc810 */ /* 0x000fe40007ffe0ff */
[CC--:B------:R-:W-:Y:S02]  /*0560*/  ISETP.GE.U32.AND P3, PT, R9.reuse, R12.reuse, PT ;  /* 0x0000000c0900720c */ /* 0x0c0fe40003f66070 */
[----:B------:R-:W-:Y:S02]  /*0570*/  ISETP.GT.U32.AND P0, PT, R12, R9, PT ;  /* 0x000000090c00720c */ /* 0x000fe40003f04070 */
[----:B------:R-:W-:Y:S02]  /*0580*/  IADD3 R10, R9, -R12, RZ ;  /* 0x8000000c090a7210 */ /* 0x000fe40007ffe0ff */
[----:B------:R-:W1:Y:S01]  /*0590*/  @P6 LDC.64 R12, c[0x0][0x288] ;  /* 0x0000a200ff0c6b82 */ /* 0x000e620000000a00 */
[----:B------:R-:W-:-:S02]  /*05a0*/  ISETP.GE.U32.AND P4, PT, R27, UR12, PT ;  /* 0x0000000c1b007c0c */ /* 0x000fc4000bf86070 */
[----:B------:R-:W-:Y:S02]  /*05b0*/  SEL R9, R10, R9, !P0 ;  /* 0x000000090a097207 */ /* 0x000fe40004000000 */
[----:B------:R-:W-:Y:S02]  /*05c0*/  ISETP.GT.U32.AND P0, PT, R36, 0x1ff, PT ;  /* 0x000001ff2400780c */ /* 0x000fe40003f04070 */
[----:B------:R-:W-:Y:S02]  /*05d0*/  @P3 IADD3 R11, R11, 0x1, RZ ;  /* 0x000000010b0b3810 */ /* 0x000fe40007ffe0ff */
[----:B------:R-:W-:Y:S02]  /*05e0*/  ISETP.NE.AND P3, PT, R15, RZ, PT ;  /* 0x000000ff0f00720c */ /* 0x000fe40003f65270 */
[----:B------:R-:W-:Y:S02]  /*05f0*/  LOP3.LUT R10, RZ, R15, RZ, 0x33, !PT ;  /* 0x0000000fff0a7212 */ /* 0x000fe400078e33ff */
[----:B------:R-:W-:-:S02]  /*0600*/  @!P2 IADD3 R11, -R11, RZ, RZ ;  /* 0x000000ff0b0ba210 */ /* 0x000fc40007ffe1ff */
[----:B------:R-:W-:Y:S02]  /*0610*/  @!P1 IADD3 R9, -R9, RZ, RZ ;  /* 0x000000ff09099210 */ /* 0x000fe40007ffe1ff */
[----:B------:R-:W-:Y:S02]  /*0620*/  ISETP.GE.OR.EX P5, PT, R31, UR13, P0, P5 ;  /* 0x0000000d1f007c0c */ /* 0x000fe400087a6750 */
[C---:B------:R-:W-:Y:S02]  /*0630*/  SEL R61, R10.reuse, R11, !P3 ;  /* 0x0000000b0a3d7207 */ /* 0x040fe40005800000 */
[----:B------:R-:W-:Y:S02]  /*0640*/  SEL R57, R10, R9, !P3 ;  /* 0x000000090a397207 */ /* 0x000fe40005800000 */
[----:B------:R-:W-:Y:S02]  /*0650*/  SHF.R.S32.HI R9, RZ, 0x1f, R61 ;  /* 0x0000001fff097819 */ /* 0x000fe4000001143d */
[----:B------:R-:W-:-:S02]  /*0660*/  LEA R14, R57, R14, 0x6 ;  /* 0x0000000e390e7211 */ /* 0x000fc400078e30ff */
[----:B------:R-:W-:Y:S01]  /*0670*/  ISETP.GE.OR.EX P4, PT, R21, UR13, P0, P4 ;  /* 0x0000000d15007c0c */ /* 0x000fe20008786740 */
[----:B------:R-:W-:Y:S01]  /*0680*/  IMAD R16, R9, UR10, RZ ;  /* 0x0000000a09107c24 */ /* 0x000fe2000f8e02ff */
[----:B------:R-:W-:Y:S01]  /*0690*/  SHF.R.S32.HI R15, RZ, 0x1f, R14 ;  /* 0x0000001fff0f7819 */ /* 0x000fe2000001140e */
[----:B------:R-:W4:Y:S01]  /*06a0*/  @!P5 LDC.64 R10, c[0x0][0x288] ;  /* 0x0000a200ff0adb82 */ /* 0x000f220000000a00 */
[----:B------:R-:W-:Y:S01]  /*06b0*/  SHF.R.S32.HI R9, RZ, 0x1f, R17 ;  /* 0x0000001fff097819 */ /* 0x000fe20000011411 */
[----:B------:R-:W-:Y:S01]  /*06c0*/  IMAD R59, R61, UR11, R16 ;  /* 0x0000000b3d3b7c24 */ /* 0x000fe2000f8e0210 */
[----:B------:R-:W-:Y:S01]  /*06d0*/  ISETP.GE.U32.AND P3, PT, R23, UR12, PT ;  /* 0x0000000c17007c0c */ /* 0x000fe2000bf66070 */
[----:B------:R-:W-:Y:S01]  /*06e0*/  IMAD.WIDE.U32 R60, R61, UR10, R14 ;  /* 0x0000000a3d3c7c25 */ /* 0x000fe2000f8e000e */
[----:B------:R-:W-:Y:S02]  /*06f0*/  ISETP.GE.U32.AND P2, PT, R19, UR12, PT ;  /* 0x0000000c13007c0c */ /* 0x000fe4000bf46070 */
[----:B------:R-:W-:Y:S01]  /*0700*/  ISETP.GE.OR.EX P3, PT, R25, UR13, P0, P3 ;  /* 0x0000000d19007c0c */ /* 0x000fe20008766730 */
[----:B-1----:R-:W-:Y:S01]  /*0710*/  @P6 IMAD R16, R9, R12, RZ ;  /* 0x0000000c09106224 */ /* 0x002fe200078e02ff */
[----:B------:R-:W-:Y:S01]  /*0720*/  IADD3 R59, R61, R59, RZ ;  /* 0x0000003b3d3b7210 */ /* 0x000fe20007ffe0ff */
[----:B------:R-:W1:Y:S01]  /*0730*/  @!P5 LDC.64 R42, c[0x0][0x230] ;  /* 0x00008c00ff2adb82 */ /* 0x000e620000000a00 */
[----:B------:R-:W-:Y:S01]  /*0740*/  @P6 MOV R58, R60 ;  /* 0x0000003c003a6202 */ /* 0x000fe20000000f00 */
[----:B------:R-:W-:Y:S01]  /*0750*/  @P6 IMAD R9, R17, R13, R16 ;  /* 0x0000000d11096224 */ /* 0x000fe200078e0210 */
[----:B------:R-:W-:-:S03]  /*0760*/  P2R R41, PR, RZ, 0x20 ;  /* 0x00000020ff297803 */ /* 0x000fc60000000000 */
[----:B------:R-:W-:Y:S02]  /*0770*/  @P6 IMAD.WIDE.U32 R12, R17, R12, R58 ;  /* 0x0000000c110c6225 */ /* 0x000fe400078e003a */
[----:B------:R-:W0:Y:S03]  /*0780*/  @!P4 LDC.64 R16, c[0x0][0x288] ;  /* 0x0000a200ff10cb82 */ /* 0x000e260000000a00 */
[----:B------:R-:W-:Y:S02]  /*0790*/  @P6 IADD3 R9, R13, R9, RZ ;  /* 0x000000090d096210 */ /* 0x000fe40007ffe0ff */
[----:B------:R-:W-:Y:S01]  /*07a0*/  @!P5 MOV R13, R59 ;  /* 0x0000003b000dd202 */ /* 0x000fe20000000f00 */
[----:B----4-:R-:W-:Y:S01]  /*07b0*/  @!P5 IMAD R20, R31, R10, RZ ;  /* 0x0000000a1f14d224 */ /* 0x010fe200078e02ff */
[C---:B------:R-:W-:Y:S01]  /*07c0*/  @P6 SHF.L.U32 R31, R12.reuse, 0x1, RZ ;  /* 0x000000010c1f6819 */ /* 0x040fe200000006ff */
[----:B------:R-:W4:Y:S01]  /*07d0*/  @!P5 LDC.64 R54, c[0x0][0x228] ;  /* 0x00008a00ff36db82 */ /* 0x000f220000000a00 */
[----:B------:R-:W-:Y:S01]  /*07e0*/  @P6 SHF.L.U64.HI R18, R12, 0x1, R9 ;  /* 0x000000010c126819 */ /* 0x000fe20000010209 */
[----:B------:R-:W-:Y:S01]  /*07f0*/  @!P5 IMAD R33, R29, R11, R20 ;  /* 0x0000000b1d21d224 */ /* 0x000fe200078e0214 */
[----:B------:R-:W-:-:S02]  /*0800*/  @!P5 MOV R12, R60 ;  /* 0x0000003c000cd202 */ /* 0x000fc40000000f00 */
[----:B------:R-:W-:Y:S02]  /*0810*/  SHF.R.S32.HI R9, RZ, 0x1f, R19 ;  /* 0x0000001fff097819 */ /* 0x000fe40000011413 */
[----:B--2---:R-:W-:Y:S01]  /*0820*/  @P6 IADD3 R48, P1, R31, R48, RZ ;  /* 0x000000301f306210 */ /* 0x004fe20007f3e0ff */
[----:B------:R-:W-:Y:S01]  /*0830*/  @!P5 IMAD.WIDE.U32 R10, R29, R10, R12 ;  /* 0x0000000a1d0ad225 */ /* 0x000fe200078e000c */
[----:B------:R-:W-:Y:S01]  /*0840*/  ISETP.GE.OR.EX P2, PT, R9, UR13, P0, P2 ;  /* 0x0000000d09007c0c */ /* 0x000fe20008746720 */
[----:B------:R-:W2:Y:S01]  /*0850*/  @!P3 LDC.64 R12, c[0x0][0x288] ;  /* 0x0000a200ff0cbb82 */ /* 0x000ea20000000a00 */
[----:B------:R-:W-:Y:S02]  /*0860*/  @P6 IADD3.X R49, R18, R49, RZ, P1, !PT ;  /* 0x0000003112316210 */ /* 0x000fe40000ffe4ff */
[----:B------:R-:W-:Y:S02]  /*0870*/  @!P5 IADD3 R11, R11, R33, RZ ;  /* 0x000000210b0bd210 */ /* 0x000fe40007ffe0ff */
[----:B---3--:R-:W-:Y:S01]  /*0880*/  @P6 IADD3 R44, P1, R31, R44, RZ ;  /* 0x0000002c1f2c6210 */ /* 0x008fe20007f3e0ff */
[----:B0-----:R-:W-:Y:S01]  /*0890*/  @!P4 IMAD R20, R21, R16, RZ ;  /* 0x000000101514c224 */ /* 0x001fe200078e02ff */
[----:B------:R-:W-:Y:S01]  /*08a0*/  @!P5 SHF.L.U32 R29, R10, 0x1, RZ ;  /* 0x000000010a1dd819 */ /* 0x000fe200000006ff */
[----:B------:R-:W0:Y:S01]  /*08b0*/  @!P4 LDC.64 R50, c[0x0][0x230] ;  /* 0x00008c00ff32cb82 */ /* 0x000e220000000a00 */
[----:B------:R-:W-:Y:S01]  /*08c0*/  @!P4 MOV R21, R59 ;  /* 0x0000003b0015c202 */ /* 0x000fe20000000f00 */
[----:B------:R-:W-:Y:S01]  /*08d0*/  @!P4 IMAD R33, R27, R17, R20 ;  /* 0x000000111b21c224 */ /* 0x000fe200078e0214 */
[----:B------:R-:W-:-:S02]  /*08e0*/  @!P4 MOV R20, R60 ;  /* 0x0000003c0014c202 */ /* 0x000fc40000000f00 */
[----:B------:R-:W-:Y:S02]  /*08f0*/  @P6 IADD3.X R45, R18, R45, RZ, P1, !PT ;  /* 0x0000002d122d6210 */ /* 0x000fe40000ffe4ff */
[----:B------:R-:W-:Y:S01]  /*0900*/  @!P5 SHF.L.U64.HI R18, R10, 0x1, R11 ;  /* 0x000000010a12d819 */ /* 0x000fe2000001020b */
[----:B------:R-:W-:Y:S01]  /*0910*/  @!P4 IMAD.WIDE.U32 R16, R27, R16, R20 ;  /* 0x000000101b10c225 */ /* 0x000fe200078e0014 */
[C---:B-1----:R-:W-:Y:S01]  /*0920*/  @!P5 IADD3 R42, P1, R29.reuse, R42, RZ ;  /* 0x0000002a1d2ad210 */ /* 0x042fe20007f3e0ff */
[----:B------:R-:W1:Y:S03]  /*0930*/  @!P4 LDC.64 R30, c[0x0][0x228] ;  /* 0x00008a00ff1ecb82 */ /* 0x000e660000000a00 */
[C---:B------:R-:W-:Y:S02]  /*0940*/  @!P5 IADD3.X R43, R18.reuse, R43, RZ, P1, !PT ;  /* 0x0000002b122bd210 */ /* 0x040fe40000ffe4ff */
[----:B----4-:R-:W-:Y:S01]  /*0950*/  @!P5 IADD3 R54, P1, R29, R54, RZ ;  /* 0x000000361d36d210 */ /* 0x010fe20007f3e0ff */
[----:B--2---:R-:W-:Y:S01]  /*0960*/  @!P3 IMAD R20, R25, R12, RZ ;  /* 0x0000000c1914b224 */ /* 0x004fe200078e02ff */
[----:B------:R-:W-:Y:S01]  /*0970*/  @!P4 IADD3 R17, R17, R33, RZ ;  /* 0x000000211111c210 */ /* 0x000fe20007ffe0ff */
[----:B------:R-:W2:Y:S01]  /*0980*/  @!P2 LDC.64 R10, c[0x0][0x288] ;  /* 0x0000a200ff0aab82 */ /* 0x000ea20000000a00 */
[----:B------:R-:W-:Y:S01]  /*0990*/  @!P5 IADD3.X R55, R18, R55, RZ, P1, !PT ;  /* 0x000000371237d210 */ /* 0x000fe20000ffe4ff */
[----:B------:R-:W-:Y:S01]  /*09a0*/  @!P3 IMAD R33, R23, R13, R20 ;  /* 0x0000000d1721b224 */ /* 0x000fe200078e0214 */
[----:B------:R-:W-:-:S02]  /*09b0*/  @!P4 SHF.L.U32 R21, R16, 0x1, RZ ;  /* 0x000000011015c819 */ /* 0x000fc400000006ff */
[----:B------:R-:W-:Y:S02]  /*09c0*/  @!P4 SHF.L.U64.HI R18, R16, 0x1, R17 ;  /* 0x000000011012c819 */ /* 0x000fe40000010211 */
[----:B------:R-:W-:Y:S01]  /*09d0*/  @!P3 MOV R16, R60 ;  /* 0x0000003c0010b202 */ /* 0x000fe20000000f00 */
[----:B------:R-:W3:Y:S01]  /*09e0*/  @!P3 LDC.64 R28, c[0x0][0x230] ;  /* 0x00008c00ff1cbb82 */ /* 0x000ee20000000a00 */
[----:B------:R-:W-:Y:S02]  /*09f0*/  @!P3 MOV R17, R59 ;  /* 0x0000003b0011b202 */ /* 0x000fe40000000f00 */
[----:B0-----:R-:W-:Y:S01]  /*0a00*/  @!P4 IADD3 R50, P1, R21, R50, RZ ;  /* 0x000000321532c210 */ /* 0x001fe20007f3e0ff */
[----:B------:R-:W-:-:S03]  /*0a10*/  @!P3 IMAD.WIDE.U32 R12, R23, R12, R16 ;  /* 0x0000000c170cb225 */ /* 0x000fc600078e0010 */
[----:B------:R-:W-:Y:S01]  /*0a20*/  @!P4 IADD3.X R51, R18, R51, RZ, P1, !PT ;  /* 0x000000331233c210 */ /* 0x000fe20000ffe4ff */
[----:B------:R-:W0:Y:S01]  /*0a30*/  @!P3 LDC.64 R26, c[0x0][0x228] ;  /* 0x00008a00ff1abb82 */ /* 0x000e220000000a00 */
        /* <DEDUP_REMOVED lines=10> */
[----:B------:R-:W-:Y:S01]  /*0ae0*/  IADD3 R33, R0, 0x70, RZ ;  /* 0x0000007000217810 */ /* 0x000fe20007ffe0ff */
[----:B------:R-:W2:Y:S01]  /*0af0*/  @!P2 LDC.64 R22, c[0x0][0x228] ;  /* 0x00008a00ff16ab82 */ /* 0x000ea20000000a00 */
[----:B---3--:R-:W-:Y:S01]  /*0b00*/  @!P3 IADD3 R28, P1, R17, R28, RZ ;  /* 0x0000001c111cb210 */ /* 0x008fe20007f3e0ff */
[----:B------:R-:W-:Y:S01]  /*0b10*/  @!P2 IMAD.WIDE.U32 R12, R19, R10, R12 ;  /* 0x0000000a130ca225 */ /* 0x000fe200078e000c */
[----:B------:R-:W-:Y:S02]  /*0b20*/  SHF.R.S32.HI R47, RZ, 0x1f, R33 ;  /* 0x0000001fff2f7819 */ /* 0x000fe40000011421 */
[----:B------:R-:W-:Y:S02]  /*0b30*/  @!P3 IADD3.X R29, R16, R29, RZ, P1, !PT ;  /* 0x0000001d101db210 */ /* 0x000fe40000ffe4ff */
[----:B------:R-:W-:-:S02]  /*0b40*/  @!P2 IADD3 R13, R13, R11, RZ ;  /* 0x0000000b0d0da210 */ /* 0x000fc40007ffe0ff */
[----:B0-----:R-:W-:Y:S02]  /*0b50*/  @!P3 IADD3 R26, P1, R17, R26, RZ ;  /* 0x0000001a111ab210 */ /* 0x001fe40007f3e0ff */
        /* <DEDUP_REMOVED lines=18> */
[----:B------:R-:W-:Y:S01]  /*0c80*/  @!P1 IMAD.WIDE.U32 R12, R17, R10, R12 ;  /* 0x0000000a110c9225 */ /* 0x000fe200078e000c */
[----:B------:R-:W-:-:S04]  /*0c90*/  SHF.R.S32.HI R17, RZ, 0x1f, R0 ;  /* 0x0000001fff117819 */ /* 0x000fc80000011400 */
        /* <DEDUP_REMOVED lines=32> */
[----:B------:R-:W1:Y:S01]  /*0ea0*/  @P6 LDC.64 R38, c[0x0][0x230] ;  /* 0x00008c00ff266b82 */ /* 0x000e620000000a00 */
[----:B0-----:R-:W-:Y:S01]  /*0eb0*/  @P6 IMAD R40, R47, R10, RZ ;  /* 0x0000000a2f286224 */ /* 0x001fe200078e02ff */
[----:B------:R-:W-:-:S03]  /*0ec0*/  @P6 MOV R47, R59 ;  /* 0x0000003b002f6202 */ /* 0x000fc60000000f00 */
[C---:B------:R-:W-:Y:S02]  /*0ed0*/  @P6 IMAD R11, R33.reuse, R11, R40 ;  /* 0x0000000b210b6224 */ /* 0x040fe400078e0228 */
[----:B------:R-:W-:Y:S01]  /*0ee0*/  @P6 IMAD.WIDE.U32 R46, R33, R10, R46 ;  /* 0x0000000a212e6225 */ /* 0x000fe200078e002e */
[----:B------:R-:W-:-:S04]  /*0ef0*/  MOV R33, RZ ;  /* 0x000000ff00217202 */ /* 0x000fc80000000f00 */
[----:B------:R-:W-:Y:S02]  /*0f00*/  @P6 IADD3 R11, R47, R11, RZ ;  /* 0x0000000b2f0b6210 */ /* 0x000fe40007ffe0ff */
[C---:B------:R-:W-:Y:S02]  /*0f10*/  @P6 SHF.L.U32 R47, R46.reuse, 0x1, RZ ;  /* 0x000000012e2f6819 */ /* 0x040fe400000006ff */
[----:B------:R-:W-:Y:S02]  /*0f20*/  @P6 SHF.L.U64.HI R40, R46, 0x1, R11 ;  /* 0x000000012e286819 */ /* 0x000fe4000001020b */
[----:B------:R-:W0:Y:S01]  /*0f30*/  @P6 LDC.64 R10, c[0x0][0x228] ;  /* 0x00008a00ff0a6b82 */ /* 0x000e220000000a00 */
[----:B-1----:R-:W-:-:S04]  /*0f40*/  @P6 IADD3 R38, P4, R47, R38, RZ ;  /* 0x000000262f266210 */ /* 0x002fc80007f9e0ff */
[----:B------:R-:W-:-:S05]  /*0f50*/  @P6 IADD3.X R39, R40, R39, RZ, P4, !PT ;  /* 0x0000002728276210 */ /* 0x000fca00027fe4ff */
[----:B------:R1:W5:Y:S01]  /*0f60*/  @P6 LDG.E R33, desc[UR8][R38.64] ;  /* 0x0000000826216981 */ /* 0x000362000c1e1900 */
[----:B0-----:R-:W-:-:S04]  /*0f70*/  @P6 IADD3 R46, P4, R47, R10, RZ ;  /* 0x0000000a2f2e6210 */ /* 0x001fc80007f9e0ff */
[----:B------:R-:W-:Y:S02]  /*0f80*/  @P6 IADD3.X R47, R40, R11, RZ, P4, !PT ;  /* 0x0000000b282f6210 */ /* 0x000fe400027fe4ff */
[----:B------:R-:W0:Y:S01]  /*0f90*/  LDC.64 R10, c[0x0][0x248] ;  /* 0x00009200ff0a7b82 */ /* 0x000e220000000a00 */
[----:B------:R-:W-:Y:S02]  /*0fa0*/  ISETP.NE.AND P4, PT, R9, RZ, PT ;  /* 0x000000ff0900720c */ /* 0x000fe40003f85270 */
[----:B------:R-:W-:-:S06]  /*0fb0*/  MOV R9, RZ ;  /* 0x000000ff00097202 */ /* 0x000fcc0000000f00 */
[----:B------:R2:W5:Y:S01]  /*0fc0*/  @P6 LDG.E R9, desc[UR8][R46.64] ;  /* 0x000000082e096981 */ /* 0x000562000c1e1900 */
[----:B0-----:R-:W-:-:S06]  /*0fd0*/  IMAD.WIDE R10, R34, 0x8, R10 ;  /* 0x00000008220a7825 */ /* 0x001fcc00078e020a */
[----:B------:R-:W3:Y:S01]  /*0fe0*/  LDG.E.64 R10, desc[UR8][R10.64] ;  /* 0x000000080a0a7981 */ /* 0x000ee2000c1e1b00 */
[----:B------:R-:W-:Y:S02]  /*0ff0*/  MOV R40, RZ ;  /* 0x000000ff00287202 */ /* 0x000fe40000000f00 */
[----:B-1----:R-:W-:-:S04]  /*1000*/  CS2R R38, SRZ ;  /* 0x0000000000267805 */ /* 0x002fc8000001ff00 */
[----:B------:R0:W5:Y:S04]  /*1010*/  @P5 LDG.E R40, desc[UR8][R48.64] ;  /* 0x0000000830285981 */ /* 0x000168000c1e1900 */
[----:B------:R1:W5:Y:S01]  /*1020*/  @P5 LDG.E R39, desc[UR8][R44.64] ;  /* 0x000000082c275981 */ /* 0x000362000c1e1900 */
[----:B------:R-:W-:Y:S02]  /*1030*/  ISETP.NE.AND P5, PT, R41, RZ, PT ;  /* 0x000000ff2900720c */ /* 0x000fe40003fa5270 */
[----:B--2---:R-:W-:Y:S02]  /*1040*/  CS2R R46, SRZ ;  /* 0x00000000002e7805 */ /* 0x004fe4000001ff00 */
[----:B------:R-:W-:Y:S02]  /*1050*/  MOV R52, RZ ;  /* 0x000000ff00347202 */ /* 0x000fe40000000f00 */
[----:B------:R-:W-:-:S02]  /*1060*/  MOV R41, RZ ;  /* 0x000000ff00297202 */ /* 0x000fc40000000f00 */
[----:B0-----:R-:W-:Y:S01]  /*1070*/  CS2R R48, SRZ ;  /* 0x0000000000307805 */ /* 0x001fe2000001ff00 */
[----:B------:R0:W5:Y:S01]  /*1080*/  @!P4 LDG.E R47, desc[UR8][R50.64] ;  /* 0x00000008322fc981 */ /* 0x000162000c1e1900 */
[----:B-1----:R-:W-:-:S03]  /*1090*/  CS2R R44, SRZ ;  /* 0x00000000002c7805 */ /* 0x002fc6000001ff00 */
[----:B------:R-:W5:Y:S04]  /*10a0*/  @!P4 LDG.E R46, desc[UR8][R30.64] ;  /* 0x000000081e2ec981 */ /* 0x000f68000c1e1900 */
[----:B------:R1:W5:Y:S01]  /*10b0*/  @!P5 LDG.E R52, desc[UR8][R42.64] ;  /* 0x000000082a34d981 */ /* 0x000362000c1e1900 */
[----:B0-----:R-:W-:-:S03]  /*10c0*/  CS2R R50, SRZ ;  /* 0x0000000000327805 */ /* 0x001fc6000001ff00 */
[----:B------:R-:W5:Y:S04]  /*10d0*/  @!P3 LDG.E R48, desc[UR8][R28.64] ;  /* 0x000000081c30b981 */ /* 0x000f68000c1e1900 */
[----:B------:R-:W5:Y:S01]  /*10e0*/  @!P3 LDG.E R45, desc[UR8][R26.64] ;  /* 0x000000081a2db981 */ /* 0x000f62000c1e1900 */
[----:B-1----:R-:W-:-:S03]  /*10f0*/  CS2R R42, SRZ ;  /* 0x00000000002a7805 */ /* 0x002fc6000001ff00 */
[----:B------:R-:W5:Y:S04]  /*1100*/  @!P1 LDG.E R44, desc[UR8][R20.64] ;  /* 0x00000008142c9981 */ /* 0x000f68000c1e1900 */
[----:B------:R-:W5:Y:S04]  /*1110*/  @!P2 LDG.E R43, desc[UR8][R24.64] ;  /* 0x00000008182ba981 */ /* 0x000f68000c1e1900 */
[----:B------:R-:W5:Y:S04]  /*1120*/  @!P2 LDG.E R42, desc[UR8][R22.64] ;  /* 0x00000008162aa981 */ /* 0x000f68000c1e1900 */
[----:B------:R-:W5:Y:S01]  /*1130*/  @!P1 LDG.E R41, desc[UR8][R12.64] ;  /* 0x000000080c299981 */ /* 0x000f62000c1e1900 */
[----:B------:R-:W-:Y:S03]  /*1140*/  BSSY B0, `(.L_x_1420) ;  /* 0x000001f000007945 */ /* 0x000fe60003800000 */
[----:B------:R0:W5:Y:S01]  /*1150*/  @!P5 LDG.E R49, desc[UR8][R54.64] ;  /* 0x000000083631d981 */ /* 0x000162000c1e1900 */
[----:B---3--:R-:W-:-:S05]  /*1160*/  FFMA.FTZ R53, -R10, R10, R11 ;  /* 0x0000000a0a357223 */ /* 0x008fca000001010b */
[----:B------:R-:W-:-:S13]  /*1170*/  FSETP.GTU.FTZ.AND P6, PT, R53, RZ, PT ;  /* 0x000000ff3500720b */ /* 0x000fda0003fdc000 */
[----:B------:R-:W1:Y:S02]  /*1180*/  @P6 LDC R56, c[0x0][0x250] ;  /* 0x00009400ff386b82 */ /* 0x000e640000000800 */
[----:B-1----:R-:W-:Y:S01]  /*1190*/  @P6 FADD.FTZ R56, R53, R56 ;  /* 0x0000003835386221 */ /* 0x002fe20000010000 */
[----:B------:R-:W-:-:S06]  /*11a0*/  MOV R53, 0x3f800000 ;  /* 0x3f80000000357802 */ /* 0x000fcc0000000f00 */
[----:B------:R1:W2:Y:S01]  /*11b0*/  @P6 MUFU.RSQ R53, R56 ;  /* 0x0000003800356308 */ /* 0x0002a20000001400 */
[----:B------:R-:W-:-:S13]  /*11c0*/  LOP3.LUT P6, RZ, R37, 0x2, RZ, 0xc0, !PT ;  /* 0x0000000225ff7812 */ /* 0x000fda00078cc0ff */
[----:B------:R1:W5:Y:S04]  /*11d0*/  @!P6 LDG.E R51, desc[UR8][R18.64] ;  /* 0x000000081233e981 */ /* 0x000368000c1e1900 */
[----:B------:R1:W5:Y:S01]  /*11e0*/  @!P6 LDG.E R50, desc[UR8][R16.64] ;  /* 0x000000081032e981 */ /* 0x000362000c1e1900 */
[----:B0-----:R-:W-:Y:S02]  /*11f0*/  CS2R R54, SRZ ;  /* 0x0000000000367805 */ /* 0x001fe4000001ff00 */
[----:B------:R-:W-:Y:S01]  /*1200*/  MOV R11, RZ ;  /* 0x000000ff000b7202 */ /* 0x000fe20000000f00 */
[----:B--2---:R-:W-:Y:S06]  /*1210*/  @P0 BRA `(.L_x_1421) ;  /* 0x0000000000440947 */ /* 0x004fec0003800000 */
[----:B------:R-:W-:Y:S01]  /*1220*/  ISETP.NE.AND P0, PT, RZ, UR5, PT ;  /* 0x00000005ff007c0c */ /* 0x000fe2000bf05270 */
[----:B------:R-:W-:Y:S01]  /*1230*/  ULDC.64 UR10, c[0x0][0x238] ;  /* 0x00008e00000a7ab9 */ /* 0x000fe20000000a00 */
[C---:B-1----:R-:W-:Y:S02]  /*1240*/  SHF.L.U32 R17, R14.reuse, 0x1, RZ ;  /* 0x000000010e117819 */ /* 0x042fe400000006ff */
        /* <DEDUP_REMOVED lines=14> */
.L_x_1421:
[----:B------:R-:W-:Y:S05]  /*1330*/  BSYNC B0 ;  /* 0x0000000000007941 */ /* 0x000fea0003800000 */
.L_x_1420:
[----:B------:R-:W-:Y:S01]  /*1340*/  ISETP.NE.AND P0, PT, RZ, UR5, PT ;  /* 0x00000005ff007c0c */ /* 0x000fe2000bf05270 */
[--C-:B-----5:R-:W-:Y:S01]  /*1350*/  HADD2.F32 R13, -RZ, R51.reuse.H0_H0 ;  /* 0x20000033ff0d7230 */ /* 0x120fe20000004100 */
[----:B------:R-:W-:Y:S01]  /*1360*/  LOP3.LUT R37, R37, 0xfffffff7, RZ, 0xc0, !PT ;  /* 0xfffffff725257812 */ /* 0x000fe200078ec0ff */
[----:B-1----:R-:W-:Y:S02]  /*1370*/  HADD2.F32 R19, -RZ, R51.H1_H1 ;  /* 0x30000033ff137230 */ /* 0x002fe40000004100 */
[--C-:B------:R-:W-:Y:S02]  /*1380*/  HADD2.F32 R21, -RZ, R52.reuse.H0_H0 ;  /* 0x20000034ff157230 */ /* 0x100fe40000004100 */
[C---:B------:R-:W-:Y:S01]  /*1390*/  FADD.FTZ R12, -R10.reuse, R13 ;  /* 0x0000000d0a0c7221 */ /* 0x040fe20000010100 */
[----:B------:R-:W-:Y:S02]  /*13a0*/  HADD2.F32 R23, -RZ, R52.H1_H1 ;  /* 0x30000034ff177230 */ /* 0x000fe40000004100 */
[----:B------:R-:W-:Y:S01]  /*13b0*/  FADD.FTZ R14, -R10, R19 ;  /* 0x000000130a0e7221 */ /* 0x000fe20000010100 */
[----:B------:R-:W-:-:S02]  /*13c0*/  HADD2.F32 R16, -RZ, R49.H0_H0 ;  /* 0x20000031ff107230 */ /* 0x000fc40000004100 */
[-C--:B------:R-:W-:Y:S01]  /*13d0*/  FMUL.FTZ R13, R12, R53.reuse ;  /* 0x000000350c0d7220 */ /* 0x080fe20000410000 */
[----:B------:R-:W-:Y:S02]  /*13e0*/  HADD2.F32 R15, -RZ, R49.H1_H1 ;  /* 0x30000031ff0f7230 */ /* 0x000fe40000004100 */
[C---:B------:R-:W-:Y:S01]  /*13f0*/  FADD.FTZ R22, -R10.reuse, R21 ;  /* 0x000000150a167221 */ /* 0x040fe20000010100 */
[--C-:B------:R-:W-:Y:S02]  /*1400*/  HADD2.F32 R18, -RZ, R50.reuse.H0_H0 ;  /* 0x20000032ff127230 */ /* 0x100fe40000004100 */
[----:B------:R-:W-:Y:S01]  /*1410*/  FADD.FTZ R20, -R10, R23 ;  /* 0x000000170a147221 */ /* 0x000fe20000010100 */
        /* <DEDUP_REMOVED lines=22> */
.L_x_1422:
[----:B------:R-:W-:Y:S01]  /*1580*/  FMUL.FTZ R14, R18, R55 ;  /* 0x00000037120e7220 */ /* 0x000fe20000410000 */
[-C--:B------:R-:W-:Y:S01]  /*1590*/  FMUL.FTZ R19, R22, R53.reuse ;  /* 0x0000003516137220 */ /* 0x080fe20000410000 */
[----:B------:R-:W-:Y:S01]  /*15a0*/  FFMA.FTZ R22, R13, R18, RZ ;  /* 0x000000120d167223 */ /* 0x000fe200000100ff */
        /* <DEDUP_REMOVED lines=23> */
.L_x_1423:
[----:B------:R-:W-:Y:S01]  /*1720*/  FFMA.FTZ R23, R12, R21, R13 ;  /* 0x000000150c177223 */ /* 0x000fe2000001000d */
[----:B------:R-:W-:Y:S01]  /*1730*/  FADD.FTZ R13, RZ, R18 ;  /* 0x00000012ff0d7221 */ /* 0x000fe20000010000 */
[----:B------:R-:W-:Y:S01]  /*1740*/  FMUL.FTZ R26, R16, R55 ;  /* 0x00000037101a7220 */ /* 0x000fe20000410000 */
[----:B------:R-:W-:Y:S01]  /*1750*/  FADD.FTZ R25, R21, R14 ;  /* 0x0000000e15197221 */ /* 0x000fe20000010000 */
[----:B------:R-:W-:Y:S01]  /*1760*/  FFMA.FTZ R14, R19, R16, R22 ;  /* 0x00000010130e7223 */ /* 0x000fe20000010016 */
[----:B------:R-:W-:Y:S01]  /*1770*/  FADD.FTZ R16, R13, R16 ;  /* 0x000000100d107221 */ /* 0x000fe20000010000 */
[----:B------:R-:W-:Y:S01]  /*1780*/  FFMA.FTZ R22, R19, R26, R23 ;  /* 0x0000001a13167223 */ /* 0x000fe20000010017 */
[----:B------:R-:W-:Y:S01]  /*1790*/  FFMA.FTZ R21, R12, R17, RZ ;  /* 0x000000110c157223 */ /* 0x000fe200000100ff */
[----:B------:R-:W-:Y:S01]  /*17a0*/  FADD.FTZ R24, RZ, R17 ;  /* 0x00000011ff187221 */ /* 0x000fe20000010000 */
[--C-:B------:R-:W-:Y:S02]  /*17b0*/  HADD2.F32 R13, -RZ, R47.reuse.H0_H0 ;  /* 0x2000002fff0d7230 */ /* 0x100fe40000004100 */
[----:B------:R-:W-:Y:S01]  /*17c0*/  FMUL.FTZ R17, R15, R54 ;  /* 0x000000360f117220 */ /* 0x000fe20000410000 */
[----:B------:R-:W-:-:S02]  /*17d0*/  HADD2.F32 R19, -RZ, R47.H1_H1 ;  /* 0x3000002fff137230 */ /* 0x000fc40000004100 */
[C---:B------:R-:W-:Y:S01]  /*17e0*/  FFMA.FTZ R18, R20.reuse, R15, R21 ;  /* 0x0000000f14127223 */ /* 0x040fe20000010015 */
[----:B------:R-:W-:Y:S01]  /*17f0*/  FADD.FTZ R12, R25, R26 ;  /* 0x0000001a190c7221 */ /* 0x000fe20000010000 */
[----:B------:R-:W-:Y:S01]  /*1800*/  FFMA.FTZ R20, R20, R17, R22 ;  /* 0x0000001114147223 */ /* 0x000fe20000010016 */
[C---:B------:R-:W-:Y:S01]  /*1810*/  FADD.FTZ R22, -R10.reuse, R13 ;  /* 0x0000000d0a167221 */ /* 0x040fe20000010100 */
[----:B------:R-:W-:Y:S01]  /*1820*/  FADD.FTZ R26, -R10, R19 ;  /* 0x000000130a1a7221 */ /* 0x000fe20000010100 */
[----:B------:R-:W-:Y:S01]  /*1830*/  FADD.FTZ R24, R24, R15 ;  /* 0x0000000f18187221 */ /* 0x000fe20000010000 */
        /* <DEDUP_REMOVED lines=23> */
.L_x_1424:
        /* <DEDUP_REMOVED lines=10> */
[----:B------:R-:W-:Y:S01]  /*1a50*/  FADD.FTZ R18, R15, R22 ;  /* 0x000000160f127221 */ /* 0x000fe20000010000 */
[----:B------:R-:W-:Y:S01]  /*1a60*/  FFMA.FTZ R20, R19, R15, R20 ;  /* 0x0000000f13147223 */ /* 0x000fe20000010014 */
        /* <DEDUP_REMOVED lines=25> */
.L_x_1425:
[--C-:B------:R-:W-:Y:S02]  /*1c00*/  HADD2.F32 R23, -RZ, R43.reuse.H0_H0 ;  /* 0x2000002bff177230 */ /* 0x100fe40000004100 */
[----:B------:R-:W-:Y:S01]  /*1c10*/  FMUL.FTZ R19, R15, R55 ;  /* 0x000000370f137220 */ /* 0x000fe20000410000 */
[----:B------:R-:W-:Y:S02]  /*1c20*/  HADD2.F32 R27, -RZ, R43.H1_H1 ;  /* 0x3000002bff1b7230 */ /* 0x000fe40000004100 */
[----:B------:R-:W-:Y:S01]  /*1c30*/  FADD.FTZ R24, R24, R13 ;  /* 0x0000000d18187221 */ /* 0x000fe20000010000 */
[----:B------:R-:W-:Y:S01]  /*1c40*/  FMUL.FTZ R26, R17, R54 ;  /* 0x00000036111a7220 */ /* 0x000fe20000410000 */
[C---:B------:R-:W-:Y:S01]  /*1c50*/  FADD.FTZ R22, -R10.reuse, R23 ;  /* 0x000000170a167221 */ /* 0x040fe20000010100 */
[----:B------:R-:W-:Y:S01]  /*1c60*/  FFMA.FTZ R20, R21, R19, R20 ;  /* 0x0000001315147223 */ /* 0x000fe20000010014 */
[----:B------:R-:W-:Y:S01]  /*1c70*/  FADD.FTZ R28, -R10, R27 ;  /* 0x0000001b0a1c7221 */ /* 0x000fe20000010100 */
[----:B------:R-:W-:Y:S01]  /*1c80*/  FADD.FTZ R13, R18, R19 ;  /* 0x00000013120d7221 */ /* 0x000fe20000010000 */
[----:B------:R-:W-:Y:S01]  /*1c90*/  FMUL.FTZ R19, R22, R53 ;  /* 0x0000003516137220 */ /* 0x000fe20000410000 */
[----:B------:R-:W-:-:S02]  /*1ca0*/  HADD2.F32 R18, -RZ, R42.H0_H0 ;  /* 0x2000002aff127230 */ /* 0x000fc40000004100 */
[----:B------:R-:W-:Y:S01]  /*1cb0*/  FMUL.FTZ R22, R28, R53 ;  /* 0x000000351c167220 */ /* 0x000fe20000410000 */
        /* <DEDUP_REMOVED lines=20> */
.L_x_1426:
[----:B------:R-:W-:Y:S01]  /*1e00*/  FFMA.FTZ R30, R25, R26, R20 ;  /* 0x0000001a191e7223 */ /* 0x000fe20000010014 */
[----:B------:R-:W-:Y:S01]  /*1e10*/  FMUL.FTZ R28, R18, R55 ;  /* 0x00000037121c7220 */ /* 0x000fe20000410000 */
[----:B------:R-:W-:Y:S01]  /*1e20*/  FFMA.FTZ R20, R21, R15, R14 ;  /* 0x0000000f15147223 */ /* 0x000fe2000001000e */
[----:B------:R-:W-:Y:S01]  /*1e30*/  FADD.FTZ R27, R26, R13 ;  /* 0x0000000d1a1b7221 */ /* 0x000fe20000010000 */
[----:B------:R-:W-:Y:S01]  /*1e40*/  FADD.FTZ R21, R12, R15 ;  /* 0x0000000f0c157221 */ /* 0x000fe20000010000 */
[--C-:B------:R-:W-:Y:S02]  /*1e50*/  HADD2.F32 R15, -RZ, R44.reuse.H0_H0 ;  /* 0x2000002cff0f7230 */ /* 0x100fe40000004100 */
[----:B------:R-:W-:Y:S01]  /*1e60*/  FFMA.FTZ R13, R19, R28, R30 ;  /* 0x0000001c130d7223 */ /* 0x000fe2000001001e */
[----:B------:R-:W-:Y:S02]  /*1e70*/  HADD2.F32 R29, -RZ, R44.H1_H1 ;  /* 0x3000002cff1d7230 */ /* 0x000fe40000004100 */
[----:B------:R-:W-:Y:S01]  /*1e80*/  FADD.FTZ R28, R27, R28 ;  /* 0x0000001c1b1c7221 */ /* 0x000fe20000010000 */
[----:B------:R-:W-:Y:S01]  /*1e90*/  FMUL.FTZ R27, R23, R54 ;  /* 0x00000036171b7220 */ /* 0x000fe20000410000 */
[----:B------:R-:W-:Y:S01]  /*1ea0*/  FFMA.FTZ R25, R25, R17, R16 ;  /* 0x0000001119197223 */ /* 0x000fe20000010010 */
[C---:B------:R-:W-:Y:S01]  /*1eb0*/  FADD.FTZ R12, -R10.reuse, R15 ;  /* 0x0000000f0a0c7221 */ /* 0x040fe20000010100 */
[----:B------:R-:W-:Y:S01]  /*1ec0*/  FADD.FTZ R16, -R10, R29 ;  /* 0x0000001d0a107221 */ /* 0x000fe20000010100 */
[----:B------:R-:W-:Y:S01]  /*1ed0*/  FFMA.FTZ R26, R22, R27, R13 ;  /* 0x0000001b161a7223 */ /* 0x000fe2000001000d */
        /* <DEDUP_REMOVED lines=24> */
.L_x_1427:
[----:B------:R-:W-:Y:S01]  /*2060*/  FMUL.FTZ R28, R14, R55 ;  /* 0x000000370e1c7220 */ /* 0x000fe20000410000 */
[----:B------:R-:W-:Y:S01]  /*2070*/  FADD.FTZ R24, R24, R17 ;  /* 0x0000001118187221 */ /* 0x000fe20000010000 */
[----:B------:R-:W-:Y:S01]  /*2080*/  FFMA.FTZ R16, R19, R18, R20 ;  /* 0x0000001213107223 */ /* 0x000fe20000010014 */
[--C-:B------:R-:W-:Y:S02]  /*2090*/  HADD2.F32 R19, -RZ, R40.reuse.H0_H0 ;  /* 0x20000028ff137230 */ /* 0x100fe40000004100 */
[----:B------:R-:W-:Y:S01]  /*20a0*/  FFMA.FTZ R17, R13, R28, R26 ;  /* 0x0000001c0d117223 */ /* 0x000fe2000001001a */
[----:B------:R-:W-:Y:S01]  /*20b0*/  FADD.FTZ R28, R27, R28 ;  /* 0x0000001c1b1c7221 */ /* 0x000fe20000010000 */
[----:B------:R-:W-:Y:S01]  /*20c0*/  FMUL.FTZ R27, R15, R54 ;  /* 0x000000360f1b7220 */ /* 0x000fe20000410000 */
[----:B------:R-:W-:Y:S02]  /*20d0*/  HADD2.F32 R29, -RZ, R40.H1_H1 ;  /* 0x30000028ff1d7230 */ /* 0x000fe40000004100 */
[----:B------:R-:W-:Y:S01]  /*20e0*/  FADD.FTZ R21, R21, R18 ;  /* 0x0000001215157221 */ /* 0x000fe20000010000 */
[----:B------:R-:W-:Y:S01]  /*20f0*/  FADD.FTZ R18, -R10, R19 ;  /* 0x000000130a127221 */ /* 0x000fe20000010100 */
[----:B------:R-:W-:Y:S01]  /*2100*/  FFMA.FTZ R26, R12, R27, R17 ;  /* 0x0000001b0c1a7223 */ /* 0x000fe20000010011 */
[----:B------:R-:W-:Y:S01]  /*2110*/  FADD.FTZ R27, R27, R28 ;  /* 0x0000001c1b1b7221 */ /* 0x000fe20000010000 */
[----:B------:R-:W-:Y:S01]  /*2120*/  FADD.FTZ R28, -R10, R29 ;  /* 0x0000001d0a1c7221 */ /* 0x000fe20000010100 */
[----:B------:R-:W-:Y:S01]  /*2130*/  FMUL.FTZ R17, R18, R53 ;  /* 0x0000003512117220 */ /* 0x000fe20000410000 */
[----:B------:R-:W-:-:S02]  /*2140*/  HADD2.F32 R20, -RZ, R39.H0_H0 ;  /* 0x20000027ff147230 */ /* 0x000fc40000004100 */
        /* <DEDUP_REMOVED lines=21> */
.L_x_1428:
[----:B------:R-:W-:Y:S01]  /*22a0*/  FMUL.FTZ R28, R20, R55 ;  /* 0x00000037141c7220 */ /* 0x000fe20000410000 */
[--C-:B------:R-:W-:Y:S02]  /*22b0*/  HADD2.F32 R29, -RZ, R33.reuse.H0_H0 ;  /* 0x20000021ff1d7230 */ /* 0x100fe40000004100 */
[----:B------:R-:W-:Y:S01]  /*22c0*/  FFMA.FTZ R25, R22, R23, R25 ;  /* 0x0000001716197223 */ /* 0x000fe20000010019 */
[----:B------:R-:W-:Y:S02]  /*22d0*/  HADD2.F32 R31, -RZ, R33.H1_H1 ;  /* 0x30000021ff1f7230 */ /* 0x000fe40000004100 */
[----:B------:R-:W-:Y:S01]  /*22e0*/  FADD.FTZ R24, R24, R23 ;  /* 0x0000001718187221 */ /* 0x000fe20000010000 */
[----:B------:R-:W-:Y:S01]  /*22f0*/  FFMA.FTZ R23, R17, R28, R26 ;  /* 0x0000001c11177223 */ /* 0x000fe2000001001a */
[----:B------:R-:W-:Y:S01]  /*2300*/  FADD.FTZ R27, R27, R28 ;  /* 0x0000001c1b1b7221 */ /* 0x000fe20000010000 */
[----:B------:R-:W-:Y:S01]  /*2310*/  FMUL.FTZ R26, R19, R54 ;  /* 0x00000036131a7220 */ /* 0x000fe20000410000 */
[C---:B------:R-:W-:Y:S01]  /*2320*/  FADD.FTZ R28, -R10.reuse, R29 ;  /* 0x0000001d0a1c7221 */ /* 0x040fe20000010100 */
[----:B------:R-:W-:-:S02]  /*2330*/  FADD.FTZ R30, -R10, R31 ;  /* 0x0000001f0a1e7221 */ /* 0x000fc40000010100 */
[----:B------:R-:W-:Y:S01]  /*2340*/  FFMA.FTZ R22, R18, R26, R23 ;  /* 0x0000001a12167223 */ /* 0x000fe20000010017 */
[----:B------:R-:W-:Y:S01]  /*2350*/  FADD.FTZ R23, R26, R27 ;  /* 0x0000001b1a177221 */ /* 0x000fe20000010000 */
[-C--:B------:R-:W-:Y:S01]  /*2360*/  FMUL.FTZ R29, R28, R53.reuse ;  /* 0x000000351c1d7220 */ /* 0x080fe20000410000 */
[----:B------:R-:W-:Y:S01]  /*2370*/  FMUL.FTZ R28, R30, R53 ;  /* 0x000000351e1c7220 */ /* 0x000fe20000410000 */
[--C-:B------:R-:W-:Y:S02]  /*2380*/  HADD2.F32 R26, -RZ, R9.reuse.H0_H0 ;  /* 0x20000009ff1a7230 */ /* 0x100fe40000004100 */
        /* <DEDUP_REMOVED lines=20> */
.L_x_1429:
        /* <DEDUP_REMOVED lines=96> */
.L_x_1431:
[----:B------:R-:W-:Y:S05]  /*2ad0*/  BSYNC B0 ;  /* 0x0000000000007941 */ /* 0x000fea0003800000 */
.L_x_1430:
        /* <DEDUP_REMOVED lines=81> */
.L_x_1433:
[----:B------:R-:W-:Y:S05]  /*2ff0*/  BSYNC B0 ;  /* 0x0000000000007941 */ /* 0x000fea0003800000 */
.L_x_1432:
        /* <DEDUP_REMOVED lines=17> */
.L_x_1435:
[----:B------:R-:W-:Y:S05]  /*3110*/  BSYNC B0 ;  /* 0x0000000000007941 */ /* 0x000fea0003800000 */
.L_x_1434:
[----:B-1----:R-:W-:-:S13]  /*3120*/  ISETP.GE.U32.AND P6, PT, R20, 0x2, PT ;  /* 0x000000021400780c */ /* 0x002fda0003fc6070 */
[----:B------:R-:W-:Y:S05]  /*3130*/  @!P6 BRA `(.L_x_1436) ;  /* 0x0000001000b4e947 */ /* 0x000fea0003800000 */
[----:B------:R-:W0:Y:S01]  /*3140*/  LDC.64 R14, c[0x0][0x258] ;  /* 0x00009600ff0e7b82 */ /* 0x000e220000000a00 */
[----:B--2---:R-:W-:-:S05]  /*3150*/  LOP3.LUT R16, R35, 0x1, RZ, 0xc0, !PT ;  /* 0x0000000123107812 */ /* 0x004fca00078ec0ff */
        /* <DEDUP_REMOVED lines=31> */
.L_x_1438:
[----:B0-----:R-:W2:Y:S04]  /*3350*/  LDG.E.STRONG.GPU R16, desc[UR8][R14.64] ;  /* 0x000000080e107981 */ /* 0x001ea8000c1ef900 */
[----:B--2---:R-:W-:Y:S01]  /*3360*/  CCTL.IVALL ;  /* 0x00000000ff00798f */ /* 0x004fe20002000000 */
[----:B------:R-:W-:Y:S05]  /*3370*/  YIELD ;  /* 0x0000000000007946 */ /* 0x000fea0003800000 */
[----:B------:R-:W-:-:S13]  /*3380*/  ISETP.NE.AND P6, PT, R16, R23, PT ;  /* 0x000000171000720c */ /* 0x000fda0003fc5270 */
[----:B------:R-:W-:Y:S05]  /*3390*/  @P6 BRA `(.L_x_1438) ;  /* 0xfffffffc00ec6947 */ /* 0x000fea000383ffff */
.L_x_1437:
        /* <DEDUP_REMOVED lines=8> */
[----:B------:R-:W-:Y:S01]  /*3420*/  LOP3.LUT R15, R20, 0x3, RZ, 0xc0, !PT ;  /* 0x00000003140f7812 */ /* 0x000fe200078ec0ff */
[----:B------:R-:W-:-:S03]  /*3430*/  HFMA2.MMA R17, -RZ, RZ, 0, 0 ;  /* 0x00000000ff117435 */ /* 0x000fc600000001ff */
[----:B------:R-:W-:-:S04]  /*3440*/  IADD3 R16, -R15, R20, RZ ;  /* 0x000000140f107210 */ /* 0x000fc80007ffe1ff */
        /* <DEDUP_REMOVED lines=12> */
.L_x_1442:
        /* <DEDUP_REMOVED lines=115> */
.L_x_1441:
        /* <DEDUP_REMOVED lines=63> */
.L_x_1443:
[----:B------:R-:W-:-:S04]  /*4030*/  LOP3.LUT P6, RZ, R37, 0x1, RZ, 0xc0, !PT ;  /* 0x0000000125ff7812 */ /* 0x000fc800078cc0ff */
[----:B------:R-:W-:-:S13]  /*4040*/  ISETP.NE.OR P6, PT, R16, RZ, P6 ;  /* 0x000000ff1000720c */ /* 0x000fda00037c5670 */
[----:B------:R-:W-:Y:S05]  /*4050*/  @!P6 BRA `(.L_x_1439) ;  /* 0x00000000007ce947 */ /* 0x000fea0003800000 */
.L_x_1440:
        /* <DEDUP_REMOVED lines=31> */
.L_x_1439:
        /* <DEDUP_REMOVED lines=10> */
.L_x_1445:
[----:B------:R-:W-:Y:S05]  /*42f0*/  BSYNC B0 ;  /* 0x0000000000007941 */ /* 0x000fea0003800000 */
.L_x_1444:
        /* <DEDUP_REMOVED lines=17> */
.L_x_1436:
[----:B------:R-:W1:Y:S01]  /*4410*/  S2UR UR6, SR_CgaCtaId ;  /* 0x00000000000679c3 */ /* 0x000e620000008800 */
[----:B------:R-:W-:Y:S01]  /*4420*/  UMOV UR5, 0x400 ;  /* 0x0000040000057882 */ /* 0x000fe20000000000 */
[----:B------:R-:W-:Y:S01]  /*4430*/  LOP3.LUT P6, RZ, R37, 0x8, RZ, 0xc0, !PT ;  /* 0x0000000825ff7812 */ /* 0x000fe200078cc0ff */
[--C-:B--2---:R-:W-:Y:S02]  /*4440*/  HADD2.F32 R19, -RZ, R51.reuse.H0_H0 ;  /* 0x20000033ff137230 */ /* 0x104fe40000004100 */
[----:B------:R-:W-:Y:S02]  /*4450*/  HADD2.F32 R27, -RZ, R51.H1_H1 ;  /* 0x30000033ff1b7230 */ /* 0x000fe40000004100 */
[----:B------:R-:W-:Y:S02]  /*4460*/  HADD2.F32 R51, -RZ, R47.H0_H0 ;  /* 0x2000002fff337230 */ /* 0x000fe40000004100 */
[----:B0-----:R-:W-:Y:S01]  /*4470*/  FADD.FTZ R16, -R10, R19 ;  /* 0x000000130a107221 */ /* 0x001fe20000010100 */
[----:B------:R-:W-:-:S02]  /*4480*/  HADD2.F32 R28, -RZ, R43.H0_H0 ;  /* 0x2000002bff1c7230 */ /* 0x000fc40000004100 */
[C---:B------:R-:W-:Y:S01]  /*4490*/  FADD.FTZ R27, -R10.reuse, R27 ;  /* 0x0000001b0a1b7221 */ /* 0x040fe20000010100 */
[--C-:B------:R-:W-:Y:S02]  /*44a0*/  HADD2.F32 R29, -RZ, R52.reuse.H0_H0 ;  /* 0x20000034ff1d7230 */ /* 0x100fe40000004100 */
[----:B------:R-:W-:Y:S02]  /*44b0*/  HADD2.F32 R31, -RZ, R52.H1_H1 ;  /* 0x30000034ff1f7230 */ /* 0x000fe40000004100 */
[C---:B------:R-:W-:Y:S01]  /*44c0*/  FADD.FTZ R52, -R10.reuse, R51 ;  /* 0x000000330a347221 */ /* 0x040fe20000010100 */
[----:B------:R-:W-:Y:S02]  /*44d0*/  HADD2.F32 R47, -RZ, R47.H1_H1 ;  /* 0x3000002fff2f7230 */ /* 0x000fe40000004100 */
[C---:B------:R-:W-:Y:S01]  /*44e0*/  FADD.FTZ R19, -R10.reuse, R29 ;  /* 0x0000001d0a137221 */ /* 0x040fe20000010100 */
[--C-:B------:R-:W-:Y:S02]  /*44f0*/  HADD2.F32 R57, -RZ, R48.reuse.H0_H0 ;  /* 0x20000030ff397230 */ /* 0x100fe40000004100 */
[----:B------:R-:W-:Y:S01]  /*4500*/  FADD.FTZ R56, -R10, R31 ;  /* 0x0000001f0a387221 */ /* 0x000fe20000010100 */
[----:B------:R-:W-:-:S02]  /*4510*/  HADD2.F32 R30, -RZ, R48.H1_H1 ;  /* 0x30000030ff1e7230 */ /* 0x000fc40000004100 */
[C---:B------:R-:W-:Y:S01]  /*4520*/  FADD.FTZ R48, -R10.reuse, R47 ;  /* 0x0000002f0a307221 */ /* 0x040fe20000010100 */
[----:B------:R-:W-:Y:S02]  /*4530*/  HADD2.F32 R43, -RZ, R43.H1_H1 ;  /* 0x3000002bff2b7230 */ /* 0x000fe40000004100 */
[C---:B------:R-:W-:Y:S01]  /*4540*/  FADD.FTZ R28, -R10.reuse, R28 ;  /* 0x0000001c0a1c7221 */ /* 0x040fe20000010100 */
[--C-:B------:R-:W-:Y:S01]  /*4550*/  HADD2.F32 R23, -RZ, R44.reuse.H0_H0 ;  /* 0x2000002cff177230 */ /* 0x100fe20000004100 */
[----:B-1----:R-:W-:Y:S01]  /*4560*/  ULEA UR5, UR6, UR5, 0x18 ;  /* 0x0000000506057291 */ /* 0x002fe2000f8ec03f */
[----:B------:R-:W-:Y:S02]  /*4570*/  HADD2.F32 R25, -RZ, R44.H1_H1 ;  /* 0x3000002cff197230 */ /* 0x000fe40000004100 */
[C---:B------:R-:W-:Y:S01]  /*4580*/  FADD.FTZ R30, -R10.reuse, R30 ;  /* 0x0000001e0a1e7221 */ /* 0x040fe20000010100 */
[--C-:B------:R-:W-:Y:S02]  /*4590*/  HADD2.F32 R17, -RZ, R40.reuse.H0_H0 ;  /* 0x20000028ff117230 */ /* 0x100fe40000004100 */
[----:B------:R-:W-:Y:S01]  /*45a0*/  FADD.FTZ R26, -R10, R43 ;  /* 0x0000002b0a1a7221 */ /* 0x000fe20000010100 */
[----:B------:R-:W-:-:S02]  /*45b0*/  HADD2.F32 R21, -RZ, R40.H1_H1 ;  /* 0x30000028ff157230 */ /* 0x000fc40000004100 */
[C---:B------:R-:W-:Y:S01]  /*45c0*/  FADD.FTZ R40, -R10.reuse, R57 ;  /* 0x000000390a287221 */ /* 0x040fe20000010100 */
[C---:B------:R-:W-:Y:S01]  /*45d0*/  FADD.FTZ R24, -R10.reuse, R23 ;  /* 0x000000170a187221 */ /* 0x040fe20000010100 */
[C---:B------:R-:W-:Y:S01]  /*45e0*/  FADD.FTZ R22, -R10.reuse, R25 ;  /* 0x000000190a167221 */ /* 0x040fe20000010100 */
[----:B------:R0:W-:Y:S01]  /*45f0*/  @!P0 STS.64 [UR5+0x98], R12 ;  /* 0x0000980cff008988 */ /* 0x0001e20008000a05 */
[C---:B------:R-:W-:Y:S01]  /*4600*/  FADD.FTZ R20, -R10.reuse, R17 ;  /* 0x000000110a147221 */ /* 0x040fe20000010100 */
[----:B------:R-:W-:Y:S01]  /*4610*/  FADD.FTZ R18, -R10, R21 ;  /* 0x000000150a127221 */ /* 0x000fe20000010100 */
[--C-:B------:R-:W-:Y:S01]  /*4620*/  HADD2.F32 R21, -RZ, R50.reuse.H0_H0 ;  /* 0x20000032ff157230 */ /* 0x100fe20000004100 */
[----:B------:R-:W-:Y:S01]  /*4630*/  BAR.SYNC.DEFER_BLOCKING 0x0 ;  /* 0x0000000000007b1d */ /* 0x000fe20000010000 */
[----:B------:R-:W-:Y:S02]  /*4640*/  HADD2.F32 R23, -RZ, R50.H1_H1 ;  /* 0x30000032ff177230 */ /* 0x000fe40000004100 */
[-C--:B------:R-:W-:Y:S01]  /*4650*/  FMUL.FTZ R25, R16, R53.reuse ;  /* 0x0000003510197220 */ /* 0x080fe20000410000 */
[----:B------:R-:W-:Y:S01]  /*4660*/  FMUL.FTZ R27, R27, R53 ;  /* 0x000000351b1b7220 */ /* 0x000fe20000410000 */
[----:B0-----:R-:W-:-:S02]  /*4670*/  HADD2.F32 R13, -RZ, R33.H0_H0 ;  /* 0x20000021ff0d7230 */ /* 0x001fc40000004100 */
[----:B------:R-:W-:-:S03]  /*4680*/  HADD2.F32 R33, -RZ, R33.H1_H1 ;  /* 0x30000021ff217230 */ /* 0x000fc60000004100 */
[C---:B------:R-:W-:Y:S02]  /*4690*/  FADD.FTZ R12, -R10.reuse, R13 ;  /* 0x0000000d0a0c7221 */ /* 0x040fe40000010100 */
[----:B------:R-:W-:Y:S01]  /*46a0*/  FADD.FTZ R10, -R10, R33 ;  /* 0x000000210a0a7221 */ /* 0x000fe20000010100 */
        /* <DEDUP_REMOVED lines=23> */
.L_x_1446:
        /* <DEDUP_REMOVED lines=13> */
[----:B------:R-:W-:Y:S02]  /*48f0*/  IADD3 R17, R15, R17, RZ ;  /* 0x000000110f117210 */ /* 0x000fe40007ffe0ff */
[----:B------:R-:W-:-:S04]  /*4900*/  LEA R16, P0, R14, UR10, 0x1 ;  /* 0x0000000a0e107c11 */ /* 0x000fc8000f8008ff */
[----:B------:R-:W-:Y:S01]  /*4910*/  LEA.HI.X R17, R14, UR11, R17, 0x1, P0 ;  /* 0x0000000b0e117c11 */ /* 0x000fe200080f0c11 */
[----:B------:R-:W-:-:S04]  /*4920*/  FFMA.FTZ R14, R13, R25, R44 ;  /* 0x000000190d0e7223 */ /* 0x000fc8000001002c */
[----:B------:R-:W-:-:S04]  /*4930*/  FFMA.FTZ R14, R21, R55, -R14 ;  /* 0x00000037150e7223 */ /* 0x000fc8000001080e */
[-C--:B------:R-:W-:Y:S01]  /*4940*/  FMUL.FTZ R15, R14, R53.reuse ;  /* 0x000000350e0f7220 */ /* 0x080fe20000410000 */
[----:B------:R-:W-:-:S05]  /*4950*/  FMUL.FTZ R14, R50, R53 ;  /* 0x00000035320e7220 */ /* 0x000fca0000410000 */
[----:B------:R-:W-:-:S05]  /*4960*/  F2FP.F16.F32.PACK_AB R15, R14, R15 ;  /* 0x0000000f0e0f723e */ /* 0x000fca00000000ff */
[----:B------:R0:W-:Y:S02]  /*4970*/  STG.E desc[UR8][R16.64], R15 ;  /* 0x0000000f10007986 */ /* 0x0001e4000c101908 */
.L_x_1448:
[----:B------:R-:W-:Y:S05]  /*4980*/  BSYNC B0 ;  /* 0x0000000000007941 */ /* 0x000fea0003800000 */
.L_x_1447:
[----:B------:R-:W-:Y:S01]  /*4990*/  LOP3.LUT P6, RZ, R37, 0x8, RZ, 0xc0, !PT ;  /* 0x0000000825ff7812 */ /* 0x000fe200078cc0ff */
[--C-:B------:R-:W-:Y:S02]  /*49a0*/  HADD2.F32 R14, -RZ, R49.reuse.H0_H0 ;  /* 0x20000031ff0e7230 */ /* 0x100fe40000004100 */
[-C--:B------:R-:W-:Y:S01]  /*49b0*/  FMUL.FTZ R19, R19, R53.reuse ;  /* 0x0000003513137220 */ /* 0x080fe20000410000 */
[----:B------:R-:W-:Y:S02]  /*49c0*/  HADD2.F32 R49, -RZ, R49.H1_H1 ;  /* 0x30000031ff317230 */ /* 0x000fe40000004100 */
[----:B------:R-:W-:-:S07]  /*49d0*/  FMUL.FTZ R56, R56, R53 ;  /* 0x0000003538387220 */ /* 0x000fce0000410000 */
[----:B------:R-:W-:Y:S05]  /*49e0*/  @!P6 BRA `(.L_x_1449) ;  /* 0x000000000048e947 */ /* 0x000fea0003800000 */
        /* <DEDUP_REMOVED lines=18> */
.L_x_1449:
[----:B------:R-:W-:Y:S04]  /*4b10*/  BSSY B0, `(.L_x_1450) ;  /* 0x0000016000007945 */ /* 0x000fe80003800000 */
[----:B------:R-:W-:Y:S05]  /*4b20*/  @P5 BRA `(.L_x_1451) ;  /* 0x0000000000505947 */ /* 0x000fea0003800000 */
[----:B0-----:R-:W-:Y:S01]  /*4b30*/  IADD3 R17, R0, 0x10, RZ ;  /* 0x0000001000117810 */ /* 0x001fe20007ffe0ff */
[C-C-:B------:R-:W-:Y:S01]  /*4b40*/  FFMA.FTZ R19, R13.reuse, R19, R44.reuse ;  /* 0x000000130d137223 */ /* 0x140fe2000001002c */
[----:B------:R-:W-:Y:S01]  /*4b50*/  ULDC.64 UR10, c[0x0][0x288] ;  /* 0x0000a200000a7ab9 */ /* 0x000fe20000000a00 */
[----:B------:R-:W-:Y:S01]  /*4b60*/  FFMA.FTZ R56, R13, R56, R44 ;  /* 0x000000380d387223 */ /* 0x000fe2000001002c */
[----:B------:R-:W-:Y:S01]  /*4b70*/  SHF.R.S32.HI R15, RZ, 0x1f, R17 ;  /* 0x0000001fff0f7819 */ /* 0x000fe20000011411 */
[----:B------:R-:W-:Y:S01]  /*4b80*/  FFMA.FTZ R16, R14, R55, -R19 ;  /* 0x000000370e107223 */ /* 0x000fe20000010813 */
[----:B------:R-:W-:Y:S01]  /*4b90*/  MOV R14, R60 ;  /* 0x0000003c000e7202 */ /* 0x000fe20000000f00 */
[----:B------:R-:W-:Y:S02]  /*4ba0*/  FFMA.FTZ R56, R49, R54, -R56 ;  /* 0x0000003631387223 */ /* 0x000fe40000010838 */
[----:B------:R-:W-:Y:S01]  /*4bb0*/  IMAD R50, R15, UR10, RZ ;  /* 0x0000000a0f327c24 */ /* 0x000fe2000f8e02ff */
[----:B------:R-:W-:Y:S01]  /*4bc0*/  MOV R15, R59 ;  /* 0x0000003b000f7202 */ /* 0x000fe20000000f00 */
[----:B------:R-:W-:-:S02]  /*4bd0*/  FMUL.FTZ R19, R56, R53 ;  /* 0x0000003538137220 */ /* 0x000fc40000410000 */
[----:B------:R-:W-:-:S04]  /*4be0*/  IMAD.WIDE.U32 R14, R17, UR10, R14 ;  /* 0x0000000a110e7c25 */ /* 0x000fc8000f8e000e */
[----:B------:R-:W-:Y:S01]  /*4bf0*/  IMAD R17, R17, UR11, R50 ;  /* 0x0000000b11117c24 */ /* 0x000fe2000f8e0232 */
[----:B------:R-:W-:Y:S01]  /*4c00*/  ULDC.64 UR10, c[0x0][0x210] ;  /* 0x00008400000a7ab9 */ /* 0x000fe20000000a00 */
[----:B------:R-:W-:Y:S01]  /*4c10*/  FMUL.FTZ R50, R16, R53 ;  /* 0x0000003510327220 */ /* 0x000fe20000410000 */
[C---:B------:R-:W-:Y:S02]  /*4c20*/  LEA R16, P0, R14.reuse, UR10, 0x1 ;  /* 0x0000000a0e107c11 */ /* 0x040fe4000f8008ff */
[----:B------:R-:W-:Y:S02]  /*4c30*/  IADD3 R17, R15, R17, RZ ;  /* 0x000000110f117210 */ /* 0x000fe40007ffe0ff */
[----:B------:R-:W-:Y:S02]  /*4c40*/  F2FP.F16.F32.PACK_AB R19, R19, R50 ;  /* 0x000000321313723e */ /* 0x000fe400000000ff */
[----:B------:R-:W-:-:S05]  /*4c50*/  LEA.HI.X R17, R14, UR11, R17, 0x1, P0 ;  /* 0x0000000b0e117c11 */ /* 0x000fca00080f0c11 */
[----:B------:R1:W-:Y:S02]  /*4c60*/  STG.E desc[UR8][R16.64], R19 ;  /* 0x0000001310007986 */ /* 0x0003e4000c101908 */
.L_x_1451:
[----:B------:R-:W-:Y:S05]  /*4c70*/  BSYNC B0 ;  /* 0x0000000000007941 */ /* 0x000fea0003800000 */
.L_x_1450:
[--C-:B------:R-:W-:Y:S02]  /*4c80*/  HADD2.F32 R14, -RZ, R46.reuse.H0_H0 ;  /* 0x2000002eff0e7230 */ /* 0x100fe40000004100 */
[-C--:B------:R-:W-:Y:S01]  /*4c90*/  FMUL.FTZ R29, R52, R53.reuse ;  /* 0x00000035341d7220 */ /* 0x080fe20000410000 */
[----:B0-----:R-:W-:Y:S02]  /*4ca0*/  HADD2.F32 R15, -RZ, R46.H1_H1 ;  /* 0x3000002eff0f7230 */ /* 0x001fe40000004100 */
[----:B------:R-:W-:Y:S01]  /*4cb0*/  FMUL.FTZ R48, R48, R53 ;  /* 0x0000003530307220 */ /* 0x000fe20000410000 */
[----:B------:R-:W-:Y:S06]  /*4cc0*/  @!P6 BRA `(.L_x_1452) ;  /* 0x000000000048e947 */ /* 0x000fec0003800000 */
[----:B-1----:R-:W-:Y:S01]  /*4cd0*/  FFMA.FTZ R16, R29, R55, R38 ;  /* 0x000000371d107223 */ /* 0x002fe20000010026 */
        /* <DEDUP_REMOVED lines=17> */
.L_x_1452:
[----:B------:R-:W-:Y:S04]  /*4df0*/  BSSY B0, `(.L_x_1453) ;  /* 0x0000016000007945 */ /* 0x000fe80003800000 */
[----:B------:R-:W-:Y:S05]  /*4e00*/  @P4 BRA `(.L_x_1454) ;  /* 0x0000000000504947 */ /* 0x000fea0003800000 */
[----:B-1----:R-:W-:Y:S01]  /*4e10*/  IADD3 R19, R0, 0x20, RZ ;  /* 0x0000002000137810 */ /* 0x002fe20007ffe0ff */
        /* <DEDUP_REMOVED lines=12> */
[-C--:B------:R-:W-:Y:S01]  /*4ee0*/  FMUL.FTZ R46, R16, R53.reuse ;  /* 0x00000035102e7220 */ /* 0x080fe20000410000 */
[----:B------:R-:W-:Y:S01]  /*4ef0*/  FMUL.FTZ R19, R48, R53 ;  /* 0x0000003530137220 */ /* 0x000fe20000410000 */
[C---:B------:R-:W-:Y:S02]  /*4f00*/  LEA R16, P0, R14.reuse, UR10, 0x1 ;  /* 0x0000000a0e107c11 */ /* 0x040fe4000f8008ff */
[----:B------:R-:W-:Y:S02]  /*4f10*/  IADD3 R17, R15, R17, RZ ;  /* 0x000000110f117210 */ /* 0x000fe40007ffe0ff */
[----:B------:R-:W-:Y:S02]  /*4f20*/  F2FP.F16.F32.PACK_AB R19, R19, R46 ;  /* 0x0000002e1313723e */ /* 0x000fe400000000ff */
[----:B------:R-:W-:-:S05]  /*4f30*/  LEA.HI.X R17, R14, UR11, R17, 0x1, P0 ;  /* 0x0000000b0e117c11 */ /* 0x000fca00080f0c11 */
[----:B------:R0:W-:Y:S02]  /*4f40*/  STG.E desc[UR8][R16.64], R19 ;  /* 0x0000001310007986 */ /* 0x0001e4000c101908 */
.L_x_1454:
[----:B------:R-:W-:Y:S05]  /*4f50*/  BSYNC B0 ;  /* 0x0000000000007941 */ /* 0x000fea0003800000 */
.L_x_1453:
[--C-:B------:R-:W-:Y:S02]  /*4f60*/  HADD2.F32 R14, -RZ, R45.reuse.H0_H0 ;  /* 0x2000002dff0e7230 */ /* 0x100fe40000004100 */
[-C--:B------:R-:W-:Y:S01]  /*4f70*/  FMUL.FTZ R27, R40, R53.reuse ;  /* 0x00000035281b7220 */ /* 0x080fe20000410000 */
[----:B------:R-:W-:Y:S02]  /*4f80*/  HADD2.F32 R45, -RZ, R45.H1_H1 ;  /* 0x3000002dff2d7230 */ /* 0x000fe40000004100 */
[----:B------:R-:W-:Y:S01]  /*4f90*/  FMUL.FTZ R29, R30, R53 ;  /* 0x000000351e1d7220 */ /* 0x000fe20000410000 */
        /* <DEDUP_REMOVED lines=19> */
.L_x_1455:
[----:B------:R-:W-:Y:S04]  /*50d0*/  BSSY B0, `(.L_x_1456) ;  /* 0x0000016000007945 */ /* 0x000fe80003800000 */
[----:B------:R-:W-:Y:S05]  /*50e0*/  @P3 BRA `(.L_x_1457) ;  /* 0x0000000000503947 */ /* 0x000fea0003800000 */
[----:B01----:R-:W-:Y:S01]  /*50f0*/  IADD3 R17, R0, 0x30, RZ ;  /* 0x0000003000117810 */ /* 0x003fe20007ffe0ff */
        /* <DEDUP_REMOVED lines=12> */
[----:B------:R-:W-:Y:S01]  /*51c0*/  F2FP.F16.F32.PACK_AB R19, R19, R30 ;  /* 0x0000001e1313723e */ /* 0x000fe200000000ff */
[----:B------:R-:W-:Y:S01]  /*51d0*/  IMAD R17, R17, UR11, R46 ;  /* 0x0000000b11117c24 */ /* 0x000fe2000f8e022e */
[----:B------:R-:W-:Y:S02]  /*51e0*/  ULDC.64 UR10, c[0x0][0x210] ;  /* 0x00008400000a7ab9 */ /* 0x000fe40000000a00 */
[----:B------:R-:W-:Y:S02]  /*51f0*/  LEA R16, P0, R14, UR10, 0x1 ;  /* 0x0000000a0e107c11 */ /* 0x000fe4000f8008ff */
[----:B------:R-:W-:-:S04]  /*5200*/  IADD3 R17, R15, R17, RZ ;  /* 0x000000110f117210 */ /* 0x000fc80007ffe0ff */
[----:B------:R-:W-:-:S05]  /*5210*/  LEA.HI.X R17, R14, UR11, R17, 0x1, P0 ;  /* 0x0000000b0e117c11 */ /* 0x000fca00080f0c11 */
[----:B------:R2:W-:Y:S02]  /*5220*/  STG.E desc[UR8][R16.64], R19 ;  /* 0x0000001310007986 */ /* 0x0005e4000c101908 */
.L_x_1457:
[----:B------:R-:W-:Y:S05]  /*5230*/  BSYNC B0 ;  /* 0x0000000000007941 */ /* 0x000fea0003800000 */
.L_x_1456:
[--C-:B------:R-:W-:Y:S02]  /*5240*/  HADD2.F32 R14, -RZ, R42.reuse.H0_H0 ;  /* 0x2000002aff0e7230 */ /* 0x100fe40000004100 */
[-C--:B------:R-:W-:Y:S01]  /*5250*/  FMUL.FTZ R29, R28, R53.reuse ;  /* 0x000000351c1d7220 */ /* 0x080fe20000410000 */
[----:B------:R-:W-:Y:S02]  /*5260*/  HADD2.F32 R15, -RZ, R42.H1_H1 ;  /* 0x3000002aff0f7230 */ /* 0x000fe40000004100 */
[----:B------:R-:W-:Y:S01]  /*5270*/  FMUL.FTZ R30, R26, R53 ;  /* 0x000000351a1e7220 */ /* 0x000fe20000410000 */
        /* <DEDUP_REMOVED lines=19> */
.L_x_1458:
        /* <DEDUP_REMOVED lines=22> */
.L_x_1460:
[----:B------:R-:W-:Y:S05]  /*5510*/  BSYNC B0 ;  /* 0x0000000000007941 */ /* 0x000fea0003800000 */
.L_x_1459:
[--C-:B------:R-:W-:Y:S02]  /*5520*/  HADD2.F32 R14, -RZ, R41.reuse.H0_H0 ;  /* 0x20000029ff0e7230 */ /* 0x100fe40000004100 */
[-C--:B------:R-:W-:Y:S01]  /*5530*/  FMUL.FTZ R25, R24, R53.reuse ;  /* 0x0000003518197220 */ /* 0x080fe20000410000 */
[----:B------:R-:W-:Y:S02]  /*5540*/  HADD2.F32 R41, -RZ, R41.H1_H1 ;  /* 0x30000029ff297230 */ /* 0x000fe40000004100 */
[----:B------:R-:W-:Y:S01]  /*5550*/  FMUL.FTZ R26, R22, R53 ;  /* 0x00000035161a7220 */ /* 0x000fe20000410000 */
        /* <DEDUP_REMOVED lines=19> */
.L_x_1461:
[----:B------:R-:W-:Y:S04]  /*5690*/  BSSY B0, `(.L_x_1462) ;  /* 0x0000016000007945 */ /* 0x000fe80003800000 */
[----:B------:R-:W-:Y:S05]  /*56a0*/  @P1 BRA `(.L_x_1463) ;  /* 0x0000000000501947 */ /* 0x000fea0003800000 */
[----:B0123--:R-:W-:Y:S01]  /*56b0*/  IADD3 R17, R0, 0x50, RZ ;  /* 0x0000005000117810 */ /* 0x00ffe20007ffe0ff */
        /* <DEDUP_REMOVED lines=19> */
.L_x_1463:
[----:B------:R-:W-:Y:S05]  /*57f0*/  BSYNC B0 ;  /* 0x0000000000007941 */ /* 0x000fea0003800000 */
.L_x_1462:
[--C-:B------:R-:W-:Y:S02]  /*5800*/  HADD2.F32 R14, -RZ, R39.reuse.H0_H0 ;  /* 0x20000027ff0e7230 */ /* 0x100fe40000004100 */
[-C--:B------:R-:W-:Y:S01]  /*5810*/  FMUL.FTZ R25, R20, R53.reuse ;  /* 0x0000003514197220 */ /* 0x080fe20000410000 */
[----:B------:R-:W-:Y:S02]  /*5820*/  HADD2.F32 R39, -RZ, R39.H1_H1 ;  /* 0x30000027ff277230 */ /* 0x000fe40000004100 */
        /* <DEDUP_REMOVED lines=20> */
.L_x_1464:
[----:B------:R-:W-:Y:S01]  /*5970*/  LOP3.LUT P0, RZ, R37, 0x4, RZ, 0xc0, !PT ;  /* 0x0000000425ff7812 */ /* 0x000fe2000780c0ff */
[----:B------:R-:W-:-:S12]  /*5980*/  BSSY B0, `(.L_x_1465) ;  /* 0x0000016000007945 */ /* 0x000fd80003800000 */
[----:B------:R-:W-:Y:S05]  /*5990*/  @!P0 BRA `(.L_x_1466) ;  /* 0x0000000000508947 */ /* 0x000fea0003800000 */
[----:B01234-:R-:W-:Y:S01]  /*59a0*/  IADD3 R19, R0, 0x60, RZ ;  /* 0x0000006000137810 */ /* 0x01ffe20007ffe0ff */
        /* <DEDUP_REMOVED lines=19> */
.L_x_1466:
[----:B------:R-:W-:Y:S05]  /*5ae0*/  BSYNC B0 ;  /* 0x0000000000007941 */ /* 0x000fea0003800000 */
.L_x_1465:
[--C-:B------:R-:W-:Y:S01]  /*5af0*/  HADD2.F32 R14, -RZ, R9.reuse.H0_H0 ;  /* 0x20000009ff0e7230 */ /* 0x100fe20000004100 */
        /* <DEDUP_REMOVED lines=8> */
[----:B01234-:R-:W-:-:S05]  /*5b80*/  FMUL.FTZ R16, R11, -1.4426950216293334961 ;  /* 0xbfb8aa3b0b107820 */ /* 0x01ffca0000410000 */
        /* <DEDUP_REMOVED lines=14> */
.L_x_1467:
[----:B------:R-:W-:Y:S01]  /*5c70*/  ULDC.64 UR10, c[0x0][0x290] ;  /* 0x0000a400000a7ab9 */ /* 0x000fe20000000a00 */
[----:B------:R-:W-:Y:S01]  /*5c80*/  SHF.R.S32.HI R10, RZ, 0x1f, R23 ;  /* 0x0000001fff0a7819 */ /* 0x000fe20000011417 */
        /* <DEDUP_REMOVED lines=13> */
[-C--:B------:R-:W-:Y:S01]  /*5d60*/  FMUL.FTZ R9, R14, R53.reuse ;  /* 0x000000350e097220 */ /* 0x080fe20000410000 */
[----:B------:R-:W-:Y:S01]  /*5d70*/  FMUL.FTZ R44, R44, R53 ;  /* 0x000000352c2c7220 */ /* 0x000fe20000410000 */
[----:B------:R-:W-:Y:S01]  /*5d80*/  IMAD R11, R23, UR11, R10 ;  /* 0x0000000b170b7c24 */ /* 0x000fe2000f8e020a */
[----:B------:R-:W-:Y:S02]  /*5d90*/  ULDC.64 UR10, c[0x0][0x210] ;  /* 0x00008400000a7ab9 */ /* 0x000fe40000000a00 */
[----:B------:R-:W-:Y:S02]  /*5da0*/  LEA R10, P0, R58, UR10, 0x1 ;  /* 0x0000000a3a0a7c11 */ /* 0x000fe4000f8008ff */
[----:B------:R-:W-:Y:S02]  /*5db0*/  IADD3 R11, R59, R11, RZ ;  /* 0x0000000b3b0b7210 */ /* 0x000fe40007ffe0ff */
[----:B------:R-:W-:Y:S02]  /*5dc0*/  F2FP.F16.F32.PACK_AB R9, R44, R9 ;  /* 0x000000092c09723e */ /* 0x000fe400000000ff */
[----:B------:R-:W-:-:S05]  /*5dd0*/  LEA.HI.X R11, R58, UR11, R11, 0x1, P0 ;  /* 0x0000000b3a0b7c11 */ /* 0x000fca00080f0c0b */
[----:B------:R0:W-:Y:S02]  /*5de0*/  STG.E desc[UR8][R10.64], R9 ;  /* 0x000000090a007986 */ /* 0x0001e4000c101908 */
.L_x_1469:
[----:B------:R-:W-:Y:S05]  /*5df0*/  BSYNC B0 ;  /* 0x0000000000007941 */ /* 0x000fea0003800000 */
.L_x_1468:
[----:B------:R-:W-:Y:S02]  /*5e00*/  IADD3 R34, R3, R34, RZ ;  /* 0x0000002203227210 */ /* 0x000fe40007ffe0ff */
[----:B------:R-:W-:Y:S02]  /*5e10*/  IADD3 R35, R35, 0x1, RZ ;  /* 0x0000000123237810 */ /* 0x000fe40007ffe0ff */
[----:B------:R-:W-:-:S13]  /*5e20*/  ISETP.GE.AND P0, PT, R34, UR4, PT ;  /* 0x0000000422007c0c */ /* 0x000fda000bf06270 */
[----:B------:R-:W-:Y:S05]  /*5e30*/  @!P0 BRA `(.L_x_1470) ;  /* 0xffffffa4002c8947 */ /* 0x000fea000383ffff */
.L_x_1419:
[----:B------:R-:W5:Y:S01]  /*5e40*/  LDC R4, c[0x0][0xc] ;  /* 0x00000300ff047b82 */ /* 0x000f620000000800 */
[----:B------:R-:W-:Y:S01]  /*5e50*/  ISETP.NE.AND P2, PT, R36, RZ, PT ;  /* 0x000000ff2400720c */ /* 0x000fe20003f45270 */
[----:B------:R-:W-:Y:S06]  /*5e60*/  BSSY B0, `(.L_x_1471) ;  /* 0x0000015000007945 */ /* 0x000fec0003800000 */
[----:B------:R-:W0:Y:S08]  /*5e70*/  LDC R7, c[0x0][0x10] ;  /* 0x00000400ff077b82 */ /* 0x000e300000000800 */
[----:B------:R-:W1:Y:S01]  /*5e80*/  LDC.64 R2, c[0x0][0x258] ;  /* 0x00009600ff027b82 */ /* 0x000e620000000a00 */
[----:B-----5:R-:W-:-:S02]  /*5e90*/  IADD3 R0, R4, -0x1, RZ ;  /* 0xffffffff04007810 */ /* 0x020fc40007ffe0ff */
[----:B------:R-:W-:Y:S02]  /*5ea0*/  ISETP.NE.AND P1, PT, R4, 0x1, PT ;  /* 0x000000010400780c */ /* 0x000fe40003f25270 */
[----:B------:R-:W-:Y:S02]  /*5eb0*/  ISETP.NE.AND P0, PT, R0, UR7, PT ;  /* 0x0000000700007c0c */ /* 0x000fe4000bf05270 */
[C---:B0-----:R-:W-:Y:S02]  /*5ec0*/  IADD3 R5, R7.reuse, -0x1, RZ ;  /* 0xffffffff07057810 */ /* 0x041fe40007ffe0ff */
[----:B------:R-:W-:Y:S02]  /*5ed0*/  SHF.L.U32 R0, R7, 0x1, RZ ;  /* 0x0000000107007819 */ /* 0x000fe400000006ff */
[----:B------:R-:W-:Y:S02]  /*5ee0*/  ISETP.NE.OR P0, PT, R32, R5, P0 ;  /* 0x000000052000720c */ /* 0x000fe40000705670 */
[----:B------:R-:W-:-:S05]  /*5ef0*/  SEL R5, R0, RZ, P1 ;  /* 0x000000ff00057207 */ /* 0x000fca0000800000 */
[----:B-1----:R-:W-:Y:S01]  /*5f00*/  IMAD.WIDE.U32 R2, R5, 0x4, R2 ;  /* 0x0000000405027825 */ /* 0x002fe200078e0002 */
        /* <DEDUP_REMOVED lines=10> */
.L_x_1472:
[----:B------:R-:W-:Y:S05]  /*5fb0*/  BSYNC B0 ;  /* 0x0000000000007941 */ /* 0x000fea0003800000 */
.L_x_1471:
[----:B------:R-:W-:Y:S05]  /*5fc0*/  @P0 EXIT ;  /* 0x000000000000094d */ /* 0x000fea0003800000 */
[----:B------:R-:W-:Y:S05]  /*5fd0*/  @P2 BRA `(.L_x_1473) ;  /* 0x0000000000202947 */ /* 0x000fea0003800000 */
[----:B------:R-:W-:-:S05]  /*5fe0*/  IMAD R0, R4, R7, RZ ;  /* 0x0000000704007224 */ /* 0x000fca00078e02ff */
[----:B------:R-:W-:-:S13]  /*5ff0*/  ISETP.NE.AND P0, PT, R0, -0x1, PT ;  /* 0xffffffff0000780c */ /* 0x000fda0003f05270 */
[----:B------:R-:W-:Y:S05]  /*6000*/  @!P0 BRA `(.L_x_1473) ;  /* 0x0000000000148947 */ /* 0x000fea0003800000 */
.L_x_1474:
[----:B0-----:R-:W5:Y:S04]  /*6010*/  LDG.E.STRONG.GPU R5, desc[UR8][R2.64] ;  /* 0x0000000802057981 */ /* 0x001f68000c1ef900 */
[----:B-----5:R-:W-:Y:S01]  /*6020*/  CCTL.IVALL ;  /* 0x00000000ff00798f */ /* 0x020fe20002000000 */
[----:B------:R-:W-:Y:S05]  /*6030*/  YIELD ;  /* 0x0000000000007946 */ /* 0x000fea0003800000 */
[----:B------:R-:W-:-:S13]  /*6040*/  ISETP.NE.AND P0, PT, R5, R0, PT ;  /* 0x000000000500720c */ /* 0x000fda0003f05270 */
[----:B------:R-:W-:Y:S05]  /*6050*/  @P0 BRA `(.L_x_1474) ;  /* 0xfffffffc00ec0947 */ /* 0x000fea000383ffff */
.L_x_1473:
[----:B------:R-:W-:Y:S05]  /*6060*/  WARPSYNC.ALL ;  /* 0x0000000000007948 */ /* 0x000fea0003800000 */
[----:B0-----:R-:W0:Y:S08]  /*6070*/  LDC.64 R2, c[0x0][0x288] ;  /* 0x0000a200ff027b82 */ /* 0x001e300000000a00 */
[----:B------:R-:W-:Y:S01]  /*6080*/  BAR.SYNC.DEFER_BLOCKING 0x0 ;  /* 0x0000000000007b1d */ /* 0x000fe20000010000 */
[----:B0-----:R-:W-:-:S04]  /*6090*/  LEA.HI R0, P0, R3, R2, RZ, 0x1 ;  /* 0x0000000203007211 */ /* 0x001fc800078108ff */
[----:B------:R-:W-:-:S04]  /*60a0*/  IADD3.X R5, RZ, R3, RZ, P0, !PT ;  /* 0x00000003ff057210 */ /* 0x000fc800007fe4ff */
        /* <DEDUP_REMOVED lines=19> */
.L_x_1475:
[----:B------:R-:W-:-:S04]  /*61e0*/  LEA R12, P0, R36, UR4, 0x2 ;  /* 0x00000004240c7c11 */ /* 0x000fc8000f8010ff */
[----:B------:R-:W-:Y:S02]  /*61f0*/  LEA.HI.X R13, R36, UR5, R0, 0x2, P0 ;  /* 0x00000005240d7c11 */ /* 0x000fe400080f1400 */
[-C--:B------:R-:W-:Y:S02]  /*6200*/  LEA R14, P0, R25, R12.reuse, 0x2 ;  /* 0x0000000c190e7211 */ /* 0x080fe400078010ff */
[-C--:B------:R-:W-:Y:S01]  /*6210*/  LEA R18, P2, R29, R12.reuse, 0x2 ;  /* 0x0000000c1d127211 */ /* 0x080fe200078410ff */
[----:B------:R-:W5:Y:S01]  /*6220*/  LDG.E R0, desc[UR8][R12.64] ;  /* 0x000000080c007981 */ /* 0x000f62000c1e1900 */
[----:B--234-:R-:W-:Y:S02]  /*6230*/  LEA R16, P1, R2, R12, 0x2 ;  /* 0x0000000c02107211 */ /* 0x01cfe400078210ff */
[C---:B------:R-:W-:Y:S02]  /*6240*/  IADD3.X R15, R13.reuse, R33, RZ, P0, !PT ;  /* 0x000000210d0f7210 */ /* 0x040fe400007fe4ff */
[----:B------:R-:W-:-:S02]  /*6250*/  IADD3.X R19, R13, R31, RZ, P2, !PT ;  /* 0x0000001f0d137210 */ /* 0x000fc400017fe4ff */
[----:B------:R-:W-:Y:S02]  /*6260*/  IADD3.X R17, R23, R13, RZ, P1, !PT ;  /* 0x0000000d17117210 */ /* 0x000fe40000ffe4ff */
[----:B------:R-:W5:Y:S04]  /*6270*/  LDG.E R15, desc[UR8][R14.64] ;  /* 0x000000080e0f7981 */ /* 0x000f68000c1e1900 */
[----:B------:R-:W2:Y:S04]  /*6280*/  LDG.E R16, desc[UR8][R16.64] ;  /* 0x0000000810107981 */ /* 0x000ea8000c1e1900 */
[----:B------:R-:W2:Y:S01]  /*6290*/  LDG.E R19, desc[UR8][R18.64] ;  /* 0x0000000812137981 */ /* 0x000ea2000c1e1900 */
[----:B------:R-:W-:-:S02]  /*62a0*/  SHF.L.U32 R11, R36, 0x1, RZ ;  /* 0x00000001240b7819 */ /* 0x000fc400000006ff */
[----:B------:R-:W-:-:S03]  /*62b0*/  IADD3 R36, R36, 0x200, RZ ;  /* 0x0000020024247810 */ /* 0x000fc60007ffe0ff */
[----:B0-----:R-:W-:-:S04]  /*62c0*/  IMAD.WIDE R8, R11, 0x2, R6 ;  /* 0x000000020b087825 */ /* 0x001fc800078e0206 */
[----:B-1----:R-:W-:Y:S01]  /*62d0*/  IMAD.WIDE R10, R11, 0x2, R4 ;  /* 0x000000020b0a7825 */ /* 0x002fe200078e0204 */
[----:B------:R-:W-:Y:S02]  /*62e0*/  ISETP.GT.U32.AND P0, PT, R25, R36, PT ;  /* 0x000000241900720c */ /* 0x000fe40003f04070 */
[----:B-----5:R-:W-:Y:S02]  /*62f0*/  F2FP.BF16.F32.PACK_AB R3, R15, R0 ;  /* 0x000000000f03723e */ /* 0x020fe400000010ff */
[----:B------:R-:W-:Y:S02]  /*6300*/  SHF.R.S32.HI R0, RZ, 0x1f, R36 ;  /* 0x0000001fff007819 */ /* 0x000fe40000011424 */
[----:B--2---:R-:W-:Y:S01]  /*6310*/  F2FP.BF16.F32.PACK_AB R21, R19, R16 ;  /* 0x000000101315723e */ /* 0x004fe200000010ff */
[----:B------:R0:W-:Y:S04]  /*6320*/  STG.E desc[UR8][R8.64], R3 ;  /* 0x0000000308007986 */ /* 0x0001e8000c101908 */
[----:B------:R0:W-:Y:S01]  /*6330*/  STG.E desc[UR8][R10.64], R21 ;  /* 0x000000150a007986 */ /* 0x0001e2000c101908 */
[----:B------:R-:W-:-:S13]  /*6340*/  ISETP.GT.AND.EX P0, PT, R27, R0, PT, P0 ;  /* 0x000000001b00720c */ /* 0x000fda0003f04300 */
[----:B0-----:R-:W-:Y:S05]  /*6350*/  @P0 BRA `(.L_x_1475) ;  /* 0xfffffffc00a00947 */ /* 0x001fea000383ffff */
[----:B------:R-:W-:Y:S05]  /*6360*/  EXIT ;  /* 0x000000000000794d */ /* 0x000fea0003800000 */
.L_x_1476:
        /* <DEDUP_REMOVED lines=9> */
.L_x_5233:


//--------------------- .text._Z35group_norm_nhwc_bwd_one_pass_kernelI11Fp16IOBf16WLi256ELi64ELi512EEv26Group_norm_nhwc_bwd_params --------------------------
	.section	.text._Z35group_norm_nhwc_bwd_one_pass_kernelI11Fp16IOBf16WLi256ELi64ELi512EEv26Group_norm_nhwc_bwd_params,"ax",@progbits
	.align	128
        .global         _Z35group_norm_nhwc_bwd_one_pass_kernelI11Fp16IOBf16WLi256ELi64ELi512EEv26Group_norm_nhwc_bwd_params
        .type           _Z35group_norm_nhwc_bwd_one_pass_kernelI11Fp16IOBf16WLi256ELi64ELi512EEv26Group_norm_nhwc_bwd_params,@function
        .size           _Z35group_norm_nhwc_bwd_one_pass_kernelI11Fp16IOBf16WLi256ELi64ELi512EEv26Group_norm_nhwc_bwd_params,(.L_x_5234 - _Z35group_norm_nhwc_bwd_one_pass_kernelI11Fp16IOBf16WLi256ELi64ELi512EEv26Group_norm_nhwc_bwd_params)
        .other          _Z35group_norm_nhwc_bwd_one_pass_kernelI11Fp16IOBf16WLi256ELi64ELi512EEv26Group_norm_nhwc_bwd_params,@"STO_CUDA_ENTRY STV_DEFAULT"
_Z35group_norm_nhwc_bwd_one_pass_kernelI11Fp16IOBf16WLi256ELi64ELi512EEv26Group_norm_nhwc_bwd_params:
.text._Z35group_norm_nhwc_bwd_one_pass_kernelI11Fp16IOBf16WLi256ELi64ELi512EEv26Group_norm_nhwc_bwd_params:
        /* <DEDUP_REMOVED lines=115> */
.L_x_1560:
[----:B0-----:R-:W0:Y:S01]  /*0730*/  LDC R14, c[0x0][0x2a0] ;  /* 0x0000a800ff0e7b82 */ /* 0x001e220000000800 */
[----:B------:R-:W-:Y:S01]  /*0740*/  P2R R18, PR, RZ, 0x4 ;  /* 0x00000004ff127803 */ /* 0x000fe20000000000 */
[----:B------:R-:W-:Y:S01]  /*0750*/  ULDC.64 UR12, c[0x0][0x298] ;  /* 0x0000a600000c7ab9 */ /* 0x000fe20000000a00 */
[C---:B------:R-:W-:Y:S02]  /*0760*/  LOP3.LUT P2, RZ, R2.reuse, 0x80, RZ, 0xc0, !PT ;  /* 0x0000008002ff7812 */ /* 0x040fe4000784c0ff */
[----:B------:R-:W-:Y:S02]  /*0770*/  CS2R R80, SRZ ;  /* 0x0000000000507805 */ /* 0x000fe4000001ff00 */
[C---:B------:R-:W-:Y:S02]  /*0780*/  LOP3.LUT P6, RZ, R2.reuse, 0x40, RZ, 0xc0, !PT ;  /* 0x0000004002ff7812 */ /* 0x040fe400078cc0ff */
[----:B------:R-:W-:Y:S01]  /*0790*/  P2R R0, PR, RZ, 0x2 ;  /* 0x00000002ff007803 */ /* 0x000fe20000000000 */
[----:B-1----:R-:W1:Y:S01]  /*07a0*/  @P5 LDC.64 R46, c[0x0][0x230] ;  /* 0x00008c00ff2e5b82 */ /* 0x002e620000000a00 */
        /* <DEDUP_REMOVED lines=134> */
[----:B------:R-:W-:Y:S02]  /*1010*/  @P2 MOV R26, R22 ;  /* 0x00000016001a2202 */ /* 0x000fe40000000f00 */
[----:B------:R-:W-:Y:S01]  /*1020*/  @P2 MOV R27, R25 ;  /* 0x00000019001b2202 */ /* 0x000fe20000000f00 */
[----:B-1----:R-:W-:-:S04]  /*1030*/  @P1 IMAD R16, R105, R8, RZ ;  /* 0x0000000869101224 */ /* 0x002fc800078e02ff */
        /* <DEDUP_REMOVED lines=12> */
[----:B------:R-:W1:Y:S09]  /*1100*/  @P6 LDC.64 R16, c[0x0][0x230] ;  /* 0x00008c00ff106b82 */ /* 0x000e720000000a00 */
[----:B------:R-:W4:Y:S01]  /*1110*/  @P1 LDC.64 R32, c[0x0][0x230] ;  /* 0x00008c00ff201b82 */ /* 0x000f220000000a00 */
[----:B0-----:R-:W-:-:S07]  /*1120*/  @P6 IMAD R0, R104, R8, RZ ;  /* 0x0000000868006224 */ /* 0x001fce00078e02ff */
[----:B------:R-:W0:Y:S01]  /*1130*/  @P1 LDC.64 R34, c[0x0][0x228] ;  /* 0x00008a00ff221b82 */ /* 0x000e220000000a00 */
[----:B------:R-:W-:-:S04]  /*1140*/  @P6 IMAD.WIDE.U32 R18, R88, R8, R18 ;  /* 0x0000000858126225 */ /* 0x000fc800078e0012 */
[----:B------:R-:W-:-:S05]  /*1150*/  @P6 IMAD R9, R88, R9, R0 ;  /* 0x0000000958096224 */ /* 0x000fca00078e0200 */
[----:B------:R-:W-:Y:S02]  /*1160*/  @P6 IADD3 R19, R19, R9, RZ ;  /* 0x0000000913136210 */ /* 0x000fe40007ffe0ff */
[C---:B------:R-:W-:Y:S02]  /*1170*/  @P6 SHF.L.U32 R9, R18.reuse, 0x1, RZ ;  /* 0x0000000112096819 */ /* 0x040fe400000006ff */
[----:B------:R-:W-:Y:S02]  /*1180*/  @P6 SHF.L.U64.HI R18, R18, 0x1, R19 ;  /* 0x0000000112126819 */ /* 0x000fe40000010213 */
[----:B-1----:R-:W-:Y:S02]  /*1190*/  @P6 IADD3 R16, P0, R9, R16, RZ ;  /* 0x0000001009106210 */ /* 0x002fe40007f1e0ff */
[----:B------:R-:W-:Y:S02]  /*11a0*/  @P5 MOV R19, R25 ;  /* 0x0000001900135202 */ /* 0x000fe40000000f00 */
[----:B------:R-:W-:-:S02]  /*11b0*/  @P6 IADD3.X R17, R18, R17, RZ, P0, !PT ;  /* 0x0000001112116210 */ /* 0x000fc400007fe4ff */
[----:B--2---:R-:W-:Y:S02]  /*11c0*/  @P6 IADD3 R48, P0, R9, R48, RZ ;  /* 0x0000003009306210 */ /* 0x004fe40007f1e0ff */
        /* <DEDUP_REMOVED lines=12> */
[----:B------:R-:W1:Y:S02]  /*1290*/  @P4 LDC.64 R8, c[0x0][0x288] ;  /* 0x0000a200ff084b82 */ /* 0x000e640000000a00 */
[----:B------:R-:W-:Y:S02]  /*12a0*/  @P5 IADD3.X R45, R18, R45, RZ, P0, !PT ;  /* 0x0000002d122d5210 */ /* 0x000fe400007fe4ff */
[----:B------:R-:W-:Y:S02]  /*12b0*/  CS2R R78, SRZ ;  /* 0x00000000004e7805 */ /* 0x000fe4000001ff00 */
[----:B------:R-:W-:-:S02]  /*12c0*/  LOP3.LUT P5, RZ, R2, 0x8, RZ, 0xc0, !PT ;  /* 0x0000000802ff7812 */ /* 0x000fc400078ac0ff */
[----:B------:R-:W2:Y:S02]  /*12d0*/  @P4 LDC.64 R18, c[0x0][0x230] ;  /* 0x00008c00ff124b82 */ /* 0x000ea40000000a00 */
[----:B------:R-:W-:Y:S02]  /*12e0*/  P2R R65, PR, RZ, 0x20 ;  /* 0x00000020ff417803 */ /* 0x000fe40000000000 */
[----:B------:R-:W-:-:S04]  /*12f0*/  LOP3.LUT P5, RZ, R2, 0x10, RZ, 0xc0, !PT ;  /* 0x0000001002ff7812 */ /* 0x000fc800078ac0ff */
[----:B------:R-:W-:Y:S02]  /*1300*/  P2R R74, PR, RZ, 0x20 ;  /* 0x00000020ff4a7803 */ /* 0x000fe40000000000 */
[----:B------:R-:W-:-:S04]  /*1310*/  LOP3.LUT P5, RZ, R2, 0x20, RZ, 0xc0, !PT ;  /* 0x0000002002ff7812 */ /* 0x000fc800078ac0ff */
[----:B------:R-:W-:Y:S02]  /*1320*/  P2R R75, PR, RZ, 0x20 ;  /* 0x00000020ff4b7803 */ /* 0x000fe40000000000 */
[----:B------:R-:W-:Y:S01]  /*1330*/  LOP3.LUT P5, RZ, R2, 0x40, RZ, 0xc0, !PT ;  /* 0x0000004002ff7812 */ /* 0x000fe200078ac0ff */
[-C--:B-1----:R-:W-:Y:S02]  /*1340*/  @P4 IMAD R0, R102, R8.reuse, RZ ;  /* 0x0000000866004224 */ /* 0x082fe400078e02ff */
[----:B------:R-:W-:Y:S01]  /*1350*/  @P4 IMAD.WIDE.U32 R20, R86, R8, R20 ;  /* 0x0000000856144225 */ /* 0x000fe200078e0014 */
[----:B------:R-:W-:Y:S02]  /*1360*/  P2R R76, PR, RZ, 0x20 ;  /* 0x00000020ff4c7803 */ /* 0x000fe40000000000 */
[----:B------:R-:W-:Y:S01]  /*1370*/  LOP3.LUT P5, RZ, R2, 0x80, RZ, 0xc0, !PT ;  /* 0x0000008002ff7812 */ /* 0x000fe200078ac0ff */
[----:B------:R-:W-:-:S05]  /*1380*/  @P4 IMAD R9, R86, R9, R0 ;  /* 0x0000000956094224 */ /* 0x000fca00078e0200 */
[----:B------:R-:W-:Y:S02]  /*1390*/  @P4 IADD3 R21, R21, R9, RZ ;  /* 0x0000000915154210 */ /* 0x000fe40007ffe0ff */
[C---:B------:R-:W-:Y:S02]  /*13a0*/  @P4 SHF.L.U32 R9, R20.reuse, 0x1, RZ ;  /* 0x0000000114094819 */ /* 0x040fe400000006ff */
[----:B------:R-:W-:Y:S02]  /*13b0*/  @P4 SHF.L.U64.HI R20, R20, 0x1, R21 ;  /* 0x0000000114144819 */ /* 0x000fe40000010215 */
[----:B--2---:R-:W-:Y:S02]  /*13c0*/  @P4 IADD3 R18, P0, R9, R18, RZ ;  /* 0x0000001209124210 */ /* 0x004fe40007f1e0ff */
[----:B------:R-:W-:Y:S02]  /*13d0*/  @P3 MOV R21, R25 ;  /* 0x0000001900153202 */ /* 0x000fe40000000f00 */
[----:B------:R-:W-:-:S02]  /*13e0*/  @P4 IADD3.X R19, R20, R19, RZ, P0, !PT ;  /* 0x0000001314134210 */ /* 0x000fc400007fe4ff */
[----:B------:R-:W-:Y:S02]  /*13f0*/  @P4 IADD3 R42, P0, R9, R42, RZ ;  /* 0x0000002a092a4210 */ /* 0x000fe40007f1e0ff */
        /* <DEDUP_REMOVED lines=13> */
[----:B------:R-:W-:-:S06]  /*14d0*/  @P3 IADD3.X R39, R20, R39, RZ, P0, !PT ;  /* 0x0000002714273210 */ /* 0x000fcc00007fe4ff */
[----:B------:R-:W2:Y:S01]  /*14e0*/  @P2 LDC.64 R20, c[0x0][0x230] ;  /* 0x00008c00ff142b82 */ /* 0x000ea20000000a00 */
[-C--:B-1----:R-:W-:Y:S02]  /*14f0*/  @P2 IMAD R0, R100, R8.reuse, RZ ;  /* 0x0000000864002224 */ /* 0x082fe400078e02ff */
[----:B------:R-:W-:-:S04]  /*1500*/  @P2 IMAD.WIDE.U32 R26, R84, R8, R26 ;  /* 0x00000008541a2225 */ /* 0x000fc800078e001a */
[----:B------:R-:W-:-:S05]  /*1510*/  @P2 IMAD R9, R84, R9, R0 ;  /* 0x0000000954092224 */ /* 0x000fca00078e0200 */
[----:B------:R-:W-:Y:S02]  /*1520*/  @P2 IADD3 R27, R27, R9, RZ ;  /* 0x000000091b1b2210 */ /* 0x000fe40007ffe0ff */
[C---:B------:R-:W-:Y:S02]  /*1530*/  @P2 SHF.L.U32 R9, R26.reuse, 0x1, RZ ;  /* 0x000000011a092819 */ /* 0x040fe400000006ff */
[----:B------:R-:W-:Y:S02]  /*1540*/  @P2 SHF.L.U64.HI R26, R26, 0x1, R27 ;  /* 0x000000011a1a2819 */ /* 0x000fe4000001021b */
[----:B--2---:R-:W-:Y:S02]  /*1550*/  @P2 IADD3 R20, P0, R9, R20, RZ ;  /* 0x0000001409142210 */ /* 0x004fe40007f1e0ff */
[----:B------:R-:W-:Y:S02]  /*1560*/  @P1 MOV R27, R25 ;  /* 0x00000019001b1202 */ /* 0x000fe40000000f00 */
[----:B------:R-:W-:-:S02]  /*1570*/  @P2 IADD3.X R21, R26, R21, RZ, P0, !PT ;  /* 0x000000151a152210 */ /* 0x000fc400007fe4ff */
[----:B---3--:R-:W-:Y:S02]  /*1580*/  @P2 IADD3 R30, P0, R9, R30, RZ ;  /* 0x0000001e091e2210 */ /* 0x008fe40007f1e0ff */
        /* <DEDUP_REMOVED lines=9> */
[----:B----4-:R-:W-:-:S04]  /*1620*/  @P1 IADD3 R32, P0, R9, R32, RZ ;  /* 0x0000002009201210 */ /* 0x010fc80007f1e0ff */
        /* <DEDUP_REMOVED lines=134> */
[----:B------:R1:W5:Y:S04]  /*1e90*/  @P3 LDG.E R18, desc[UR8][R40.64] ;  /* 0x0000000828123981 */ /* 0x000368000c1e1900 */
[----:B------:R1:W5:Y:S01]  /*1ea0*/  @P2 LDG.E R67, desc[UR8][R30.64] ;  /* 0x000000081e432981 */ /* 0x000362000c1e1900 */
[----:B0-----:R-:W-:-:S03]  /*1eb0*/  CS2R R20, SRZ ;  /* 0x0000000000147805 */ /* 0x001fc6000001ff00 */
[----:B------:R1:W5:Y:S04]  /*1ec0*/  @P1 LDG.E R66, desc[UR8][R34.64] ;  /* 0x0000000822421981 */ /* 0x000368000c1e1900 */
[----:B------:R1:W5:Y:S01]  /*1ed0*/  @P1 LDG.E R20, desc[UR8][R32.64] ;  /* 0x0000000820141981 */ /* 0x000362000c1e1900 */
[----:B--2---:R-:W-:-:S05]  /*1ee0*/  FFMA.FTZ R73, -R26, R26, R27 ;  /* 0x0000001a1a497223 */ /* 0x004fca000001011b */
[----:B------:R-:W-:-:S13]  /*1ef0*/  FSETP.GTU.FTZ.AND P0, PT, R73, RZ, PT ;  /* 0x000000ff4900720b */ /* 0x000fda0003f1c000 */
[----:B------:R-:W0:Y:S02]  /*1f00*/  @P0 LDC R72, c[0x0][0x250] ;  /* 0x00009400ff480b82 */ /* 0x000e240000000800 */
[----:B0-----:R-:W-:-:S04]  /*1f10*/  @P0 FADD.FTZ R72, R73, R72 ;  /* 0x0000004849480221 */ /* 0x001fc80000010000 */
[----:B------:R0:W2:Y:S02]  /*1f20*/  @P0 MUFU.RSQ R8, R72 ;  /* 0x0000004800080308 */ /* 0x0000a40000001400 */
[----:B0-----:R-:W-:-:S06]  /*1f30*/  CS2R R72, SRZ ;  /* 0x0000000000487805 */ /* 0x001fcc000001ff00 */
[----:B------:R1:W5:Y:S01]  /*1f40*/  @P5 LDG.E R73, desc[UR8][R54.64] ;  /* 0x0000000836495981 */ /* 0x000362000c1e1900 */
[----:B------:R-:W-:-:S13]  /*1f50*/  ISETP.NE.AND P5, PT, R37, RZ, PT ;  /* 0x000000ff2500720c */ /* 0x000fda0003fa5270 */
[----:B------:R1:W5:Y:S04]  /*1f60*/  @P5 LDG.E R16, desc[UR8][R46.64] ;  /* 0x000000082e105981 */ /* 0x000368000c1e1900 */
[----:B------:R1:W5:Y:S01]  /*1f70*/  @P5 LDG.E R70, desc[UR8][R44.64] ;  /* 0x000000082c465981 */ /* 0x000362000c1e1900 */
[----:B------:R-:W-:-:S13]  /*1f80*/  LOP3.LUT P0, RZ, R2, 0x4, RZ, 0xc0, !PT ;  /* 0x0000000402ff7812 */ /* 0x000fda000780c0ff */
[----:B------:R1:W5:Y:S04]  /*1f90*/  @P0 LDG.E R14, desc[UR8][R52.64] ;  /* 0x00000008340e0981 */ /* 0x000368000c1e1900 */
[----:B------:R1:W5:Y:S01]  /*1fa0*/  @P0 LDG.E R72, desc[UR8][R50.64] ;  /* 0x0000000832480981 */ /* 0x000362000c1e1900 */
[----:B------:R-:W-:Y:S01]  /*1fb0*/  ISETP.GT.U32.AND P0, PT, R6, 0x1ff, PT ;  /* 0x000001ff0600780c */ /* 0x000fe20003f04070 */
[----:B------:R-:W-:Y:S01]  /*1fc0*/  BSSY B0, `(.L_x_1478) ;  /* 0x0000015000007945 */ /* 0x000fe20003800000 */
[----:B------:R-:W-:Y:S02]  /*1fd0*/  MOV R27, RZ ;  /* 0x000000ff001b7202 */ /* 0x000fe40000000f00 */
[----:B------:R-:W-:-:S09]  /*1fe0*/  CS2R R60, SRZ ;  /* 0x00000000003c7805 */ /* 0x000fd2000001ff00 */
        /* <DEDUP_REMOVED lines=12> */
[----:B------:R-:W4:Y:S01]  /*20b0*/  LDG.E.U16 R61, desc[UR8][R28.64+0x2] ;  /* 0x000002081c3d7981 */ /* 0x000f22000c1e1500 */
[----:B--2---:R-:W-:-:S03]  /*20c0*/  @P0 SHF.L.U32 R60, R21, 0x10, RZ ;  /* 0x00000010153c0819 */ /* 0x004fc600000006ff */
[----:B------:R-:W2:Y:S01]  /*20d0*/  LDG.E.U16 R21, desc[UR8][R28.64] ;  /* 0x000000081c157981 */ /* 0x000ea2000c1e1500 */
[----:B---3--:R-:W-:Y:S02]  /*20e0*/  @P0 SHF.L.U32 R27, R32, 0x10, RZ ;  /* 0x00000010201b0819 */ /* 0x008fe400000006ff */
[----:B----4-:R-:W-:Y:S02]  /*20f0*/  SHF.L.U32 R61, R61, 0x10, RZ ;  /* 0x000000103d3d7819 */ /* 0x010fe400000006ff */
[----:B--2---:R-:W-:-:S07]  /*2100*/  SHF.L.U32 R21, R21, 0x10, RZ ;  /* 0x0000001015157819 */ /* 0x004fce00000006ff */
.L_x_1479:
[----:B------:R-:W-:Y:S05]  /*2110*/  BSYNC B0 ;  /* 0x0000000000007941 */ /* 0x000fea0003800000 */
.L_x_1478:
        /* <DEDUP_REMOVED lines=36> */
.L_x_1480:
        /* <DEDUP_REMOVED lines=26> */
.L_x_1481:
[----:B------:R-:W-:Y:S01]  /*2500*/  FFMA.FTZ R30, R29, R35, R30 ;  /* 0x000000231d1e7223 */ /* 0x000fe2000001001e */
[----:B------:R-:W-:Y:S01]  /*2510*/  FMUL.FTZ R37, R34, R21 ;  /* 0x0000001522257220 */ /* 0x000fe20000410000 */
[----:B------:R-:W-:Y:S01]  /*2520*/  FADD.FTZ R31, RZ, R31 ;  /* 0x0000001fff1f7221 */ /* 0x000fe20000010000 */
[----:B------:R-:W-:Y:S01]  /*2530*/  FADD.FTZ R42, R35, R28 ;  /* 0x0000001c232a7221 */ /* 0x000fe20000010000 */
[--C-:B------:R-:W-:Y:S02]  /*2540*/  HADD2.F32 R39, -RZ, R11.reuse.H0_H0 ;  /* 0x2000000bff277230 */ /* 0x100fe40000004100 */
[C---:B------:R-:W-:Y:S01]  /*2550*/  FFMA.FTZ R28, R40.reuse, R34, R49 ;  /* 0x00000022281c7223 */ /* 0x040fe20000010031 */
[----:B------:R-:W-:Y:S02]  /*2560*/  HADD2.F32 R41, -RZ, R11.H1_H1 ;  /* 0x3000000bff297230 */ /* 0x000fe40000004100 */
[----:B------:R-:W-:Y:S01]  /*2570*/  FFMA.FTZ R35, R40, R37, R30 ;  /* 0x0000002528237223 */ /* 0x000fe2000001001e */
[----:B------:R-:W-:Y:S01]  /*2580*/  FADD.FTZ R34, R31, R34 ;  /* 0x000000221f227221 */ /* 0x000fe20000010000 */
[----:B------:R-:W-:Y:S01]  /*2590*/  FFMA.FTZ R40, R29, R38, RZ ;  /* 0x000000261d287223 */ /* 0x000fe200000100ff */
[----:B------:R-:W-:Y:S01]  /*25a0*/  FADD.FTZ R31, RZ, R38 ;  /* 0x00000026ff1f7221 */ /* 0x000fe20000010000 */
[----:B------:R-:W-:Y:S01]  /*25b0*/  FMUL.FTZ R30, R32, R61 ;  /* 0x0000003d201e7220 */ /* 0x000fe20000410000 */
[C---:B------:R-:W-:Y:S01]  /*25c0*/  FADD.FTZ R39, -R26.reuse, R39 ;  /* 0x000000271a277221 */ /* 0x040fe20000010100 */
[----:B------:R-:W-:Y:S01]  /*25d0*/  FADD.FTZ R41, -R26, R41 ;  /* 0x000000291a297221 */ /* 0x000fe20000010100 */
[----:B------:R-:W-:Y:S01]  /*25e0*/  FFMA.FTZ R29, R33, R32, R40 ;  /* 0x00000020211d7223 */ /* 0x000fe20000010028 */
        /* <DEDUP_REMOVED lines=26> */
.L_x_1482:
[----:B------:R-:W-:Y:S01]  /*2790*/  FMUL.FTZ R40, R35, R21 ;  /* 0x0000001523287220 */ /* 0x000fe20000410000 */
[----:B------:R-:W-:Y:S01]  /*27a0*/  FADD.FTZ R39, R30, R37 ;  /* 0x000000251e277221 */ /* 0x000fe20000010000 */
[----:B------:R-:W-:Y:S01]  /*27b0*/  FADD.FTZ R34, R34, R35 ;  /* 0x0000002322227221 */ /* 0x000fe20000010000 */
[C---:B------:R-:W-:Y:S01]  /*27c0*/  FFMA.FTZ R28, R48.reuse, R35, R28 ;  /* 0x00000023301c7223 */ /* 0x040fe2000001001c */
[--C-:B------:R-:W-:Y:S02]  /*27d0*/  HADD2.F32 R35, -RZ, R12.reuse.H0_H0 ;  /* 0x2000000cff237230 */ /* 0x100fe40000004100 */
[----:B------:R-:W-:Y:S01]  /*27e0*/  FFMA.FTZ R30, R48, R40, R31 ;  /* 0x00000028301e7223 */ /* 0x000fe2000001001f */
[----:B------:R-:W-:Y:S02]  /*27f0*/  HADD2.F32 R37, -RZ, R12.H1_H1 ;  /* 0x3000000cff257230 */ /* 0x000fe40000004100 */
[----:B------:R-:W-:Y:S01]  /*2800*/  FMUL.FTZ R31, R33, R61 ;  /* 0x0000003d211f7220 */ /* 0x000fe20000410000 */
[----:B------:R-:W-:Y:S01]  /*2810*/  FFMA.FTZ R29, R38, R33, R29 ;  /* 0x00000021261d7223 */ /* 0x000fe2000001001d */
[----:B------:R-:W-:Y:S01]  /*2820*/  FADD.FTZ R35, -R26, R35 ;  /* 0x000000231a237221 */ /* 0x000fe20000010100 */
[----:B------:R-:W-:Y:S01]  /*2830*/  FADD.FTZ R32, R32, R33 ;  /* 0x0000002120207221 */ /* 0x000fe20000010000 */
[----:B------:R-:W-:Y:S01]  /*2840*/  FADD.FTZ R37, -R26, R37 ;  /* 0x000000251a257221 */ /* 0x000fe20000010100 */
[----:B------:R-:W-:Y:S01]  /*2850*/  FADD.FTZ R40, R39, R40 ;  /* 0x0000002827287221 */ /* 0x000fe20000010000 */
[----:B------:R-:W-:Y:S01]  /*2860*/  FFMA.FTZ R38, R38, R31, R30 ;  /* 0x0000001f26267223 */ /* 0x000fe2000001001e */
        /* <DEDUP_REMOVED lines=23> */
.L_x_1483:
[----:B------:R-:W-:Y:S01]  /*29e0*/  FMUL.FTZ R35, R39, R21 ;  /* 0x0000001527237220 */ /* 0x000fe20000410000 */
[----:B------:R-:W-:Y:S01]  /*29f0*/  FADD.FTZ R34, R34, R39 ;  /* 0x0000002722227221 */ /* 0x000fe20000010000 */
[C---:B------:R-:W-:Y:S01]  /*2a00*/  FFMA.FTZ R28, R50.reuse, R39, R28 ;  /* 0x00000027321c7223 */ /* 0x040fe2000001001c */
[--C-:B------:R-:W-:Y:S02]  /*2a10*/  HADD2.F32 R37, -RZ, R13.reuse.H0_H0 ;  /* 0x2000000dff257230 */ /* 0x100fe40000004100 */
[----:B------:R-:W-:Y:S01]  /*2a20*/  FADD.FTZ R40, R31, R40 ;  /* 0x000000281f287221 */ /* 0x000fe20000010000 */
[----:B------:R-:W-:Y:S02]  /*2a30*/  HADD2.F32 R39, -RZ, R13.H1_H1 ;  /* 0x3000000dff277230 */ /* 0x000fe40000004100 */
[----:B------:R-:W-:Y:S01]  /*2a40*/  FFMA.FTZ R38, R50, R35, R38 ;  /* 0x0000002332267223 */ /* 0x000fe20000010026 */
[----:B------:R-:W-:Y:S01]  /*2a50*/  FMUL.FTZ R31, R33, R61 ;  /* 0x0000003d211f7220 */ /* 0x000fe20000410000 */
[----:B------:R-:W-:Y:S01]  /*2a60*/  FADD.FTZ R32, R32, R33 ;  /* 0x0000002120207221 */ /* 0x000fe20000010000 */
[----:B------:R-:W-:Y:S01]  /*2a70*/  FFMA.FTZ R29, R30, R33, R29 ;  /* 0x000000211e1d7223 */ /* 0x000fe2000001001d */
[C---:B------:R-:W-:Y:S01]  /*2a80*/  FADD.FTZ R37, -R26.reuse, R37 ;  /* 0x000000251a257221 */ /* 0x040fe20000010100 */
        /* <DEDUP_REMOVED lines=26> */
.L_x_1484:
[----:B------:R-:W-:Y:S01]  /*2c30*/  FMUL.FTZ R42, R39, R21 ;  /* 0x00000015272a7220 */ /* 0x000fe20000410000 */
[----:B------:R-:W-:Y:S01]  /*2c40*/  FADD.FTZ R43, R31, R40 ;  /* 0x000000281f2b7221 */ /* 0x000fe20000010000 */
[----:B------:R-:W-:Y:S01]  /*2c50*/  FADD.FTZ R34, R34, R39 ;  /* 0x0000002722227221 */ /* 0x000fe20000010000 */
[C---:B------:R-:W-:Y:S01]  /*2c60*/  FFMA.FTZ R31, R48.reuse, R39, R28 ;  /* 0x00000027301f7223 */ /* 0x040fe2000001001c */
[----:B------:R-:W-:Y:S01]  /*2c70*/  FFMA.FTZ R37, R48, R42, R35 ;  /* 0x0000002a30257223 */ /* 0x000fe20000010023 */
[--C-:B------:R-:W-:Y:S02]  /*2c80*/  HADD2.F32 R39, -RZ, R14.reuse.H0_H0 ;  /* 0x2000000eff277230 */ /* 0x100fe40000004100 */
[----:B------:R-:W-:Y:S01]  /*2c90*/  FMUL.FTZ R38, R30, R61 ;  /* 0x0000003d1e267220 */ /* 0x000fe20000410000 */
[----:B------:R-:W-:Y:S02]  /*2ca0*/  HADD2.F32 R41, -RZ, R14.H1_H1 ;  /* 0x3000000eff297230 */ /* 0x000fe40000004100 */
[----:B------:R-:W-:Y:S01]  /*2cb0*/  FFMA.FTZ R29, R33, R30, R29 ;  /* 0x0000001e211d7223 */ /* 0x000fe2000001001d */
[----:B------:R-:W-:Y:S01]  /*2cc0*/  FADD.FTZ R35, R43, R42 ;  /* 0x0000002a2b237221 */ /* 0x000fe20000010000 */
[----:B------:R-:W-:Y:S01]  /*2cd0*/  FFMA.FTZ R37, R33, R38, R37 ;  /* 0x0000002621257223 */ /* 0x000fe20000010025 */
[C---:B------:R-:W-:Y:S01]  /*2ce0*/  FADD.FTZ R39, -R26.reuse, R39 ;  /* 0x000000271a277221 */ /* 0x040fe20000010100 */
[----:B------:R-:W-:Y:S01]  /*2cf0*/  FADD.FTZ R33, -R26, R41 ;  /* 0x000000291a217221 */ /* 0x000fe20000010100 */
[----:B------:R-:W-:-:S02]  /*2d00*/  HADD2.F32 R40, -RZ, R72.H0_H0 ;  /* 0x20000048ff287230 */ /* 0x000fc40000004100 */
        /* <DEDUP_REMOVED lines=22> */
.L_x_1485:
[----:B------:R-:W-:Y:S01]  /*2e70*/  FMUL.FTZ R42, R40, R21 ;  /* 0x00000015282a7220 */ /* 0x000fe20000410000 */
[----:B------:R-:W-:Y:S01]  /*2e80*/  FADD.FTZ R39, R38, R35 ;  /* 0x0000002326277221 */ /* 0x000fe20000010000 */
[----:B------:R-:W-:Y:S01]  /*2e90*/  FADD.FTZ R35, R32, R30 ;  /* 0x0000001e20237221 */ /* 0x000fe20000010000 */
[----:B------:R-:W-:Y:S01]  /*2ea0*/  FMUL.FTZ R32, R28, R61 ;  /* 0x0000003d1c207220 */ /* 0x000fe20000410000 */
[C---:B------:R-:W-:Y:S01]  /*2eb0*/  FFMA.FTZ R30, R50.reuse, R42, R37 ;  /* 0x0000002a321e7223 */ /* 0x040fe20000010025 */
[----:B------:R-:W-:Y:S01]  /*2ec0*/  FADD.FTZ R39, R39, R42 ;  /* 0x0000002a27277221 */ /* 0x000fe20000010000 */
[--C-:B------:R-:W-:Y:S02]  /*2ed0*/  HADD2.F32 R43, -RZ, R15.reuse.H0_H0 ;  /* 0x2000000fff2b7230 */ /* 0x100fe40000004100 */
[----:B------:R-:W-:Y:S01]  /*2ee0*/  FFMA.FTZ R31, R50, R40, R31 ;  /* 0x00000028321f7223 */ /* 0x000fe2000001001f */
[----:B------:R-:W-:Y:S02]  /*2ef0*/  HADD2.F32 R45, -RZ, R15.H1_H1 ;  /* 0x3000000fff2d7230 */ /* 0x000fe40000004100 */
[----:B------:R-:W-:Y:S01]  /*2f00*/  FFMA.FTZ R41, R33, R32, R30 ;  /* 0x0000002021297223 */ /* 0x000fe2000001001e */
[----:B------:R-:W-:Y:S01]  /*2f10*/  FADD.FTZ R32, R32, R39 ;  /* 0x0000002720207221 */ /* 0x000fe20000010000 */
[----:B------:R-:W-:Y:S01]  /*2f20*/  FADD.FTZ R43, -R26, R43 ;  /* 0x0000002b1a2b7221 */ /* 0x000fe20000010100 */
        /* <DEDUP_REMOVED lines=25> */
.L_x_1486:
[----:B------:R-:W-:Y:S01]  /*30c0*/  FFMA.FTZ R46, R33, R28, R29 ;  /* 0x0000001c212e7223 */ /* 0x000fe2000001001d */
[--C-:B------:R-:W-:Y:S02]  /*30d0*/  HADD2.F32 R45, -RZ, R16.reuse.H0_H0 ;  /* 0x20000010ff2d7230 */ /* 0x100fe40000004100 */
[----:B------:R-:W-:Y:S01]  /*30e0*/  FMUL.FTZ R43, R38, R21 ;  /* 0x00000015262b7220 */ /* 0x000fe20000410000 */
[----:B------:R-:W-:Y:S02]  /*30f0*/  HADD2.F32 R33, -RZ, R16.H1_H1 ;  /* 0x30000010ff217230 */ /* 0x000fe40000004100 */
[----:B------:R-:W-:Y:S01]  /*3100*/  FMUL.FTZ R48, R30, R61 ;  /* 0x0000003d1e307220 */ /* 0x000fe20000410000 */
[--C-:B------:R-:W-:Y:S02]  /*3110*/  HADD2.F32 R40, -RZ, R70.reuse.H1_H1 ;  /* 0x30000046ff287230 */ /* 0x100fe40000004100 */
[----:B------:R-:W-:Y:S01]  /*3120*/  FADD.FTZ R45, -R26, R45 ;  /* 0x0000002d1a2d7221 */ /* 0x000fe20000010100 */
[----:B------:R-:W-:Y:S01]  /*3130*/  FADD.FTZ R29, R32, R43 ;  /* 0x0000002b201d7221 */ /* 0x000fe20000010000 */
[----:B------:R-:W-:Y:S01]  /*3140*/  FADD.FTZ R33, -R26, R33 ;  /* 0x000000211a217221 */ /* 0x000fe20000010100 */
[----:B------:R-:W-:Y:S01]  /*3150*/  FFMA.FTZ R44, R42, R43, R41 ;  /* 0x0000002b2a2c7223 */ /* 0x000fe20000010029 */
[----:B------:R-:W-:-:S02]  /*3160*/  HADD2.F32 R32, -RZ, R70.H0_H0 ;  /* 0x20000046ff207230 */ /* 0x000fc40000004100 */
        /* <DEDUP_REMOVED lines=21> */
.L_x_1487:
[----:B------:R-:W-:Y:S01]  /*32c0*/  FFMA.FTZ R43, R39, R48, R44 ;  /* 0x00000030272b7223 */ /* 0x000fe2000001002c */
[----:B------:R-:W-:Y:S01]  /*32d0*/  FMUL.FTZ R41, R32, R21 ;  /* 0x0000001520297220 */ /* 0x000fe20000410000 */
[----:B------:R-:W-:Y:S01]  /*32e0*/  FADD.FTZ R48, R48, R29 ;  /* 0x0000001d30307221 */ /* 0x000fe20000010000 */
[----:B------:R-:W-:Y:S01]  /*32f0*/  FADD.FTZ R35, R35, R28 ;  /* 0x0000001c23237221 */ /* 0x000fe20000010000 */
[----:B------:R-:W-:Y:S01]  /*3300*/  FFMA.FTZ R31, R42, R38, R31 ;  /* 0x000000262a1f7223 */ /* 0x000fe2000001001f */
[----:B------:R-:W-:Y:S01]  /*3310*/  FFMA.FTZ R28, R34, R41, R43 ;  /* 0x00000029221c7223 */ /* 0x000fe2000001002b */
[----:B------:R-:W-:Y:S01]  /*3320*/  FADD.FTZ R42, R48, R41 ;  /* 0x00000029302a7221 */ /* 0x000fe20000010000 */
[----:B------:R-:W-:Y:S01]  /*3330*/  FMUL.FTZ R41, R40, R61 ;  /* 0x0000003d28297220 */ /* 0x000fe20000410000 */
[--C-:B------:R-:W-:Y:S02]  /*3340*/  HADD2.F32 R43, -RZ, R17.reuse.H0_H0 ;  /* 0x20000011ff2b7230 */ /* 0x100fe40000004100 */
[----:B------:R-:W-:Y:S01]  /*3350*/  FADD.FTZ R29, R37, R38 ;  /* 0x00000026251d7221 */ /* 0x000fe20000010000 */
        /* <DEDUP_REMOVED lines=28> */
.L_x_1488:
[----:B------:R-:W-:Y:S01]  /*3520*/  FFMA.FTZ R52, R39, R30, R46 ;  /* 0x0000001e27347223 */ /* 0x000fe2000001002e */
[--C-:B------:R-:W-:Y:S02]  /*3530*/  HADD2.F32 R45, -RZ, R18.reuse.H0_H0 ;  /* 0x20000012ff2d7230 */ /* 0x100fe40000004100 */
[----:B------:R-:W-:Y:S01]  /*3540*/  FMUL.FTZ R43, R42, R21 ;  /* 0x000000152a2b7220 */ /* 0x000fe20000410000 */
[----:B------:R-:W-:Y:S02]  /*3550*/  HADD2.F32 R39, -RZ, R18.H1_H1 ;  /* 0x30000012ff277230 */ /* 0x000fe40000004100 */
[----:B------:R-:W-:Y:S01]  /*3560*/  FMUL.FTZ R54, R44, R61 ;  /* 0x0000003d2c367220 */ /* 0x000fe20000410000 */
[--C-:B------:R-:W-:Y:S02]  /*3570*/  HADD2.F32 R48, -RZ, R68.reuse.H0_H0 ;  /* 0x20000044ff307230 */ /* 0x100fe40000004100 */
[----:B------:R-:W-:Y:S01]  /*3580*/  FADD.FTZ R45, -R26, R45 ;  /* 0x0000002d1a2d7221 */ /* 0x000fe20000010100 */
[----:B------:R-:W-:Y:S01]  /*3590*/  FFMA.FTZ R38, R50, R43, R37 ;  /* 0x0000002b32267223 */ /* 0x000fe20000010025 */
[----:B------:R-:W-:Y:S01]  /*35a0*/  FADD.FTZ R39, -R26, R39 ;  /* 0x000000271a277221 */ /* 0x000fe20000010100 */
[----:B------:R-:W-:Y:S01]  /*35b0*/  FADD.FTZ R37, R28, R43 ;  /* 0x0000002b1c257221 */ /* 0x000fe20000010000 */
[----:B------:R-:W-:-:S02]  /*35c0*/  HADD2.F32 R28, -RZ, R68.H1_H1 ;  /* 0x30000044ff1c7230 */ /* 0x000fc40000004100 */
        /* <DEDUP_REMOVED lines=21> */
.L_x_1489:
[----:B------:R-:W-:Y:S01]  /*3720*/  FFMA.FTZ R45, R41, R54, R38 ;  /* 0x00000036292d7223 */ /* 0x000fe20000010026 */
[----:B------:R-:W-:Y:S01]  /*3730*/  FMUL.FTZ R43, R48, R21 ;  /* 0x00000015302b7220 */ /* 0x000fe20000410000 */
[----:B------:R-:W-:Y:S01]  /*3740*/  FADD.FTZ R54, R54, R37 ;  /* 0x0000002536367221 */ /* 0x000fe20000010000 */
[----:B------:R-:W-:Y:S01]  /*3750*/  FADD.FTZ R37, R35, R30 ;  /* 0x0000001e23257221 */ /* 0x000fe20000010000 */
[----:B------:R-:W-:Y:S01]  /*3760*/  FFMA.FTZ R39, R34, R32, R31 ;  /* 0x0000002022277223 */ /* 0x000fe2000001001f */
[----:B------:R-:W-:Y:S01]  /*3770*/  FFMA.FTZ R30, R46, R43, R45 ;  /* 0x0000002b2e1e7223 */ /* 0x000fe2000001002d */
[--C-:B------:R-:W-:Y:S02]  /*3780*/  HADD2.F32 R31, -RZ, R19.reuse.H0_H0 ;  /* 0x20000013ff1f7230 */ /* 0x100fe40000004100 */
[----:B------:R-:W-:Y:S01]  /*3790*/  FMUL.FTZ R34, R28, R61 ;  /* 0x0000003d1c227220 */ /* 0x000fe20000410000 */
[----:B------:R-:W-:Y:S02]  /*37a0*/  HADD2.F32 R45, -RZ, R19.H1_H1 ;  /* 0x30000013ff2d7230 */ /* 0x000fe40000004100 */
[----:B------:R-:W-:Y:S01]  /*37b0*/  FADD.FTZ R51, R29, R32 ;  /* 0x000000201d337221 */ /* 0x000fe20000010000 */
[----:B------:R-:W-:Y:S01]  /*37c0*/  FADD.FTZ R43, R54, R43 ;  /* 0x0000002b362b7221 */ /* 0x000fe20000010000 */
        /* <DEDUP_REMOVED lines=27> */
.L_x_1490:
[----:B------:R-:W-:Y:S01]  /*3980*/  FFMA.FTZ R52, R33, R40, R52 ;  /* 0x0000002821347223 */ /* 0x000fe20000010034 */
[--C-:B------:R-:W-:Y:S02]  /*3990*/  HADD2.F32 R45, -RZ, R20.reuse.H0_H0 ;  /* 0x20000014ff2d7230 */ /* 0x100fe40000004100 */
[----:B------:R-:W-:Y:S01]  /*39a0*/  FMUL.FTZ R43, R31, R21 ;  /* 0x000000151f2b7220 */ /* 0x000fe20000410000 */
[----:B------:R-:W-:Y:S02]  /*39b0*/  HADD2.F32 R33, -RZ, R20.H1_H1 ;  /* 0x30000014ff217230 */ /* 0x000fe40000004100 */
[----:B------:R-:W-:Y:S01]  /*39c0*/  FMUL.FTZ R56, R32, R61 ;  /* 0x0000003d20387220 */ /* 0x000fe20000410000 */
[--C-:B------:R-:W-:Y:S02]  /*39d0*/  HADD2.F32 R38, -RZ, R66.reuse.H1_H1 ;  /* 0x30000042ff267230 */ /* 0x100fe40000004100 */
[----:B------:R-:W-:Y:S01]  /*39e0*/  FADD.FTZ R45, -R26, R45 ;  /* 0x0000002d1a2d7221 */ /* 0x000fe20000010100 */
[----:B------:R-:W-:Y:S01]  /*39f0*/  FFMA.FTZ R54, R30, R43, R35 ;  /* 0x0000002b1e367223 */ /* 0x000fe20000010023 */
[----:B------:R-:W-:Y:S01]  /*3a00*/  FADD.FTZ R33, -R26, R33 ;  /* 0x000000211a217221 */ /* 0x000fe20000010100 */
[----:B------:R-:W-:Y:S01]  /*3a10*/  FADD.FTZ R43, R34, R43 ;  /* 0x0000002b222b7221 */ /* 0x000fe20000010000 */
        /* <DEDUP_REMOVED lines=22> */
.L_x_1491:
[----:B------:R-:W-:Y:S01]  /*3b80*/  FFMA.FTZ R53, R29, R56, R54 ;  /* 0x000000381d357223 */ /* 0x000fe20000010036 */
[----:B------:R-:W-:Y:S01]  /*3b90*/  FMUL.FTZ R45, R35, R21 ;  /* 0x00000015232d7220 */ /* 0x000fe20000410000 */
[----:B------:R-:W-:Y:S01]  /*3ba0*/  FADD.FTZ R56, R56, R43 ;  /* 0x0000002b38387221 */ /* 0x000fe20000010000 */
[----:B------:R-:W-:Y:S01]  /*3bb0*/  FADD.FTZ R43, R37, R40 ;  /* 0x00000028252b7221 */ /* 0x000fe20000010000 */
[----:B------:R-:W-:Y:S01]  /*3bc0*/  FFMA.FTZ R47, R50, R42, R39 ;  /* 0x0000002a322f7223 */ /* 0x000fe20000010027 */
[----:B------:R-:W-:Y:S01]  /*3bd0*/  FFMA.FTZ R40, R34, R45, R53 ;  /* 0x0000002d22287223 */ /* 0x000fe20000010035 */
[----:B------:R-:W-:Y:S01]  /*3be0*/  FMUL.FTZ R50, R38, R61 ;  /* 0x0000003d26327220 */ /* 0x000fe20000410000 */
[----:B------:R-:W-:Y:S01]  /*3bf0*/  FADD.FTZ R37, R56, R45 ;  /* 0x0000002d38257221 */ /* 0x000fe20000010000 */
        /* <DEDUP_REMOVED lines=30> */
.L_x_1492:
[----:B------:R-:W-:Y:S01]  /*3de0*/  FMUL.FTZ R53, R39, R21 ;  /* 0x0000001527357220 */ /* 0x000fe20000410000 */
[----:B------:R-:W-:Y:S01]  /*3df0*/  FFMA.FTZ R52, R41, R44, R52 ;  /* 0x0000002c29347223 */ /* 0x000fe20000010034 */
[----:B------:R-:W-:Y:S01]  /*3e00*/  FADD.FTZ R41, R43, R44 ;  /* 0x0000002c2b297221 */ /* 0x000fe20000010000 */
[----:B------:R-:W-:Y:S01]  /*3e10*/  FMUL.FTZ R54, R42, R61 ;  /* 0x0000003d2a367220 */ /* 0x000fe20000410000 */
[----:B------:R-:W-:Y:S01]  /*3e20*/  FFMA.FTZ R44, R40, R53, R45 ;  /* 0x00000035282c7223 */ /* 0x000fe2000001002d */
[----:B------:R-:W-:Y:S01]  /*3e30*/  FADD.FTZ R43, R50, R53 ;  /* 0x00000035322b7221 */ /* 0x000fe20000010000 */
[--C-:B------:R-:W-:Y:S02]  /*3e40*/  HADD2.F32 R45, -RZ, R64.reuse.H0_H0 ;  /* 0x20000040ff2d7230 */ /* 0x100fe40000004100 */
[----:B------:R-:W-:Y:S01]  /*3e50*/  FFMA.FTZ R47, R46, R48, R47 ;  /* 0x000000302e2f7223 */ /* 0x000fe2000001002f */
[----:B------:R-:W-:Y:S02]  /*3e60*/  HADD2.F32 R55, -RZ, R64.H1_H1 ;  /* 0x30000040ff377230 */ /* 0x000fe40000004100 */
[----:B------:R-:W-:Y:S01]  /*3e70*/  FFMA.FTZ R53, R37, R54, R44 ;  /* 0x0000003625357223 */ /* 0x000fe2000001002c */
[----:B------:R-:W-:Y:S01]  /*3e80*/  FADD.FTZ R54, R54, R43 ;  /* 0x0000002b36367221 */ /* 0x000fe20000010000 */
[----:B------:R-:W-:Y:S01]  /*3e90*/  FADD.FTZ R43, -R26, R45 ;  /* 0x0000002d1a2b7221 */ /* 0x000fe20000010100 */
[----:B------:R-:W-:-:S02]  /*3ea0*/  HADD2.F32 R45, -RZ, R80.H0_H0 ;  /* 0x20000050ff2d7230 */ /* 0x000fc40000004100 */
        /* <DEDUP_REMOVED lines=23> */
.L_x_1493:
[----:B------:R-:W-:Y:S01]  /*4020*/  FMUL.FTZ R55, R45, R21 ;  /* 0x000000152d377220 */ /* 0x000fe20000410000 */
[----:B------:R-:W-:Y:S01]  /*4030*/  FADD.FTZ R50, R51, R48 ;  /* 0x0000003033327221 */ /* 0x000fe20000010000 */
[--C-:B------:R-:W-:Y:S02]  /*4040*/  HADD2.F32 R51, -RZ, R0.reuse.H0_H0 ;  /* 0x20000000ff337230 */ /* 0x100fe40000004100 */
[----:B------:R-:W-:Y:S01]  /*4050*/  FFMA.FTZ R52, R49, R28, R52 ;  /* 0x0000001c31347223 */ /* 0x000fe20000010034 */
[----:B------:R-:W-:Y:S01]  /*4060*/  FFMA.FTZ R48, R44, R55, R53 ;  /* 0x000000372c307223 */ /* 0x000fe20000010035 */
[----:B------:R-:W-:Y:S02]  /*4070*/  HADD2.F32 R53, -RZ, R0.H1_H1 ;  /* 0x30000000ff357230 */ /* 0x000fe40000004100 */
[----:B------:R-:W-:Y:S01]  /*4080*/  FMUL.FTZ R49, R46, R61 ;  /* 0x0000003d2e317220 */ /* 0x000fe20000410000 */
[----:B------:R-:W-:Y:S01]  /*4090*/  FADD.FTZ R54, R54, R55 ;  /* 0x0000003736367221 */ /* 0x000fe20000010000 */
        /* <DEDUP_REMOVED lines=27> */
.L_x_1494:
[----:B------:R-:W-:Y:S01]  /*4250*/  FMUL.FTZ R55, R51, R21 ;  /* 0x0000001533377220 */ /* 0x000fe20000410000 */
[----:B------:R-:W-:Y:S01]  /*4260*/  FMUL.FTZ R57, R124, R61 ;  /* 0x0000003d7c397220 */ /* 0x000fe20000410000 */
[----:B------:R-:W-:Y:S02]  /*4270*/  HADD2.F32 R54, -RZ, R78.H0_H0 ;  /* 0x2000004eff367230 */ /* 0x000fe40000004100 */
[----:B------:R-:W-:Y:S01]  /*4280*/  FFMA.FTZ R56, R58, R55, R53 ;  /* 0x000000373a387223 */ /* 0x000fe20000010035 */
[----:B------:R-:W-:Y:S01]  /*4290*/  FADD.FTZ R48, R48, R55 ;  /* 0x0000003730307221 */ /* 0x000fe20000010000 */
[--C-:B------:R-:W-:Y:S02]  /*42a0*/  HADD2.F32 R53, -RZ, R62.reuse.H0_H0 ;  /* 0x2000003eff357230 */ /* 0x100fe40000004100 */
[----:B------:R-:W-:Y:S02]  /*42b0*/  HADD2.F32 R55, -RZ, R62.H1_H1 ;  /* 0x3000003eff377230 */ /* 0x000fe40000004100 */
[----:B------:R-:W-:Y:S01]  /*42c0*/  FFMA.FTZ R56, R49, R57, R56 ;  /* 0x0000003931387223 */ /* 0x000fe20000010038 */
[----:B------:R-:W-:Y:S01]  /*42d0*/  FADD.FTZ R57, R57, R48 ;  /* 0x0000003039397221 */ /* 0x000fe20000010000 */
[----:B------:R-:W-:Y:S01]  /*42e0*/  FADD.FTZ R53, -R26, R53 ;  /* 0x000000351a357221 */ /* 0x000fe20000010100 */
[----:B------:R-:W-:-:S02]  /*42f0*/  HADD2.F32 R48, -RZ, R78.H1_H1 ;  /* 0x3000004eff307230 */ /* 0x000fc40000004100 */
[----:B------:R-:W-:Y:S01]  /*4300*/  FADD.FTZ R59, -R26, R55 ;  /* 0x000000371a3b7221 */ /* 0x000fe20000010100 */
[----:B------:R-:W-:-:S03]  /*4310*/  FMUL.FTZ R55, R53, R8 ;  /* 0x0000000835377220 */ /* 0x000fc60000410000 */
[----:B------:R-:W-:Y:S01]  /*4320*/  FMUL.FTZ R53, R59, R8 ;  /* 0x000000083b357220 */ /* 0x000fe20000410000 */
        /* <DEDUP_REMOVED lines=19> */
.L_x_1495:
        /* <DEDUP_REMOVED lines=22> */
[----:B------:R-:W-:Y:S01]  /*45c0*/  FADD.FTZ R41, R41, R42 ;  /* 0x0000002a29297221 */ /* 0x000fe20000010000 */
[----:B------:R-:W-:Y:S01]  /*45d0*/  FFMA.FTZ R47, R44, R45, R47 ;  /* 0x0000002d2c2f7223 */ /* 0x000fe2000001002f */
[----:B------:R-:W-:Y:S01]  /*45e0*/  UMOV UR6, 0x400 ;  /* 0x0000040000067882 */ /* 0x000fe20000000000 */
[----:B------:R-:W-:Y:S01]  /*45f0*/  FADD.FTZ R50, R50, R45 ;  /* 0x0000002d32327221 */ /* 0x000fe20000010000 */
[----:B------:R-:W-:Y:S01]  /*4600*/  UIADD3 UR5, UR6, 0xa0, URZ ;  /* 0x000000a006057890 */ /* 0x000fe2000fffe03f */
[----:B------:R-:W-:Y:S01]  /*4610*/  FFMA.FTZ R52, R43, R46, R52 ;  /* 0x0000002e2b347223 */ /* 0x000fe20000010034 */
[----:B------:R-:W-:Y:S01]  /*4620*/  FADD.FTZ R41, R41, R46 ;  /* 0x0000002e29297221 */ /* 0x000fe20000010000 */
[----:B------:R-:W-:Y:S01]  /*4630*/  FFMA.FTZ R58, R58, R51, R47 ;  /* 0x000000333a3a7223 */ /* 0x000fe2000001002f */
[----:B0-----:R-:W-:Y:S01]  /*4640*/  ULEA UR5, UR11, UR5, 0x18 ;  /* 0x000000050b057291 */ /* 0x001fe2000f8ec03f */
[----:B------:R-:W-:Y:S01]  /*4650*/  FADD.FTZ R51, R50, R51 ;  /* 0x0000003332337221 */ /* 0x000fe20000010000 */
[----:B------:R-:W-:Y:S01]  /*4660*/  FFMA.FTZ R28, R49, R124, R52 ;  /* 0x0000007c311c7223 */ /* 0x000fe20000010034 */
[----:B------:R-:W-:Y:S01]  /*4670*/  FADD.FTZ R41, R41, R124 ;  /* 0x0000007c29297221 */ /* 0x000fe20000010000 */
[----:B------:R-:W-:Y:S01]  /*4680*/  FFMA.FTZ R52, R55, R54, R58 ;  /* 0x0000003637347223 */ /* 0x000fe2000001003a */
[----:B------:R-:W-:Y:S01]  /*4690*/  FADD.FTZ R54, R51, R54 ;  /* 0x0000003633367221 */ /* 0x000fe20000010000 */
[----:B------:R-:W-:Y:S01]  /*46a0*/  FFMA.FTZ R53, R53, R48, R28 ;  /* 0x0000003035357223 */ /* 0x000fe2000001001c */
[----:B------:R-:W-:Y:S01]  /*46b0*/  FADD.FTZ R55, R41, R48 ;  /* 0x0000003029377221 */ /* 0x000fe20000010000 */
[----:B------:R-:W-:Y:S01]  /*46c0*/  LEA R29, R36, R6, 0x5 ;  /* 0x00000006241d7211 */ /* 0x000fe200078e28ff */
[----:B-1----:R-:W-:Y:S01]  /*46d0*/  @!P0 FADD.FTZ R56, R56, R59 ;  /* 0x0000003b38388221 */ /* 0x002fe20000010000 */
[----:B------:R-:W-:Y:S01]  /*46e0*/  BSSY B0, `(.L_x_1496) ;  /* 0x0000046000007945 */ /* 0x000fe20003800000 */
[----:B--2---:R-:W-:-:S03]  /*46f0*/  @!P0 FADD.FTZ R57, R57, R65 ;  /* 0x0000004139398221 */ /* 0x004fc60000010000 */
        /* <DEDUP_REMOVED lines=18> */
[----:B0-----:R-:W-:-:S02]  /*4820*/  @!P0 FADD.FTZ R56, R56, R59 ;  /* 0x0000003b38388221 */ /* 0x001fc40000010000 */
[----:B------:R-:W0:Y:S01]  /*4830*/  LDC.64 R58, c[0x0][0x268] ;  /* 0x00009a00ff3a7b82 */ /* 0x000e220000000a00 */
[----:B-1----:R-:W-:Y:S01]  /*4840*/  @!P0 FADD.FTZ R57, R57, R65 ;  /* 0x0000004139398221 */ /* 0x002fe20000010000 */
[----:B------:R-:W-:Y:S02]  /*4850*/  ISETP.NE.AND P0, PT, R122, RZ, PT ;  /* 0x000000ff7a00720c */ /* 0x000fe40003f05270 */
[----:B------:R-:W-:-:S05]  /*4860*/  LEA R65, R6, UR5, 0x4 ;  /* 0x0000000506417c11 */ /* 0x000fca000f8e20ff */
[----:B------:R1:W-:Y:S06]  /*4870*/  STS.128 [R65], R52 ;  /* 0x0000003441007388 */ /* 0x0003ec0000000c00 */
[----:B------:R1:W-:Y:S01]  /*4880*/  @!P0 STS.64 [R118+0x10], R56 ;  /* 0x0000103876008388 */ /* 0x0003e20000000a00 */
[----:B------:R-:W-:Y:S01]  /*4890*/  BAR.SYNC.DEFER_BLOCKING 0x0 ;  /* 0x0000000000007b1d */ /* 0x000fe20000010000 */
[----:B------:R-:W-:Y:S01]  /*48a0*/  ISETP.NE.AND P0, PT, R6, RZ, PT ;  /* 0x000000ff0600720c */ /* 0x000fe20003f05270 */
[----:B0-----:R-:W-:-:S12]  /*48b0*/  IMAD.WIDE R58, R29, 0x4, R58 ;  /* 0x000000041d3a7825 */ /* 0x001fd800078e023a */
[----:B-1----:R-:W-:Y:S05]  /*48c0*/  @P0 BRA `(.L_x_1497) ;  /* 0x00000000009c0947 */ /* 0x002fea0003800000 */
        /* <DEDUP_REMOVED lines=9> */
[----:B------:R-:W-:Y:S02]  /*4960*/  FADD.FTZ R28, R44, R29 ;  /* 0x0000001d2c1c7221 */ /* 0x000fe40000010000 */
[----:B------:R-:W0:Y:S01]  /*4970*/  LDS.128 R44, [UR5+0x60] ;  /* 0x00006005ff2c7984 */ /* 0x000e220008000c00 */
[----:B------:R-:W-:Y:S01]  /*4980*/  FADD.FTZ R49, R49, R30 ;  /* 0x0000001e31317221 */ /* 0x000fe20000010000 */
[----:B------:R-:W-:-:S03]  /*4990*/  FADD.FTZ R28, R28, R31 ;  /* 0x0000001f1c1c7221 */ /* 0x000fc60000010000 */
[----:B--2---:R-:W-:Y:S01]  /*49a0*/  FADD.FTZ R49, R49, R40 ;  /* 0x0000002831317221 */ /* 0x004fe20000010000 */
[----:B------:R-:W-:Y:S02]  /*49b0*/  FADD.FTZ R40, R28, R41 ;  /* 0x000000291c287221 */ /* 0x000fe40000010000 */
[----:B------:R-:W1:Y:S01]  /*49c0*/  LDS.128 R28, [UR5+0x70] ;  /* 0x00007005ff1c7984 */ /* 0x000e620008000c00 */
        /* <DEDUP_REMOVED lines=23> */
.L_x_1497:
[----:B------:R-:W-:Y:S05]  /*4b40*/  BSYNC B0 ;  /* 0x0000000000007941 */ /* 0x000fea0003800000 */
.L_x_1496:
        /* <DEDUP_REMOVED lines=81> */
.L_x_1499:
[----:B------:R-:W-:Y:S05]  /*5060*/  BSYNC B0 ;  /* 0x0000000000007941 */ /* 0x000fea0003800000 */
.L_x_1498:
        /* <DEDUP_REMOVED lines=13> */
.L_x_1501:
[----:B------:R-:W-:Y:S05]  /*5140*/  BSYNC B0 ;  /* 0x0000000000007941 */ /* 0x000fea0003800000 */
.L_x_1500:
        /* <DEDUP_REMOVED lines=33> */
.L_x_1504:
[----:B-1----:R-:W2:Y:S04]  /*5360*/  LDG.E.STRONG.GPU R32, desc[UR8][R28.64] ;  /* 0x000000081c207981 */ /* 0x002ea8000c1ef900 */
[----:B--2---:R-:W-:Y:S01]  /*5370*/  CCTL.IVALL ;  /* 0x00000000ff00798f */ /* 0x004fe20002000000 */
[----:B------:R-:W-:Y:S05]  /*5380*/  YIELD ;  /* 0x0000000000007946 */ /* 0x000fea0003800000 */
[----:B------:R-:W-:-:S13]  /*5390*/  ISETP.NE.AND P6, PT, R32, R37, PT ;  /* 0x000000252000720c */ /* 0x000fda0003fc5270 */
[----:B------:R-:W-:Y:S05]  /*53a0*/  @P6 BRA `(.L_x_1504) ;  /* 0xfffffffc00ec6947 */ /* 0x000fea000383ffff */
.L_x_1503:
        /* <DEDUP_REMOVED lines=22> */
.L_x_1508:
        /* <DEDUP_REMOVED lines=115> */
.L_x_1507:
        /* <DEDUP_REMOVED lines=63> */
.L_x_1509:
[----:B------:R-:W-:-:S04]  /*6030*/  LOP3.LUT P6, RZ, R2, 0x1, RZ, 0xc0, !PT ;  /* 0x0000000102ff7812 */ /* 0x000fc800078cc0ff */
[----:B------:R-:W-:-:S13]  /*6040*/  ISETP.NE.OR P6, PT, R29, RZ, P6 ;  /* 0x000000ff1d00720c */ /* 0x000fda00037c5670 */
[----:B------:R-:W-:Y:S05]  /*6050*/  @!P6 BRA `(.L_x_1505) ;  /* 0x00000000007ce947 */ /* 0x000fea0003800000 */
.L_x_1506:
        /* <DEDUP_REMOVED lines=31> */
.L_x_1505:
        /* <DEDUP_REMOVED lines=10> */
.L_x_1511:
[----:B------:R-:W-:Y:S05]  /*62f0*/  BSYNC B0 ;  /* 0x0000000000007941 */ /* 0x000fea0003800000 */
.L_x_1510:
        /* <DEDUP_REMOVED lines=17> */
.L_x_1502:
        /* <DEDUP_REMOVED lines=40> */
.L_x_1512:
        /* <DEDUP_REMOVED lines=14> */
[-C--:B------:R-:W-:Y:S01]  /*6770*/  FMUL.FTZ R10, R39, R8.reuse ;  /* 0x00000008270a7220 */ /* 0x080fe20000410000 */
[----:B------:R-:W-:Y:S02]  /*6780*/  LEA R30, P0, R28, UR12, 0x1 ;  /* 0x0000000c1c1e7c11 */ /* 0x000fe4000f8008ff */
[----:B------:R-:W-:Y:S02]  /*6790*/  FFMA.FTZ R29, R34, R21, -R29 ;  /* 0x00000015221d7223 */ /* 0x000fe4000001081d */
[----:B------:R-:W-:Y:S02]  /*67a0*/  LEA.HI.X R31, R28, UR13, R31, 0x1, P0 ;  /* 0x0000000d1c1f7c11 */ /* 0x000fe400080f0c1f */
[----:B------:R-:W-:-:S05]  /*67b0*/  FMUL.FTZ R29, R29, R8 ;  /* 0x000000081d1d7220 */ /* 0x000fca0000410000 */
[----:B------:R-:W-:-:S05]  /*67c0*/  F2FP.F16.F32.PACK_AB R29, R10, R29 ;  /* 0x0000001d0a1d723e */ /* 0x000fca00000000ff */
[----:B------:R0:W-:Y:S02]  /*67d0*/  STG.E desc[UR8][R30.64], R29 ;  /* 0x0000001d1e007986 */ /* 0x0001e4000c101908 */
.L_x_1514:
[----:B------:R-:W-:Y:S05]  /*67e0*/  BSYNC B0 ;  /* 0x0000000000007941 */ /* 0x000fea0003800000 */
.L_x_1513:
        /* <DEDUP_REMOVED lines=28> */
.L_x_1515:
        /* <DEDUP_REMOVED lines=9> */
[----:B------:R-:W-:Y:S01]  /*6a40*/  IMAD.WIDE.U32 R10, R93, UR12, R10 ;  /* 0x0000000c5d0a7c25 */ /* 0x000fe2000f8e000a */
[----:B------:R-:W-:-:S03]  /*6a50*/  ULDC.64 UR12, c[0x0][0x210] ;  /* 0x00008400000c7ab9 */ /* 0x000fc60000000a00 */
[----:B------:R-:W-:Y:S01]  /*6a60*/  FFMA.FTZ R37, R76, R61, -R37 ;  /* 0x0000003d4c257223 */ /* 0x000fe20000010825 */
[----:B------:R-:W-:Y:S01]  /*6a70*/  IADD3 R29, R11, R29, RZ ;  /* 0x0000001d0b1d7210 */ /* 0x000fe20007ffe0ff */
[----:B------:R-:W-:Y:S01]  /*6a80*/  FFMA.FTZ R11, R9, R40, R32 ;  /* 0x00000028090b7223 */ /* 0x000fe20000010020 */
[----:B------:R-:W-:-:S03]  /*6a90*/  LEA R28, P0, R10, UR12, 0x1 ;  /* 0x0000000c0a1c7c11 */ /* 0x000fc6000f8008ff */
[----:B------:R-:W-:Y:S01]  /*6aa0*/  FFMA.FTZ R11, R30, R21, -R11 ;  /* 0x000000151e0b7223 */ /* 0x000fe2000001080b */
[----:B------:R-:W-:Y:S01]  /*6ab0*/  LEA.HI.X R29, R10, UR13, R29, 0x1, P0 ;  /* 0x0000000d0a1d7c11 */ /* 0x000fe200080f0c1d */
[-C--:B------:R-:W-:Y:S02]  /*6ac0*/  FMUL.FTZ R10, R37, R8.reuse ;  /* 0x00000008250a7220 */ /* 0x080fe40000410000 */
[----:B------:R-:W-:-:S05]  /*6ad0*/  FMUL.FTZ R11, R11, R8 ;  /* 0x000000080b0b7220 */ /* 0x000fca0000410000 */
[----:B------:R-:W-:-:S05]  /*6ae0*/  F2FP.F16.F32.PACK_AB R11, R10, R11 ;  /* 0x0000000b0a0b723e */ /* 0x000fca00000000ff */
[----:B------:R0:W-:Y:S02]  /*6af0*/  STG.E desc[UR8][R28.64], R11 ;  /* 0x0000000b1c007986 */ /* 0x0001e4000c101908 */
.L_x_1517:
[----:B------:R-:W-:Y:S05]  /*6b00*/  BSYNC B0 ;  /* 0x0000000000007941 */ /* 0x000fea0003800000 */
.L_x_1516:
        /* <DEDUP_REMOVED lines=28> */
.L_x_1518:
        /* <DEDUP_REMOVED lines=21> */
.L_x_1520:
[----:B------:R-:W-:Y:S05]  /*6e20*/  BSYNC B0 ;  /* 0x0000000000007941 */ /* 0x000fea0003800000 */
.L_x_1519:
        /* <DEDUP_REMOVED lines=28> */
.L_x_1521:
        /* <DEDUP_REMOVED lines=21> */
.L_x_1523:
[----:B------:R-:W-:Y:S05]  /*7140*/  BSYNC B0 ;  /* 0x0000000000007941 */ /* 0x000fea0003800000 */
.L_x_1522:
        /* <DEDUP_REMOVED lines=28> */
.L_x_1524:
[----:B------:R-:W-:Y:S01]  /*7310*/  LOP3.LUT P0, RZ, R2, 0x8, RZ, 0xc0, !PT ;  /* 0x0000000802ff7812 */ /* 0x000fe2000780c0ff */
[----:B------:R-:W-:-:S12]  /*7320*/  BSSY B0, `(.L_x_1525) ;  /* 0x0000014000007945 */ /* 0x000fd80003800000 */
[----:B------:R-:W-:Y:S05]  /*7330*/  @!P0 BRA `(.L_x_1526) ;  /* 0x0000000000488947 */ /* 0x000fea0003800000 */
[----:B------:R-:W-:Y:S01]  /*7340*/  ULDC.64 UR12, c[0x0][0x288] ;  /* 0x0000a200000c7ab9 */ /* 0x000fe20000000a00 */
[----:B------:R-:W-:Y:S01]  /*7350*/  MOV R10, R22 ;  /* 0x00000016000a7202 */ /* 0x000fe20000000f00 */
[----:B0-----:R-:W-:Y:S01]  /*7360*/  IMAD R13, R106, UR12, RZ ;  /* 0x0000000c6a0d7c24 */ /* 0x001fe2000f8e02ff */
        /* <DEDUP_REMOVED lines=15> */
.L_x_1526:
[----:B------:R-:W-:Y:S05]  /*7460*/  BSYNC B0 ;  /* 0x0000000000007941 */ /* 0x000fea0003800000 */
.L_x_1525:
        /* <DEDUP_REMOVED lines=28> */
.L_x_1527:
[----:B------:R-:W-:Y:S01]  /*7630*/  LOP3.LUT P0, RZ, R2, 0x4, RZ, 0xc0, !PT ;  /* 0x0000000402ff7812 */ /* 0x000fe2000780c0ff */
[----:B------:R-:W-:-:S12]  /*7640*/  BSSY B0, `(.L_x_1528) ;  /* 0x0000014000007945 */ /* 0x000fd80003800000 */
[----:B------:R-:W-:Y:S05]  /*7650*/  @!P0 BRA `(.L_x_1529) ;  /* 0x0000000000488947 */ /* 0x000fea0003800000 */
[----:B------:R-:W-:Y:S01]  /*7660*/  ULDC.64 UR12, c[0x0][0x288] ;  /* 0x0000a200000c7ab9 */ /* 0x000fe20000000a00 */
[----:B------:R-:W-:Y:S01]  /*7670*/  MOV R10, R22 ;  /* 0x00000016000a7202 */ /* 0x000fe20000000f00 */
[----:B01----:R-:W-:Y:S01]  /*7680*/  IMAD R12, R105, UR12, RZ ;  /* 0x0000000c690c7c24 */ /* 0x003fe2000f8e02ff */
        /* <DEDUP_REMOVED lines=15> */
.L_x_1529:
[----:B------:R-:W-:Y:S05]  /*7780*/  BSYNC B0 ;  /* 0x0000000000007941 */ /* 0x000fea0003800000 */
.L_x_1528:
        /* <DEDUP_REMOVED lines=11> */
[----:B012---:R-:W-:-:S03]  /*7840*/  FFMA.FTZ R11, R41, R61, R60 ;  /* 0x0000003d290b7223 */ /* 0x007fc6000001003c */
        /* <DEDUP_REMOVED lines=16> */
.L_x_1530:
[----:B------:R-:W-:Y:S01]  /*7950*/  LOP3.LUT P0, RZ, R2, 0x2, RZ, 0xc0, !PT ;  /* 0x0000000202ff7812 */ /* 0x000fe2000780c0ff */
[----:B------:R-:W-:-:S12]  /*7960*/  BSSY B0, `(.L_x_1531) ;  /* 0x0000014000007945 */ /* 0x000fd80003800000 */
[----:B------:R-:W-:Y:S05]  /*7970*/  @!P0 BRA `(.L_x_1532) ;  /* 0x0000000000488947 */ /* 0x000fea0003800000 */
[----:B------:R-:W-:Y:S01]  /*7980*/  ULDC.64 UR12, c[0x0][0x288] ;  /* 0x0000a200000c7ab9 */ /* 0x000fe20000000a00 */
[----:B------:R-:W-:Y:S01]  /*7990*/  MOV R10, R22 ;  /* 0x00000016000a7202 */ /* 0x000fe20000000f00 */
[----:B012---:R-:W-:Y:S01]  /*79a0*/  IMAD R13, R104, UR12, RZ ;  /* 0x0000000c680d7c24 */ /* 0x007fe2000f8e02ff */
        /* <DEDUP_REMOVED lines=15> */
.L_x_1532:
[----:B------:R-:W-:Y:S05]  /*7aa0*/  BSYNC B0 ;  /* 0x0000000000007941 */ /* 0x000fea0003800000 */
.L_x_1531:
        /* <DEDUP_REMOVED lines=28> */
.L_x_1533:
[----:B------:R-:W-:Y:S04]  /*7c70*/  BSSY B0, `(.L_x_1534) ;  /* 0x0000014000007945 */ /* 0x000fe80003800000 */
[----:B------:R-:W-:Y:S05]  /*7c80*/  @!P5 BRA `(.L_x_1535) ;  /* 0x000000000048d947 */ /* 0x000fea0003800000 */
[----:B------:R-:W-:Y:S01]  /*7c90*/  ULDC.64 UR12, c[0x0][0x288] ;  /* 0x0000a200000c7ab9 */ /* 0x000fe20000000a00 */
[----:B------:R-:W-:Y:S01]  /*7ca0*/  MOV R10, R22 ;  /* 0x00000016000a7202 */ /* 0x000fe20000000f00 */
[----:B0123--:R-:W-:Y:S01]  /*7cb0*/  IMAD R12, R103, UR12, RZ ;  /* 0x0000000c670c7c24 */ /* 0x00ffe2000f8e02ff */
        /* <DEDUP_REMOVED lines=15> */
.L_x_1535:
[----:B------:R-:W-:Y:S05]  /*7db0*/  BSYNC B0 ;  /* 0x0000000000007941 */ /* 0x000fea0003800000 */
.L_x_1534:
        /* <DEDUP_REMOVED lines=27> */
.L_x_1536:
[----:B------:R-:W-:Y:S04]  /*7f70*/  BSSY B0, `(.L_x_1537) ;  /* 0x0000014000007945 */ /* 0x000fe80003800000 */
[----:B------:R-:W-:Y:S05]  /*7f80*/  @!P4 BRA `(.L_x_1538) ;  /* 0x000000000048c947 */ /* 0x000fea0003800000 */
[----:B------:R-:W-:Y:S01]  /*7f90*/  ULDC.64 UR12, c[0x0][0x288] ;  /* 0x0000a200000c7ab9 */ /* 0x000fe20000000a00 */
[----:B------:R-:W-:Y:S01]  /*7fa0*/  MOV R10, R22 ;  /* 0x00000016000a7202 */ /* 0x000fe20000000f00 */
[----:B01234-:R-:W-:Y:S01]  /*7fb0*/  IMAD R13, R102, UR12, RZ ;  /* 0x0000000c660d7c24 */ /* 0x01ffe2000f8e02ff */
        /* <DEDUP_REMOVED lines=15> */
.L_x_1538:
[----:B------:R-:W-:Y:S05]  /*80b0*/  BSYNC B0 ;  /* 0x0000000000007941 */ /* 0x000fea0003800000 */
.L_x_1537:
        /* <DEDUP_REMOVED lines=26> */
.L_x_1539:
        /* <DEDUP_REMOVED lines=20> */
.L_x_1541:
[----:B------:R-:W-:Y:S05]  /*83a0*/  BSYNC B0 ;  /* 0x0000000000007941 */ /* 0x000fea0003800000 */
.L_x_1540:
        /* <DEDUP_REMOVED lines=29> */
.L_x_1542:
        /* <DEDUP_REMOVED lines=20> */
.L_x_1544:
[----:B------:R-:W-:Y:S05]  /*86c0*/  BSYNC B0 ;  /* 0x0000000000007941 */ /* 0x000fea0003800000 */
.L_x_1543:
        /* <DEDUP_REMOVED lines=27> */
.L_x_1545:
        /* <DEDUP_REMOVED lines=20> */
.L_x_1547:
[----:B------:R-:W-:Y:S05]  /*89c0*/  BSYNC B0 ;  /* 0x0000000000007941 */ /* 0x000fea0003800000 */
.L_x_1546:
[----:B------:R-:W-:Y:S02]  /*89d0*/  HADD2.F32 R63, -RZ, R63.H1_H1 ;  /* 0x3000003fff3f7230 */ /* 0x000fe40000004100 */
[C---:B------:R-:W-:Y:S01]  /*89e0*/  FADD.FTZ R29, -R26.reuse, R29 ;  /* 0x0000001d1a1d7221 */ /* 0x040fe20000010100 */
[----:B------:R-:W-:Y:S01]  /*89f0*/  IADD3 R28, R33, 0xc0, RZ ;  /* 0x000000c0211c7810 */ /* 0x000fe20007ffe0ff */
[----:B------:R-:W-:Y:S01]  /*8a00*/  ULDC.64 UR12, c[0x0][0x290] ;  /* 0x0000a400000c7ab9 */ /* 0x000fe20000000a00 */
[--C-:B------:R-:W-:Y:S02]  /*8a10*/  HADD2.F32 R14, -RZ, R81.reuse.H0_H0 ;  /* 0x20000051ff0e7230 */ /* 0x100fe40000004100 */
[----:B------:R-:W-:Y:S01]  /*8a20*/  FADD.FTZ R63, -R26, R63 ;  /* 0x0000003f1a3f7221 */ /* 0x000fe20000010100 */
[-C--:B------:R-:W-:Y:S01]  /*8a30*/  FMUL.FTZ R20, R29, R8.reuse ;  /* 0x000000081d147220 */ /* 0x080fe20000410000 */
[----:B------:R-:W-:Y:S01]  /*8a40*/  HADD2.F32 R16, -RZ, R81.H1_H1 ;  /* 0x30000051ff107230 */ /* 0x000fe20000004100 */
        /* <DEDUP_REMOVED lines=21> */
.L_x_1548:
        /* <DEDUP_REMOVED lines=25> */
.L_x_1550:
[----:B------:R-:W-:Y:S05]  /*8d30*/  BSYNC B0 ;  /* 0x0000000000007941 */ /* 0x000fea0003800000 */
.L_x_1549:
        /* <DEDUP_REMOVED lines=27> */
.L_x_1551:
        /* <DEDUP_REMOVED lines=10> */
[----:B01234-:R-:W-:Y:S01]  /*8f90*/  MOV R11, R25 ;  /* 0x00000019000b7202 */ /* 0x01ffe20000000f00 */
        /* <DEDUP_REMOVED lines=14> */
.L_x_1553:
[----:B------:R-:W-:Y:S05]  /*9080*/  BSYNC B0 ;  /* 0x0000000000007941 */ /* 0x000fea0003800000 */
.L_x_1552:
        /* <DEDUP_REMOVED lines=27> */
.L_x_1554:
        /* <DEDUP_REMOVED lines=27> */
.L_x_1556:
[----:B------:R-:W-:Y:S05]  /*93f0*/  BSYNC B0 ;  /* 0x0000000000007941 */ /* 0x000fea0003800000 */
.L_x_1555:
[----:B------:R-:W-:Y:S01]  /*9400*/  IADD3 R33, R33, 0xf0, RZ ;  /* 0x000000f021217810 */ /* 0x000fe20007ffe0ff */
[--C-:B------:R-:W-:Y:S02]  /*9410*/  HADD2.F32 R0, -RZ, R78.reuse.H0_H0 ;  /* 0x2000004eff007230 */ /* 0x100fe40000004100 */
        /* <DEDUP_REMOVED lines=23> */
.L_x_1557:
[----:B------:R-:W-:Y:S01]  /*9590*/  ISETP.GE.U32.AND P0, PT, R33, UR12, PT ;  /* 0x0000000c21007c0c */ /* 0x000fe2000bf06070 */
[----:B------:R-:W-:Y:S03]  /*95a0*/  BSSY B0, `(.L_x_1558) ;  /* 0x0000015000007945 */ /* 0x000fe60003800000 */
[----:B------:R-:W-:-:S04]  /*95b0*/  ISETP.GE.AND.EX P0, PT, R17, UR13, PT, P0 ;  /* 0x0000000d11007c0c */ /* 0x000fc8000bf06300 */
[----:B------:R-:W-:-:S13]  /*95c0*/  ISETP.LT.U32.AND P0, PT, R6, 0x200, !P0 ;  /* 0x000002000600780c */ /* 0x000fda0004701070 */
[----:B------:R-:W-:Y:S05]  /*95d0*/  @!P0 BRA `(.L_x_1559) ;  /* 0x0000000000448947 */ /* 0x000fea0003800000 */
[----:B------:R-:W-:Y:S01]  /*95e0*/  ULDC.64 UR12, c[0x0][0x288] ;  /* 0x0000a200000c7ab9 */ /* 0x000fe20000000a00 */
[----:B------:R-:W-:Y:S01]  /*95f0*/  MOV R23, R25 ;  /* 0x0000001900177202 */ /* 0x000fe20000000f00 */
[--C-:B0-----:R-:W-:Y:S01]  /*9600*/  FFMA.FTZ R13, R9, R16, R32.reuse ;  /* 0x00000010090d7223 */ /* 0x101fe20000010020 */
[----:B------:R-:W-:Y:S02]  /*9610*/  IMAD R10, R111, UR12, RZ ;  /* 0x0000000c6f0a7c24 */ /* 0x000fe4000f8e02ff */
[----:B------:R-:W-:Y:S01]  /*9620*/  FFMA.FTZ R9, R9, R19, R32 ;  /* 0x0000001309097223 */ /* 0x000fe20000010020 */
        /* <DEDUP_REMOVED lines=12> */
.L_x_1559:
[----:B------:R-:W-:Y:S05]  /*96f0*/  BSYNC B0 ;  /* 0x0000000000007941 */ /* 0x000fea0003800000 */
.L_x_1558:
[----:B------:R-:W-:Y:S02]  /*9700*/  IADD3 R3, R5, R3, RZ ;  /* 0x0000000305037210 */ /* 0x000fe40007ffe0ff */
[----:B------:R-:W-:Y:S02]  /*9710*/  IADD3 R83, R83, 0x1, RZ ;  /* 0x0000000153537810 */ /* 0x000fe40007ffe0ff */
[----:B------:R-:W-:-:S13]  /*9720*/  ISETP.GE.AND P0, PT, R3, UR4, PT ;  /* 0x0000000403007c0c */ /* 0x000fda000bf06270 */
[----:B------:R-:W-:Y:S05]  /*9730*/  @!P0 BRA `(.L_x_1560) ;  /* 0xffffff6c00fc8947 */ /* 0x000fea000383ffff */
.L_x_1477:
[----:B------:R-:W2:Y:S01]  /*9740*/  LDC R8, c[0x0][0xc] ;  /* 0x00000300ff087b82 */ /* 0x000ea20000000800 */
[----:B------:R-:W-:Y:S01]  /*9750*/  ISETP.NE.AND P2, PT, R6, RZ, PT ;  /* 0x000000ff0600720c */ /* 0x000fe20003f45270 */
[----:B------:R-:W-:Y:S06]  /*9760*/  BSSY B0, `(.L_x_1561) ;  /* 0x0000015000007945 */ /* 0x000fec0003800000 */
[----:B-1----:R-:W1:Y:S08]  /*9770*/  LDC R9, c[0x0][0x10] ;  /* 0x00000400ff097b82 */ /* 0x002e700000000800 */
[----:B------:R-:W3:Y:S01]  /*9780*/  LDC.64 R2, c[0x0][0x258] ;  /* 0x00009600ff027b82 */ /* 0x000ee20000000a00 */
[----:B--2---:R-:W-:-:S02]  /*9790*/  IADD3 R0, R8, -0x1, RZ ;  /* 0xffffffff08007810 */ /* 0x004fc40007ffe0ff */
[----:B------:R-:W-:Y:S02]  /*97a0*/  ISETP.NE.AND P1, PT, R8, 0x1, PT ;  /* 0x000000010800780c */ /* 0x000fe40003f25270 */
[----:B------:R-:W-:Y:S02]  /*97b0*/  ISETP.NE.AND P0, PT, R0, UR7, PT ;  /* 0x0000000700007c0c */ /* 0x000fe4000bf05270 */
[C---:B-1----:R-:W-:Y:S02]  /*97c0*/  SHF.L.U32 R0, R9.reuse, 0x1, RZ ;  /* 0x0000000109007819 */ /* 0x042fe400000006ff */
[----:B------:R-:W-:Y:S02]  /*97d0*/  IADD3 R4, R9, -0x1, RZ ;  /* 0xffffffff09047810 */ /* 0x000fe40007ffe0ff */
[----:B------:R-:W-:Y:S02]  /*97e0*/  SEL R5, R0, RZ, P1 ;  /* 0x000000ff00057207 */ /* 0x000fe40000800000 */
[----:B------:R-:W-:-:S03]  /*97f0*/  ISETP.NE.OR P0, PT, R7, R4, P0 ;  /* 0x000000040700720c */ /* 0x000fc60000705670 */
[----:B---3--:R-:W-:Y:S01]  /*9800*/  IMAD.WIDE.U32 R2, R5, 0x4, R2 ;  /* 0x0000000405027825 */ /* 0x008fe200078e0002 */
[----:B------:R-:W-:Y:S09]  /*9810*/  @P2 BRA `(.L_x_1562) ;  /* 0x0000000000242947 */ /* 0x000ff20003800000 */
        /* <DEDUP_REMOVED lines=9> */
.L_x_1562:
[----:B------:R-:W-:Y:S05]  /*98b0*/  BSYNC B0 ;  /* 0x0000000000007941 */ /* 0x000fea0003800000 */
.L_x_1561:
[----:B------:R-:W-:Y:S05]  /*98c0*/  @P0 EXIT ;  /* 0x000000000000094d */ /* 0x000fea0003800000 */
[----:B------:R-:W-:Y:S05]  /*98d0*/  @P2 BRA `(.L_x_1563) ;  /* 0x0000000000202947 */ /* 0x000fea0003800000 */
[----:B------:R-:W-:-:S05]  /*98e0*/  IMAD R0, R8, R9, RZ ;  /* 0x0000000908007224 */ /* 0x000fca00078e02ff */
[----:B------:R-:W-:-:S13]  /*98f0*/  ISETP.NE.AND P0, PT, R0, -0x1, PT ;  /* 0xffffffff0000780c */ /* 0x000fda0003f05270 */
[----:B------:R-:W-:Y:S05]  /*9900*/  @!P0 BRA `(.L_x_1563) ;  /* 0x0000000000148947 */ /* 0x000fea0003800000 */
.L_x_1564:
[----:B-1----:R-:W2:Y:S04]  /*9910*/  LDG.E.STRONG.GPU R5, desc[UR8][R2.64] ;  /* 0x0000000802057981 */ /* 0x002ea8000c1ef900 */
[----:B--2---:R-:W-:Y:S01]  /*9920*/  CCTL.IVALL ;  /* 0x00000000ff00798f */ /* 0x004fe20002000000 */
[----:B------:R-:W-:Y:S05]  /*9930*/  YIELD ;  /* 0x0000000000007946 */ /* 0x000fea0003800000 */
[----:B------:R-:W-:-:S13]  /*9940*/  ISETP.NE.AND P0, PT, R5, R0, PT ;  /* 0x000000000500720c */ /* 0x000fda0003f05270 */
[----:B------:R-:W-:Y:S05]  /*9950*/  @P0 BRA `(.L_x_1564) ;  /* 0xfffffffc00ec0947 */ /* 0x000fea000383ffff */
.L_x_1563:
[----:B------:R-:W-:Y:S05]  /*9960*/  WARPSYNC.ALL ;  /* 0x0000000000007948 */ /* 0x000fea0003800000 */
[----:B------:R-:W2:Y:S08]  /*9970*/  LDC.64 R22, c[0x0][0x288] ;  /* 0x0000a200ff167b82 */ /* 0x000eb00000000a00 */
[----:B------:R-:W-:Y:S01]  /*9980*/  BAR.SYNC.DEFER_BLOCKING 0x0 ;  /* 0x0000000000007b1d */ /* 0x000fe20000010000 */
[----:B--2---:R-:W-:-:S04]  /*9990*/  LEA.HI R0, P0, R23, R22, RZ, 0x1 ;  /* 0x0000001617007211 */ /* 0x004fc800078108ff */
[----:B-1----:R-:W-:-:S04]  /*99a0*/  IADD3.X R3, RZ, R23, RZ, P0, !PT ;  /* 0x00000017ff037210 */ /* 0x002fc800007fe4ff */
        /* <DEDUP_REMOVED lines=19> */
.L_x_1565:
[----:B------:R-:W-:-:S04]  /*9ae0*/  LEA R8, P0, R6, UR4, 0x2 ;  /* 0x0000000406087c11 */ /* 0x000fc8000f8010ff */
[----:B------:R-:W-:Y:S02]  /*9af0*/  LEA.HI.X R9, R6, UR5, R0, 0x2, P0 ;  /* 0x0000000506097c11 */ /* 0x000fe400080f1400 */
[-C--:B------:R-:W-:Y:S02]  /*9b00*/  LEA R10, P0, R25, R8.reuse, 0x2 ;  /* 0x00000008190a7211 */ /* 0x080fe400078010ff */
[-C--:B------:R-:W-:Y:S01]  /*9b10*/  LEA R14, P2, R29, R8.reuse, 0x2 ;  /* 0x000000081d0e7211 */ /* 0x080fe200078410ff */
[----:B------:R-:W3:Y:S01]  /*9b20*/  LDG.E R0, desc[UR8][R8.64] ;  /* 0x0000000808007981 */ /* 0x000ee2000c1e1900 */
[----:B0-----:R-:W-:Y:S02]  /*9b30*/  LEA R12, P1, R22, R8, 0x2 ;  /* 0x00000008160c7211 */ /* 0x001fe400078210ff */
        /* <DEDUP_REMOVED lines=19> */
.L_x_1566:
        /* <DEDUP_REMOVED lines=9> */
.L_x_5234:


//--------------------- .text._Z35group_norm_nhwc_bwd_one_pass_kernelI11Fp16IOBf16WLi512ELi64ELi512EEv26Group_norm_nhwc_bwd_params --------------------------
	.section	.text._Z35group_norm_nhwc_bwd_one_pass_kernelI11Fp16IOBf16WLi512ELi64ELi512EEv26Group_norm_nhwc_bwd_params,"ax",@progbits
	.align	128
        .global         _Z35group_norm_nhwc_bwd_one_pass_kernelI11Fp16IOBf16WLi512ELi64ELi512EEv26Group_norm_nhwc_bwd_params
        .type           _Z35group_norm_nhwc_bwd_one_pass_kernelI11Fp16IOBf16WLi512ELi64ELi512EEv26Group_norm_nhwc_bwd_params,@function
        .size           _Z35group_norm_nhwc_bwd_one_pass_kernelI11Fp16IOBf16WLi512ELi64ELi512EEv26Group_norm_nhwc_bwd_params,(.L_x_5235 - _Z35group_norm_nhwc_bwd_one_pass_kernelI11Fp16IOBf16WLi512ELi64ELi512EEv26Group_norm_nhwc_bwd_params)
        .other          _Z35group_norm_nhwc_bwd_one_pass_kernelI11Fp16IOBf16WLi512ELi64ELi512EEv26Group_norm_nhwc_bwd_params,@"STO_CUDA_ENTRY STV_DEFAULT"
_Z35group_norm_nhwc_bwd_one_pass_kernelI11Fp16IOBf16WLi512ELi64ELi512EEv26Group_norm_nhwc_bwd_params:
.text._Z35group_norm_nhwc_bwd_one_pass_kernelI11Fp16IOBf16WLi512ELi64ELi512EEv26Group_norm_nhwc_bwd_params:
        /* <DEDUP_REMOVED lines=167> */
[----:B------:R-:W-:Y:S01]  /*0a70*/  STL [R1+0x8], R3 ;  /* 0x0000080301007387 */ /* 0x000fe20000100800 */
[----:B------:R-:W-:-:S02]  /*0a80*/  SHF.R.S32.HI R125, RZ, 0x1f, R104 ;  /* 0x0000001fff7d7819 */ /* 0x000fc40000011468 */
[----:B------:R-:W-:Y:S01]  /*0a90*/  ISETP.LT.U32.AND P5, PT, R107, UR4, PT ;  /* 0x000000046b007c0c */ /* 0x000fe2000bfa1070 */
[----:B------:R-:W-:Y:S01]  /*0aa0*/  STL [R1+0x4], R2 ;  /* 0x0000040201007387 */ /* 0x000fe20000100800 */
[----:B------:R-:W-:Y:S02]  /*0ab0*/  @P0 LOP3.LUT R6, R6, 0x2, RZ, 0xfc, !PT ;  /* 0x0000000206060812 */ /* 0x000fe400078efcff */
[----:B------:R-:W-:Y:S01]  /*0ac0*/  ISETP.LT.U32.AND P4, PT, R106, UR4, PT ;  /* 0x000000046a007c0c */ /* 0x000fe2000bf81070 */
[----:B------:R0:W-:Y:S01]  /*0ad0*/  STL [R1], R0 ;  /* 0x0000000001007387 */ /* 0x0001e20000100800 */
        /* <DEDUP_REMOVED lines=27> */
.L_x_1714:
[----:B------:R-:W2:Y:S01]  /*0c90*/  LDL R12, [R1+0x48] ;  /* 0x00004800010c7983 */ /* 0x000ea20000100800 */
[----:B------:R-:W-:-:S03]  /*0ca0*/  ULDC UR16, c[0x0][0x2a0] ;  /* 0x0000a80000107ab9 */ /* 0x000fc60000000800 */
[----:B------:R-:W3:Y:S01]  /*0cb0*/  LDL R11, [R1+0x44] ;  /* 0x00004400010b7983 */ /* 0x000ee20000100800 */
        /* <DEDUP_REMOVED lines=13> */
[----:B------:R-:W-:Y:S01]  /*0d90*/  P2R R10, PR, RZ, 0x8 ;  /* 0x00000008ff0a7803 */ /* 0x000fe20000000000 */
[----:B------:R-:W1:Y:S01]  /*0da0*/  @P4 LDC.64 R68, c[0x0][0x230] ;  /* 0x00008c00ff444b82 */ /* 0x000e620000000a00 */
[C---:B------:R-:W-:Y:S01]  /*0db0*/  LOP3.LUT P3, RZ, R6.reuse, 0x8000, RZ, 0xc0, !PT ;  /* 0x0000800006ff7812 */ /* 0x040fe2000786c0ff */
[----:B------:R-:W4:Y:S01]  /*0dc0*/  LDL R17, [R1+0x10] ;  /* 0x0000100001117983 */ /* 0x000f220000100800 */
[----:B0-----:R-:W-:Y:S02]  /*0dd0*/  P2R R0, PR, RZ, 0x2 ;  /* 0x00000002ff007803 */ /* 0x001fe40000000000 */
[----:B------:R-:W-:Y:S01]  /*0de0*/  LOP3.LUT P6, RZ, R6, 0x100, RZ, 0xc0, !PT ;  /* 0x0000010006ff7812 */ /* 0x000fe200078cc0ff */
[----:B------:R-:W0:Y:S01]  /*0df0*/  I2F.RP R2, UR20 ;  /* 0x0000001400027d06 */ /* 0x000e220008209400 */
[----:B------:R-:W4:Y:S01]  /*0e00*/  LDL R18, [R1+0xc] ;  /* 0x00000c0001127983 */ /* 0x000f220000100800 */
[----:B------:R-:W1:Y:S03]  /*0e10*/  @P4 LDC.64 R82, c[0x0][0x228] ;  /* 0x00008a00ff524b82 */ /* 0x000e660000000a00 */
[----:B------:R-:W4:Y:S04]  /*0e20*/  LDL R21, [R1+0x8] ;  /* 0x0000080001157983 */ /* 0x000f280000100800 */
[----:B------:R-:W4:Y:S01]  /*0e30*/  LDL R20, [R1+0x4] ;  /* 0x0000040001147983 */ /* 0x000f220000100800 */
[----:B------:R-:W2:Y:S03]  /*0e40*/  @P2 LDC.64 R4, c[0x0][0x288] ;  /* 0x0000a200ff042b82 */ /* 0x000ea60000000a00 */
[----:B------:R-:W4:Y:S01]  /*0e50*/  LDL R66, [R1] ;  /* 0x0000000001427983 */ /* 0x000f220000100800 */
[----:B0-----:R-:W0:Y:S04]  /*0e60*/  MUFU.RCP R2, R2 ;  /* 0x0000000200027308 */ /* 0x001e280000001000 */
[----:B------:R-:W1:Y:S08]  /*0e70*/  @P2 LDC.64 R64, c[0x0][0x230] ;  /* 0x00008c00ff402b82 */ /* 0x000e700000000a00 */
[----:B------:R-:W3:Y:S01]  /*0e80*/  @P3 LDC.64 R52, c[0x0][0x230] ;  /* 0x00008c00ff343b82 */ /* 0x000ee20000000a00 */
[----:B0-----:R-:W-:-:S02]  /*0e90*/  IADD3 R3, R2, 0xffffffe, RZ ;  /* 0x0ffffffe02037810 */ /* 0x001fc40007ffe0ff */
[----:B------:R-:W-:-:S05]  /*0ea0*/  SHF.L.U32 R2, R9, 0x1, RZ ;  /* 0x0000000109027819 */ /* 0x000fca00000006ff */
[----:B------:R-:W0:Y:S01]  /*0eb0*/  @P6 LDC.64 R34, c[0x0][0x230] ;  /* 0x00008c00ff226b82 */ /* 0x000e220000000a00 */
[----:B------:R-:W1:Y:S01]  /*0ec0*/  F2I.FTZ.U32.TRUNC.NTZ R3, R3 ;  /* 0x0000000300037305 */ /* 0x000e62000021f000 */
[----:B------:R-:W-:Y:S02]  /*0ed0*/  LOP3.LUT R2, R2, 0x3e, RZ, 0xc0, !PT ;  /* 0x0000003e02027812 */ /* 0x000fe400078ec0ff */
[----:B------:R-:W-:-:S04]  /*0ee0*/  LOP3.LUT P1, RZ, R6, 0x4000, RZ, 0xc0, !PT ;  /* 0x0000400006ff7812 */ /* 0x000fc8000782c0ff */
[----:B------:R-:W0:Y:S01]  /*0ef0*/  @P6 LDC.64 R60, c[0x0][0x228] ;  /* 0x00008a00ff3c6b82 */ /* 0x000e220000000a00 */
[----:B-1----:R-:W-:-:S08]  /*0f00*/  R2UR UR7, R3 ;  /* 0x00000000030772ca */ /* 0x002fd000000e0000 */
[----:B------:R-:W1:Y:S05]  /*0f10*/  @P1 LDC.64 R62, c[0x0][0x230] ;  /* 0x00008c00ff3e1b82 */ /* 0x000e6a0000000a00 */
        /* <DEDUP_REMOVED lines=36> */
[----:B------:R-:W-:Y:S02]  /*1160*/  CS2R R102, SRZ ;  /* 0x0000000000667805 */ /* 0x000fe4000001ff00 */
[----:B------:R-:W-:Y:S01]  /*1170*/  CS2R R96, SRZ ;  /* 0x0000000000607805 */ /* 0x000fe2000001ff00 */
[----:B------:R-:W-:Y:S01]  /*1180*/  ULDC.64 UR6, c[0x0][0x290] ;  /* 0x0000a40000067ab9 */ /* 0x000fe20000000a00 */
[----:B--2---:R-:W-:-:S02]  /*1190*/  @P2 IMAD R2, R12, R4, RZ ;  /* 0x000000040c022224 */ /* 0x004fc400078e02ff */
[----:B------:R-:W2:Y:S02]  /*11a0*/  LDL R12, [R1+0x40] ;  /* 0x00004000010c7983 */ /* 0x000ea40000100800 */
[C---:B------:R-:W-:Y:S02]  /*11b0*/  @P2 IMAD R5, R7.reuse, R5, R2 ;  /* 0x0000000507052224 */ /* 0x040fe400078e0202 */
        /* <DEDUP_REMOVED lines=9> */
[----:B------:R-:W3:Y:S02]  /*1250*/  @P3 LDC.64 R4, c[0x0][0x288] ;  /* 0x0000a200ff043b82 */ /* 0x000ee40000000a00 */
[----:B---3--:R-:W-:Y:S02]  /*1260*/  @P3 IMAD R2, R11, R4, RZ ;  /* 0x000000040b023224 */ /* 0x008fe400078e02ff */
[----:B------:R-:W3:Y:S01]  /*1270*/  LDL R11, [R1+0x3c] ;  /* 0x00003c00010b7983 */ /* 0x000ee20000100800 */
[----:B------:R-:W-:Y:S01]  /*1280*/  @P3 MOV R3, R31 ;  /* 0x0000001f00033202 */ /* 0x000fe20000000f00 */
[----:B------:R-:W-:Y:S01]  /*1290*/  @P3 IMAD R5, R122, R5, R2 ;  /* 0x000000057a053224 */ /* 0x000fe200078e0202 */
[----:B------:R-:W-:Y:S02]  /*12a0*/  @P3 MOV R2, R28 ;  /* 0x0000001c00023202 */ /* 0x000fe40000000f00 */
[----:B------:R-:W-:-:S03]  /*12b0*/  LOP3.LUT P2, RZ, R6, 0x2000, RZ, 0xc0, !PT ;  /* 0x0000200006ff7812 */ /* 0x000fc6000784c0ff */
[----:B------:R-:W-:-:S05]  /*12c0*/  @P3 IMAD.WIDE.U32 R2, R122, R4, R2 ;  /* 0x000000047a023225 */ /* 0x000fca00078e0002 */
[----:B------:R-:W-:Y:S02]  /*12d0*/  @P3 IADD3 R3, R3, R5, RZ ;  /* 0x0000000503033210 */ /* 0x000fe40007ffe0ff */
[----:B------:R-:W0:Y:S01]  /*12e0*/  @P3 LDC.64 R4, c[0x0][0x228] ;  /* 0x00008a00ff043b82 */ /* 0x000e220000000a00 */
[C---:B------:R-:W-:Y:S02]  /*12f0*/  @P3 SHF.L.U32 R41, R2.reuse, 0x1, RZ ;  /* 0x0000000102293819 */ /* 0x040fe400000006ff */
[----:B------:R-:W-:Y:S02]  /*1300*/  @P3 SHF.L.U64.HI R2, R2, 0x1, R3 ;  /* 0x0000000102023819 */ /* 0x000fe40000010203 */
[----:B------:R-:W-:-:S03]  /*1310*/  @P3 IADD3 R52, P0, R41, R52, RZ ;  /* 0x0000003429343210 */ /* 0x000fc60007f1e0ff */
[----:B------:R-:W4:Y:S01]  /*1320*/  @P2 LDC.64 R50, c[0x0][0x230] ;  /* 0x00008c00ff322b82 */ /* 0x000f220000000a00 */
[----:B------:R-:W-:-:S07]  /*1330*/  @P3 IADD3.X R53, R2, R53, RZ, P0, !PT ;  /* 0x0000003502353210 */ /* 0x000fce00007fe4ff */
[----:B------:R-:W4:Y:S01]  /*1340*/  @P2 LDC.64 R22, c[0x0][0x228] ;  /* 0x00008a00ff162b82 */ /* 0x000f220000000a00 */
        /* <DEDUP_REMOVED lines=18> */
[----:B------:R-:W-:Y:S02]  /*1470*/  @P2 MOV R5, R31 ;  /* 0x0000001f00052202 */ /* 0x000fe40000000f00 */
[----:B------:R-:W-:-:S13]  /*1480*/  LOP3.LUT P1, RZ, R6, 0x1000, RZ, 0xc0, !PT ;  /* 0x0000100006ff7812 */ /* 0x000fda000782c0ff */
[----:B------:R-:W0:Y:S01]  /*1490*/  @P1 LDC.64 R38, c[0x0][0x230] ;  /* 0x00008c00ff261b82 */ /* 0x000e220000000a00 */
[----:B---3--:R-:W-:-:S07]  /*14a0*/  @P2 IMAD R4, R11, R2, RZ ;  /* 0x000000020b042224 */ /* 0x008fce00078e02ff */
[----:B------:R-:W1:Y:S01]  /*14b0*/  @P1 LDC.64 R100, c[0x0][0x228] ;  /* 0x00008a00ff641b82 */ /* 0x000e620000000a00 */
[----:B------:R-:W-:Y:S01]  /*14c0*/  @P2 IMAD R11, R120, R3, R4 ;  /* 0x00000003780b2224 */ /* 0x000fe200078e0204 */
[----:B------:R-:W-:-:S05]  /*14d0*/  @P2 MOV R4, R28 ;  /* 0x0000001c00042202 */ /* 0x000fca0000000f00 */
[----:B------:R-:W-:-:S05]  /*14e0*/  @P2 IMAD.WIDE.U32 R2, R120, R2, R4 ;  /* 0x0000000278022225 */ /* 0x000fca00078e0004 */
[----:B------:R-:W-:Y:S02]  /*14f0*/  @P2 IADD3 R5, R3, R11, RZ ;  /* 0x0000000b03052210 */ /* 0x000fe40007ffe0ff */
[----:B------:R-:W3:Y:S01]  /*1500*/  LDL R11, [R1+0x30] ;  /* 0x00003000010b7983 */ /* 0x000ee20000100800 */
[C---:B------:R-:W-:Y:S02]  /*1510*/  @P2 SHF.L.U32 R3, R2.reuse, 0x1, RZ ;  /* 0x0000000102032819 */ /* 0x040fe400000006ff */
[----:B------:R-:W-:Y:S02]  /*1520*/  @P2 SHF.L.U64.HI R2, R2, 0x1, R5 ;  /* 0x0000000102022819 */ /* 0x000fe40000010205 */
[----:B----4-:R-:W-:-:S04]  /*1530*/  @P2 IADD3 R50, P0, R3, R50, RZ ;  /* 0x0000003203322210 */ /* 0x010fc80007f1e0ff */
[----:B------:R-:W-:Y:S02]  /*1540*/  @P2 IADD3.X R51, R2, R51, RZ, P0, !PT ;  /* 0x0000003302332210 */ /* 0x000fe400007fe4ff */
[----:B------:R-:W-:-:S04]  /*1550*/  @P2 IADD3 R22, P0, R3, R22, RZ ;  /* 0x0000001603162210 */ /* 0x000fc80007f1e0ff */
[----:B------:R-:W-:Y:S02]  /*1560*/  @P2 IADD3.X R23, R2, R23, RZ, P0, !PT ;  /* 0x0000001702172210 */ /* 0x000fe400007fe4ff */
[----:B------:R-:W2:Y:S01]  /*1570*/  @P1 LDC.64 R2, c[0x0][0x288] ;  /* 0x0000a200ff021b82 */ /* 0x000ea20000000a00 */
[----:B------:R-:W-:Y:S02]  /*1580*/  @P1 MOV R5, R31 ;  /* 0x0000001f00051202 */ /* 0x000fe40000000f00 */
[----:B------:R-:W-:-:S13]  /*1590*/  LOP3.LUT P3, RZ, R6, 0x800, RZ, 0xc0, !PT ;  /* 0x0000080006ff7812 */ /* 0x000fda000786c0ff */
[----:B------:R-:W4:Y:S08]  /*15a0*/  @P3 LDC.64 R48, c[0x0][0x230] ;  /* 0x00008c00ff303b82 */ /* 0x000f300000000a00 */
[----:B------:R-:W4:Y:S01]  /*15b0*/  @P3 LDC.64 R24, c[0x0][0x228] ;  /* 0x00008a00ff183b82 */ /* 0x000f220000000a00 */
        /* <DEDUP_REMOVED lines=14> */
[----:B------:R-:W0:Y:S02]  /*16a0*/  @P3 LDC.64 R2, c[0x0][0x288] ;  /* 0x0000a200ff023b82 */ /* 0x000e240000000a00 */
[----:B------:R-:W-:Y:S02]  /*16b0*/  @P1 IADD3.X R101, R4, R101, RZ, P0, !PT ;  /* 0x0000006504651210 */ /* 0x000fe400007fe4ff */
[----:B------:R-:W-:Y:S01]  /*16c0*/  @P3 MOV R5, R31 ;  /* 0x0000001f00053202 */ /* 0x000fe20000000f00 */
[----:B0-----:R-:W-:Y:S02]  /*16d0*/  @P3 IMAD R4, R13, R2, RZ ;  /* 0x000000020d043224 */ /* 0x001fe400078e02ff */
[----:B------:R-:W2:Y:S02]  /*16e0*/  LDL R13, [R1+0x20] ;  /* 0x00002000010d7983 */ /* 0x000ea40000100800 */
        /* <DEDUP_REMOVED lines=8> */
[----:B------:R-:W-:Y:S02]  /*1770*/  @P3 IADD3 R24, P0, R3, R24, RZ ;  /* 0x0000001803183210 */ /* 0x000fe40007f1e0ff */
[----:B------:R-:W3:Y:S02]  /*1780*/  @P2 LDC.64 R2, c[0x0][0x288] ;  /* 0x0000a200ff022b82 */ /* 0x000ee40000000a00 */
[----:B------:R-:W-:Y:S01]  /*1790*/  @P3 IADD3.X R25, R4, R25, RZ, P0, !PT ;  /* 0x0000001904193210 */ /* 0x000fe200007fe4ff */
[----:B---3--:R-:W-:Y:S02]  /*17a0*/  @P2 IMAD R4, R11, R2, RZ ;  /* 0x000000020b042224 */ /* 0x008fe400078e02ff */
[----:B------:R-:W3:Y:S01]  /*17b0*/  LDL R11, [R1+0x28] ;  /* 0x00002800010b7983 */ /* 0x000ee20000100800 */
[----:B------:R-:W-:-:S03]  /*17c0*/  ISETP.NE.AND P3, PT, R10, RZ, PT ;  /* 0x000000ff0a00720c */ /* 0x000fc60003f65270 */
[----:B------:R-:W4:Y:S01]  /*17d0*/  LDL R10, [R1+0x24] ;  /* 0x00002400010a7983 */ /* 0x000f220000100800 */
[C---:B------:R-:W-:Y:S01]  /*17e0*/  @P2 IMAD R3, R117.reuse, R3, R4 ;  /* 0x0000000375032224 */ /* 0x040fe200078e0204 */
[----:B------:R-:W-:Y:S02]  /*17f0*/  @P2 MOV R4, R28 ;  /* 0x0000001c00042202 */ /* 0x000fe40000000f00 */
[----:B------:R-:W-:Y:S02]  /*1800*/  @P2 MOV R5, R31 ;  /* 0x0000001f00052202 */ /* 0x000fe40000000f00 */
[----:B------:R-:W-:Y:S01]  /*1810*/  LOP3.LUT P1, RZ, R6, 0x200, RZ, 0xc0, !PT ;  /* 0x0000020006ff7812 */ /* 0x000fe2000782c0ff */
[----:B------:R-:W-:-:S03]  /*1820*/  @P2 IMAD.WIDE.U32 R4, R117, R2, R4 ;  /* 0x0000000275042225 */ /* 0x000fc600078e0004 */
[----:B------:R-:W0:Y:S02]  /*1830*/  @P3 LDC.64 R80, c[0x0][0x230] ;  /* 0x00008c00ff503b82 */ /* 0x000e240000000a00 */
[----:B------:R-:W-:Y:S02]  /*1840*/  @P2 IADD3 R5, R5, R3, RZ ;  /* 0x0000000305052210 */ /* 0x000fe40007ffe0ff */
[C---:B------:R-:W-:Y:S02]  /*1850*/  @P2 SHF.L.U32 R3, R4.reuse, 0x1, RZ ;  /* 0x0000000104032819 */ /* 0x040fe400000006ff */
[----:B------:R-:W-:-:S03]  /*1860*/  @P2 SHF.L.U64.HI R4, R4, 0x1, R5 ;  /* 0x0000000104042819 */ /* 0x000fc60000010205 */
[----:B------:R-:W1:Y:S01]  /*1870*/  @P1 LDC.64 R46, c[0x0][0x230] ;  /* 0x00008c00ff2e1b82 */ /* 0x000e620000000a00 */
[----:B------:R-:W-:-:S04]  /*1880*/  @P2 IADD3 R36, P0, R3, R36, RZ ;  /* 0x0000002403242210 */ /* 0x000fc80007f1e0ff */
[C---:B------:R-:W-:Y:S02]  /*1890*/  @P2 IADD3.X R37, R4.reuse, R37, RZ, P0, !PT ;  /* 0x0000002504252210 */ /* 0x040fe400007fe4ff */
[----:B------:R-:W-:Y:S01]  /*18a0*/  @P2 IADD3 R94, P0, R3, R94, RZ ;  /* 0x0000005e035e2210 */ /* 0x000fe20007f1e0ff */
[----:B------:R-:W0:Y:S08]  /*18b0*/  @P1 LDC.64 R26, c[0x0][0x228] ;  /* 0x00008a00ff1a1b82 */ /* 0x000e300000000a00 */
[----:B------:R-:W2:Y:S01]  /*18c0*/  @P1 LDC.64 R2, c[0x0][0x288] ;  /* 0x0000a200ff021b82 */ /* 0x000ea20000000a00 */
[----:B------:R-:W-:-:S02]  /*18d0*/  @P2 IADD3.X R95, R4, R95, RZ, P0, !PT ;  /* 0x0000005f045f2210 */ /* 0x000fc400007fe4ff */
[----:B------:R-:W-:Y:S01]  /*18e0*/  @P1 MOV R5, R31 ;  /* 0x0000001f00051202 */ /* 0x000fe20000000f00 */
        /* <DEDUP_REMOVED lines=11> */
[----:B------:R-:W3:Y:S02]  /*19a0*/  @P6 LDC.64 R2, c[0x0][0x288] ;  /* 0x0000a200ff026b82 */ /* 0x000ee40000000a00 */
[----:B------:R-:W-:Y:S02]  /*19b0*/  @P1 IADD3.X R27, R4, R27, RZ, P0, !PT ;  /* 0x0000001b041b1210 */ /* 0x000fe400007fe4ff */
[----:B------:R-:W-:Y:S02]  /*19c0*/  @P6 MOV R5, R31 ;  /* 0x0000001f00056202 */ /* 0x000fe40000000f00 */
[----:B------:R-:W-:-:S13]  /*19d0*/  LOP3.LUT P2, RZ, R6, 0x80, RZ, 0xc0, !PT ;  /* 0x0000008006ff7812 */ /* 0x000fda000784c0ff */
        /* <DEDUP_REMOVED lines=12> */
[----:B------:R-:W-:-:S06]  /*1aa0*/  @P6 IADD3.X R61, R4, R61, RZ, P0, !PT ;  /* 0x0000003d043d6210 */ /* 0x000fcc00007fe4ff */
[----:B------:R-:W1:Y:S01]  /*1ab0*/  @P2 LDC.64 R4, c[0x0][0x230] ;  /* 0x00008c00ff042b82 */ /* 0x000e620000000a00 */
[----:B------:R-:W-:Y:S02]  /*1ac0*/  @P2 MOV R11, R31 ;  /* 0x0000001f000b2202 */ /* 0x000fe40000000f00 */
[----:B------:R-:W-:Y:S01]  /*1ad0*/  LOP3.LUT P1, RZ, R6, 0x40, RZ, 0xc0, !PT ;  /* 0x0000004006ff7812 */ /* 0x000fe2000782c0ff */
[----:B----4-:R-:W-:-:S12]  /*1ae0*/  @P2 IMAD R10, R10, R2, RZ ;  /* 0x000000020a0a2224 */ /* 0x010fd800078e02ff */
[----:B------:R-:W3:Y:S01]  /*1af0*/  @P1 LDC.64 R58, c[0x0][0x230] ;  /* 0x00008c00ff3a1b82 */ /* 0x000ee20000000a00 */
[----:B------:R-:W-:Y:S01]  /*1b00*/  @P2 IMAD R3, R114, R3, R10 ;  /* 0x0000000372032224 */ /* 0x000fe200078e020a */
[----:B------:R-:W-:-:S06]  /*1b10*/  @P2 MOV R10, R28 ;  /* 0x0000001c000a2202 */ /* 0x000fcc0000000f00 */
[----:B------:R-:W4:Y:S01]  /*1b20*/  @P1 LDC.64 R44, c[0x0][0x228] ;  /* 0x00008a00ff2c1b82 */ /* 0x000f220000000a00 */
[----:B------:R-:W-:-:S05]  /*1b30*/  @P2 IMAD.WIDE.U32 R10, R114, R2, R10 ;  /* 0x00000002720a2225 */ /* 0x000fca00078e000a */
[----:B------:R-:W-:Y:S02]  /*1b40*/  @P2 IADD3 R11, R11, R3, RZ ;  /* 0x000000030b0b2210 */ /* 0x000fe40007ffe0ff */
[C---:B------:R-:W-:Y:S02]  /*1b50*/  @P2 SHF.L.U32 R3, R10.reuse, 0x1, RZ ;  /* 0x000000010a032819 */ /* 0x040fe400000006ff */
[----:B------:R-:W-:Y:S02]  /*1b60*/  @P2 SHF.L.U64.HI R10, R10, 0x1, R11 ;  /* 0x000000010a0a2819 */ /* 0x000fe4000001020b */
[----:B-1----:R-:W-:-:S04]  /*1b70*/  @P2 IADD3 R4, P0, R3, R4, RZ ;  /* 0x0000000403042210 */ /* 0x002fc80007f1e0ff */
[C---:B------:R-:W-:Y:S02]  /*1b80*/  @P2 IADD3.X R5, R10.reuse, R5, RZ, P0, !PT ;  /* 0x000000050a052210 */ /* 0x040fe400007fe4ff */
[----:B0-----:R-:W-:Y:S02]  /*1b90*/  @P2 IADD3 R42, P0, R3, R42, RZ ;  /* 0x0000002a032a2210 */ /* 0x001fe40007f1e0ff */
[----:B------:R-:W0:Y:S02]  /*1ba0*/  @P1 LDC.64 R2, c[0x0][0x288] ;  /* 0x0000a200ff021b82 */ /* 0x000e240000000a00 */
[----:B------:R-:W-:Y:S02]  /*1bb0*/  @P2 IADD3.X R43, R10, R43, RZ, P0, !PT ;  /* 0x0000002b0a2b2210 */ /* 0x000fe400007fe4ff */
[----:B------:R-:W-:Y:S02]  /*1bc0*/  @P1 MOV R11, R31 ;  /* 0x0000001f000b1202 */ /* 0x000fe40000000f00 */
[----:B------:R-:W-:-:S04]  /*1bd0*/  LOP3.LUT R6, R6, 0xefffffff, RZ, 0xc0, !PT ;  /* 0xefffffff06067812 */ /* 0x000fc800078ec0ff */
[----:B------:R-:W-:Y:S01]  /*1be0*/  @P6 LOP3.LUT R6, R6, 0x10000000, RZ, 0xfc, !PT ;  /* 0x1000000006066812 */ /* 0x000fe200078efcff */
[----:B0-----:R-:W-:-:S04]  /*1bf0*/  @P1 IMAD R10, R13, R2, RZ ;  /* 0x000000020d0a1224 */ /* 0x001fc800078e02ff */
[----:B------:R-:W-:Y:S01]  /*1c00*/  @P1 IMAD R3, R113, R3, R10 ;  /* 0x0000000371031224 */ /* 0x000fe200078e020a */
[----:B------:R-:W-:-:S05]  /*1c10*/  @P1 MOV R10, R28 ;  /* 0x0000001c000a1202 */ /* 0x000fca0000000f00 */
[----:B------:R-:W-:Y:S01]  /*1c20*/  @P1 IMAD.WIDE.U32 R10, R113, R2, R10 ;  /* 0x00000002710a1225 */ /* 0x000fe200078e000a */
[----:B------:R-:W-:-:S04]  /*1c30*/  LOP3.LUT P2, RZ, R6, 0x20, RZ, 0xc0, !PT ;  /* 0x0000002006ff7812 */ /* 0x000fc8000784c0ff */
[----:B------:R-:W-:Y:S02]  /*1c40*/  @P1 IADD3 R11, R11, R3, RZ ;  /* 0x000000030b0b1210 */ /* 0x000fe40007ffe0ff */
[C---:B------:R-:W-:Y:S02]  /*1c50*/  @P1 SHF.L.U32 R3, R10.reuse, 0x1, RZ ;  /* 0x000000010a031819 */ /* 0x040fe400000006ff */
[----:B------:R-:W-:Y:S02]  /*1c60*/  @P1 SHF.L.U64.HI R10, R10, 0x1, R11 ;  /* 0x000000010a0a1819 */ /* 0x000fe4000001020b */
[----:B---3--:R-:W-:-:S03]  /*1c70*/  @P1 IADD3 R58, P0, R3, R58, RZ ;  /* 0x0000003a033a1210 */ /* 0x008fc60007f1e0ff */
[----:B------:R-:W0:Y:S01]  /*1c80*/  @P2 LDC.64 R98, c[0x0][0x228] ;  /* 0x00008a00ff622b82 */ /* 0x000e220000000a00 */
[----:B------:R-:W-:Y:S02]  /*1c90*/  @P1 IADD3.X R59, R10, R59, RZ, P0, !PT ;  /* 0x0000003b0a3b1210 */ /* 0x000fe400007fe4ff */
[----:B----4-:R-:W-:-:S04]  /*1ca0*/  @P1 IADD3 R44, P0, R3, R44, RZ ;  /* 0x0000002c032c1210 */ /* 0x010fc80007f1e0ff */
[----:B------:R-:W-:Y:S01]  /*1cb0*/  @P1 IADD3.X R45, R10, R45, RZ, P0, !PT ;  /* 0x0000002d0a2d1210 */ /* 0x000fe200007fe4ff */
[----:B------:R-:W1:Y:S08]  /*1cc0*/  @P2 LDC.64 R2, c[0x0][0x230] ;  /* 0x00008c00ff022b82 */ /* 0x000e700000000a00 */
[----:B------:R-:W2:Y:S01]  /*1cd0*/  @P2 LDC.64 R10, c[0x0][0x288] ;  /* 0x0000a200ff0a2b82 */ /* 0x000ea20000000a00 */
[----:B------:R-:W-:-:S02]  /*1ce0*/  @P2 MOV R13, R31 ;  /* 0x0000001f000d2202 */ /* 0x000fc40000000f00 */
[----:B------:R-:W-:-:S13]  /*1cf0*/  LOP3.LUT P1, RZ, R6, 0x10, RZ, 0xc0, !PT ;  /* 0x0000001006ff7812 */ /* 0x000fda000782c0ff */
[----:B------:R-:W3:Y:S08]  /*1d00*/  @P1 LDC.64 R74, c[0x0][0x230] ;  /* 0x00008c00ff4a1b82 */ /* 0x000ef00000000a00 */
[----:B------:R-:W4:Y:S01]  /*1d10*/  @P1 LDC.64 R56, c[0x0][0x228] ;  /* 0x00008a00ff381b82 */ /* 0x000f220000000a00 */
[----:B--2---:R-:W-:-:S04]  /*1d20*/  @P2 IMAD R12, R12, R10, RZ ;  /* 0x0000000a0c0c2224 */ /* 0x004fc800078e02ff */
        /* <DEDUP_REMOVED lines=12> */
[----:B------:R-:W-:-:S13]  /*1df0*/  LOP3.LUT P2, RZ, R6, 0x8, RZ, 0xc0, !PT ;  /* 0x0000000806ff7812 */ /* 0x000fda000784c0ff */
        /* <DEDUP_REMOVED lines=8> */
[----:B---3--:R-:W-:-:S04]  /*1e80*/  @P1 IADD3 R74, P0, R11, R74, RZ ;  /* 0x0000004a0b4a1210 */ /* 0x008fc80007f1e0ff */
[C---:B------:R-:W-:Y:S02]  /*1e90*/  @P1 IADD3.X R75, R12.reuse, R75, RZ, P0, !PT ;  /* 0x0000004b0c4b1210 */ /* 0x040fe400007fe4ff */
[----:B----4-:R-:W-:Y:S02]  /*1ea0*/  @P1 IADD3 R56, P0, R11, R56, RZ ;  /* 0x000000380b381210 */ /* 0x010fe40007f1e0ff */
[----:B------:R-:W0:Y:S02]  /*1eb0*/  @P2 LDC.64 R10, c[0x0][0x230] ;  /* 0x00008c00ff0a2b82 */ /* 0x000e240000000a00 */
[----:B------:R-:W-:-:S06]  /*1ec0*/  @P1 IADD3.X R57, R12, R57, RZ, P0, !PT ;  /* 0x000000390c391210 */ /* 0x000fcc00007fe4ff */
[----:B------:R-:W2:Y:S01]  /*1ed0*/  @P2 LDC.64 R12, c[0x0][0x288] ;  /* 0x0000a200ff0c2b82 */ /* 0x000ea20000000a00 */
[----:B------:R-:W-:Y:S02]  /*1ee0*/  @P2 MOV R15, R31 ;  /* 0x0000001f000f2202 */ /* 0x000fe40000000f00 */
[----:B------:R-:W-:-:S13]  /*1ef0*/  LOP3.LUT P1, RZ, R6, 0x4, RZ, 0xc0, !PT ;  /* 0x0000000406ff7812 */ /* 0x000fda000782c0ff */
        /* <DEDUP_REMOVED lines=12> */
[----:B------:R-:W-:-:S06]  /*1fc0*/  @P2 IADD3.X R91, R14, R91, RZ, P0, !PT ;  /* 0x0000005b0e5b2210 */ /* 0x000fcc00007fe4ff */
[----:B------:R-:W1:Y:S01]  /*1fd0*/  @P1 LDC.64 R14, c[0x0][0x288] ;  /* 0x0000a200ff0e1b82 */ /* 0x000e620000000a00 */
[----:B------:R-:W-:Y:S02]  /*1fe0*/  ISETP.NE.AND P2, PT, R16, RZ, PT ;  /* 0x000000ff1000720c */ /* 0x000fe40003f45270 */
[----:B------:R-:W-:-:S13]  /*1ff0*/  LOP3.LUT P6, RZ, R6, 0x2, RZ, 0xc0, !PT ;  /* 0x0000000206ff7812 */ /* 0x000fda00078cc0ff */
[----:B------:R-:W2:Y:S01]  /*2000*/  @P6 LDC.64 R86, c[0x0][0x228] ;  /* 0x00008a00ff566b82 */ /* 0x000ea20000000a00 */
[----:B-1----:R-:W-:Y:S01]  /*2010*/  @P1 IMAD R16, R17, R14, RZ ;  /* 0x0000000e11101224 */ /* 0x002fe200078e02ff */
[----:B------:R-:W-:-:S03]  /*2020*/  @P1 MOV R17, R31 ;  /* 0x0000001f00111202 */ /* 0x000fc60000000f00 */
        /* <DEDUP_REMOVED lines=8> */
[----:B---3--:R-:W-:Y:S02]  /*20b0*/  @P1 IADD3 R72, P0, R15, R72, RZ ;  /* 0x000000480f481210 */ /* 0x008fe40007f1e0ff */
[----:B------:R-:W0:Y:S02]  /*20c0*/  @P6 LDC.64 R14, c[0x0][0x230] ;  /* 0x00008c00ff0e6b82 */ /* 0x000e240000000a00 */
[----:B------:R-:W-:-:S06]  /*20d0*/  @P1 IADD3.X R73, R16, R73, RZ, P0, !PT ;  /* 0x0000004910491210 */ /* 0x000fcc00007fe4ff */
[----:B------:R-:W1:Y:S01]  /*20e0*/  @P6 LDC.64 R16, c[0x0][0x288] ;  /* 0x0000a200ff106b82 */ /* 0x000e620000000a00 */
[----:B------:R-:W-:Y:S02]  /*20f0*/  ISETP.NE.AND P1, PT, R0, RZ, PT ;  /* 0x000000ff0000720c */ /* 0x000fe40003f25270 */
[----:B------:R-:W-:Y:S01]  /*2100*/  @P6 MOV R19, R31 ;  /* 0x0000001f00136202 */ /* 0x000fe20000000f00 */
[----:B-1----:R-:W-:Y:S01]  /*2110*/  @P6 IMAD R0, R18, R16, RZ ;  /* 0x0000001012006224 */ /* 0x002fe200078e02ff */
[----:B------:R-:W-:-:S03]  /*2120*/  @P6 MOV R18, R28 ;  /* 0x0000001c00126202 */ /* 0x000fc60000000f00 */
[C---:B------:R-:W-:Y:S02]  /*2130*/  @P6 IMAD R17, R108.reuse, R17, R0 ;  /* 0x000000116c116224 */ /* 0x040fe400078e0200 */
[----:B------:R-:W-:-:S05]  /*2140*/  @P6 IMAD.WIDE.U32 R18, R108, R16, R18 ;  /* 0x000000106c126225 */ /* 0x000fca00078e0012 */
[----:B------:R-:W-:Y:S02]  /*2150*/  @P6 IADD3 R19, R19, R17, RZ ;  /* 0x0000001113136210 */ /* 0x000fe40007ffe0ff */
[C---:B------:R-:W-:Y:S02]  /*2160*/  @P6 SHF.L.U32 R17, R18.reuse, 0x1, RZ ;  /* 0x0000000112116819 */ /* 0x040fe400000006ff */
[----:B------:R-:W-:Y:S02]  /*2170*/  @P6 SHF.L.U64.HI R18, R18, 0x1, R19 ;  /* 0x0000000112126819 */ /* 0x000fe40000010213 */
[----:B0-----:R-:W-:-:S04]  /*2180*/  @P6 IADD3 R14, P0, R17, R14, RZ ;  /* 0x0000000e110e6210 */ /* 0x001fc80007f1e0ff */
[C---:B------:R-:W-:Y:S02]  /*2190*/  @P6 IADD3.X R15, R18.reuse, R15, RZ, P0, !PT ;  /* 0x0000000f120f6210 */ /* 0x040fe400007fe4ff */
[----:B--2---:R-:W-:Y:S02]  /*21a0*/  @P6 IADD3 R86, P0, R17, R86, RZ ;  /* 0x0000005611566210 */ /* 0x004fe40007f1e0ff */
        /* <DEDUP_REMOVED lines=32> */
[C---:B------:R-:W-:Y:S01]  /*23b0*/  @P3 IMAD.WIDE.U32 R20, R105.reuse, R18, R20 ;  /* 0x0000001269143225 */ /* 0x040fe200078e0014 */
[----:B------:R-:W-:Y:S01]  /*23c0*/  @P2 MOV R70, R28 ;  /* 0x0000001c00462202 */ /* 0x000fe20000000f00 */
[----:B------:R-:W0:Y:S02]  /*23d0*/  @P2 LDC.64 R66, c[0x0][0x230] ;  /* 0x00008c00ff422b82 */ /* 0x000e240000000a00 */
[----:B------:R-:W-:Y:S01]  /*23e0*/  @P3 IMAD R19, R105, R19, R0 ;  /* 0x0000001369133224 */ /* 0x000fe200078e0200 */
[----:B------:R-:W-:-:S04]  /*23f0*/  @P3 SHF.L.U32 R0, R20, 0x1, RZ ;  /* 0x0000000114003819 */ /* 0x000fc800000006ff */
[----:B------:R-:W-:-:S04]  /*2400*/  @P3 IADD3 R19, R21, R19, RZ ;  /* 0x0000001315133210 */ /* 0x000fc80007ffe0ff */
[----:B------:R-:W-:Y:S02]  /*2410*/  @P3 SHF.L.U64.HI R20, R20, 0x1, R19 ;  /* 0x0000000114143819 */ /* 0x000fe40000010213 */
[----:B------:R-:W1:Y:S01]  /*2420*/  @P3 LDC.64 R18, c[0x0][0x228] ;  /* 0x00008a00ff123b82 */ /* 0x000e620000000a00 */
[----:B------:R-:W-:-:S04]  /*2430*/  @P3 IADD3 R80, P0, R0, R80, RZ ;  /* 0x0000005000503210 */ /* 0x000fc80007f1e0ff */
[----:B------:R-:W-:Y:S02]  /*2440*/  @P3 IADD3.X R81, R20, R81, RZ, P0, !PT ;  /* 0x0000005114513210 */ /* 0x000fe400007fe4ff */
[----:B-1----:R-:W-:-:S04]  /*2450*/  @P3 IADD3 R18, P0, R0, R18, RZ ;  /* 0x0000001200123210 */ /* 0x002fc80007f1e0ff */
[----:B------:R-:W-:Y:S02]  /*2460*/  @P3 IADD3.X R19, R20, R19, RZ, P0, !PT ;  /* 0x0000001314133210 */ /* 0x000fe400007fe4ff */
[----:B------:R-:W1:Y:S01]  /*2470*/  @P2 LDC.64 R20, c[0x0][0x288] ;  /* 0x0000a200ff142b82 */ /* 0x000e620000000a00 */
[----:B------:R-:W-:Y:S02]  /*2480*/  @P2 MOV R71, R31 ;  /* 0x0000001f00472202 */ /* 0x000fe40000000f00 */
[C---:B------:R-:W-:Y:S02]  /*2490*/  LOP3.LUT P6, RZ, R6.reuse, 0x2000, RZ, 0xc0, !PT ;  /* 0x0000200006ff7812 */ /* 0x040fe400078cc0ff */
[----:B------:R-:W-:Y:S01]  /*24a0*/  LOP3.LUT R6, R6, 0xfdffffff, RZ, 0xc0, !PT ;  /* 0xfdffffff06067812 */ /* 0x000fe200078ec0ff */
[-C--:B-1----:R-:W-:Y:S02]  /*24b0*/  @P2 IMAD R0, R125, R20.reuse, RZ ;  /* 0x000000147d002224 */ /* 0x082fe400078e02ff */
[----:B------:R-:W-:-:S04]  /*24c0*/  @P2 IMAD.WIDE.U32 R70, R104, R20, R70 ;  /* 0x0000001468462225 */ /* 0x000fc800078e0046 */
[----:B------:R-:W-:Y:S01]  /*24d0*/  @P2 IMAD R21, R104, R21, R0 ;  /* 0x0000001568152224 */ /* 0x000fe200078e0200 */
[----:B------:R-:W-:-:S04]  /*24e0*/  @P2 SHF.L.U32 R0, R70, 0x1, RZ ;  /* 0x0000000146002819 */ /* 0x000fc800000006ff */
[----:B------:R-:W-:-:S04]  /*24f0*/  @P2 IADD3 R20, R71, R21, RZ ;  /* 0x0000001547142210 */ /* 0x000fc80007ffe0ff */
[----:B------:R-:W-:Y:S02]  /*2500*/  @P2 SHF.L.U64.HI R20, R70, 0x1, R20 ;  /* 0x0000000146142819 */ /* 0x000fe40000010214 */
[----:B------:R-:W1:Y:S01]  /*2510*/  @P2 LDC.64 R70, c[0x0][0x228] ;  /* 0x00008a00ff462b82 */ /* 0x000e620000000a00 */
[----:B------:R-:W-:-:S04]  /*2520*/  @P5 LOP3.LUT R6, R6, 0x2000000, RZ, 0xfc, !PT ;  /* 0x0200000006065812 */ /* 0x000fc800078efcff */
[C---:B------:R-:W-:Y:S02]  /*2530*/  LOP3.LUT P5, RZ, R6.reuse, 0x4000, RZ, 0xc0, !PT ;  /* 0x0000400006ff7812 */ /* 0x040fe400078ac0ff */
[----:B------:R-:W-:-:S04]  /*2540*/  LOP3.LUT R6, R6, 0xfeffffff, RZ, 0xc0, !PT ;  /* 0xfeffffff06067812 */ /* 0x000fc800078ec0ff */
[----:B------:R-:W-:Y:S02]  /*2550*/  @P4 LOP3.LUT R6, R6, 0x1000000, RZ, 0xfc, !PT ;  /* 0x0100000006064812 */ /* 0x000fe400078efcff */
[----:B0-----:R-:W-:Y:S02]  /*2560*/  @P2 IADD3 R66, P0, R0, R66, RZ ;  /* 0x0000004200422210 */ /* 0x001fe40007f1e0ff */
[C---:B------:R-:W-:Y:S02]  /*2570*/  LOP3.LUT P4, RZ, R6.reuse, 0x80000, RZ, 0xc0, !PT ;  /* 0x0008000006ff7812 */ /* 0x040fe4000788c0ff */
[----:B------:R-:W-:Y:S01]  /*2580*/  LOP3.LUT R6, R6, 0xfbffffff, RZ, 0xc0, !PT ;  /* 0xfbffffff06067812 */ /* 0x000fe200078ec0ff */
[----:B------:R-:W5:Y:S01]  /*2590*/  @P5 LDG.E R89, desc[UR12][R92.64] ;  /* 0x0000000c5c595981 */ /* 0x000f62000c1e1900 */
[----:B------:R-:W-:Y:S02]  /*25a0*/  @P2 IADD3.X R67, R20, R67, RZ, P0, !PT ;  /* 0x0000004314432210 */ /* 0x000fe400007fe4ff */
[----:B------:R-:W-:-:S02]  /*25b0*/  @P3 LOP3.LUT R6, R6, 0x4000000, RZ, 0xfc, !PT ;  /* 0x0400000006063812 */ /* 0x000fc400078efcff */
[----:B-1----:R-:W-:Y:S02]  /*25c0*/  @P2 IADD3 R70, P0, R0, R70, RZ ;  /* 0x0000004600462210 */ /* 0x002fe40007f1e0ff */
[----:B------:R-:W-:Y:S02]  /*25d0*/  LOP3.LUT P3, RZ, R6, 0x8000, RZ, 0xc0, !PT ;  /* 0x0000800006ff7812 */ /* 0x000fe4000786c0ff */
[----:B------:R-:W-:Y:S02]  /*25e0*/  @P2 IADD3.X R71, R20, R71, RZ, P0, !PT ;  /* 0x0000004714472210 */ /* 0x000fe400007fe4ff */
[----:B------:R-:W0:Y:S01]  /*25f0*/  @P1 LDC.64 R20, c[0x0][0x288] ;  /* 0x0000a200ff141b82 */ /* 0x000e220000000a00 */
[----:B------:R-:W-:-:S04]  /*2600*/  LOP3.LUT R6, R6, 0xf7ffffff, RZ, 0xc0, !PT ;  /* 0xf7ffffff06067812 */ /* 0x000fc800078ec0ff */
[----:B------:R-:W-:-:S04]  /*2610*/  @P2 LOP3.LUT R6, R6, 0x8000000, RZ, 0xfc, !PT ;  /* 0x0800000006062812 */ /* 0x000fc800078efcff */
[----:B------:R-:W-:Y:S01]  /*2620*/  LOP3.LUT P2, RZ, R6, 0x100000, RZ, 0xc0, !PT ;  /* 0x0010000006ff7812 */ /* 0x000fe2000784c0ff */
[----:B------:R1:W5:Y:S02]  /*2630*/  @P3 LDG.E R79, desc[UR12][R40.64] ;  /* 0x0000000c284f3981 */ /* 0x000364000c1e1900 */
[----:B-1----:R-:W1:Y:S10]  /*2640*/  @P4 LDC.64 R40, c[0x0][0x288] ;  /* 0x0000a200ff284b82 */ /* 0x002e740000000a00 */
[----:B------:R2:W3:Y:S01]  /*2650*/  @P2 LDG.E R77, desc[UR12][R64.64] ;  /* 0x0000000c404d2981 */ /* 0x0004e2000c1e1900 */
[----:B0-----:R-:W-:Y:S01]  /*2660*/  @P1 IMAD R0, R124, R20, RZ ;  /* 0x000000147c001224 */ /* 0x001fe200078e02ff */
[----:B--2---:R-:W-:-:S02]  /*2670*/  @P1 MOV R64, R28 ;  /* 0x0000001c00401202 */ /* 0x004fc40000000f00 */
[----:B------:R-:W-:Y:S01]  /*2680*/  @P1 MOV R65, R31 ;  /* 0x0000001f00411202 */ /* 0x000fe20000000f00 */
[C---:B------:R-:W-:Y:S02]  /*2690*/  @P1 IMAD R0, R123.reuse, R21, R0 ;  /* 0x000000157b001224 */ /* 0x040fe400078e0200 */
[----:B------:R-:W-:Y:S02]  /*26a0*/  @P1 IMAD.WIDE.U32 R64, R123, R20, R64 ;  /* 0x000000147b401225 */ /* 0x000fe400078e0040 */
[----:B------:R-:W0:Y:S03]  /*26b0*/  @P1 LDC.64 R20, c[0x0][0x230] ;  /* 0x00008c00ff141b82 */ /* 0x000e260000000a00 */
[----:B------:R-:W-:Y:S02]  /*26c0*/  @P1 IADD3 R0, R65, R0, RZ ;  /* 0x0000000041001210 */ /* 0x000fe40007ffe0ff */
[----:B------:R-:W-:-:S02]  /*26d0*/  @P1 SHF.L.U32 R76, R64, 0x1, RZ ;  /* 0x00000001404c1819 */ /* 0x000fc400000006ff */
[----:B------:R-:W-:Y:S02]  /*26e0*/  @P1 SHF.L.U64.HI R0, R64, 0x1, R0 ;  /* 0x0000000140001819 */ /* 0x000fe40000010200 */
[----:B------:R-:W2:Y:S01]  /*26f0*/  @P1 LDC.64 R64, c[0x0][0x228] ;  /* 0x00008a00ff401b82 */ /* 0x000ea20000000a00 */
[----:B0-----:R-:W-:-:S04]  /*2700*/  @P1 IADD3 R20, P0, R76, R20, RZ ;  /* 0x000000144c141210 */ /* 0x001fc80007f1e0ff */
[----:B------:R-:W-:Y:S02]  /*2710*/  @P1 IADD3.X R21, R0, R21, RZ, P0, !PT ;  /* 0x0000001500151210 */ /* 0x000fe400007fe4ff */
[----:B--2---:R-:W-:Y:S01]  /*2720*/  @P1 IADD3 R64, P0, R76, R64, RZ ;  /* 0x000000404c401210 */ /* 0x004fe20007f1e0ff */
[----:B------:R-:W-:-:S10]  /*2730*/  HFMA2.MMA R76, -RZ, RZ, 0, 0 ;  /* 0x00000000ff4c7435 */ /* 0x000fd400000001ff */
[----:B------:R0:W5:Y:S02]  /*2740*/  @P2 LDG.E R76, desc[UR12][R54.64] ;  /* 0x0000000c364c2981 */ /* 0x000164000c1e1900 */
[----:B0-----:R-:W-:-:S06]  /*2750*/  MOV R54, RZ ;  /* 0x000000ff00367202 */ /* 0x001fcc0000000f00 */
[----:B------:R0:W5:Y:S01]  /*2760*/  @P3 LDG.E R54, desc[UR12][R52.64] ;  /* 0x0000000c34363981 */ /* 0x000162000c1e1900 */
[----:B------:R-:W-:Y:S01]  /*2770*/  @P1 IADD3.X R65, R0, R65, RZ, P0, !PT ;  /* 0x0000004100411210 */ /* 0x000fe200007fe4ff */
[----:B0-----:R-:W-:Y:S01]  /*2780*/  HFMA2.MMA R52, -RZ, RZ, 0, 0 ;  /* 0x00000000ff347435 */ /* 0x001fe200000001ff */
[----:B------:R-:W-:-:S04]  /*2790*/  IADD3 R53, R7, 0x150, RZ ;  /* 0x0000015007357810 */ /* 0x000fc80007ffe0ff */
[----:B------:R-:W-:-:S05]  /*27a0*/  SHF.R.S32.HI R0, RZ, 0x1f, R53 ;  /* 0x0000001fff007819 */ /* 0x000fca0000011435 */
[----:B------:R0:W5:Y:S01]  /*27b0*/  @P5 LDG.E R52, desc[UR12][R62.64] ;  /* 0x0000000c3e345981 */ /* 0x000162000c1e1900 */
[----:B-1----:R-:W-:-:S04]  /*27c0*/  @P4 IMAD R0, R0, R40, RZ ;  /* 0x0000002800004224 */ /* 0x002fc800078e02ff */
[----:B------:R-:W-:Y:S01]  /*27d0*/  @P4 IMAD R0, R53, R41, R0 ;  /* 0x0000002935004224 */ /* 0x000fe200078e0200 */
[----:B0-----:R-:W-:Y:S02]  /*27e0*/  @P4 MOV R62, R28 ;  /* 0x0000001c003e4202 */ /* 0x001fe40000000f00 */
[----:B------:R-:W-:-:S03]  /*27f0*/  @P4 MOV R63, R31 ;  /* 0x0000001f003f4202 */ /* 0x000fc60000000f00 */
[----:B------:R-:W-:-:S03]  /*2800*/  @P4 IMAD.WIDE.U32 R40, R53, R40, R62 ;  /* 0x0000002835284225 */ /* 0x000fc600078e003e */
[----:B------:R-:W0:Y:S02]  /*2810*/  @P4 LDC.64 R62, c[0x0][0x230] ;  /* 0x00008c00ff3e4b82 */ /* 0x000e240000000a00 */
        /* <DEDUP_REMOVED lines=22> */
[----:B------:R-:W-:-:S05]  /*2980*/  SHF.R.S32.HI R0, RZ, 0x1f, R51 ;  /* 0x0000001fff007819 */ /* 0x000fca0000011433 */
[----:B------:R-:W5:Y:S04]  /*2990*/  @P2 LDG.E R103, desc[UR12][R94.64] ;  /* 0x0000000c5e672981 */ /* 0x000f68000c1e1900 */
[----:B------:R1:W5:Y:S01]  /*29a0*/  @P3 LDG.E R50, desc[UR12][R38.64] ;  /* 0x0000000c26323981 */ /* 0x000362000c1e1900 */
[----:B0-----:R-:W-:Y:S01]  /*29b0*/  @P1 IMAD R0, R0, R22, RZ ;  /* 0x0000001600001224 */ /* 0x001fe200078e02ff */
[C---:B------:R-:W-:Y:S02]  /*29c0*/  LOP3.LUT P4, RZ, R6.reuse, 0x800, RZ, 0xc0, !PT ;  /* 0x0000080006ff7812 */ /* 0x040fe4000788c0ff */
[----:B------:R-:W-:Y:S01]  /*29d0*/  LOP3.LUT P6, RZ, R6, 0x20000, RZ, 0xc0, !PT ;  /* 0x0002000006ff7812 */ /* 0x000fe200078cc0ff */
[----:B------:R-:W-:Y:S01]  /*29e0*/  @P1 IMAD R0, R51, R23, R0 ;  /* 0x0000001733001224 */ /* 0x000fe200078e0200 */
[----:B------:R-:W5:Y:S01]  /*29f0*/  @P5 LDG.E R97, desc[UR12][R26.64] ;  /* 0x0000000c1a615981 */ /* 0x000f62000c1e1900 */
[----:B-1----:R-:W-:-:S02]  /*2a00*/  @P1 MOV R38, R28 ;  /* 0x0000001c00261202 */ /* 0x002fc40000000f00 */
[----:B------:R-:W-:-:S06]  /*2a10*/  @P1 MOV R39, R31 ;  /* 0x0000001f00271202 */ /* 0x000fcc0000000f00 */
[----:B------:R0:W5:Y:S01]  /*2a20*/  @P4 LDG.E R102, desc[UR12][R24.64] ;  /* 0x0000000c18664981 */ /* 0x000162000c1e1900 */
[----:B------:R-:W-:Y:S02]  /*2a30*/  @P1 IMAD.WIDE.U32 R38, R51, R22, R38 ;  /* 0x0000001633261225 */ /* 0x000fe400078e0026 */
[----:B------:R-:W1:Y:S03]  /*2a40*/  @P1 LDC.64 R22, c[0x0][0x230] ;  /* 0x00008c00ff161b82 */ /* 0x000e660000000a00 */
[----:B------:R-:W-:Y:S02]  /*2a50*/  @P1 IADD3 R0, R39, R0, RZ ;  /* 0x0000000027001210 */ /* 0x000fe40007ffe0ff */
[C---:B------:R-:W-:Y:S02]  /*2a60*/  @P1 SHF.L.U32 R51, R38.reuse, 0x1, RZ ;  /* 0x0000000126331819 */ /* 0x040fe400000006ff */
[----:B------:R-:W-:Y:S01]  /*2a70*/  @P1 SHF.L.U64.HI R0, R38, 0x1, R0 ;  /* 0x0000000126001819 */ /* 0x000fe20000010200 */
[----:B0-----:R-:W0:Y:S08]  /*2a80*/  @P6 LDC.64 R24, c[0x0][0x288] ;  /* 0x0000a200ff186b82 */ /* 0x001e300000000a00 */
[----:B------:R-:W2:Y:S01]  /*2a90*/  @P1 LDC.64 R38, c[0x0][0x228] ;  /* 0x00008a00ff261b82 */ /* 0x000ea20000000a00 */
[----:B-1----:R-:W-:-:S04]  /*2aa0*/  @P1 IADD3 R22, P0, R51, R22, RZ ;  /* 0x0000001633161210 */ /* 0x002fc80007f1e0ff */
[----:B------:R-:W-:Y:S02]  /*2ab0*/  @P1 IADD3.X R23, R0, R23, RZ, P0, !PT ;  /* 0x0000001700171210 */ /* 0x000fe400007fe4ff */
[----:B--2---:R-:W-:Y:S01]  /*2ac0*/  @P1 IADD3 R38, P0, R51, R38, RZ ;  /* 0x0000002633261210 */ /* 0x004fe20007f1e0ff */
        /* <DEDUP_REMOVED lines=17> */
[----:B------:R-:W-:-:S13]  /*2be0*/  LOP3.LUT P4, RZ, R6, 0x10000, RZ, 0xc0, !PT ;  /* 0x0001000006ff7812 */ /* 0x000fda000788c0ff */
[----:B------:R-:W2:Y:S01]  /*2bf0*/  @P4 LDC.64 R26, c[0x0][0x288] ;  /* 0x0000a200ff1a4b82 */ /* 0x000ea20000000a00 */
[----:B0-----:R-:W-:-:S04]  /*2c00*/  @P6 IADD3 R36, P0, R49, R36, RZ ;  /* 0x0000002431246210 */ /* 0x001fc80007f1e0ff */
[----:B------:R-:W-:Y:S02]  /*2c10*/  @P6 IADD3.X R37, R0, R37, RZ, P0, !PT ;  /* 0x0000002500256210 */ /* 0x000fe400007fe4ff */
[----:B-1----:R-:W-:Y:S01]  /*2c20*/  @P6 IADD3 R24, P0, R49, R24, RZ ;  /* 0x0000001831186210 */ /* 0x002fe20007f1e0ff */
[----:B------:R-:W-:-:S03]  /*2c30*/  HFMA2.MMA R49, -RZ, RZ, 0, 0 ;  /* 0x00000000ff317435 */ /* 0x000fc600000001ff */
[----:B------:R-:W-:Y:S02]  /*2c40*/  @P6 IADD3.X R25, R0, R25, RZ, P0, !PT ;  /* 0x0000001900196210 */ /* 0x000fe400007fe4ff */
[----:B------:R-:W-:-:S05]  /*2c50*/  LOP3.LUT P6, RZ, R6, 0x10000000, RZ, 0xc0, !PT ;  /* 0x1000000006ff7812 */ /* 0x000fca00078cc0ff */
[----:B------:R0:W5:Y:S02]  /*2c60*/  @P5 LDG.E R49, desc[UR12][R46.64] ;  /* 0x0000000c2e315981 */ /* 0x000164000c1e1900 */
[----:B0-----:R-:W-:Y:S02]  /*2c70*/  IADD3 R47, R7, 0x180, RZ ;  /* 0x00000180072f7810 */ /* 0x001fe40007ffe0ff */
[----:B------:R-:W-:Y:S02]  /*2c80*/  MOV R46, RZ ;  /* 0x000000ff002e7202 */ /* 0x000fe40000000f00 */
[----:B------:R-:W-:-:S04]  /*2c90*/  SHF.R.S32.HI R0, RZ, 0x1f, R47 ;  /* 0x0000001fff007819 */ /* 0x000fc8000001142f */
[----:B------:R0:W5:Y:S01]  /*2ca0*/  @P6 LDG.E R46, desc[UR12][R34.64] ;  /* 0x0000000c222e6981 */ /* 0x000162000c1e1900 */
[----:B--2---:R-:W-:-:S04]  /*2cb0*/  @P4 IMAD R0, R0, R26, RZ ;  /* 0x0000001a00004224 */ /* 0x004fc800078e02ff */
[----:B------:R-:W-:Y:S01]  /*2cc0*/  @P4 IMAD R0, R47, R27, R0 ;  /* 0x0000001b2f004224 */ /* 0x000fe200078e0200 */
[----:B0-----:R-:W-:Y:S02]  /*2cd0*/  @P4 MOV R34, R28 ;  /* 0x0000001c00224202 */ /* 0x001fe40000000f00 */
        /* <DEDUP_REMOVED lines=14> */
[----:B------:R-:W-:Y:S02]  /*2dc0*/  ISETP.GE.AND.EX P0, PT, R55, UR7, PT, P0 ;  /* 0x0000000737007c0c */ /* 0x000fe4000bf06300 */
[----:B------:R-:W-:Y:S02]  /*2dd0*/  LOP3.LUT P3, RZ, R6, 0x80, RZ, 0xc0, !PT ;  /* 0x0000008006ff7812 */ /* 0x000fe4000786c0ff */
[----:B------:R-:W-:Y:S01]  /*2de0*/  ISETP.LT.U32.AND P0, PT, R9, 0x200, !P0 ;  /* 0x000002000900780c */ /* 0x000fe20004701070 */
[----:B------:R-:W-:-:S10]  /*2df0*/  HFMA2.MMA R47, -RZ, RZ, 0, 0 ;  /* 0x00000000ff2f7435 */ /* 0x000fd400000001ff */
[----:B------:R0:W5:Y:S01]  /*2e00*/  @P3 LDG.E R47, desc[UR12][R4.64] ;  /* 0x0000000c042f3981 */ /* 0x000162000c1e1900 */
[----:B------:R-:W-:Y:S01]  /*2e10*/  CS2R R94, SRZ ;  /* 0x00000000005e7805 */ /* 0x000fe2000001ff00 */
[----:B------:R-:W1:Y:S05]  /*2e20*/  @P0 LDC.64 R100, c[0x0][0x228] ;  /* 0x00008a00ff640b82 */ /* 0x000e6a0000000a00 */
[----:B------:R2:W5:Y:S03]  /*2e30*/  @P6 LDG.E R95, desc[UR12][R60.64] ;  /* 0x0000000c3c5f6981 */ /* 0x000566000c1e1900 */
[----:B0-----:R-:W0:Y:S01]  /*2e40*/  @P0 LDC.64 R4, c[0x0][0x288] ;  /* 0x0000a200ff040b82 */ /* 0x001e220000000a00 */
[----:B------:R-:W-:Y:S01]  /*2e50*/  LOP3.LUT P4, RZ, R6, 0x40, RZ, 0xc0, !PT ;  /* 0x0000004006ff7812 */ /* 0x000fe2000788c0ff */
[----:B------:R4:W5:Y:S01]  /*2e60*/  @P3 LDG.E R94, desc[UR12][R42.64] ;  /* 0x0000000c2a5e3981 */ /* 0x000962000c1e1900 */
[----:B--2---:R-:W-:-:S02]  /*2e70*/  @P0 MOV R60, R28 ;  /* 0x0000001c003c0202 */ /* 0x004fc40000000f00 */
[----:B------:R-:W-:Y:S02]  /*2e80*/  @P0 MOV R61, R31 ;  /* 0x0000001f003d0202 */ /* 0x000fe40000000f00 */
[----:B------:R-:W-:-:S07]  /*2e90*/  LOP3.LUT P5, RZ, R6, 0x20, RZ, 0xc0, !PT ;  /* 0x0000002006ff7812 */ /* 0x000fce00078ac0ff */
[----:B------:R-:W5:Y:S01]  /*2ea0*/  @P4 LDG.E R92, desc[UR12][R44.64] ;  /* 0x0000000c2c5c4981 */ /* 0x000f62000c1e1900 */
[-C--:B0-----:R-:W-:Y:S01]  /*2eb0*/  @P0 IMAD R55, R55, R4.reuse, RZ ;  /* 0x0000000437370224 */ /* 0x081fe200078e02ff */
[----:B----4-:R-:W-:Y:S01]  /*2ec0*/  MOV R43, RZ ;  /* 0x000000ff002b7202 */ /* 0x010fe20000000f00 */
[----:B------:R-:W-:-:S03]  /*2ed0*/  @P0 IMAD.WIDE.U32 R60, R0, R4, R60 ;  /* 0x00000004003c0225 */ /* 0x000fc600078e003c */
[----:B------:R-:W5:Y:S01]  /*2ee0*/  @P5 LDG.E R88, desc[UR12][R98.64] ;  /* 0x0000000c62585981 */ /* 0x000f62000c1e1900 */
[----:B------:R-:W-:Y:S01]  /*2ef0*/  @P0 IMAD R5, R0, R5, R55 ;  /* 0x0000000500050224 */ /* 0x000fe200078e0237 */
[----:B------:R-:W-:Y:S02]  /*2f00*/  @P0 SHF.L.U32 R4, R60, 0x1, RZ ;  /* 0x000000013c040819 */ /* 0x000fe400000006ff */
[----:B------:R-:W5:Y:S02]  /*2f10*/  @P4 LDG.E R43, desc[UR12][R58.64] ;  /* 0x0000000c3a2b4981 */ /* 0x000f64000c1e1900 */
        /* <DEDUP_REMOVED lines=12> */
[----:B------:R0:W5:Y:S01]  /*2fe0*/  @P0 LDG.E R61, desc[UR12][R100.64] ;  /* 0x0000000c643d0981 */ /* 0x000162000c1e1900 */
[----:B------:R-:W-:-:S04]  /*2ff0*/  ISETP.GE.U32.AND P0, PT, R0, UR6, PT ;  /* 0x0000000600007c0c */ /* 0x000fc8000bf06070 */
[----:B------:R-:W-:-:S04]  /*3000*/  ISETP.GE.AND.EX P0, PT, R4, UR7, PT, P0 ;  /* 0x0000000704007c0c */ /* 0x000fc8000bf06300 */
[----:B------:R-:W-:-:S13]  /*3010*/  ISETP.LT.U32.AND P0, PT, R9, 0x200, !P0 ;  /* 0x000002000900780c */ /* 0x000fda0004701070 */
[----:B------:R-:W1:Y:S01]  /*3020*/  @P0 LDC.64 R58, c[0x0][0x288] ;  /* 0x0000a200ff3a0b82 */ /* 0x000e620000000a00 */
[----:B0-----:R-:W-:Y:S02]  /*3030*/  @P0 MOV R100, R28 ;  /* 0x0000001c00640202 */ /* 0x001fe40000000f00 */
[----:B------:R-:W-:Y:S01]  /*3040*/  @P0 MOV R101, R31 ;  /* 0x0000001f00650202 */ /* 0x000fe20000000f00 */
[-C--:B-1----:R-:W-:Y:S02]  /*3050*/  @P0 IMAD R4, R4, R58.reuse, RZ ;  /* 0x0000003a04040224 */ /* 0x082fe400078e02ff */
        /* <DEDUP_REMOVED lines=48> */
[----:B------:R-:W-:Y:S02]  /*3360*/  IADD3 R45, R7, 0x1d0, RZ ;  /* 0x000001d0072d7810 */ /* 0x000fe40007ffe0ff */
[----:B------:R-:W-:Y:S01]  /*3370*/  LOP3.LUT P3, RZ, R6, 0x8, RZ, 0xc0, !PT ;  /* 0x0000000806ff7812 */ /* 0x000fe2000786c0ff */
[----:B------:R-:W5:Y:S01]  /*3380*/  @P4 LDG.E R78, desc[UR12][R56.64] ;  /* 0x0000000c384e4981 */ /* 0x000f62000c1e1900 */
        /* <DEDUP_REMOVED lines=15> */
[----:B------:R-:W-:Y:S02]  /*3480*/  SHF.R.S32.HI R55, RZ, 0x1f, R45 ;  /* 0x0000001fff377819 */ /* 0x000fe4000001142d */
[----:B0-----:R-:W-:-:S04]  /*3490*/  @P0 IADD3 R74, P6, R98, R74, RZ ;  /* 0x0000004a624a0210 */ /* 0x001fc80007fde0ff */
[----:B------:R-:W-:-:S05]  /*34a0*/  @P0 IADD3.X R75, R42, R75, RZ, P6, !PT ;  /* 0x0000004b2a4b0210 */ /* 0x000fca00037fe4ff */
[----:B------:R0:W5:Y:S01]  /*34b0*/  @P0 LDG.E R58, desc[UR12][R74.64] ;  /* 0x0000000c4a3a0981 */ /* 0x000162000c1e1900 */
[----:B------:R-:W-:-:S04]  /*34c0*/  ISETP.GE.U32.AND P0, PT, R45, UR6, PT ;  /* 0x000000062d007c0c */ /* 0x000fc8000bf06070 */
[----:B------:R-:W-:-:S04]  /*34d0*/  ISETP.GE.AND.EX P0, PT, R55, UR7, PT, P0 ;  /* 0x0000000737007c0c */ /* 0x000fc8000bf06300 */
[----:B------:R-:W-:Y:S02]  /*34e0*/  ISETP.LT.U32.AND P0, PT, R9, 0x200, !P0 ;  /* 0x000002000900780c */ /* 0x000fe40004701070 */
[----:B------:R-:W-:-:S06]  /*34f0*/  MOV R42, RZ ;  /* 0x000000ff002a7202 */ /* 0x000fcc0000000f00 */
[----:B------:R1:W5:Y:S05]  /*3500*/  @P3 LDG.E R42, desc[UR12][R10.64] ;  /* 0x0000000c0a2a3981 */ /* 0x00036a000c1e1900 */
[----:B0-----:R-:W0:Y:S08]  /*3510*/  @P0 LDC.64 R74, c[0x0][0x228] ;  /* 0x00008a00ff4a0b82 */ /* 0x001e300000000a00 */
[----:B-1----:R-:W1:Y:S01]  /*3520*/  @P0 LDC.64 R10, c[0x0][0x288] ;  /* 0x0000a200ff0a0b82 */ /* 0x002e620000000a00 */
[----:B------:R-:W-:-:S02]  /*3530*/  @P0 MOV R56, R28 ;  /* 0x0000001c00380202 */ /* 0x000fc40000000f00 */
[----:B------:R-:W-:Y:S01]  /*3540*/  @P0 MOV R57, R31 ;  /* 0x0000001f00390202 */ /* 0x000fe20000000f00 */
[-C--:B-1----:R-:W-:Y:S02]  /*3550*/  @P0 IMAD R55, R55, R10.reuse, RZ ;  /* 0x0000000a37370224 */ /* 0x082fe400078e02ff */
[----:B------:R-:W-:-:S04]  /*3560*/  @P0 IMAD.WIDE.U32 R56, R45, R10, R56 ;  /* 0x0000000a2d380225 */ /* 0x000fc800078e0038 */
[----:B------:R-:W-:Y:S01]  /*3570*/  @P0 IMAD R11, R45, R11, R55 ;  /* 0x0000000b2d0b0224 */ /* 0x000fe200078e0237 */
[----:B------:R-:W-:-:S04]  /*3580*/  @P0 SHF.L.U32 R45, R56, 0x1, RZ ;  /* 0x00000001382d0819 */ /* 0x000fc800000006ff */
[----:B------:R-:W-:-:S04]  /*3590*/  @P0 IADD3 R11, R57, R11, RZ ;  /* 0x0000000b390b0210 */ /* 0x000fc80007ffe0ff */
[----:B------:R-:W-:Y:S02]  /*35a0*/  @P0 SHF.L.U64.HI R11, R56, 0x1, R11 ;  /* 0x00000001380b0819 */ /* 0x000fe4000001020b */
[----:B------:R-:W1:Y:S01]  /*35b0*/  @P0 LDC.64 R56, c[0x0][0x230] ;  /* 0x00008c00ff380b82 */ /* 0x000e620000000a00 */
[----:B------:R-:W-:Y:S01]  /*35c0*/  HFMA2.MMA R10, -RZ, RZ, 0, 0 ;  /* 0x00000000ff0a7435 */ /* 0x000fe200000001ff */
[----:B-1----:R-:W-:-:S04]  /*35d0*/  @P0 IADD3 R56, P6, R45, R56, RZ ;  /* 0x000000382d380210 */ /* 0x002fc80007fde0ff */
[----:B------:R-:W-:Y:S02]  /*35e0*/  @P0 IADD3.X R57, R11, R57, RZ, P6, !PT ;  /* 0x000000390b390210 */ /* 0x000fe400037fe4ff */
[----:B0-----:R-:W-:-:S03]  /*35f0*/  @P0 IADD3 R74, P6, R45, R74, RZ ;  /* 0x0000004a2d4a0210 */ /* 0x001fc60007fde0ff */
        /* <DEDUP_REMOVED lines=11> */
[----:B------:R0:W5:Y:S02]  /*36b0*/  @P5 LDG.E R11, desc[UR12][R12.64] ;  /* 0x0000000c0c0b5981 */ /* 0x000164000c1e1900 */
[----:B0-----:R-:W0:Y:S01]  /*36c0*/  @P0 LDC.64 R12, c[0x0][0x288] ;  /* 0x0000a200ff0c0b82 */ /* 0x001e220000000a00 */
[----:B------:R-:W-:-:S06]  /*36d0*/  CS2R R74, SRZ ;  /* 0x00000000004a7805 */ /* 0x000fcc000001ff00 */
[----:B------:R1:W5:Y:S01]  /*36e0*/  @P3 LDG.E R75, desc[UR12][R90.64] ;  /* 0x0000000c5a4b3981 */ /* 0x000362000c1e1900 */
[----:B------:R-:W-:-:S03]  /*36f0*/  LOP3.LUT P4, RZ, R6, 0x2, RZ, 0xc0, !PT ;  /* 0x0000000206ff7812 */ /* 0x000fc6000788c0ff */
[----:B------:R-:W5:Y:S01]  /*3700*/  @P5 LDG.E R74, desc[UR12][R72.64] ;  /* 0x0000000c484a5981 */ /* 0x000f62000c1e1900 */
[----:B-1----:R-:W-:Y:S02]  /*3710*/  @P0 MOV R90, R28 ;  /* 0x0000001c005a0202 */ /* 0x002fe40000000f00 */
        /* <DEDUP_REMOVED lines=15> */
[----:B------:R-:W-:-:S03]  /*3810*/  MOV R13, RZ ;  /* 0x000000ff000d7202 */ /* 0x000fc60000000f00 */
[----:B------:R-:W5:Y:S04]  /*3820*/  @P0 LDG.E R56, desc[UR12][R90.64] ;  /* 0x0000000c5a380981 */ /* 0x000f68000c1e1900 */
[----:B------:R0:W5:Y:S02]  /*3830*/  @P4 LDG.E R13, desc[UR12][R14.64] ;  /* 0x0000000c0e0d4981 */ /* 0x000164000c1e1900 */
[----:B0-----:R-:W0:Y:S01]  /*3840*/  LDC R15, c[0x0][0x2ac] ;  /* 0x0000ab00ff0f7b82 */ /* 0x001e220000000800 */
[----:B------:R-:W-:-:S05]  /*3850*/  SHF.R.U32.HI R14, RZ, 0x5, R9 ;  /* 0x00000005ff0e7819 */ /* 0x000fca0000011609 */
[----:B0-----:R-:W-:-:S05]  /*3860*/  IMAD R14, R15, UR15, R14 ;  /* 0x0000000f0f0e7c24 */ /* 0x001fca000f8e020e */
[----:B------:R-:W-:-:S04]  /*3870*/  IADD3 R14, R14, 0x1f0, RZ ;  /* 0x000001f00e0e7810 */ /* 0x000fc80007ffe0ff */
[----:B------:R-:W-:Y:S02]  /*3880*/  SHF.R.S32.HI R15, RZ, 0x1f, R14 ;  /* 0x0000001fff0f7819 */ /* 0x000fe4000001140e */
[----:B------:R-:W-:-:S04]  /*3890*/  ISETP.GE.U32.AND P0, PT, R14, UR6, PT ;  /* 0x000000060e007c0c */ /* 0x000fc8000bf06070 */
[----:B------:R-:W-:Y:S01]  /*38a0*/  ISETP.GE.AND.EX P0, PT, R15, UR7, PT, P0 ;  /* 0x000000070f007c0c */ /* 0x000fe2000bf06300 */
[----:B------:R-:W-:-:S03]  /*38b0*/  ULDC.64 UR6, c[0x0][0x248] ;  /* 0x0000920000067ab9 */ /* 0x000fc60000000a00 */
[----:B------:R-:W-:-:S13]  /*38c0*/  ISETP.LT.U32.AND P0, PT, R9, 0x200, !P0 ;  /* 0x000002000900780c */ /* 0x000fda0004701070 */
[----:B------:R-:W0:Y:S01]  /*38d0*/  @P0 LDC.64 R14, c[0x0][0x288] ;  /* 0x0000a200ff0e0b82 */ /* 0x000e220000000a00 */
[----:B------:R-:W-:-:S04]  /*38e0*/  IADD3 R45, R7, 0x1f0, RZ ;  /* 0x000001f0072d7810 */ /* 0x000fc80007ffe0ff */
[----:B------:R-:W-:Y:S02]  /*38f0*/  SHF.R.S32.HI R55, RZ, 0x1f, R45 ;  /* 0x0000001fff377819 */ /* 0x000fe4000001142d */
        /* <DEDUP_REMOVED lines=39> */
[----:B------:R-:W5:Y:S05]  /*3b70*/  @P4 LDG.E R73, desc[UR12][R86.64] ;  /* 0x0000000c56494981 */ /* 0x000f6a000c1e1900 */
[----:B0-----:R-:W-:Y:S01]  /*3b80*/  @P0 R2UR UR20, R15 ;  /* 0x000000000f1402ca */ /* 0x001fe200000e0000 */
[----:B------:R0:W5:Y:S01]  /*3b90*/  @P5 LDG.E R72, desc[UR12][R16.64] ;  /* 0x0000000c10485981 */ /* 0x000162000c1e1900 */
[C---:B------:R-:W-:Y:S02]  /*3ba0*/  LOP3.LUT P0, RZ, R6.reuse, 0x20000, RZ, 0xc0, !PT ;  /* 0x0002000006ff7812 */ /* 0x040fe4000780c0ff */
[C---:B------:R-:W-:Y:S02]  /*3bb0*/  LOP3.LUT P4, RZ, R6.reuse, 0x1000000, RZ, 0xc0, !PT ;  /* 0x0100000006ff7812 */ /* 0x040fe4000788c0ff */
[----:B------:R-:W-:-:S09]  /*3bc0*/  LOP3.LUT R6, R6, 0xffbfffff, RZ, 0xc0, !PT ;  /* 0xffbfffff06067812 */ /* 0x000fd200078ec0ff */
[----:B------:R-:W-:Y:S02]  /*3bd0*/  @P0 LOP3.LUT R6, R6, 0x400000, RZ, 0xfc, !PT ;  /* 0x0040000006060812 */ /* 0x000fe400078efcff */
[----:B0-----:R-:W-:Y:S02]  /*3be0*/  CS2R R16, SRZ ;  /* 0x0000000000107805 */ /* 0x001fe4000001ff00 */
[C---:B------:R-:W-:Y:S02]  /*3bf0*/  LOP3.LUT P0, RZ, R6.reuse, 0x40000, RZ, 0xc0, !PT ;  /* 0x0004000006ff7812 */ /* 0x040fe4000780c0ff */
[----:B------:R-:W-:Y:S02]  /*3c00*/  LOP3.LUT R6, R6, 0xff7fffff, RZ, 0xc0, !PT ;  /* 0xff7fffff06067812 */ /* 0x000fe400078ec0ff */
[----:B------:R0:W5:Y:S01]  /*3c10*/  @P4 LDG.E R16, desc[UR12][R68.64] ;  /* 0x0000000c44104981 */ /* 0x000162000c1e1900 */
[----:B------:R-:W-:-:S03]  /*3c20*/  HFMA2.MMA R15, -RZ, RZ, 0, 0 ;  /* 0x00000000ff0f7435 */ /* 0x000fc600000001ff */
[----:B------:R-:W5:Y:S01]  /*3c30*/  @P3 LDG.E R17, desc[UR12][R80.64] ;  /* 0x0000000c50113981 */ /* 0x000f62000c1e1900 */
[----:B0-----:R-:W-:-:S04]  /*3c40*/  CS2R R68, SRZ ;  /* 0x0000000000447805 */ /* 0x001fc8000001ff00 */
[----:B------:R-:W-:Y:S02]  /*3c50*/  @P0 LOP3.LUT R6, R6, 0x800000, RZ, 0xfc, !PT ;  /* 0x0080000006060812 */ /* 0x000fe400078efcff */
[----:B------:R-:W5:Y:S02]  /*3c60*/  @P5 LDG.E R15, desc[UR12][R84.64] ;  /* 0x0000000c540f5981 */ /* 0x000f64000c1e1900 */
[C---:B------:R-:W-:Y:S02]  /*3c70*/  LOP3.LUT P0, RZ, R6.reuse, 0x80000, RZ, 0xc0, !PT ;  /* 0x0008000006ff7812 */ /* 0x040fe4000780c0ff */
        /* <DEDUP_REMOVED lines=13> */
[----:B-1----:R-:W-:-:S06]  /*3d50*/  CS2R R64, SRZ ;  /* 0x0000000000407805 */ /* 0x002fcc000001ff00 */
[----:B------:R-:W5:Y:S01]  /*3d60*/  @P0 LDG.E R65, desc[UR12][R40.64] ;  /* 0x0000000c28410981 */ /* 0x000f62000c1e1900 */
[----:B------:R-:W-:-:S13]  /*3d70*/  LOP3.LUT P0, RZ, R6, 0x800000, RZ, 0xc0, !PT ;  /* 0x0080000006ff7812 */ /* 0x000fda000780c0ff */
[----:B------:R0:W5:Y:S04]  /*3d80*/  @P0 LDG.E R21, desc[UR12][R22.64] ;  /* 0x0000000c16150981 */ /* 0x000168000c1e1900 */
[----:B------:R-:W5:Y:S01]  /*3d90*/  @P0 LDG.E R64, desc[UR12][R38.64] ;  /* 0x0000000c26400981 */ /* 0x000f62000c1e1900 */
[----:B------:R-:W-:Y:S02]  /*3da0*/  LOP3.LUT P0, RZ, R6, 0x400000, RZ, 0xc0, !PT ;  /* 0x0040000006ff7812 */ /* 0x000fe4000780c0ff */
[----:B0-----:R-:W-:Y:S01]  /*3db0*/  CS2R R22, SRZ ;  /* 0x0000000000167805 */ /* 0x001fe2000001ff00 */
[----:B------:R-:W-:Y:S05]  /*3dc0*/  BSSY B0, `(.L_x_1568) ;  /* 0x000001b000007945 */ /* 0x000fea0003800000 */
[----:B------:R0:W5:Y:S05]  /*3dd0*/  @P6 LDG.E R23, desc[UR12][R26.64] ;  /* 0x0000000c1a176981 */ /* 0x00016a000c1e1900 */
[----:B------:R3:W5:Y:S04]  /*3de0*/  @P0 LDG.E R22, desc[UR12][R36.64] ;  /* 0x0000000c24160981 */ /* 0x000768000c1e1900 */
[----:B------:R1:W5:Y:S01]  /*3df0*/  @P0 LDG.E R63, desc[UR12][R24.64] ;  /* 0x0000000c183f0981 */ /* 0x000362000c1e1900 */
[----:B------:R-:W-:-:S02]  /*3e00*/  ISETP.GT.U32.AND P0, PT, R9, 0x1ff, PT ;  /* 0x000001ff0900780c */ /* 0x000fc40003f04070 */
[----:B0-----:R-:W-:Y:S01]  /*3e10*/  CS2R R26, SRZ ;  /* 0x00000000001a7805 */ /* 0x001fe2000001ff00 */
[--C-:B---3--:R-:W-:Y:S02]  /*3e20*/  HADD2.F32 R36, -RZ, R77.reuse.H0_H0 ;  /* 0x2000004dff247230 */ /* 0x108fe40000004100 */
[----:B------:R-:W-:Y:S01]  /*3e30*/  HADD2.F32 R37, -RZ, R77.H1_H1 ;  /* 0x3000004dff257230 */ /* 0x000fe20000004100 */
[----:B-1----:R-:W-:-:S07]  /*3e40*/  CS2R R24, SRZ ;  /* 0x0000000000187805 */ /* 0x002fce000001ff00 */
[----:B------:R-:W-:Y:S05]  /*3e50*/  @P0 BRA `(.L_x_1569) ;  /* 0x0000000000440947 */ /* 0x000fea0003800000 */
        /* <DEDUP_REMOVED lines=17> */
.L_x_1569:
[----:B------:R-:W-:Y:S05]  /*3f70*/  BSYNC B0 ;  /* 0x0000000000007941 */ /* 0x000fea0003800000 */
.L_x_1568:
        /* <DEDUP_REMOVED lines=28> */
.L_x_1570:
        /* <DEDUP_REMOVED lines=34> */
.L_x_1571:
        /* <DEDUP_REMOVED lines=40> */
.L_x_1572:
        /* <DEDUP_REMOVED lines=37> */
.L_x_1573:
        /* <DEDUP_REMOVED lines=37> */
.L_x_1574:
        /* <DEDUP_REMOVED lines=37> */
.L_x_1575:
        /* <DEDUP_REMOVED lines=37> */
.L_x_1576:
        /* <DEDUP_REMOVED lines=37> */
.L_x_1577:
        /* <DEDUP_REMOVED lines=37> */
.L_x_1578:
        /* <DEDUP_REMOVED lines=37> */
.L_x_1579:
        /* <DEDUP_REMOVED lines=37> */
.L_x_1580:
        /* <DEDUP_REMOVED lines=37> */
.L_x_1581:
        /* <DEDUP_REMOVED lines=37> */
.L_x_1582:
        /* <DEDUP_REMOVED lines=37> */
.L_x_1583:
        /* <DEDUP_REMOVED lines=37> */
.L_x_1584:
        /* <DEDUP_REMOVED lines=37> */
.L_x_1585:
        /* <DEDUP_REMOVED lines=37> */
.L_x_1586:
        /* <DEDUP_REMOVED lines=37> */
.L_x_1587:
        /* <DEDUP_REMOVED lines=37> */
.L_x_1588:
        /* <DEDUP_REMOVED lines=37> */
.L_x_1589:
        /* <DEDUP_REMOVED lines=37> */
.L_x_1590:
        /* <DEDUP_REMOVED lines=37> */
.L_x_1591:
        /* <DEDUP_REMOVED lines=37> */
.L_x_1592:
        /* <DEDUP_REMOVED lines=37> */
.L_x_1593:
        /* <DEDUP_REMOVED lines=37> */
.L_x_1594:
        /* <DEDUP_REMOVED lines=37> */
.L_x_1595:
        /* <DEDUP_REMOVED lines=37> */
.L_x_1596:
        /* <DEDUP_REMOVED lines=37> */
.L_x_1597:
        /* <DEDUP_REMOVED lines=37> */
.L_x_1598:
        /* <DEDUP_REMOVED lines=37> */
.L_x_1599:
        /* <DEDUP_REMOVED lines=35> */
.L_x_1600:
        /* <DEDUP_REMOVED lines=33> */
.L_x_1601:
        /* <DEDUP_REMOVED lines=94> */
.L_x_1603:
[----:B------:R-:W-:Y:S05]  /*8e70*/  BSYNC B0 ;  /* 0x0000000000007941 */ /* 0x000fea0003800000 */
.L_x_1602:
        /* <DEDUP_REMOVED lines=81> */
.L_x_1605:
[----:B------:R-:W-:Y:S05]  /*9390*/  BSYNC B0 ;  /* 0x0000000000007941 */ /* 0x000fea0003800000 */
.L_x_1604:
        /* <DEDUP_REMOVED lines=20> */
.L_x_1607:
[----:B------:R-:W-:Y:S05]  /*94e0*/  BSYNC B0 ;  /* 0x0000000000007941 */ /* 0x000fea0003800000 */
.L_x_1606:
        /* <DEDUP_REMOVED lines=36> */
.L_x_1610:
[----:B------:R-:W2:Y:S04]  /*9730*/  LDG.E.STRONG.GPU R38, desc[UR12][R32.64] ;  /* 0x0000000c20267981 */ /* 0x000ea8000c1ef900 */
[----:B--2---:R-:W-:Y:S01]  /*9740*/  CCTL.IVALL ;  /* 0x00000000ff00798f */ /* 0x004fe20002000000 */
[----:B------:R-:W-:Y:S05]  /*9750*/  YIELD ;  /* 0x0000000000007946 */ /* 0x000fea0003800000 */
[----:B------:R-:W-:-:S13]  /*9760*/  ISETP.NE.AND P6, PT, R38, R37, PT ;  /* 0x000000252600720c */ /* 0x000fda0003fc5270 */
[----:B------:R-:W-:Y:S05]  /*9770*/  @P6 BRA `(.L_x_1610) ;  /* 0xfffffffc00ec6947 */ /* 0x000fea000383ffff */
.L_x_1609:
        /* <DEDUP_REMOVED lines=24> */
.L_x_1614:
        /* <DEDUP_REMOVED lines=115> */
.L_x_1613:
        /* <DEDUP_REMOVED lines=63> */
.L_x_1615:
[----:B------:R-:W-:-:S04]  /*a420*/  LOP3.LUT P6, RZ, R6, 0x1, RZ, 0xc0, !PT ;  /* 0x0000000106ff7812 */ /* 0x000fc800078cc0ff */
[----:B------:R-:W-:-:S13]  /*a430*/  ISETP.NE.OR P6, PT, R33, RZ, P6 ;  /* 0x000000ff2100720c */ /* 0x000fda00037c5670 */
[----:B------:R-:W-:Y:S05]  /*a440*/  @!P6 BRA `(.L_x_1611) ;  /* 0x00000000007ce947 */ /* 0x000fea0003800000 */
.L_x_1612:
        /* <DEDUP_REMOVED lines=31> */
.L_x_1611:
        /* <DEDUP_REMOVED lines=10> */
.L_x_1617:
[----:B------:R-:W-:Y:S05]  /*a6e0*/  BSYNC B0 ;  /* 0x0000000000007941 */ /* 0x000fea0003800000 */
.L_x_1616:
        /* <DEDUP_REMOVED lines=17> */
.L_x_1608:
        /* <DEDUP_REMOVED lines=38> */
.L_x_1618:
        /* <DEDUP_REMOVED lines=22> */
.L_x_1620:
[----:B------:R-:W-:Y:S05]  /*abc0*/  BSYNC B0 ;  /* 0x0000000000007941 */ /* 0x000fea0003800000 */
.L_x_1619:
        /* <DEDUP_REMOVED lines=28> */
.L_x_1621:
        /* <DEDUP_REMOVED lines=22> */
.L_x_1623:
[----:B------:R-:W-:Y:S05]  /*aef0*/  BSYNC B0 ;  /* 0x0000000000007941 */ /* 0x000fea0003800000 */
.L_x_1622:
        /* <DEDUP_REMOVED lines=29> */
.L_x_1624:
[----:B------:R-:W-:Y:S01]  /*b0d0*/  LOP3.LUT P0, RZ, R6, 0x4000, RZ, 0xc0, !PT ;  /* 0x0000400006ff7812 */ /* 0x000fe2000780c0ff */
[----:B------:R-:W-:-:S12]  /*b0e0*/  BSSY B0, `(.L_x_1625) ;  /* 0x0000015000007945 */ /* 0x000fd80003800000 */
[----:B------:R-:W-:Y:S05]  /*b0f0*/  @!P0 BRA `(.L_x_1626) ;  /* 0x00000000004c8947 */ /* 0x000fea0003800000 */
[----:B------:R-:W3:Y:S01]  /*b100*/  LDL R32, [R1+0x40] ;  /* 0x0000400001207983 */ /* 0x000ee20000100800 */
[----:B------:R-:W-:Y:S01]  /*b110*/  ULDC.64 UR22, c[0x0][0x288] ;  /* 0x0000a20000167ab9 */ /* 0x000fe20000000a00 */
[----:B01----:R-:W-:Y:S01]  /*b120*/  MOV R33, R31 ;  /* 0x0000001f00217202 */ /* 0x003fe20000000f00 */
[----:B------:R-:W-:-:S04]  /*b130*/  FFMA.FTZ R41, R41, UR6, R36 ;  /* 0x0000000629297c23 */ /* 0x000fc80008010024 */
[----:B------:R-:W-:Y:S01]  /*b140*/  FFMA.FTZ R41, R38, R27, -R41 ;  /* 0x0000001b26297223 */ /* 0x000fe20000010829 */
[----:B---3--:R-:W-:Y:S01]  /*b150*/  IMAD R34, R32, UR22, RZ ;  /* 0x0000001620227c24 */ /* 0x008fe2000f8e02ff */
[----:B------:R-:W-:-:S03]  /*b160*/  MOV R32, R28 ;  /* 0x0000001c00207202 */ /* 0x000fc60000000f00 */
[C---:B------:R-:W-:Y:S02]  /*b170*/  IMAD R35, R121.reuse, UR23, R34 ;  /* 0x0000001779237c24 */ /* 0x040fe4000f8e0222 */
[----:B------:R-:W-:Y:S01]  /*b180*/  IMAD.WIDE.U32 R32, R121, UR22, R32 ;  /* 0x0000001679207c25 */ /* 0x000fe2000f8e0020 */
[----:B------:R-:W-:-:S04]  /*b190*/  ULDC.64 UR22, c[0x0][0x210] ;  /* 0x0000840000167ab9 */ /* 0x000fc80000000a00 */
[----:B------:R-:W-:Y:S02]  /*b1a0*/  IADD3 R35, R33, R35, RZ ;  /* 0x0000002321237210 */ /* 0x000fe40007ffe0ff */
[----:B------:R-:W-:-:S04]  /*b1b0*/  LEA R34, P0, R32, UR22, 0x1 ;  /* 0x0000001620227c11 */ /* 0x000fc8000f8008ff */
[----:B------:R-:W-:Y:S01]  /*b1c0*/  LEA.HI.X R35, R32, UR23, R35, 0x1, P0 ;  /* 0x0000001720237c11 */ /* 0x000fe200080f0c23 */
[----:B------:R-:W-:-:S04]  /*b1d0*/  FFMA.FTZ R32, R45, UR6, R36 ;  /* 0x000000062d207c23 */ /* 0x000fc80008010024 */
[----:B------:R-:W-:-:S04]  /*b1e0*/  FFMA.FTZ R32, R39, R24, -R32 ;  /* 0x0000001827207223 */ /* 0x000fc80000010820 */
[----:B------:R-:W-:Y:S01]  /*b1f0*/  FMUL.FTZ R33, R32, UR20 ;  /* 0x0000001420217c20 */ /* 0x000fe20008410000 */
[----:B------:R-:W-:-:S05]  /*b200*/  FMUL.FTZ R32, R41, UR20 ;  /* 0x0000001429207c20 */ /* 0x000fca0008410000 */
[----:B------:R-:W-:-:S05]  /*b210*/  F2FP.F16.F32.PACK_AB R33, R32, R33 ;  /* 0x000000212021723e */ /* 0x000fca00000000ff */
[----:B------:R3:W-:Y:S02]  /*b220*/  STG.E desc[UR12][R34.64], R33 ;  /* 0x0000002122007986 */ /* 0x0007e4000c10190c */
.L_x_1626:
[----:B------:R-:W-:Y:S05]  /*b230*/  BSYNC B0 ;  /* 0x0000000000007941 */ /* 0x000fea0003800000 */
.L_x_1625:
        /* <DEDUP_REMOVED lines=28> */
.L_x_1627:
[----:B------:R-:W-:Y:S01]  /*b400*/  LOP3.LUT P0, RZ, R6, 0x2000, RZ, 0xc0, !PT ;  /* 0x0000200006ff7812 */ /* 0x000fe2000780c0ff */
[----:B------:R-:W-:-:S12]  /*b410*/  BSSY B0, `(.L_x_1628) ;  /* 0x0000015000007945 */ /* 0x000fd80003800000 */
[----:B------:R-:W-:Y:S05]  /*b420*/  @!P0 BRA `(.L_x_1629) ;  /* 0x00000000004c8947 */ /* 0x000fea0003800000 */
[----:B------:R-:W4:Y:S01]  /*b430*/  LDL R32, [R1+0x3c] ;  /* 0x00003c0001207983 */ /* 0x000f220000100800 */
[----:B------:R-:W-:Y:S01]  /*b440*/  ULDC.64 UR22, c[0x0][0x288] ;  /* 0x0000a20000167ab9 */ /* 0x000fe20000000a00 */
[----:B01-3--:R-:W-:Y:S01]  /*b450*/  MOV R33, R31 ;  /* 0x0000001f00217202 */ /* 0x00bfe20000000f00 */
[----:B------:R-:W-:-:S04]  /*b460*/  FFMA.FTZ R41, R41, UR6, R36 ;  /* 0x0000000629297c23 */ /* 0x000fc80008010024 */
[----:B------:R-:W-:Y:S01]  /*b470*/  FFMA.FTZ R41, R38, R27, -R41 ;  /* 0x0000001b26297223 */ /* 0x000fe20000010829 */
[----:B----4-:R-:W-:Y:S01]  /*b480*/  IMAD R35, R32, UR22, RZ ;  /* 0x0000001620237c24 */ /* 0x010fe2000f8e02ff */
        /* <DEDUP_REMOVED lines=13> */
.L_x_1629:
[----:B------:R-:W-:Y:S05]  /*b560*/  BSYNC B0 ;  /* 0x0000000000007941 */ /* 0x000fea0003800000 */
.L_x_1628:
        /* <DEDUP_REMOVED lines=30> */
.L_x_1630:
[----:B------:R-:W-:Y:S01]  /*b750*/  LOP3.LUT P0, RZ, R6, 0x1000, RZ, 0xc0, !PT ;  /* 0x0000100006ff7812 */ /* 0x000fe2000780c0ff */
[----:B------:R-:W-:-:S12]  /*b760*/  BSSY B0, `(.L_x_1631) ;  /* 0x0000015000007945 */ /* 0x000fd80003800000 */
[----:B------:R-:W-:Y:S05]  /*b770*/  @!P0 BRA `(.L_x_1632) ;  /* 0x00000000004c8947 */ /* 0x000fea0003800000 */
[----:B------:R-:W5:Y:S01]  /*b780*/  LDL R32, [R1+0x38] ;  /* 0x0000380001207983 */ /* 0x000f620000100800 */
[----:B------:R-:W-:Y:S01]  /*b790*/  ULDC.64 UR22, c[0x0][0x288] ;  /* 0x0000a20000167ab9 */ /* 0x000fe20000000a00 */
[----:B01-34-:R-:W-:Y:S01]  /*b7a0*/  MOV R33, R31 ;  /* 0x0000001f00217202 */ /* 0x01bfe20000000f00 */
[----:B------:R-:W-:-:S04]  /*b7b0*/  FFMA.FTZ R41, R41, UR6, R36 ;  /* 0x0000000629297c23 */ /* 0x000fc80008010024 */
[----:B------:R-:W-:Y:S01]  /*b7c0*/  FFMA.FTZ R41, R96, R27, -R41 ;  /* 0x0000001b60297223 */ /* 0x000fe20000010829 */
[----:B-----5:R-:W-:Y:S01]  /*b7d0*/  IMAD R34, R32, UR22, RZ ;  /* 0x0000001620227c24 */ /* 0x020fe2000f8e02ff */
        /* <DEDUP_REMOVED lines=13> */
.L_x_1632:
[----:B------:R-:W-:Y:S05]  /*b8b0*/  BSYNC B0 ;  /* 0x0000000000007941 */ /* 0x000fea0003800000 */
.L_x_1631:
        /* <DEDUP_REMOVED lines=28> */
.L_x_1633:
        /* <DEDUP_REMOVED lines=22> */
.L_x_1635:
[----:B------:R-:W-:Y:S05]  /*bbe0*/  BSYNC B0 ;  /* 0x0000000000007941 */ /* 0x000fea0003800000 */
.L_x_1634:
        /* <DEDUP_REMOVED lines=28> */
.L_x_1636:
        /* <DEDUP_REMOVED lines=22> */
.L_x_1638:
[----:B------:R-:W-:Y:S05]  /*bf10*/  BSYNC B0 ;  /* 0x0000000000007941 */ /* 0x000fea0003800000 */
.L_x_1637:
        /* <DEDUP_REMOVED lines=28> */
.L_x_1639:
        /* <DEDUP_REMOVED lines=22> */
.L_x_1641:
[----:B------:R-:W-:Y:S05]  /*c240*/  BSYNC B0 ;  /* 0x0000000000007941 */ /* 0x000fea0003800000 */
.L_x_1640:
        /* <DEDUP_REMOVED lines=28> */
.L_x_1642:
        /* <DEDUP_REMOVED lines=22> */
.L_x_1644:
[----:B------:R-:W-:Y:S05]  /*c570*/  BSYNC B0 ;  /* 0x0000000000007941 */ /* 0x000fea0003800000 */
.L_x_1643:
        /* <DEDUP_REMOVED lines=28> */
.L_x_1645:
        /* <DEDUP_REMOVED lines=22> */
.L_x_1647:
[----:B------:R-:W-:Y:S05]  /*c8a0*/  BSYNC B0 ;  /* 0x0000000000007941 */ /* 0x000fea0003800000 */
.L_x_1646:
        /* <DEDUP_REMOVED lines=28> */
.L_x_1648:
        /* <DEDUP_REMOVED lines=22> */
.L_x_1650:
[----:B------:R-:W-:Y:S05]  /*cbd0*/  BSYNC B0 ;  /* 0x0000000000007941 */ /* 0x000fea0003800000 */
.L_x_1649:
        /* <DEDUP_REMOVED lines=28> */
.L_x_1651:
        /* <DEDUP_REMOVED lines=22> */
.L_x_1653:
[----:B------:R-:W-:Y:S05]  /*cf00*/  BSYNC B0 ;  /* 0x0000000000007941 */ /* 0x000fea0003800000 */
.L_x_1652:
        /* <DEDUP_REMOVED lines=28> */
.L_x_1654:
        /* <DEDUP_REMOVED lines=22> */
.L_x_1656:
[----:B------:R-:W-:Y:S05]  /*d230*/  BSYNC B0 ;  /* 0x0000000000007941 */ /* 0x000fea0003800000 */
.L_x_1655:
        /* <DEDUP_REMOVED lines=28> */
.L_x_1657:
        /* <DEDUP_REMOVED lines=22> */
.L_x_1659:
[----:B------:R-:W-:Y:S05]  /*d560*/  BSYNC B0 ;  /* 0x0000000000007941 */ /* 0x000fea0003800000 */
.L_x_1658:
        /* <DEDUP_REMOVED lines=28> */
.L_x_1660:
        /* <DEDUP_REMOVED lines=22> */
.L_x_1662:
[----:B------:R-:W-:Y:S05]  /*d890*/  BSYNC B0 ;  /* 0x0000000000007941 */ /* 0x000fea0003800000 */
.L_x_1661:
        /* <DEDUP_REMOVED lines=28> */
.L_x_1663:
        /* <DEDUP_REMOVED lines=22> */
.L_x_1665:
[----:B------:R-:W-:Y:S05]  /*dbc0*/  BSYNC B0 ;  /* 0x0000000000007941 */ /* 0x000fea0003800000 */
.L_x_1664:
[----:B------:R-:W-:Y:S01]  /*dbd0*/  ISETP.NE.AND P6, PT, RZ, UR18, PT ;  /* 0x00000012ff007c0c */ /* 0x000fe2000bfc5270 */
[----:B------:R-:W-:Y:S01]  /*dbe0*/  FADD.FTZ R13, R2, -UR16 ;  /* 0x80000010020d7e21 */ /* 0x000fe20008010000 */
[----:B------:R-:W-:Y:S01]  /*dbf0*/  FADD.FTZ R15, R15, -UR16 ;  /* 0x800000100f0f7e21 */ /* 0x000fe20008010000 */
[----:B0-----:R-:W-:Y:S02]  /*dc00*/  HADD2.F32 R11, -RZ, R72.H0_H0 ;  /* 0x20000048ff0b7230 */ /* 0x001fe40000004100 */
[----:B------:R-:W-:Y:S02]  /*dc10*/  HADD2.F32 R2, -RZ, R16.H0_H0 ;  /* 0x20000010ff027230 */ /* 0x000fe40000004100 */
        /* <DEDUP_REMOVED lines=23> */
.L_x_1666:
[----:B------:R-:W-:Y:S04]  /*dd90*/  BSSY B0, `(.L_x_1667) ;  /* 0x0000015000007945 */ /* 0x000fe80003800000 */
        /* <DEDUP_REMOVED lines=20> */
.L_x_1668:
[----:B------:R-:W-:Y:S05]  /*dee0*/  BSYNC B0 ;  /* 0x0000000000007941 */ /* 0x000fea0003800000 */
.L_x_1667:
[----:B------:R-:W-:Y:S01]  /*def0*/  FADD.FTZ R15, R2, -UR16 ;  /* 0x80000010020f7e21 */ /* 0x000fe20008010000 */
[----:B------:R-:W-:Y:S01]  /*df00*/  FADD.FTZ R16, R16, -UR16 ;  /* 0x8000001010107e21 */ /* 0x000fe20008010000 */
[--C-:B------:R-:W-:Y:S02]  /*df10*/  HADD2.F32 R13, -RZ, R69.reuse.H0_H0 ;  /* 0x20000045ff0d7230 */ /* 0x100fe40000004100 */
[----:B01-34-:R-:W-:Y:S02]  /*df20*/  HADD2.F32 R34, -RZ, R69.H1_H1 ;  /* 0x30000045ff227230 */ /* 0x01bfe40000004100 */
        /* <DEDUP_REMOVED lines=23> */
.L_x_1669:
[----:B------:R-:W-:Y:S04]  /*e0a0*/  BSSY B0, `(.L_x_1670) ;  /* 0x0000015000007945 */ /* 0x000fe80003800000 */
[----:B------:R-:W-:Y:S05]  /*e0b0*/  @!P4 BRA `(.L_x_1671) ;  /* 0x00000000004cc947 */ /* 0x000fea0003800000 */
[----:B------:R-:W3:Y:S01]  /*e0c0*/  LDL R15, [R1+0x4] ;  /* 0x00000400010f7983 */ /* 0x000ee20000100800 */
[----:B------:R-:W-:Y:S01]  /*e0d0*/  ULDC.64 UR22, c[0x0][0x288] ;  /* 0x0000a20000167ab9 */ /* 0x000fe20000000a00 */
[----:B------:R-:W-:Y:S02]  /*e0e0*/  MOV R16, R28 ;  /* 0x0000001c00107202 */ /* 0x000fe40000000f00 */
[----:B------:R-:W-:-:S03]  /*e0f0*/  MOV R17, R31 ;  /* 0x0000001f00117202 */ /* 0x000fc60000000f00 */
[----:B------:R-:W-:-:S04]  /*e100*/  IMAD.WIDE.U32 R16, R106, UR22, R16 ;  /* 0x000000166a107c25 */ /* 0x000fc8000f8e0010 */
[----:B---3--:R-:W-:-:S04]  /*e110*/  IMAD R15, R15, UR22, RZ ;  /* 0x000000160f0f7c24 */ /* 0x008fc8000f8e02ff */
        /* <DEDUP_REMOVED lines=13> */
.L_x_1671:
[----:B------:R-:W-:Y:S05]  /*e1f0*/  BSYNC B0 ;  /* 0x0000000000007941 */ /* 0x000fea0003800000 */
.L_x_1670:
[----:B------:R-:W-:Y:S01]  /*e200*/  FADD.FTZ R2, R2, -UR16 ;  /* 0x8000001002027e21 */ /* 0x000fe20008010000 */
[----:B------:R-:W-:Y:S01]  /*e210*/  FADD.FTZ R11, R11, -UR16 ;  /* 0x800000100b0b7e21 */ /* 0x000fe20008010000 */
[--C-:B0-----:R-:W-:Y:S02]  /*e220*/  HADD2.F32 R13, -RZ, R68.reuse.H0_H0 ;  /* 0x20000044ff0d7230 */ /* 0x101fe40000004100 */
        /* <DEDUP_REMOVED lines=24> */
.L_x_1672:
[----:B------:R-:W-:Y:S04]  /*e3b0*/  BSSY B0, `(.L_x_1673) ;  /* 0x0000015000007945 */ /* 0x000fe80003800000 */
[----:B------:R-:W-:Y:S05]  /*e3c0*/  @!P3 BRA `(.L_x_1674) ;  /* 0x00000000004cb947 */ /* 0x000fea0003800000 */
[----:B------:R-:W3:Y:S01]  /*e3d0*/  LDL R2, [R1] ;  /* 0x0000000001027983 */ /* 0x000ee20000100800 */
[----:B------:R-:W-:Y:S01]  /*e3e0*/  ULDC.64 UR22, c[0x0][0x288] ;  /* 0x0000a20000167ab9 */ /* 0x000fe20000000a00 */
[----:B------:R-:W-:Y:S02]  /*e3f0*/  MOV R16, R28 ;  /* 0x0000001c00107202 */ /* 0x000fe40000000f00 */
[----:B------:R-:W-:-:S03]  /*e400*/  MOV R17, R31 ;  /* 0x0000001f00117202 */ /* 0x000fc60000000f00 */
[----:B------:R-:W-:-:S04]  /*e410*/  IMAD.WIDE.U32 R16, R105, UR22, R16 ;  /* 0x0000001669107c25 */ /* 0x000fc8000f8e0010 */
[----:B---3--:R-:W-:-:S04]  /*e420*/  IMAD R2, R2, UR22, RZ ;  /* 0x0000001602027c24 */ /* 0x008fc8000f8e02ff */
[----:B------:R-:W-:Y:S01]  /*e430*/  IMAD R11, R105, UR23, R2 ;  /* 0x00000017690b7c24 */ /* 0x000fe2000f8e0202 */
[----:B------:R-:W-:Y:S01]  /*e440*/  ULDC.64 UR22, c[0x0][0x210] ;  /* 0x0000840000167ab9 */ /* 0x000fe20000000a00 */
[----:B------:R-:W-:Y:S01]  /*e450*/  FFMA.FTZ R2, R39, UR6, R36 ;  /* 0x0000000627027c23 */ /* 0x000fe20008010024 */
[----:B------:R-:W-:Y:S02]  /*e460*/  LEA R32, P0, R16, UR22, 0x1 ;  /* 0x0000001610207c11 */ /* 0x000fe4000f8008ff */
[----:B------:R-:W-:Y:S01]  /*e470*/  IADD3 R11, R17, R11, RZ ;  /* 0x0000000b110b7210 */ /* 0x000fe20007ffe0ff */
[----:B------:R-:W-:-:S03]  /*e480*/  FFMA.FTZ R2, R13, R24, -R2 ;  /* 0x000000180d027223 */ /* 0x000fc60000010802 */
[----:B------:R-:W-:Y:S01]  /*e490*/  LEA.HI.X R33, R16, UR23, R11, 0x1, P0 ;  /* 0x0000001710217c11 */ /* 0x000fe200080f0c0b */
[----:B------:R-:W-:-:S04]  /*e4a0*/  FFMA.FTZ R11, R41, UR6, R36 ;  /* 0x00000006290b7c23 */ /* 0x000fc80008010024 */
[----:B------:R-:W-:Y:S01]  /*e4b0*/  FFMA.FTZ R68, R68, R27, -R11 ;  /* 0x0000001b44447223 */ /* 0x000fe2000001080b */
[----:B------:R-:W-:-:S03]  /*e4c0*/  FMUL.FTZ R11, R2, UR20 ;  /* 0x00000014020b7c20 */ /* 0x000fc60008410000 */
[----:B------:R-:W-:-:S05]  /*e4d0*/  FMUL.FTZ R2, R68, UR20 ;  /* 0x0000001444027c20 */ /* 0x000fca0008410000 */
[----:B------:R-:W-:-:S05]  /*e4e0*/  F2FP.F16.F32.PACK_AB R11, R2, R11 ;  /* 0x0000000b020b723e */ /* 0x000fca00000000ff */
[----:B------:R0:W-:Y:S02]  /*e4f0*/  STG.E desc[UR12][R32.64], R11 ;  /* 0x0000000b20007986 */ /* 0x0001e4000c10190c */
.L_x_1674:
[----:B------:R-:W-:Y:S05]  /*e500*/  BSYNC B0 ;  /* 0x0000000000007941 */ /* 0x000fea0003800000 */
.L_x_1673:
        /* <DEDUP_REMOVED lines=27> */
.L_x_1675:
        /* <DEDUP_REMOVED lines=20> */
.L_x_1677:
[----:B------:R-:W-:Y:S05]  /*e800*/  BSYNC B0 ;  /* 0x0000000000007941 */ /* 0x000fea0003800000 */
.L_x_1676:
        /* <DEDUP_REMOVED lines=27> */
.L_x_1678:
[----:B------:R-:W-:Y:S04]  /*e9c0*/  BSSY B0, `(.L_x_1679) ;  /* 0x0000014000007945 */ /* 0x000fe80003800000 */
[----:B------:R-:W-:Y:S05]  /*e9d0*/  @!P1 BRA `(.L_x_1680) ;  /* 0x0000000000489947 */ /* 0x000fea0003800000 */
[----:B------:R-:W-:Y:S01]  /*e9e0*/  ULDC.64 UR22, c[0x0][0x288] ;  /* 0x0000a20000167ab9 */ /* 0x000fe20000000a00 */
[----:B------:R-:W-:Y:S01]  /*e9f0*/  MOV R16, R28 ;  /* 0x0000001c00107202 */ /* 0x000fe20000000f00 */
[----:B------:R-:W-:Y:S01]  /*ea00*/  IMAD R2, R124, UR22, RZ ;  /* 0x000000167c027c24 */ /* 0x000fe2000f8e02ff */
[----:B------:R-:W-:-:S03]  /*ea10*/  MOV R17, R31 ;  /* 0x0000001f00117202 */ /* 0x000fc60000000f00 */
[----:B------:R-:W-:Y:S02]  /*ea20*/  IMAD R13, R123, UR23, R2 ;  /* 0x000000177b0d7c24 */ /* 0x000fe4000f8e0202 */
[----:B------:R-:W-:Y:S01]  /*ea30*/  FFMA.FTZ R2, R35, UR6, R36 ;  /* 0x0000000623027c23 */ /* 0x000fe20008010024 */
[----:B------:R-:W-:Y:S01]  /*ea40*/  IMAD.WIDE.U32 R16, R123, UR22, R16 ;  /* 0x000000167b107c25 */ /* 0x000fe2000f8e0010 */
[----:B------:R-:W-:-:S03]  /*ea50*/  ULDC.64 UR22, c[0x0][0x210] ;  /* 0x0000840000167ab9 */ /* 0x000fc60000000a00 */
[----:B------:R-:W-:Y:S01]  /*ea60*/  FFMA.FTZ R2, R11, R24, -R2 ;  /* 0x000000180b027223 */ /* 0x000fe20000010802 */
[----:B------:R-:W-:Y:S02]  /*ea70*/  IADD3 R13, R17, R13, RZ ;  /* 0x0000000d110d7210 */ /* 0x000fe40007ffe0ff */
[----:B------:R-:W-:Y:S01]  /*ea80*/  LEA R18, P0, R16, UR22, 0x1 ;  /* 0x0000001610127c11 */ /* 0x000fe2000f8008ff */
[----:B------:R-:W-:-:S03]  /*ea90*/  FMUL.FTZ R11, R2, UR20 ;  /* 0x00000014020b7c20 */ /* 0x000fc60008410000 */
[----:B------:R-:W-:Y:S01]  /*eaa0*/  LEA.HI.X R19, R16, UR23, R13, 0x1, P0 ;  /* 0x0000001710137c11 */ /* 0x000fe200080f0c0d */
[----:B------:R-:W-:-:S04]  /*eab0*/  FFMA.FTZ R13, R41, UR6, R36 ;  /* 0x00000006290d7c23 */ /* 0x000fc80008010024 */
[----:B------:R-:W-:-:S04]  /*eac0*/  FFMA.FTZ R13, R66, R27, -R13 ;  /* 0x0000001b420d7223 */ /* 0x000fc8000001080d */
[----:B------:R-:W-:-:S05]  /*ead0*/  FMUL.FTZ R2, R13, UR20 ;  /* 0x000000140d027c20 */ /* 0x000fca0008410000 */
[----:B------:R-:W-:-:S05]  /*eae0*/  F2FP.F16.F32.PACK_AB R11, R2, R11 ;  /* 0x0000000b020b723e */ /* 0x000fca00000000ff */
[----:B------:R0:W-:Y:S02]  /*eaf0*/  STG.E desc[UR12][R18.64], R11 ;  /* 0x0000000b12007986 */ /* 0x0001e4000c10190c */
.L_x_1680:
[----:B------:R-:W-:Y:S05]  /*eb00*/  BSYNC B0 ;  /* 0x0000000000007941 */ /* 0x000fea0003800000 */
.L_x_1679:
        /* <DEDUP_REMOVED lines=27> */
.L_x_1681:
        /* <DEDUP_REMOVED lines=23> */
.L_x_1683:
[----:B------:R-:W-:Y:S05]  /*ee30*/  BSYNC B0 ;  /* 0x0000000000007941 */ /* 0x000fea0003800000 */
.L_x_1682:
        /* <DEDUP_REMOVED lines=28> */
.L_x_1684:
        /* <DEDUP_REMOVED lines=23> */
.L_x_1686:
[----:B------:R-:W-:Y:S05]  /*f170*/  BSYNC B0 ;  /* 0x0000000000007941 */ /* 0x000fea0003800000 */
.L_x_1685:
[----:B------:R-:W-:Y:S01]  /*f180*/  ISETP.NE.AND P0, PT, RZ, UR18, PT ;  /* 0x00000012ff007c0c */ /* 0x000fe2000bf05270 */
[----:B------:R-:W-:Y:S01]  /*f190*/  FADD.FTZ R32, R32, -UR16 ;  /* 0x8000001020207e21 */ /* 0x000fe20008010000 */
[----:B------:R-:W-:Y:S01]  /*f1a0*/  FADD.FTZ R22, R22, -UR16 ;  /* 0x8000001016167e21 */ /* 0x000fe20008010000 */
[--C-:B------:R-:W-:Y:S02]  /*f1b0*/  HADD2.F32 R34, -RZ, R23.reuse.H0_H0 ;  /* 0x20000017ff227230 */ /* 0x100fe40000004100 */
[----:B------:R-:W-:Y:S02]  /*f1c0*/  HADD2.F32 R35, -RZ, R23.H1_H1 ;  /* 0x30000017ff237230 */ /* 0x000fe40000004100 */
[----:B------:R-:W-:Y:S01]  /*f1d0*/  FMUL.FTZ R23, R32, UR20 ;  /* 0x0000001420177c20 */ /* 0x000fe20008410000 */
[--C-:B0-----:R-:W-:Y:S02]  /*f1e0*/  HADD2.F32 R11, -RZ, R63.reuse.H0_H0 ;  /* 0x2000003fff0b7230 */ /* 0x101fe40000004100 */
        /* <DEDUP_REMOVED lines=21> */
.L_x_1687:
        /* <DEDUP_REMOVED lines=23> */
.L_x_1689:
[----:B------:R-:W-:Y:S05]  /*f4b0*/  BSYNC B0 ;  /* 0x0000000000007941 */ /* 0x000fea0003800000 */
.L_x_1688:
[----:B------:R-:W-:Y:S01]  /*f4c0*/  ISETP.NE.AND P0, PT, RZ, UR18, PT ;  /* 0x00000012ff007c0c */ /* 0x000fe2000bf05270 */
[----:B------:R-:W-:Y:S01]  /*f4d0*/  FADD.FTZ R34, R34, -UR16 ;  /* 0x8000001022227e21 */ /* 0x000fe20008010000 */
[----:B------:R-:W-:Y:S01]  /*f4e0*/  FADD.FTZ R35, R35, -UR16 ;  /* 0x8000001023237e21 */ /* 0x000fe20008010000 */
[--C-:B0-----:R-:W-:Y:S02]  /*f4f0*/  HADD2.F32 R11, -RZ, R62.reuse.H0_H0 ;  /* 0x2000003eff0b7230 */ /* 0x101fe40000004100 */
[----:B------:R-:W-:Y:S02]  /*f500*/  HADD2.F32 R62, -RZ, R62.H1_H1 ;  /* 0x3000003eff3e7230 */ /* 0x000fe40000004100 */
[----:B------:R-:W-:Y:S01]  /*f510*/  FMUL.FTZ R23, R34, UR20 ;  /* 0x0000001422177c20 */ /* 0x000fe20008410000 */
[----:B------:R-:W-:Y:S02]  /*f520*/  HADD2.F32 R22, -RZ, R5.H0_H0 ;  /* 0x20000005ff167230 */ /* 0x000fe40000004100 */
[----:B------:R-:W-:-:S03]  /*f530*/  FMUL.FTZ R35, R35, UR20 ;  /* 0x0000001423237c20 */ /* 0x000fc60008410000 */
        /* <DEDUP_REMOVED lines=19> */
.L_x_1690:
        /* <DEDUP_REMOVED lines=23> */
.L_x_1692:
[----:B------:R-:W-:Y:S05]  /*f7e0*/  BSYNC B0 ;  /* 0x0000000000007941 */ /* 0x000fea0003800000 */
.L_x_1691:
[----:B------:R-:W-:Y:S01]  /*f7f0*/  ISETP.NE.AND P6, PT, RZ, UR18, PT ;  /* 0x00000012ff007c0c */ /* 0x000fe2000bfc5270 */
[----:B------:R-:W-:Y:S01]  /*f800*/  HADD2.F32 R5, -RZ, R5.H1_H1 ;  /* 0x30000005ff057230 */ /* 0x000fe20000004100 */
[----:B------:R-:W-:Y:S01]  /*f810*/  IADD3 R32, R7, 0x190, RZ ;  /* 0x0000019007207810 */ /* 0x000fe20007ffe0ff */
[----:B------:R-:W-:Y:S01]  /*f820*/  FADD.FTZ R22, R22, -UR16 ;  /* 0x8000001016167e21 */ /* 0x000fe20008010000 */
[----:B------:R-:W-:Y:S01]  /*f830*/  ULDC.64 UR22, c[0x0][0x290] ;  /* 0x0000a40000167ab9 */ /* 0x000fe20000000a00 */
[--C-:B0-----:R-:W-:Y:S02]  /*f840*/  HADD2.F32 R11, -RZ, R61.reuse.H0_H0 ;  /* 0x2000003dff0b7230 */ /* 0x101fe40000004100 */
[----:B------:R-:W-:Y:S01]  /*f850*/  FADD.FTZ R5, R5, -UR16 ;  /* 0x8000001005057e21 */ /* 0x000fe20008010000 */
[----:B------:R-:W-:Y:S01]  /*f860*/  HADD2.F32 R2, -RZ, R61.H1_H1 ;  /* 0x3000003dff027230 */ /* 0x000fe20000004100 */
[----:B------:R-:W-:Y:S01]  /*f870*/  SHF.R.S32.HI R33, RZ, 0x1f, R32 ;  /* 0x0000001fff217819 */ /* 0x000fe20000011420 */
[----:B------:R-:W-:Y:S01]  /*f880*/  FMUL.FTZ R21, R22, UR20 ;  /* 0x0000001416157c20 */ /* 0x000fe20008410000 */
[----:B------:R-:W-:-:S02]  /*f890*/  FMUL.FTZ R23, R5, UR20 ;  /* 0x0000001405177c20 */ /* 0x000fc40008410000 */
        /* <DEDUP_REMOVED lines=19> */
.L_x_1693:
        /* <DEDUP_REMOVED lines=25> */
.L_x_1695:
[----:B------:R-:W-:Y:S05]  /*fb60*/  BSYNC B0 ;  /* 0x0000000000007941 */ /* 0x000fea0003800000 */
.L_x_1694:
        /* <DEDUP_REMOVED lines=27> */
.L_x_1696:
        /* <DEDUP_REMOVED lines=11> */
[C---:B0-----:R-:W-:Y:S02]  /*fdd0*/  IMAD R5, R35.reuse, UR25, R4 ;  /* 0x0000001923057c24 */ /* 0x041fe4000f8e0204 */
        /* <DEDUP_REMOVED lines=13> */
.L_x_1698:
[----:B------:R-:W-:Y:S05]  /*feb0*/  BSYNC B0 ;  /* 0x0000000000007941 */ /* 0x000fea0003800000 */
.L_x_1697:
[----:B------:R-:W-:Y:S01]  /*fec0*/  IADD3 R23, R7, 0x1b0, RZ ;  /* 0x000001b007177810 */ /* 0x000fe20007ffe0ff */
[----:B------:R-:W-:Y:S01]  /*fed0*/  FADD.FTZ R13, R13, -UR16 ;  /* 0x800000100d0d7e21 */ /* 0x000fe20008010000 */
[----:B------:R-:W-:Y:S01]  /*fee0*/  FADD.FTZ R15, R15, -UR16 ;  /* 0x800000100f0f7e21 */ /* 0x000fe20008010000 */
[--C-:B------:R-:W-:Y:S01]  /*fef0*/  HADD2.F32 R11, -RZ, R59.reuse.H0_H0 ;  /* 0x2000003bff0b7230 */ /* 0x100fe20000004100 */
[----:B------:R-:W-:Y:S01]  /*ff00*/  SHF.R.S32.HI R22, RZ, 0x1f, R23 ;  /* 0x0000001fff167819 */ /* 0x000fe20000011417 */
[----:B0-----:R-:W-:Y:S02]  /*ff10*/  HADD2.F32 R16, -RZ, R59.H1_H1 ;  /* 0x3000003bff107230 */ /* 0x001fe40000004100 */
[----:B------:R-:W-:Y:S01]  /*ff20*/  FMUL.FTZ R19, R13, UR20 ;  /* 0x000000140d137c20 */ /* 0x000fe20008410000 */
[----:B------:R-:W-:Y:S01]  /*ff30*/  FMUL.FTZ R21, R15, UR20 ;  /* 0x000000140f157c20 */ /* 0x000fe20008410000 */
        /* <DEDUP_REMOVED lines=19> */
.L_x_1699:
        /* <DEDUP_REMOVED lines=10> */
[----:B-1----:R-:W-:-:S03]  /*10110*/  MOV R3, R31 ;  /* 0x0000001f00037202 */ /* 0x002fc60000000f00 */
        /* <DEDUP_REMOVED lines=14> */
.L_x_1701:
[----:B------:R-:W-:Y:S05]  /*10200*/  BSYNC B0 ;  /* 0x0000000000007941 */ /* 0x000fea0003800000 */
.L_x_1700:
        /* <DEDUP_REMOVED lines=27> */
.L_x_1702:
        /* <DEDUP_REMOVED lines=10> */
[----:B01----:R-:W-:-:S03]  /*10460*/  MOV R3, R31 ;  /* 0x0000001f00037202 */ /* 0x003fc60000000f00 */
        /* <DEDUP_REMOVED lines=14> */
.L_x_1704:
[----:B------:R-:W-:Y:S05]  /*10550*/  BSYNC B0 ;  /* 0x0000000000007941 */ /* 0x000fea0003800000 */
.L_x_1703:
        /* <DEDUP_REMOVED lines=27> */
.L_x_1705:
        /* <DEDUP_REMOVED lines=8> */
[----:B01-3--:R-:W-:Y:S01]  /*10790*/  MOV R4, R28 ;  /* 0x0000001c00047202 */ /* 0x00bfe20000000f00 */
        /* <DEDUP_REMOVED lines=16> */
.L_x_1707:
[----:B------:R-:W-:Y:S05]  /*108a0*/  BSYNC B0 ;  /* 0x0000000000007941 */ /* 0x000fea0003800000 */
.L_x_1706:
        /* <DEDUP_REMOVED lines=10> */
[----:B----4-:R-:W-:-:S03]  /*10950*/  FFMA.FTZ R2, R21, R27, R26 ;  /* 0x0000001b15027223 */ /* 0x010fc6000001001a */
[----:B01-3--:R-:W-:Y:S01]  /*10960*/  FMUL.FTZ R3, R0, -1.4426950216293334961 ;  /* 0xbfb8aa3b00037820 */ /* 0x00bfe20000410000 */
        /* <DEDUP_REMOVED lines=15> */
.L_x_1708:
        /* <DEDUP_REMOVED lines=10> */
[----:B01-3--:R-:W-:Y:S01]  /*10b00*/  MOV R4, R28 ;  /* 0x0000001c00047202 */ /* 0x00bfe20000000f00 */
[----:B------:R-:W-:Y:S01]  /*10b10*/  IMAD R0, R16, UR24, RZ ;  /* 0x0000001810007c24 */ /* 0x000fe2000f8e02ff */
[----:B----4-:R-:W-:-:S03]  /*10b20*/  MOV R5, R31 ;  /* 0x0000001f00057202 */ /* 0x010fc60000000f00 */
        /* <DEDUP_REMOVED lines=14> */
.L_x_1710:
[----:B------:R-:W-:Y:S05]  /*10c10*/  BSYNC B0 ;  /* 0x0000000000007941 */ /* 0x000fea0003800000 */
.L_x_1709:
        /* <DEDUP_REMOVED lines=27> */
.L_x_1711:
        /* <DEDUP_REMOVED lines=24> */
.L_x_1713:
[----:B------:R-:W-:Y:S05]  /*10f50*/  BSYNC B0 ;  /* 0x0000000000007941 */ /* 0x000fea0003800000 */
.L_x_1712:
        /* <DEDUP_REMOVED lines=8> */
.L_x_1567:
        /* <DEDUP_REMOVED lines=23> */
.L_x_1716:
[----:B------:R-:W-:Y:S05]  /*11150*/  BSYNC B0 ;  /* 0x0000000000007941 */ /* 0x000fea0003800000 */
.L_x_1715:
[----:B------:R-:W-:Y:S05]  /*11160*/  @P0 EXIT ;  /* 0x000000000000094d */ /* 0x000fea0003800000 */
[----:B------:R-:W-:Y:S05]  /*11170*/  @P2 BRA `(.L_x_1717) ;  /* 0x0000000000202947 */ /* 0x000fea0003800000 */
[----:B------:R-:W-:-:S05]  /*11180*/  IMAD R0, R4, R7, RZ ;  /* 0x0000000704007224 */ /* 0x000fca00078e02ff */
[----:B------:R-:W-:-:S13]  /*11190*/  ISETP.NE.AND P0, PT, R0, -0x1, PT ;  /* 0xffffffff0000780c */ /* 0x000fda0003f05270 */
[----:B------:R-:W-:Y:S05]  /*111a0*/  @!P0 BRA `(.L_x_1717) ;  /* 0x0000000000148947 */ /* 0x000fea0003800000 */
.L_x_1718:
[----:B0-----:R-:W2:Y:S04]  /*111b0*/  LDG.E.STRONG.GPU R5, desc[UR12][R2.64] ;  /* 0x0000000c02057981 */ /* 0x001ea8000c1ef900 */
[----:B--2---:R-:W-:Y:S01]  /*111c0*/  CCTL.IVALL ;  /* 0x00000000ff00798f */ /* 0x004fe20002000000 */
[----:B------:R-:W-:Y:S05]  /*111d0*/  YIELD ;  /* 0x0000000000007946 */ /* 0x000fea0003800000 */
[----:B------:R-:W-:-:S13]  /*111e0*/  ISETP.NE.AND P0, PT, R5, R0, PT ;  /* 0x000000000500720c */ /* 0x000fda0003f05270 */
[----:B------:R-:W-:Y:S05]  /*111f0*/  @P0 BRA `(.L_x_1718) ;  /* 0xfffffffc00ec0947 */ /* 0x000fea000383ffff */
.L_x_1717:
        /* <DEDUP_REMOVED lines=24> */
.L_x_1719:
        /* <DEDUP_REMOVED lines=25> */
.L_x_1720:
        /* <DEDUP_REMOVED lines=15> */
.L_x_5235:


//--------------------- .text._Z35group_norm_nhwc_bwd_one_pass_kernelI11Fp16IOFp16WLi64ELi64ELi512EEv26Group_norm_nhwc_bwd_params --------------------------
	.section	.text._Z35group_norm_nhwc_bwd_one_pass_kernelI11Fp16IOFp16WLi64ELi64ELi512EEv26Group_norm_nhwc_bwd_params,"ax",@progbits
	.align	128
        .global         _Z35group_norm_nhwc_bwd_one_pass_kernelI11Fp16IOFp16WLi64ELi64ELi512EEv26Group_norm_nhwc_bwd_params
        .type           _Z35group_norm_nhwc_bwd_one_pass_kernelI11Fp16IOFp16WLi64ELi64ELi512EEv26Group_norm_nhwc_bwd_params,@function
        .size           _Z35group_norm_nhwc_bwd_one_pass_kernelI11Fp16IOFp16WLi64ELi64ELi512EEv26Group_norm_nhwc_bwd_params,(.L_x_5236 - _Z35group_norm_nhwc_bwd_one_pass_kernelI11Fp16IOFp16WLi64ELi64ELi512EEv26Group_norm_nhwc_bwd_params)
        .other          _Z35group_norm_nhwc_bwd_one_pass_kernelI11Fp16IOFp16WLi64ELi64ELi512EEv26Group_norm_nhwc_bwd_params,@"STO_CUDA_ENTRY STV_DEFAULT"
_Z35group_norm_nhwc_bwd_one_pass_kernelI11Fp16IOFp16WLi64ELi64ELi512EEv26Group_norm_nhwc_bwd_params:
.text._Z35group_norm_nhwc_bwd_one_pass_kernelI11Fp16IOFp16WLi64ELi64ELi512EEv26Group_norm_nhwc_bwd_params:
        /* <DEDUP_REMOVED lines=53> */
.L_x_1756:
        /* <DEDUP_REMOVED lines=171> */
.L_x_1723:
[----:B------:R-:W-:Y:S05]  /*0e00*/  BSYNC B0 ;  /* 0x0000000000007941 */ /* 0x000fea0003800000 */
.L_x_1722:
        /* <DEDUP_REMOVED lines=25> */
.L_x_1724:
        /* <DEDUP_REMOVED lines=34> */
.L_x_1725:
        /* <DEDUP_REMOVED lines=40> */
.L_x_1726:
        /* <DEDUP_REMOVED lines=35> */
.L_x_1727:
        /* <DEDUP_REMOVED lines=90> */
.L_x_1729:
[----:B------:R-:W-:Y:S05]  /*1c10*/  BSYNC B0 ;  /* 0x0000000000007941 */ /* 0x000fea0003800000 */
.L_x_1728:
        /* <DEDUP_REMOVED lines=78> */
.L_x_1731:
[----:B------:R-:W-:Y:S05]  /*2100*/  BSYNC B0 ;  /* 0x0000000000007941 */ /* 0x000fea0003800000 */
.L_x_1730:
        /* <DEDUP_REMOVED lines=20> */
.L_x_1733:
[----:B------:R-:W-:Y:S05]  /*2250*/  BSYNC B0 ;  /* 0x0000000000007941 */ /* 0x000fea0003800000 */
.L_x_1732:
        /* <DEDUP_REMOVED lines=35> */
.L_x_1736:
[----:B------:R-:W2:Y:S04]  /*2490*/  LDG.E.STRONG.GPU R10, desc[UR12][R12.64] ;  /* 0x0000000c0c0a7981 */ /* 0x000ea8000c1ef900 */
[----:B--2---:R-:W-:Y:S01]  /*24a0*/  CCTL.IVALL ;  /* 0x00000000ff00798f */ /* 0x004fe20002000000 */
[----:B------:R-:W-:Y:S05]  /*24b0*/  YIELD ;  /* 0x0000000000007946 */ /* 0x000fea0003800000 */
[----:B------:R-:W-:-:S13]  /*24c0*/  ISETP.NE.AND P0, PT, R10, R17, PT ;  /* 0x000000110a00720c */ /* 0x000fda0003f05270 */
[----:B------:R-:W-:Y:S05]  /*24d0*/  @P0 BRA `(.L_x_1736) ;  /* 0xfffffffc00ec0947 */ /* 0x000fea000383ffff */
.L_x_1735:
        /* <DEDUP_REMOVED lines=17> */
.L_x_1740:
        /* <DEDUP_REMOVED lines=115> */
.L_x_1739:
        /* <DEDUP_REMOVED lines=61> */
.L_x_1741:
[----:B------:R-:W-:-:S13]  /*30f0*/  ISETP.NE.OR P0, PT, R10, RZ, P0 ;  /* 0x000000ff0a00720c */ /* 0x000fda0000705670 */
[----:B------:R-:W-:Y:S05]  /*3100*/  @!P0 BRA `(.L_x_1737) ;  /* 0x00000000007c8947 */ /* 0x000fea0003800000 */
.L_x_1738:
        /* <DEDUP_REMOVED lines=31> */
.L_x_1737:
        /* <DEDUP_REMOVED lines=11> */
.L_x_1743:
[----:B------:R-:W-:Y:S05]  /*33b0*/  BSYNC B0 ;  /* 0x0000000000007941 */ /* 0x000fea0003800000 */
.L_x_1742:
        /* <DEDUP_REMOVED lines=16> */
.L_x_1734:
        /* <DEDUP_REMOVED lines=50> */
.L_x_1744:
        /* <DEDUP_REMOVED lines=20> */
.L_x_1746:
[----:B------:R-:W-:Y:S05]  /*3920*/  BSYNC B0 ;  /* 0x0000000000007941 */ /* 0x000fea0003800000 */
.L_x_1745:
        /* <DEDUP_REMOVED lines=25> */
.L_x_1747:
        /* <DEDUP_REMOVED lines=20> */
.L_x_1749:
[----:B------:R-:W-:Y:S05]  /*3c00*/  BSYNC B0 ;  /* 0x0000000000007941 */ /* 0x000fea0003800000 */
.L_x_1748:
        /* <DEDUP_REMOVED lines=31> */
.L_x_1750:
        /* <DEDUP_REMOVED lines=20> */
.L_x_1752:
[----:B------:R-:W-:Y:S05]  /*3f40*/  BSYNC B0 ;  /* 0x0000000000007941 */ /* 0x000fea0003800000 */
.L_x_1751:
        /* <DEDUP_REMOVED lines=25> */
.L_x_1753:
        /* <DEDUP_REMOVED lines=19> */
.L_x_1755:
[----:B------:R-:W-:Y:S05]  /*4210*/  BSYNC B0 ;  /* 0x0000000000007941 */ /* 0x000fea0003800000 */
.L_x_1754:
[----:B------:R-:W-:Y:S02]  /*4220*/  UIADD3 UR15, UR17, UR15, URZ ;  /* 0x0000000f110f7290 */ /* 0x000fe4000fffe03f */
[----:B------:R-:W-:Y:S02]  /*4230*/  UIADD3 UR4, UR4, 0x1, URZ ;  /* 0x0000000104047890 */ /* 0x000fe4000fffe03f */
[----:B------:R-:W-:-:S06]  /*4240*/  UISETP.GE.AND UP0, UPT, UR15, UR5, UPT ;  /* 0x000000050f00728c */ /* 0x000fcc000bf06270 */
[----:B------:R-:W-:-:S13]  /*4250*/  PLOP3.LUT P0, PT, PT, PT, UP0, 0x80, 0x0 ;  /* 0x000000000000781c */ /* 0x000fda0003f0f008 */
[----:B------:R-:W-:Y:S05]  /*4260*/  @!P0 BRA `(.L_x_1756) ;  /* 0xffffffc000388947 */ /* 0x000fea000383ffff */
.L_x_1721:
        /* <DEDUP_REMOVED lines=23> */
.L_x_1758:
[----:B------:R-:W-:Y:S05]  /*43e0*/  BSYNC B0 ;  /* 0x0000000000007941 */ /* 0x000fea0003800000 */
.L_x_1757:
[----:B------:R-:W-:Y:S05]  /*43f0*/  @P0 EXIT ;  /* 0x000000000000094d */ /* 0x000fea0003800000 */
[----:B------:R-:W-:Y:S05]  /*4400*/  @P2 BRA `(.L_x_1759) ;  /* 0x0000000000202947 */ /* 0x000fea0003800000 */
[----:B------:R-:W-:-:S05]  /*4410*/  IMAD R0, R4, R7, RZ ;  /* 0x0000000704007224 */ /* 0x000fca00078e02ff */
[----:B------:R-:W-:-:S13]  /*4420*/  ISETP.NE.AND P0, PT, R0, -0x1, PT ;  /* 0xffffffff0000780c */ /* 0x000fda0003f05270 */
[----:B------:R-:W-:Y:S05]  /*4430*/  @!P0 BRA `(.L_x_1759) ;  /* 0x0000000000148947 */ /* 0x000fea0003800000 */
.L_x_1760:
[----:B--2---:R-:W2:Y:S04]  /*4440*/  LDG.E.STRONG.GPU R5, desc[UR12][R2.64] ;  /* 0x0000000c02057981 */ /* 0x004ea8000c1ef900 */
[----:B--2---:R-:W-:Y:S01]  /*4450*/  CCTL.IVALL ;  /* 0x00000000ff00798f */ /* 0x004fe20002000000 */
[----:B------:R-:W-:Y:S05]  /*4460*/  YIELD ;  /* 0x0000000000007946 */ /* 0x000fea0003800000 */
[----:B------:R-:W-:-:S13]  /*4470*/  ISETP.NE.AND P0, PT, R5, R0, PT ;  /* 0x000000000500720c */ /* 0x000fda0003f05270 */
[----:B------:R-:W-:Y:S05]  /*4480*/  @P0 BRA `(.L_x_1760) ;  /* 0xfffffffc00ec0947 */ /* 0x000fea000383ffff */
.L_x_1759:
        /* <DEDUP_REMOVED lines=24> */
.L_x_1761:
        /* <DEDUP_REMOVED lines=25> */
.L_x_1762:
        /* <DEDUP_REMOVED lines=14> */
.L_x_5236:


//--------------------- .text._Z35group_norm_nhwc_bwd_one_pass_kernelI11Fp16IOFp16WLi128ELi64ELi512EEv26Group_norm_nhwc_bwd_params --------------------------
	.section	.text._Z35group_norm_nhwc_bwd_one_pass_kernelI11Fp16IOFp16WLi128ELi64ELi512EEv26Group_norm_nhwc_bwd_params,"ax",@progbits
	.align	128
        .global         _Z35group_norm_nhwc_bwd_one_pass_kernelI11Fp16IOFp16WLi128ELi64ELi512EEv26Group_norm_nhwc_bwd_params
        .type           _Z35group_norm_nhwc_bwd_one_pass_kernelI11Fp16IOFp16WLi128ELi64ELi512EEv26Group_norm_nhwc_bwd_params,@function
        .size           _Z35group_norm_nhwc_bwd_one_pass_kernelI11Fp16IOFp16WLi128ELi64ELi512EEv26Group_norm_nhwc_bwd_params,(.L_x_5237 - _Z35group_norm_nhwc_bwd_one_pass_kernelI11Fp16IOFp16WLi128ELi64ELi512EEv26Group_norm_nhwc_bwd_params)
        .other          _Z35group_norm_nhwc_bwd_one_pass_kernelI11Fp16IOFp16WLi128ELi64ELi512EEv26Group_norm_nhwc_bwd_params,@"STO_CUDA_ENTRY STV_DEFAULT"
_Z35group_norm_nhwc_bwd_one_pass_kernelI11Fp16IOFp16WLi128ELi64ELi512EEv26Group_norm_nhwc_bwd_params:
.text._Z35group_norm_nhwc_bwd_one_pass_kernelI11Fp16IOFp16WLi128ELi64ELi512EEv26Group_norm_nhwc_bwd_params:
        /* <DEDUP_REMOVED lines=47> */
.L_x_1814:
        /* <DEDUP_REMOVED lines=260> */
.L_x_1765:
[----:B------:R-:W-:Y:S05]  /*1330*/  BSYNC B0 ;  /* 0x0000000000007941 */ /* 0x000fea0003800000 */
.L_x_1764:
        /* <DEDUP_REMOVED lines=36> */
.L_x_1766:
        /* <DEDUP_REMOVED lines=26> */
.L_x_1767:
        /* <DEDUP_REMOVED lines=41> */
.L_x_1768:
        /* <DEDUP_REMOVED lines=37> */
.L_x_1769:
        /* <DEDUP_REMOVED lines=32> */
.L_x_1770:
        /* <DEDUP_REMOVED lines=38> */
.L_x_1771:
        /* <DEDUP_REMOVED lines=36> */
.L_x_1772:
        /* <DEDUP_REMOVED lines=35> */
.L_x_1773:
        /* <DEDUP_REMOVED lines=96> */
.L_x_1775:
[----:B------:R-:W-:Y:S05]  /*2ad0*/  BSYNC B0 ;  /* 0x0000000000007941 */ /* 0x000fea0003800000 */
.L_x_1774:
        /* <DEDUP_REMOVED lines=81> */
.L_x_1777:
[----:B------:R-:W-:Y:S05]  /*2ff0*/  BSYNC B0 ;  /* 0x0000000000007941 */ /* 0x000fea0003800000 */
.L_x_1776:
        /* <DEDUP_REMOVED lines=17> */
.L_x_1779:
[----:B------:R-:W-:Y:S05]  /*3110*/  BSYNC B0 ;  /* 0x0000000000007941 */ /* 0x000fea0003800000 */
.L_x_1778:
        /* <DEDUP_REMOVED lines=35> */
.L_x_1782:
[----:B0-----:R-:W2:Y:S04]  /*3350*/  LDG.E.STRONG.GPU R16, desc[UR8][R14.64] ;  /* 0x000000080e107981 */ /* 0x001ea8000c1ef900 */
[----:B--2---:R-:W-:Y:S01]  /*3360*/  CCTL.IVALL ;  /* 0x00000000ff00798f */ /* 0x004fe20002000000 */
[----:B------:R-:W-:Y:S05]  /*3370*/  YIELD ;  /* 0x0000000000007946 */ /* 0x000fea0003800000 */
[----:B------:R-:W-:-:S13]  /*3380*/  ISETP.NE.AND P6, PT, R16, R23, PT ;  /* 0x000000171000720c */ /* 0x000fda0003fc5270 */
[----:B------:R-:W-:Y:S05]  /*3390*/  @P6 BRA `(.L_x_1782) ;  /* 0xfffffffc00ec6947 */ /* 0x000fea000383ffff */
.L_x_1781:
        /* <DEDUP_REMOVED lines=23> */
.L_x_1786:
        /* <DEDUP_REMOVED lines=115> */
.L_x_1785:
        /* <DEDUP_REMOVED lines=63> */
.L_x_1787:
[----:B------:R-:W-:-:S04]  /*4030*/  LOP3.LUT P6, RZ, R37, 0x1, RZ, 0xc0, !PT ;  /* 0x0000000125ff7812 */ /* 0x000fc800078cc0ff */
[----:B------:R-:W-:-:S13]  /*4040*/  ISETP.NE.OR P6, PT, R16, RZ, P6 ;  /* 0x000000ff1000720c */ /* 0x000fda00037c5670 */
[----:B------:R-:W-:Y:S05]  /*4050*/  @!P6 BRA `(.L_x_1783) ;  /* 0x00000000007ce947 */ /* 0x000fea0003800000 */
.L_x_1784:
        /* <DEDUP_REMOVED lines=31> */
.L_x_1783:
        /* <DEDUP_REMOVED lines=10> */
.L_x_1789:
[----:B------:R-:W-:Y:S05]  /*42f0*/  BSYNC B0 ;  /* 0x0000000000007941 */ /* 0x000fea0003800000 */
.L_x_1788:
        /* <DEDUP_REMOVED lines=17> */
.L_x_1780:
        /* <DEDUP_REMOVED lines=65> */
.L_x_1790:
        /* <DEDUP_REMOVED lines=22> */
.L_x_1792:
[----:B------:R-:W-:Y:S05]  /*4980*/  BSYNC B0 ;  /* 0x0000000000007941 */ /* 0x000fea0003800000 */
.L_x_1791:
        /* <DEDUP_REMOVED lines=24> */
.L_x_1793:
        /* <DEDUP_REMOVED lines=22> */
.L_x_1795:
[----:B------:R-:W-:Y:S05]  /*4c70*/  BSYNC B0 ;  /* 0x0000000000007941 */ /* 0x000fea0003800000 */
.L_x_1794:
        /* <DEDUP_REMOVED lines=23> */
.L_x_1796:
        /* <DEDUP_REMOVED lines=22> */
.L_x_1798:
[----:B------:R-:W-:Y:S05]  /*4f50*/  BSYNC B0 ;  /* 0x0000000000007941 */ /* 0x000fea0003800000 */
.L_x_1797:
        /* <DEDUP_REMOVED lines=23> */
.L_x_1799:
        /* <DEDUP_REMOVED lines=22> */
.L_x_1801:
[----:B------:R-:W-:Y:S05]  /*5230*/  BSYNC B0 ;  /* 0x0000000000007941 */ /* 0x000fea0003800000 */
.L_x_1800:
        /* <DEDUP_REMOVED lines=23> */
.L_x_1802:
        /* <DEDUP_REMOVED lines=22> */
.L_x_1804:
[----:B------:R-:W-:Y:S05]  /*5510*/  BSYNC B0 ;  /* 0x0000000000007941 */ /* 0x000fea0003800000 */
.L_x_1803:
        /* <DEDUP_REMOVED lines=23> */
.L_x_1805:
        /* <DEDUP_REMOVED lines=22> */
.L_x_1807:
[----:B------:R-:W-:Y:S05]  /*57f0*/  BSYNC B0 ;  /* 0x0000000000007941 */ /* 0x000fea0003800000 */
.L_x_1806:
        /* <DEDUP_REMOVED lines=23> */
.L_x_1808:
        /* <DEDUP_REMOVED lines=23> */
.L_x_1810:
[----:B------:R-:W-:Y:S05]  /*5ae0*/  BSYNC B0 ;  /* 0x0000000000007941 */ /* 0x000fea0003800000 */
.L_x_1809:
        /* <DEDUP_REMOVED lines=24> */
.L_x_1811:
        /* <DEDUP_REMOVED lines=24> */
.L_x_1813:
[----:B------:R-:W-:Y:S05]  /*5df0*/  BSYNC B0 ;  /* 0x0000000000007941 */ /* 0x000fea0003800000 */
.L_x_1812:
[----:B------:R-:W-:Y:S02]  /*5e00*/  IADD3 R34, R3, R34, RZ ;  /* 0x0000002203227210 */ /* 0x000fe40007ffe0ff */
[----:B------:R-:W-:Y:S02]  /*5e10*/  IADD3 R35, R35, 0x1, RZ ;  /* 0x0000000123237810 */ /* 0x000fe40007ffe0ff */
[----:B------:R-:W-:-:S13]  /*5e20*/  ISETP.GE.AND P0, PT, R34, UR4, PT ;  /* 0x0000000422007c0c */ /* 0x000fda000bf06270 */
[----:B------:R-:W-:Y:S05]  /*5e30*/  @!P0 BRA `(.L_x_1814) ;  /* 0xffffffa4002c8947 */ /* 0x000fea000383ffff */
.L_x_1763:
        /* <DEDUP_REMOVED lines=23> */
.L_x_1816:
[----:B------:R-:W-:Y:S05]  /*5fb0*/  BSYNC B0 ;  /* 0x0000000000007941 */ /* 0x000fea0003800000 */
.L_x_1815:
[----:B------:R-:W-:Y:S05]  /*5fc0*/  @P0 EXIT ;  /* 0x000000000000094d */ /* 0x000fea0003800000 */
[----:B------:R-:W-:Y:S05]  /*5fd0*/  @P2 BRA `(.L_x_1817) ;  /* 0x0000000000202947 */ /* 0x000fea0003800000 */
[----:B------:R-:W-:-:S05]  /*5fe0*/  IMAD R0, R4, R7, RZ ;  /* 0x0000000704007224 */ /* 0x000fca00078e02ff */
[----:B------:R-:W-:-:S13]  /*5ff0*/  ISETP.NE.AND P0, PT, R0, -0x1, PT ;  /* 0xffffffff0000780c */ /* 0x000fda0003f05270 */
[----:B------:R-:W-:Y:S05]  /*6000*/  @!P0 BRA `(.L_x_1817) ;  /* 0x0000000000148947 */ /* 0x000fea0003800000 */
.L_x_1818:
[----:B0-----:R-:W5:Y:S04]  /*6010*/  LDG.E.STRONG.GPU R5, desc[UR8][R2.64] ;  /* 0x0000000802057981 */ /* 0x001f68000c1ef900 */
[----:B-----5:R-:W-:Y:S01]  /*6020*/  CCTL.IVALL ;  /* 0x00000000ff00798f */ /* 0x020fe20002000000 */
[----:B------:R-:W-:Y:S05]  /*6030*/  YIELD ;  /* 0x0000000000007946 */ /* 0x000fea0003800000 */
[----:B------:R-:W-:-:S13]  /*6040*/  ISETP.NE.AND P0, PT, R5, R0, PT ;  /* 0x000000000500720c */ /* 0x000fda0003f05270 */
[----:B------:R-:W-:Y:S05]  /*6050*/  @P0 BRA `(.L_x_1818) ;  /* 0xfffffffc00ec0947 */ /* 0x000fea000383ffff */
.L_x_1817:
        /* <DEDUP_REMOVED lines=24> */
.L_x_1819:
        /* <DEDUP_REMOVED lines=17> */
[----:B-----5:R-:W-:Y:S02]  /*62f0*/  F2FP.F16.F32.PACK_AB R3, R15, R0 ;  /* 0x000000000f03723e */ /* 0x020fe400000000ff */
[----:B------:R-:W-:Y:S02]  /*6300*/  SHF.R.S32.HI R0, RZ, 0x1f, R36 ;  /* 0x0000001fff007819 */ /* 0x000fe40000011424 */
[----:B--2---:R-:W-:Y:S01]  /*6310*/  F2FP.F16.F32.PACK_AB R21, R19, R16 ;  /* 0x000000101315723e */ /* 0x004fe200000000ff */
[----:B------:R0:W-:Y:S04]  /*6320*/  STG.E desc[UR8][R8.64], R3 ;  /* 0x0000000308007986 */ /* 0x0001e8000c101908 */
[----:B------:R0:W-:Y:S01]  /*6330*/  STG.E desc[UR8][R10.64], R21 ;  /* 0x000000150a007986 */ /* 0x0001e2000c101908 */
[----:B------:R-:W-:-:S13]  /*6340*/  ISETP.GT.AND.EX P0, PT, R27, R0, PT, P0 ;  /* 0x000000001b00720c */ /* 0x000fda0003f04300 */
[----:B0-----:R-:W-:Y:S05]  /*6350*/  @P0 BRA `(.L_x_1819) ;  /* 0xfffffffc00a00947 */ /* 0x001fea000383ffff */
[----:B------:R-:W-:Y:S05]  /*6360*/  EXIT ;  /* 0x000000000000794d */ /* 0x000fea0003800000 */
.L_x_1820:
        /* <DEDUP_REMOVED lines=9> */
.L_x_5237:


//--------------------- .text._Z35group_norm_nhwc_bwd_one_pass_kernelI11Fp16IOFp16WLi256ELi64ELi512EEv26Group_norm_nhwc_bwd_params --------------------------
	.section	.text._Z35group_norm_nhwc_bwd_one_pass_kernelI11Fp16IOFp16WLi256ELi64ELi512EEv26Group_norm_nhwc_bwd_params,"ax",@progbits
	.align	128
        .global         _Z35group_norm_nhwc_bwd_one_pass_kernelI11Fp16IOFp16WLi256ELi64ELi512EEv26Group_norm_nhwc_bwd_params
        .type           _Z35group_norm_nhwc_bwd_one_pass_kernelI11Fp16IOFp16WLi256ELi64ELi512EEv26Group_norm_nhwc_bwd_params,@function
        .size           _Z35group_norm_nhwc_bwd_one_pass_kernelI11Fp16IOFp16WLi256ELi64ELi512EEv26Group_norm_nhwc_bwd_params,(.L_x_5238 - _Z35group_norm_nhwc_bwd_one_pass_kernelI11Fp16IOFp16WLi256ELi64ELi512EEv26Group_norm_nhwc_bwd_params)
        .other          _Z35group_norm_nhwc_bwd_one_pass_kernelI11Fp16IOFp16WLi256ELi64ELi512EEv26Group_norm_nhwc_bwd_params,@"STO_CUDA_ENTRY STV_DEFAULT"
_Z35group_norm_nhwc_bwd_one_pass_kernelI11Fp16IOFp16WLi256ELi64ELi512EEv26Group_norm_nhwc_bwd_params:
.text._Z35group_norm_nhwc_bwd_one_pass_kernelI11Fp16IOFp16WLi256ELi64ELi512EEv26Group_norm_nhwc_bwd_params:
        /* <DEDUP_REMOVED lines=115> */
.L_x_1904:
        /* <DEDUP_REMOVED lines=409> */
[----:B--2---:R-:W-:-:S03]  /*20c0*/  @P0 HADD2.F32 R60, -RZ, R21.H0_H0 ;  /* 0x20000015ff3c0230 */ /* 0x004fc60000004100 */
[----:B------:R-:W2:Y:S01]  /*20d0*/  LDG.E.U16 R21, desc[UR8][R28.64] ;  /* 0x000000081c157981 */ /* 0x000ea2000c1e1500 */
[----:B---3--:R-:W-:Y:S02]  /*20e0*/  @P0 HADD2.F32 R27, -RZ, R32.H0_H0 ;  /* 0x20000020ff1b0230 */ /* 0x008fe40000004100 */
[----:B----4-:R-:W-:Y:S02]  /*20f0*/  HADD2.F32 R61, -RZ, R61.H0_H0 ;  /* 0x2000003dff3d7230 */ /* 0x010fe40000004100 */
[----:B--2---:R-:W-:-:S07]  /*2100*/  HADD2.F32 R21, -RZ, R21.H0_H0 ;  /* 0x20000015ff157230 */ /* 0x004fce0000004100 */
.L_x_1823:
[----:B------:R-:W-:Y:S05]  /*2110*/  BSYNC B0 ;  /* 0x0000000000007941 */ /* 0x000fea0003800000 */
.L_x_1822:
        /* <DEDUP_REMOVED lines=36> */
.L_x_1824:
        /* <DEDUP_REMOVED lines=26> */
.L_x_1825:
        /* <DEDUP_REMOVED lines=41> */
.L_x_1826:
        /* <DEDUP_REMOVED lines=37> */
.L_x_1827:
        /* <DEDUP_REMOVED lines=37> */
.L_x_1828:
        /* <DEDUP_REMOVED lines=36> */
.L_x_1829:
        /* <DEDUP_REMOVED lines=37> */
.L_x_1830:
        /* <DEDUP_REMOVED lines=32> */
.L_x_1831:
        /* <DEDUP_REMOVED lines=38> */
.L_x_1832:
        /* <DEDUP_REMOVED lines=32> */
.L_x_1833:
        /* <DEDUP_REMOVED lines=38> */
.L_x_1834:
        /* <DEDUP_REMOVED lines=32> */
.L_x_1835:
        /* <DEDUP_REMOVED lines=38> */
.L_x_1836:
        /* <DEDUP_REMOVED lines=36> */
.L_x_1837:
        /* <DEDUP_REMOVED lines=35> */
.L_x_1838:
        /* <DEDUP_REMOVED lines=33> */
.L_x_1839:
        /* <DEDUP_REMOVED lines=110> */
.L_x_1841:
[----:B------:R-:W-:Y:S05]  /*4b40*/  BSYNC B0 ;  /* 0x0000000000007941 */ /* 0x000fea0003800000 */
.L_x_1840:
        /* <DEDUP_REMOVED lines=81> */
.L_x_1843:
[----:B------:R-:W-:Y:S05]  /*5060*/  BSYNC B0 ;  /* 0x0000000000007941 */ /* 0x000fea0003800000 */
.L_x_1842:
        /* <DEDUP_REMOVED lines=13> */
.L_x_1845:
[----:B------:R-:W-:Y:S05]  /*5140*/  BSYNC B0 ;  /* 0x0000000000007941 */ /* 0x000fea0003800000 */
.L_x_1844:
        /* <DEDUP_REMOVED lines=33> */
.L_x_1848:
[----:B-1----:R-:W2:Y:S04]  /*5360*/  LDG.E.STRONG.GPU R32, desc[UR8][R28.64] ;  /* 0x000000081c207981 */ /* 0x002ea8000c1ef900 */
[----:B--2---:R-:W-:Y:S01]  /*5370*/  CCTL.IVALL ;  /* 0x00000000ff00798f */ /* 0x004fe20002000000 */
[----:B------:R-:W-:Y:S05]  /*5380*/  YIELD ;  /* 0x0000000000007946 */ /* 0x000fea0003800000 */
[----:B------:R-:W-:-:S13]  /*5390*/  ISETP.NE.AND P6, PT, R32, R37, PT ;  /* 0x000000252000720c */ /* 0x000fda0003fc5270 */
[----:B------:R-:W-:Y:S05]  /*53a0*/  @P6 BRA `(.L_x_1848) ;  /* 0xfffffffc00ec6947 */ /* 0x000fea000383ffff */
.L_x_1847:
        /* <DEDUP_REMOVED lines=22> */
.L_x_1852:
        /* <DEDUP_REMOVED lines=115> */
.L_x_1851:
        /* <DEDUP_REMOVED lines=63> */
.L_x_1853:
[----:B------:R-:W-:-:S04]  /*6030*/  LOP3.LUT P6, RZ, R2, 0x1, RZ, 0xc0, !PT ;  /* 0x0000000102ff7812 */ /* 0x000fc800078cc0ff */
[----:B------:R-:W-:-:S13]  /*6040*/  ISETP.NE.OR P6, PT, R29, RZ, P6 ;  /* 0x000000ff1d00720c */ /* 0x000fda00037c5670 */
[----:B------:R-:W-:Y:S05]  /*6050*/  @!P6 BRA `(.L_x_1849) ;  /* 0x00000000007ce947 */ /* 0x000fea0003800000 */
.L_x_1850:
        /* <DEDUP_REMOVED lines=31> */
.L_x_1849:
        /* <DEDUP_REMOVED lines=10> */
.L_x_1855:
[----:B------:R-:W-:Y:S05]  /*62f0*/  BSYNC B0 ;  /* 0x0000000000007941 */ /* 0x000fea0003800000 */
.L_x_1854:
        /* <DEDUP_REMOVED lines=17> */
.L_x_1846:
        /* <DEDUP_REMOVED lines=40> */
.L_x_1856:
        /* <DEDUP_REMOVED lines=21> */
.L_x_1858:
[----:B------:R-:W-:Y:S05]  /*67e0*/  BSYNC B0 ;  /* 0x0000000000007941 */ /* 0x000fea0003800000 */
.L_x_1857:
        /* <DEDUP_REMOVED lines=28> */
.L_x_1859:
        /* <DEDUP_REMOVED lines=21> */
.L_x_1861:
[----:B------:R-:W-:Y:S05]  /*6b00*/  BSYNC B0 ;  /* 0x0000000000007941 */ /* 0x000fea0003800000 */
.L_x_1860:
        /* <DEDUP_REMOVED lines=28> */
.L_x_1862:
        /* <DEDUP_REMOVED lines=21> */
.L_x_1864:
[----:B------:R-:W-:Y:S05]  /*6e20*/  BSYNC B0 ;  /* 0x0000000000007941 */ /* 0x000fea0003800000 */
.L_x_1863:
        /* <DEDUP_REMOVED lines=28> */
.L_x_1865:
        /* <DEDUP_REMOVED lines=21> */
.L_x_1867:
[----:B------:R-:W-:Y:S05]  /*7140*/  BSYNC B0 ;  /* 0x0000000000007941 */ /* 0x000fea0003800000 */
.L_x_1866:
        /* <DEDUP_REMOVED lines=28> */
.L_x_1868:
        /* <DEDUP_REMOVED lines=21> */
.L_x_1870:
[----:B------:R-:W-:Y:S05]  /*7460*/  BSYNC B0 ;  /* 0x0000000000007941 */ /* 0x000fea0003800000 */
.L_x_1869:
        /* <DEDUP_REMOVED lines=28> */
.L_x_1871:
        /* <DEDUP_REMOVED lines=21> */
.L_x_1873:
[----:B------:R-:W-:Y:S05]  /*7780*/  BSYNC B0 ;  /* 0x0000000000007941 */ /* 0x000fea0003800000 */
.L_x_1872:
        /* <DEDUP_REMOVED lines=28> */
.L_x_1874:
        /* <DEDUP_REMOVED lines=21> */
.L_x_1876:
[----:B------:R-:W-:Y:S05]  /*7aa0*/  BSYNC B0 ;  /* 0x0000000000007941 */ /* 0x000fea0003800000 */
.L_x_1875:
        /* <DEDUP_REMOVED lines=28> */
.L_x_1877:
        /* <DEDUP_REMOVED lines=20> */
.L_x_1879:
[----:B------:R-:W-:Y:S05]  /*7db0*/  BSYNC B0 ;  /* 0x0000000000007941 */ /* 0x000fea0003800000 */
.L_x_1878:
        /* <DEDUP_REMOVED lines=27> */
.L_x_1880:
        /* <DEDUP_REMOVED lines=20> */
.L_x_1882:
[----:B------:R-:W-:Y:S05]  /*80b0*/  BSYNC B0 ;  /* 0x0000000000007941 */ /* 0x000fea0003800000 */
.L_x_1881:
        /* <DEDUP_REMOVED lines=26> */
.L_x_1883:
        /* <DEDUP_REMOVED lines=20> */
.L_x_1885:
[----:B------:R-:W-:Y:S05]  /*83a0*/  BSYNC B0 ;  /* 0x0000000000007941 */ /* 0x000fea0003800000 */
.L_x_1884:
        /* <DEDUP_REMOVED lines=29> */
.L_x_1886:
        /* <DEDUP_REMOVED lines=20> */
.L_x_1888:
[----:B------:R-:W-:Y:S05]  /*86c0*/  BSYNC B0 ;  /* 0x0000000000007941 */ /* 0x000fea0003800000 */
.L_x_1887:
        /* <DEDUP_REMOVED lines=27> */
.L_x_1889:
        /* <DEDUP_REMOVED lines=20> */
.L_x_1891:
[----:B------:R-:W-:Y:S05]  /*89c0*/  BSYNC B0 ;  /* 0x0000000000007941 */ /* 0x000fea0003800000 */
.L_x_1890:
        /* <DEDUP_REMOVED lines=29> */
.L_x_1892:
        /* <DEDUP_REMOVED lines=25> */
.L_x_1894:
[----:B------:R-:W-:Y:S05]  /*8d30*/  BSYNC B0 ;  /* 0x0000000000007941 */ /* 0x000fea0003800000 */
.L_x_1893:
        /* <DEDUP_REMOVED lines=27> */
.L_x_1895:
        /* <DEDUP_REMOVED lines=25> */
.L_x_1897:
[----:B------:R-:W-:Y:S05]  /*9080*/  BSYNC B0 ;  /* 0x0000000000007941 */ /* 0x000fea0003800000 */
.L_x_1896:
        /* <DEDUP_REMOVED lines=27> */
.L_x_1898:
        /* <DEDUP_REMOVED lines=27> */
.L_x_1900:
[----:B------:R-:W-:Y:S05]  /*93f0*/  BSYNC B0 ;  /* 0x0000000000007941 */ /* 0x000fea0003800000 */
.L_x_1899:
        /* <DEDUP_REMOVED lines=25> */
.L_x_1901:
        /* <DEDUP_REMOVED lines=22> */
.L_x_1903:
[----:B------:R-:W-:Y:S05]  /*96f0*/  BSYNC B0 ;  /* 0x0000000000007941 */ /* 0x000fea0003800000 */
.L_x_1902:
[----:B------:R-:W-:Y:S02]  /*9700*/  IADD3 R3, R5, R3, RZ ;  /* 0x0000000305037210 */ /* 0x000fe40007ffe0ff */
[----:B------:R-:W-:Y:S02]  /*9710*/  IADD3 R83, R83, 0x1, RZ ;  /* 0x0000000153537810 */ /* 0x000fe40007ffe0ff */
[----:B------:R-:W-:-:S13]  /*9720*/  ISETP.GE.AND P0, PT, R3, UR4, PT ;  /* 0x0000000403007c0c */ /* 0x000fda000bf06270 */
[----:B------:R-:W-:Y:S05]  /*9730*/  @!P0 BRA `(.L_x_1904) ;  /* 0xffffff6c00fc8947 */ /* 0x000fea000383ffff */
.L_x_1821:
        /* <DEDUP_REMOVED lines=23> */
.L_x_1906:
[----:B------:R-:W-:Y:S05]  /*98b0*/  BSYNC B0 ;  /* 0x0000000000007941 */ /* 0x000fea0003800000 */
.L_x_1905:
[----:B------:R-:W-:Y:S05]  /*98c0*/  @P0 EXIT ;  /* 0x000000000000094d */ /* 0x000fea0003800000 */
[----:B------:R-:W-:Y:S05]  /*98d0*/  @P2 BRA `(.L_x_1907) ;  /* 0x0000000000202947 */ /* 0x000fea0003800000 */
[----:B------:R-:W-:-:S05]  /*98e0*/  IMAD R0, R8, R9, RZ ;  /* 0x0000000908007224 */ /* 0x000fca00078e02ff */
[----:B------:R-:W-:-:S13]  /*98f0*/  ISETP.NE.AND P0, PT, R0, -0x1, PT ;  /* 0xffffffff0000780c */ /* 0x000fda0003f05270 */
[----:B------:R-:W-:Y:S05]  /*9900*/  @!P0 BRA `(.L_x_1907) ;  /* 0x0000000000148947 */ /* 0x000fea0003800000 */
.L_x_1908:
[----:B-1----:R-:W2:Y:S04]  /*9910*/  LDG.E.STRONG.GPU R5, desc[UR8][R2.64] ;  /* 0x0000000802057981 */ /* 0x002ea8000c1ef900 */
[----:B--2---:R-:W-:Y:S01]  /*9920*/  CCTL.IVALL ;  /* 0x00000000ff00798f */ /* 0x004fe20002000000 */
[----:B------:R-:W-:Y:S05]  /*9930*/  YIELD ;  /* 0x0000000000007946 */ /* 0x000fea0003800000 */
[----:B------:R-:W-:-:S13]  /*9940*/  ISETP.NE.AND P0, PT, R5, R0, PT ;  /* 0x000000000500720c */ /* 0x000fda0003f05270 */
[----:B------:R-:W-:Y:S05]  /*9950*/  @P0 BRA `(.L_x_1908) ;  /* 0xfffffffc00ec0947 */ /* 0x000fea000383ffff */
.L_x_1907:
        /* <DEDUP_REMOVED lines=24> */
.L_x_1909:
        /* <DEDUP_REMOVED lines=25> */
.L_x_1910:
        /* <DEDUP_REMOVED lines=9> */
.L_x_5238:


//--------------------- .text._Z35group_norm_nhwc_bwd_one_pass_kernelI11Fp16IOFp16WLi512ELi64ELi512EEv26Group_norm_nhwc_bwd_params --------------------------
	.section	.text._Z35group_norm_nhwc_bwd_one_pass_kernelI11Fp16IOFp16WLi512ELi64ELi512EEv26Group_norm_nhwc_bwd_params,"ax",@progbits
	.align	128
        .global         _Z35group_norm_nhwc_bwd_one_pass_kernelI11Fp16IOFp16WLi512ELi64ELi512EEv26Group_norm_nhwc_bwd_params
        .type           _Z35group_norm_nhwc_bwd_one_pass_kernelI11Fp16IOFp16WLi512ELi64ELi512EEv26Group_norm_nhwc_bwd_params,@function
        .size           _Z35group_norm_nhwc_bwd_one_pass_kernelI11Fp16IOFp16WLi512ELi64ELi512EEv26Group_norm_nhwc_bwd_params,(.L_x_5239 - _Z35group_norm_nhwc_bwd_one_pass_kernelI11Fp16IOFp16WLi512ELi64ELi512EEv26Group_norm_nhwc_bwd_params)
        .other          _Z35group_norm_nhwc_bwd_one_pass_kernelI11Fp16IOFp16WLi512ELi64ELi512EEv26Group_norm_nhwc_bwd_params,@"STO_CUDA_ENTRY STV_DEFAULT"
_Z35group_norm_nhwc_bwd_one_pass_kernelI11Fp16IOFp16WLi512ELi64ELi512EEv26Group_norm_nhwc_bwd_params:
.text._Z35group_norm_nhwc_bwd_one_pass_kernelI11Fp16IOFp16WLi512ELi64ELi512EEv26Group_norm_nhwc_bwd_params:
        /* <DEDUP_REMOVED lines=201> */
.L_x_2058:
        /* <DEDUP_REMOVED lines=814> */
.L_x_1913:
[----:B------:R-:W-:Y:S05]  /*3f70*/  BSYNC B0 ;  /* 0x0000000000007941 */ /* 0x000fea0003800000 */
.L_x_1912:
        /* <DEDUP_REMOVED lines=28> */
.L_x_1914:
        /* <DEDUP_REMOVED lines=34> */
.L_x_1915:
        /* <DEDUP_REMOVED lines=40> */
.L_x_1916:
        /* <DEDUP_REMOVED lines=37> */
.L_x_1917:
        /* <DEDUP_REMOVED lines=37> */
.L_x_1918:
        /* <DEDUP_REMOVED lines=37> */
.L_x_1919:
        /* <DEDUP_REMOVED lines=37> */
.L_x_1920:
        /* <DEDUP_REMOVED lines=37> */
.L_x_1921:
        /* <DEDUP_REMOVED lines=37> */
.L_x_1922:
        /* <DEDUP_REMOVED lines=37> */
.L_x_1923:
        /* <DEDUP_REMOVED lines=37> */
.L_x_1924:
        /* <DEDUP_REMOVED lines=37> */
.L_x_1925:
        /* <DEDUP_REMOVED lines=37> */
.L_x_1926:
        /* <DEDUP_REMOVED lines=37> */
.L_x_1927:
        /* <DEDUP_REMOVED lines=37> */
.L_x_1928:
        /* <DEDUP_REMOVED lines=37> */
.L_x_1929:
        /* <DEDUP_REMOVED lines=37> */
.L_x_1930:
        /* <DEDUP_REMOVED lines=37> */
.L_x_1931:
        /* <DEDUP_REMOVED lines=37> */
.L_x_1932:
        /* <DEDUP_REMOVED lines=37> */
.L_x_1933:
        /* <DEDUP_REMOVED lines=37> */
.L_x_1934:
        /* <DEDUP_REMOVED lines=37> */
.L_x_1935:
        /* <DEDUP_REMOVED lines=37> */
.L_x_1936:
        /* <DEDUP_REMOVED lines=37> */
.L_x_1937:
        /* <DEDUP_REMOVED lines=37> */
.L_x_1938:
        /* <DEDUP_REMOVED lines=37> */
.L_x_1939:
        /* <DEDUP_REMOVED lines=37> */
.L_x_1940:
        /* <DEDUP_REMOVED lines=37> */
.L_x_1941:
        /* <DEDUP_REMOVED lines=37> */
.L_x_1942:
        /* <DEDUP_REMOVED lines=37> */
.L_x_1943:
        /* <DEDUP_REMOVED lines=35> */
.L_x_1944:
        /* <DEDUP_REMOVED lines=33> */
.L_x_1945:
        /* <DEDUP_REMOVED lines=94> */
.L_x_1947:
[----:B------:R-:W-:Y:S05]  /*8e70*/  BSYNC B0 ;  /* 0x0000000000007941 */ /* 0x000fea0003800000 */
.L_x_1946:
        /* <DEDUP_REMOVED lines=81> */
.L_x_1949:
[----:B------:R-:W-:Y:S05]  /*9390*/  BSYNC B0 ;  /* 0x0000000000007941 */ /* 0x000fea0003800000 */
.L_x_1948:
        /* <DEDUP_REMOVED lines=20> */
.L_x_1951:
[----:B------:R-:W-:Y:S05]  /*94e0*/  BSYNC B0 ;  /* 0x0000000000007941 */ /* 0x000fea0003800000 */
.L_x_1950:
        /* <DEDUP_REMOVED lines=36> */
.L_x_1954:
[----:B------:R-:W2:Y:S04]  /*9730*/  LDG.E.STRONG.GPU R38, desc[UR12][R32.64] ;  /* 0x0000000c20267981 */ /* 0x000ea8000c1ef900 */
[----:B--2---:R-:W-:Y:S01]  /*9740*/  CCTL.IVALL ;  /* 0x00000000ff00798f */ /* 0x004fe20002000000 */
[----:B------:R-:W-:Y:S05]  /*9750*/  YIELD ;  /* 0x0000000000007946 */ /* 0x000fea0003800000 */
[----:B------:R-:W-:-:S13]  /*9760*/  ISETP.NE.AND P6, PT, R38, R37, PT ;  /* 0x000000252600720c */ /* 0x000fda0003fc5270 */
[----:B------:R-:W-:Y:S05]  /*9770*/  @P6 BRA `(.L_x_1954) ;  /* 0xfffffffc00ec6947 */ /* 0x000fea000383ffff */
.L_x_1953:
        /* <DEDUP_REMOVED lines=24> */
.L_x_1958:
        /* <DEDUP_REMOVED lines=115> */
.L_x_1957:
        /* <DEDUP_REMOVED lines=63> */
.L_x_1959:
[----:B------:R-:W-:-:S04]  /*a420*/  LOP3.LUT P6, RZ, R6, 0x1, RZ, 0xc0, !PT ;  /* 0x0000000106ff7812 */ /* 0x000fc800078cc0ff */
[----:B------:R-:W-:-:S13]  /*a430*/  ISETP.NE.OR P6, PT, R33, RZ, P6 ;  /* 0x000000ff2100720c */ /* 0x000fda00037c5670 */
[----:B------:R-:W-:Y:S05]  /*a440*/  @!P6 BRA `(.L_x_1955) ;  /* 0x00000000007ce947 */ /* 0x000fea0003800000 */
.L_x_1956:
        /* <DEDUP_REMOVED lines=31> */
.L_x_1955:
        /* <DEDUP_REMOVED lines=10> */
.L_x_1961:
[----:B------:R-:W-:Y:S05]  /*a6e0*/  BSYNC B0 ;  /* 0x0000000000007941 */ /* 0x000fea0003800000 */
.L_x_1960:
        /* <DEDUP_REMOVED lines=17> */
.L_x_1952:
        /* <DEDUP_REMOVED lines=38> */
.L_x_1962:
        /* <DEDUP_REMOVED lines=22> */
.L_x_1964:
[----:B------:R-:W-:Y:S05]  /*abc0*/  BSYNC B0 ;  /* 0x0000000000007941 */ /* 0x000fea0003800000 */
.L_x_1963:
        /* <DEDUP_REMOVED lines=28> */
.L_x_1965:
        /* <DEDUP_REMOVED lines=22> */
.L_x_1967:
[----:B------:R-:W-:Y:S05]  /*aef0*/  BSYNC B0 ;  /* 0x0000000000007941 */ /* 0x000fea0003800000 */
.L_x_1966:
        /* <DEDUP_REMOVED lines=29> */
.L_x_1968:
        /* <DEDUP_REMOVED lines=22> */
.L_x_1970:
[----:B------:R-:W-:Y:S05]  /*b230*/  BSYNC B0 ;  /* 0x0000000000007941 */ /* 0x000fea0003800000 */
.L_x_1969:
        /* <DEDUP_REMOVED lines=28> */
.L_x_1971:
        /* <DEDUP_REMOVED lines=22> */
.L_x_1973:
[----:B------:R-:W-:Y:S05]  /*b560*/  BSYNC B0 ;  /* 0x0000000000007941 */ /* 0x000fea0003800000 */
.L_x_1972:
        /* <DEDUP_REMOVED lines=30> */
.L_x_1974:
        /* <DEDUP_REMOVED lines=22> */
.L_x_1976:
[----:B------:R-:W-:Y:S05]  /*b8b0*/  BSYNC B0 ;  /* 0x0000000000007941 */ /* 0x000fea0003800000 */
.L_x_1975:
        /* <DEDUP_REMOVED lines=28> */
.L_x_1977:
        /* <DEDUP_REMOVED lines=22> */
.L_x_1979:
[----:B------:R-:W-:Y:S05]  /*bbe0*/  BSYNC B0 ;  /* 0x0000000000007941 */ /* 0x000fea0003800000 */
.L_x_1978:
        /* <DEDUP_REMOVED lines=28> */
.L_x_1980:
        /* <DEDUP_REMOVED lines=22> */
.L_x_1982:
[----:B------:R-:W-:Y:S05]  /*bf10*/  BSYNC B0 ;  /* 0x0000000000007941 */ /* 0x000fea0003800000 */
.L_x_1981:
        /* <DEDUP_REMOVED lines=28> */
.L_x_1983:
        /* <DEDUP_REMOVED lines=22> */
.L_x_1985:
[----:B------:R-:W-:Y:S05]  /*c240*/  BSYNC B0 ;  /* 0x0000000000007941 */ /* 0x000fea0003800000 */
.L_x_1984:
        /* <DEDUP_REMOVED lines=28> */
.L_x_1986:
        /* <DEDUP_REMOVED lines=22> */
.L_x_1988:
[----:B------:R-:W-:Y:S05]  /*c570*/  BSYNC B0 ;  /* 0x0000000000007941 */ /* 0x000fea0003800000 */
.L_x_1987:
        /* <DEDUP_REMOVED lines=28> */
.L_x_1989:
        /* <DEDUP_REMOVED lines=22> */
.L_x_1991:
[----:B------:R-:W-:Y:S05]  /*c8a0*/  BSYNC B0 ;  /* 0x0000000000007941 */ /* 0x000fea0003800000 */
.L_x_1990:
        /* <DEDUP_REMOVED lines=28> */
.L_x_1992:
        /* <DEDUP_REMOVED lines=22> */
.L_x_1994:
[----:B------:R-:W-:Y:S05]  /*cbd0*/  BSYNC B0 ;  /* 0x0000000000007941 */ /* 0x000fea0003800000 */
.L_x_1993:
        /* <DEDUP_REMOVED lines=28> */
.L_x_1995:
        /* <DEDUP_REMOVED lines=22> */
.L_x_1997:
[----:B------:R-:W-:Y:S05]  /*cf00*/  BSYNC B0 ;  /* 0x0000000000007941 */ /* 0x000fea0003800000 */
.L_x_1996:
        /* <DEDUP_REMOVED lines=28> */
.L_x_1998:
        /* <DEDUP_REMOVED lines=22> */
.L_x_2000:
[----:B------:R-:W-:Y:S05]  /*d230*/  BSYNC B0 ;  /* 0x0000000000007941 */ /* 0x000fea0003800000 */
.L_x_1999:
        /* <DEDUP_REMOVED lines=28> */
.L_x_2001:
        /* <DEDUP_REMOVED lines=22> */
.L_x_2003:
[----:B------:R-:W-:Y:S05]  /*d560*/  BSYNC B0 ;  /* 0x0000000000007941 */ /* 0x000fea0003800000 */
.L_x_2002:
        /* <DEDUP_REMOVED lines=28> */
.L_x_2004:
        /* <DEDUP_REMOVED lines=22> */
.L_x_2006:
[----:B------:R-:W-:Y:S05]  /*d890*/  BSYNC B0 ;  /* 0x0000000000007941 */ /* 0x000fea0003800000 */
.L_x_2005:
        /* <DEDUP_REMOVED lines=28> */
.L_x_2007:
        /* <DEDUP_REMOVED lines=22> */
.L_x_2009:
[----:B------:R-:W-:Y:S05]  /*dbc0*/  BSYNC B0 ;  /* 0x0000000000007941 */ /* 0x000fea0003800000 */
.L_x_2008:
        /* <DEDUP_REMOVED lines=28> */
.L_x_2010:
        /* <DEDUP_REMOVED lines=21> */
.L_x_2012:
[----:B------:R-:W-:Y:S05]  /*dee0*/  BSYNC B0 ;  /* 0x0000000000007941 */ /* 0x000fea0003800000 */
.L_x_2011:
        /* <DEDUP_REMOVED lines=27> */
.L_x_2013:
        /* <DEDUP_REMOVED lines=21> */
.L_x_2015:
[----:B------:R-:W-:Y:S05]  /*e1f0*/  BSYNC B0 ;  /* 0x0000000000007941 */ /* 0x000fea0003800000 */
.L_x_2014:
        /* <DEDUP_REMOVED lines=27> */
.L_x_2016:
        /* <DEDUP_REMOVED lines=21> */
.L_x_2018:
[----:B------:R-:W-:Y:S05]  /*e500*/  BSYNC B0 ;  /* 0x0000000000007941 */ /* 0x000fea0003800000 */
.L_x_2017:
        /* <DEDUP_REMOVED lines=27> */
.L_x_2019:
        /* <DEDUP_REMOVED lines=20> */
.L_x_2021:
[----:B------:R-:W-:Y:S05]  /*e800*/  BSYNC B0 ;  /* 0x0000000000007941 */ /* 0x000fea0003800000 */
.L_x_2020:
        /* <DEDUP_REMOVED lines=27> */
.L_x_2022:
        /* <DEDUP_REMOVED lines=20> */
.L_x_2024:
[----:B------:R-:W-:Y:S05]  /*eb00*/  BSYNC B0 ;  /* 0x0000000000007941 */ /* 0x000fea0003800000 */
.L_x_2023:
        /* <DEDUP_REMOVED lines=27> */
.L_x_2025:
        /* <DEDUP_REMOVED lines=23> */
.L_x_2027:
[----:B------:R-:W-:Y:S05]  /*ee30*/  BSYNC B0 ;  /* 0x0000000000007941 */ /* 0x000fea0003800000 */
.L_x_2026:
        /* <DEDUP_REMOVED lines=28> */
.L_x_2028:
        /* <DEDUP_REMOVED lines=23> */
.L_x_2030:
[----:B------:R-:W-:Y:S05]  /*f170*/  BSYNC B0 ;  /* 0x0000000000007941 */ /* 0x000fea0003800000 */
.L_x_2029:
        /* <DEDUP_REMOVED lines=28> */
.L_x_2031:
        /* <DEDUP_REMOVED lines=23> */
.L_x_2033:
[----:B------:R-:W-:Y:S05]  /*f4b0*/  BSYNC B0 ;  /* 0x0000000000007941 */ /* 0x000fea0003800000 */
.L_x_2032:
        /* <DEDUP_REMOVED lines=27> */
.L_x_2034:
        /* <DEDUP_REMOVED lines=23> */
.L_x_2036:
[----:B------:R-:W-:Y:S05]  /*f7e0*/  BSYNC B0 ;  /* 0x0000000000007941 */ /* 0x000fea0003800000 */
.L_x_2035:
        /* <DEDUP_REMOVED lines=30> */
.L_x_2037:
        /* <DEDUP_REMOVED lines=25> */
.L_x_2039:
[----:B------:R-:W-:Y:S05]  /*fb60*/  BSYNC B0 ;  /* 0x0000000000007941 */ /* 0x000fea0003800000 */
.L_x_2038:
        /* <DEDUP_REMOVED lines=27> */
.L_x_2040:
        /* <DEDUP_REMOVED lines=25> */
.L_x_2042:
[----:B------:R-:W-:Y:S05]  /*feb0*/  BSYNC B0 ;  /* 0x0000000000007941 */ /* 0x000fea0003800000 */
.L_x_2041:
        /* <DEDUP_REMOVED lines=27> */
.L_x_2043:
        /* <DEDUP_REMOVED lines=25> */
.L_x_2045:
[----:B------:R-:W-:Y:S05]  /*10200*/  BSYNC B0 ;  /* 0x0000000000007941 */ /* 0x000fea0003800000 */
.L_x_2044:
        /* <DEDUP_REMOVED lines=27> */
.L_x_2046:
        /* <DEDUP_REMOVED lines=25> */
.L_x_2048:
[----:B------:R-:W-:Y:S05]  /*10550*/  BSYNC B0 ;  /* 0x0000000000007941 */ /* 0x000fea0003800000 */
.L_x_2047:
        /* <DEDUP_REMOVED lines=27> */
.L_x_2049:
        /* <DEDUP_REMOVED lines=25> */
.L_x_2051:
[----:B------:R-:W-:Y:S05]  /*108a0*/  BSYNC B0 ;  /* 0x0000000000007941 */ /* 0x000fea0003800000 */
.L_x_2050:
        /* <DEDUP_REMOVED lines=27> */
.L_x_2052:
        /* <DEDUP_REMOVED lines=27> */
.L_x_2054:
[----:B------:R-:W-:Y:S05]  /*10c10*/  BSYNC B0 ;  /* 0x0000000000007941 */ /* 0x000fea0003800000 */
.L_x_2053:
        /* <DEDUP_REMOVED lines=27> */
.L_x_2055:
        /* <DEDUP_REMOVED lines=24> */
.L_x_2057:
[----:B------:R-:W-:Y:S05]  /*10f50*/  BSYNC B0 ;  /* 0x0000000000007941 */ /* 0x000fea0003800000 */
.L_x_2056:
        /* <DEDUP_REMOVED lines=8> */
.L_x_1911:
        /* <DEDUP_REMOVED lines=23> */
.L_x_2060:
[----:B------:R-:W-:Y:S05]  /*11150*/  BSYNC B0 ;  /* 0x0000000000007941 */ /* 0x000fea0003800000 */
.L_x_2059:
[----:B------:R-:W-:Y:S05]  /*11160*/  @P0 EXIT ;  /* 0x000000000000094d */ /* 0x000fea0003800000 */
[----:B------:R-:W-:Y:S05]  /*11170*/  @P2 BRA `(.L_x_2061) ;  /* 0x0000000000202947 */ /* 0x000fea0003800000 */
[----:B------:R-:W-:-:S05]  /*11180*/  IMAD R0, R4, R7, RZ ;  /* 0x0000000704007224 */ /* 0x000fca00078e02ff */
[----:B------:R-:W-:-:S13]  /*11190*/  ISETP.NE.AND P0, PT, R0, -0x1, PT ;  /* 0xffffffff0000780c */ /* 0x000fda0003f05270 */
[----:B------:R-:W-:Y:S05]  /*111a0*/  @!P0 BRA `(.L_x_2061) ;  /* 0x0000000000148947 */ /* 0x000fea0003800000 */
.L_x_2062:
[----:B0-----:R-:W2:Y:S04]  /*111b0*/  LDG.E.STRONG.GPU R5, desc[UR12][R2.64] ;  /* 0x0000000c02057981 */ /* 0x001ea8000c1ef900 */
[----:B--2---:R-:W-:Y:S01]  /*111c0*/  CCTL.IVALL ;  /* 0x00000000ff00798f */ /* 0x004fe20002000000 */
[----:B------:R-:W-:Y:S05]  /*111d0*/  YIELD ;  /* 0x0000000000007946 */ /* 0x000fea0003800000 */
[----:B------:R-:W-:-:S13]  /*111e0*/  ISETP.NE.AND P0, PT, R5, R0, PT ;  /* 0x000000000500720c */ /* 0x000fda0003f05270 */
[----:B------:R-:W-:Y:S05]  /*111f0*/  @P0 BRA `(.L_x_2062) ;  /* 0xfffffffc00ec0947 */ /* 0x000fea000383ffff */
.L_x_2061:
        /* <DEDUP_REMOVED lines=24> */
.L_x_2063:
        /* <DEDUP_REMOVED lines=25> */
.L_x_2064:
        /* <DEDUP_REMOVED lines=15> */
.L_x_5239:


//--------------------- .text._Z35group_norm_nhwc_bwd_one_pass_kernelI11Fp32IOFp32WLi64ELi64ELi512EEv26Group_norm_nhwc_bwd_params --------------------------
	.section	.text._Z35group_norm_nhwc_bwd_one_pass_kernelI11Fp32IOFp32WLi64ELi64ELi512EEv26Group_norm_nhwc_bwd_params,"ax",@progbits
	.align	128
        .global         _Z35group_norm_nhwc_bwd_one_pass_kernelI11Fp32IOFp32WLi64ELi64ELi512EEv26Group_norm_nhwc_bwd_params
        .type           _Z35group_norm_nhwc_bwd_one_pass_kernelI11Fp32IOFp32WLi64ELi64ELi512EEv26Group_norm_nhwc_bwd_params,@function
        .size           _Z35group_norm_nhwc_bwd_one_pass_kernelI11Fp32IOFp32WLi64ELi64ELi512EEv26Group_norm_nhwc_bwd_params,(.L_x_5240 - _Z35group_norm_nhwc_bwd_one_pass_kernelI11Fp32IOFp32WLi64ELi64ELi512EEv26Group_norm_nhwc_bwd_params)
        .other          _Z35group_norm_nhwc_bwd_one_pass_kernelI11Fp32IOFp32WLi64ELi64ELi512EEv26Group_norm_nhwc_bwd_params,@"STO_CUDA_ENTRY STV_DEFAULT"
_Z35group_norm_nhwc_bwd_one_pass_kernelI11Fp32IOFp32WLi64ELi64ELi512EEv26Group_norm_nhwc_bwd_params:
.text._Z35group_norm_nhwc_bwd_one_pass_kernelI11Fp32IOFp32WLi64ELi64ELi512EEv26Group_norm_nhwc_bwd_params:
        /* <DEDUP_REMOVED lines=14> */
[----:B------:R-:W-:Y:S01]  /*00e0*/  ISETP.GE.U32.AND P2, PT, R47, 0x200, PT ;  /* 0x000002002f00780c */ /* 0x000fe20003f46070 */
[----:B------:R-:W1:Y:S01]  /*00f0*/  S2R R42, SR_LANEID ;  /* 0x00000000002a7919 */ /* 0x000e620000000000 */
[----:B------:R-:W-:Y:S01]  /*0100*/  UMOV UR5, 0x400 ;  /* 0x0000040000057882 */ /* 0x000fe20000000000 */
[----:B------:R-:W-:Y:S01]  /*0110*/  HFMA2.MMA R45, -RZ, RZ, 0, 0 ;  /* 0x00000000ff2d7435 */ /* 0x000fe200000001ff */
[----:B------:R-:W-:Y:S01]  /*0120*/  MOV R46, R44 ;  /* 0x0000002c002e7202 */ /* 0x000fe20000000f00 */
[----:B------:R-:W2:Y:S08]  /*0130*/  LDC.64 R6, c[0x0][0x288] ;  /* 0x0000a200ff067b82 */ /* 0x000eb00000000a00 */
[----:B------:R-:W3:Y:S01]  /*0140*/  S2UR UR6, SR_CgaCtaId ;  /* 0x00000000000679c3 */ /* 0x000ee20000008800 */
[----:B0-----:R-:W-:-:S07]  /*0150*/  IMAD R37, R0, UR7, R37 ;  /* 0x0000000700257c24 */ /* 0x001fce000f8e0225 */
[----:B------:R-:W0:Y:S01]  /*0160*/  LDC R43, c[0x0][0x10] ;  /* 0x00000400ff2b7b82 */ /* 0x000e220000000800 */
[----:B------:R-:W-:Y:S02]  /*0170*/  ISETP.LT.U32.AND P1, PT, R37, UR10, PT ;  /* 0x0000000a25007c0c */ /* 0x000fe4000bf21070 */
[----:B------:R-:W-:Y:S01]  /*0180*/  SHF.R.S32.HI R0, RZ, 0x1f, R37 ;  /* 0x0000001fff007819 */ /* 0x000fe20000011425 */
[----:B--2---:R-:W-:Y:S01]  /*0190*/  IMAD.WIDE.U32 R2, R6, 0x3, RZ ;  /* 0x0000000306027825 */ /* 0x004fe200078e00ff */
[----:B------:R-:W-:Y:S02]  /*01a0*/  LEA R5, R7, R7, 0x1 ;  /* 0x0000000707057211 */ /* 0x000fe400078e08ff */
[----:B------:R-:W-:Y:S02]  /*01b0*/  ISETP.LT.AND.EX P1, PT, R0, UR11, !P2, P1 ;  /* 0x0000000b00007c0c */ /* 0x000fe4000d721310 */
[----:B------:R-:W-:Y:S02]  /*01c0*/  SHF.R.S32.HI R0, RZ, 0x1f, R47 ;  /* 0x0000001fff007819 */ /* 0x000fe4000001142f */
[----:B------:R-:W-:Y:S01]  /*01d0*/  IADD3 R3, R3, R5, RZ ;  /* 0x0000000503037210 */ /* 0x000fe20007ffe0ff */
[----:B---3--:R-:W-:Y:S01]  /*01e0*/  ULEA UR5, UR6, UR5, 0x18 ;  /* 0x0000000506057291 */ /* 0x008fe2000f8ec03f */
[----:B------:R-:W-:-:S02]  /*01f0*/  LEA.HI R0, R0, R47, RZ, 0x5 ;  /* 0x0000002f00007211 */ /* 0x000fc400078f28ff */
[----:B------:R-:W-:Y:S02]  /*0200*/  LEA.HI R39, P4, R3, R2, RZ, 0x1 ;  /* 0x0000000203277211 */ /* 0x000fe400078908ff */
[----:B------:R-:W-:Y:S02]  /*0210*/  LEA.HI R38, P3, R7, R6, RZ, 0x1 ;  /* 0x0000000607267211 */ /* 0x000fe400078708ff */
[----:B------:R-:W-:Y:S02]  /*0220*/  SHF.R.S32.HI R0, RZ, 0x5, R0 ;  /* 0x00000005ff007819 */ /* 0x000fe40000011400 */
[----:B------:R-:W-:Y:S02]  /*0230*/  IADD3 R36, R37, 0x10, RZ ;  /* 0x0000001025247810 */ /* 0x000fe40007ffe0ff */
[----:B------:R-:W-:Y:S02]  /*0240*/  IADD3.X R5, RZ, R7, RZ, P3, !PT ;  /* 0x00000007ff057210 */ /* 0x000fe40001ffe4ff */
[----:B------:R-:W-:-:S02]  /*0250*/  IADD3.X R4, RZ, R3, RZ, P4, !PT ;  /* 0x00000003ff047210 */ /* 0x000fc400027fe4ff */
[----:B------:R-:W-:Y:S02]  /*0260*/  LEA R2, R0, UR5, 0x3 ;  /* 0x0000000500027c11 */ /* 0x000fe4000f8e18ff */
[----:B------:R-:W-:Y:S01]  /*0270*/  ISETP.LT.U32.AND P0, PT, R36, UR10, PT ;  /* 0x0000000a24007c0c */ /* 0x000fe2000bf01070 */
[----:B------:R-:W-:Y:S01]  /*0280*/  ULDC.U8 UR10, c[0x0][0x2a4] ;  /* 0x0000a900000a7ab9 */ /* 0x000fe20000000000 */
[----:B------:R-:W-:Y:S02]  /*0290*/  SHF.R.S32.HI R35, RZ, 0x1f, R36 ;  /* 0x0000001fff237819 */ /* 0x000fe40000011424 */
[C---:B------:R-:W-:Y:S02]  /*02a0*/  IADD3 R34, R37.reuse, 0x20, RZ ;  /* 0x0000002025227810 */ /* 0x040fe40007ffe0ff */
[----:B------:R-:W-:Y:S02]  /*02b0*/  IADD3 R32, R37, 0x30, RZ ;  /* 0x0000003025207810 */ /* 0x000fe40007ffe0ff */
[----:B------:R-:W-:-:S02]  /*02c0*/  SHF.R.S64 R38, R38, 0x1, R5 ;  /* 0x0000000126267819 */ /* 0x000fc40000001005 */
[----:B------:R-:W-:Y:S02]  /*02d0*/  SHF.R.S32.HI R3, RZ, 0x1, R5 ;  /* 0x00000001ff037819 */ /* 0x000fe40000011405 */
[--C-:B------:R-:W-:Y:S02]  /*02e0*/  SHF.R.S64 R39, R39, 0x1, R4.reuse ;  /* 0x0000000127277819 */ /* 0x100fe40000001004 */
[----:B------:R-:W-:Y:S02]  /*02f0*/  SHF.R.S32.HI R0, RZ, 0x1, R4 ;  /* 0x00000001ff007819 */ /* 0x000fe40000011404 */
[----:B------:R-:W-:Y:S02]  /*0300*/  ISETP.LT.AND.EX P2, PT, R35, UR11, !P2, P0 ;  /* 0x0000000b23007c0c */ /* 0x000fe4000d741300 */
[----:B------:R-:W-:Y:S02]  /*0310*/  SHF.R.S32.HI R33, RZ, 0x1f, R34 ;  /* 0x0000001fff217819 */ /* 0x000fe40000011422 */
[----:B------:R-:W-:-:S02]  /*0320*/  SHF.R.S32.HI R5, RZ, 0x1f, R32 ;  /* 0x0000001fff057819 */ /* 0x000fc40000011420 */
[----:B------:R-:W-:Y:S02]  /*0330*/  SHF.L.U64.HI R40, R38, 0x2, R3 ;  /* 0x0000000226287819 */ /* 0x000fe40000010203 */
[----:B01----:R-:W-:-:S07]  /*0340*/  SHF.L.U64.HI R41, R39, 0x2, R0 ;  /* 0x0000000227297819 */ /* 0x003fce0000010200 */
.L_x_2100:
[----:B0--3--:R-:W0:Y:S01]  /*0350*/  LDC R11, c[0x0][0x2a0] ;  /* 0x0000a800ff0b7b82 */ /* 0x009e220000000800 */
[----:B------:R-:W-:Y:S01]  /*0360*/  ISETP.GE.AND P0, PT, R46, RZ, PT ;  /* 0x000000ff2e00720c */ /* 0x000fe20003f06270 */
[----:B------:R-:W-:Y:S01]  /*0370*/  ULDC.64 UR14, c[0x0][0x290] ;  /* 0x0000a400000e7ab9 */ /* 0x000fe20000000a00 */
[----:B--2-4-:R-:W-:Y:S01]  /*0380*/  SHF.L.U32 R8, R47, 0x1, RZ ;  /* 0x000000012f087819 */ /* 0x014fe200000006ff */
[----:B------:R-:W-:-:S03]  /*0390*/  ULDC.64 UR12, c[0x0][0x298] ;  /* 0x0000a600000c7ab9 */ /* 0x000fc60000000a00 */
[----:B------:R-:W-:Y:S01]  /*03a0*/  LOP3.LUT R29, R8, 0x3e, RZ, 0xc0, !PT ;  /* 0x0000003e081d7812 */ /* 0x000fe200078ec0ff */
[----:B-1----:R-:W1:Y:S08]  /*03b0*/  LDC.64 R18, c[0x0][0x248] ;  /* 0x00009200ff127b82 */ /* 0x002e700000000a00 */
[----:B------:R-:W2:Y:S01]  /*03c0*/  @P1 LDC.64 R16, c[0x0][0x230] ;  /* 0x00008c00ff101b82 */ /* 0x000ea20000000a00 */
[----:B0-----:R-:W-:-:S07]  /*03d0*/  IABS R3, R11 ;  /* 0x0000000b00037213 */ /* 0x001fce0000000000 */
[----:B------:R-:W0:Y:S01]  /*03e0*/  @P1 LDC.64 R30, c[0x0][0x228] ;  /* 0x00008a00ff1e1b82 */ /* 0x000e220000000a00 */
[----:B------:R-:W3:Y:S01]  /*03f0*/  I2F.RP R0, R3 ;  /* 0x0000000300007306 */ /* 0x000ee20000209400 */
[----:B-1----:R-:W-:-:S06]  /*0400*/  IMAD.WIDE R22, R46, 0x8, R18 ;  /* 0x000000082e167825 */ /* 0x002fcc00078e0212 */
[----:B------:R-:W1:Y:S01]  /*0410*/  @P2 LDC.64 R14, c[0x0][0x228] ;  /* 0x00008a00ff0e2b82 */ /* 0x000e620000000a00 */
[----:B------:R-:W4:Y:S01]  /*0420*/  LDG.E.64 R22, desc[UR8][R22.64] ;  /* 0x0000000816167981 */ /* 0x000f22000c1e1b00 */
[----:B---3--:R-:W3:Y:S02]  /*0430*/  MUFU.RCP R0, R0 ;  /* 0x0000000000007308 */ /* 0x008ee40000001000 */
[----:B---3--:R-:W-:-:S06]  /*0440*/  IADD3 R6, R0, 0xffffffe, RZ ;  /* 0x0ffffffe00067810 */ /* 0x008fcc0007ffe0ff */
[----:B------:R3:W2:Y:S02]  /*0450*/  F2I.FTZ.U32.TRUNC.NTZ R7, R6 ;  /* 0x0000000600077305 */ /* 0x0006a4000021f000 */
[----:B---3--:R-:W-:Y:S02]  /*0460*/  MOV R6, RZ ;  /* 0x000000ff00067202 */ /* 0x008fe40000000f00 */
[----:B--2---:R-:W-:-:S05]  /*0470*/  IADD3 R4, RZ, -R7, RZ ;  /* 0x80000007ff047210 */ /* 0x004fca0007ffe0ff */
[----:B------:R-:W-:Y:S01]  /*0480*/  IMAD R9, R4, R3, RZ ;  /* 0x0000000304097224 */ /* 0x000fe200078e02ff */
[----:B------:R-:W-:-:S03]  /*0490*/  IABS R4, R46 ;  /* 0x0000002e00047213 */ /* 0x000fc60000000000 */
[----:B------:R-:W-:Y:S02]  /*04a0*/  IMAD.HI.U32 R7, R7, R9, R6 ;  /* 0x0000000907077227 */ /* 0x000fe400078e0006 */
[----:B------:R-:W2:Y:S04]  /*04b0*/  @P2 LDC.64 R8, c[0x0][0x288] ;  /* 0x0000a200ff082b82 */ /* 0x000ea80000000a00 */
[----:B------:R-:W-:-:S05]  /*04c0*/  IMAD.HI.U32 R7, R7, R4, RZ ;  /* 0x0000000407077227 */ /* 0x000fca00078e00ff */
        /* <DEDUP_REMOVED lines=16> */
[----:B------:R-:W3:Y:S01]  /*05d0*/  @P1 LDC.64 R6, c[0x0][0x288] ;  /* 0x0000a200ff061b82 */ /* 0x000ee20000000a00 */
[C---:B------:R-:W-:Y:S02]  /*05e0*/  SEL R54, R3.reuse, R0, !P4 ;  /* 0x0000000003367207 */ /* 0x040fe40006000000 */
[----:B------:R-:W-:Y:S02]  /*05f0*/  @!P3 IADD3 R4, -R4, RZ, RZ ;  /* 0x000000ff0404b210 */ /* 0x000fe40007ffe1ff */
[----:B------:R-:W-:Y:S02]  /*0600*/  LEA R28, R54, R29, 0x6 ;  /* 0x0000001d361c7211 */ /* 0x000fe400078e30ff */
[----:B------:R-:W-:Y:S02]  /*0610*/  SEL R3, R3, R4, !P4 ;  /* 0x0000000403037207 */ /* 0x000fe40006000000 */
[----:B------:R-:W-:Y:S02]  /*0620*/  ISETP.GE.U32.AND P0, PT, R34, UR14, PT ;  /* 0x0000000e22007c0c */ /* 0x000fe4000bf06070 */
[----:B------:R-:W-:-:S02]  /*0630*/  SHF.R.S32.HI R0, RZ, 0x1f, R3 ;  /* 0x0000001fff007819 */ /* 0x000fc40000011403 */
[--C-:B------:R-:W-:Y:S02]  /*0640*/  SHF.R.S32.HI R29, RZ, 0x1f, R28.reuse ;  /* 0x0000001fff1d7819 */ /* 0x100fe4000001141c */
[----:B------:R-:W-:Y:S01]  /*0650*/  ISETP.GE.AND.EX P0, PT, R33, UR15, PT, P0 ;  /* 0x0000000f21007c0c */ /* 0x000fe2000bf06300 */
[----:B------:R-:W-:Y:S01]  /*0660*/  IMAD R0, R0, UR12, RZ ;  /* 0x0000000c00007c24 */ /* 0x000fe2000f8e02ff */
[----:B------:R-:W-:Y:S01]  /*0670*/  ISETP.GE.U32.AND P3, PT, R32, UR14, PT ;  /* 0x0000000e20007c0c */ /* 0x000fe2000bf66070 */
[----:B------:R-:W-:Y:S01]  /*0680*/  IMAD.WIDE.U32 R56, R3, UR12, R28 ;  /* 0x0000000c03387c25 */ /* 0x000fe2000f8e001c */
[----:B------:R-:W-:Y:S02]  /*0690*/  ISETP.LT.U32.AND P0, PT, R47, 0x200, !P0 ;  /* 0x000002002f00780c */ /* 0x000fe40004701070 */
[----:B------:R-:W-:Y:S01]  /*06a0*/  ISETP.GE.AND.EX P3, PT, R5, UR15, PT, P3 ;  /* 0x0000000f05007c0c */ /* 0x000fe2000bf66330 */
[----:B------:R-:W-:Y:S01]  /*06b0*/  IMAD R59, R3, UR13, R0 ;  /* 0x0000000d033b7c24 */ /* 0x000fe2000f8e0200 */
[----:B------:R-:W-:-:S02]  /*06c0*/  SHF.R.S32.HI R3, RZ, 0x1f, R37 ;  /* 0x0000001fff037819 */ /* 0x000fc40000011425 */
[----:B------:R-:W-:Y:S02]  /*06d0*/  ISETP.LT.U32.AND P3, PT, R47, 0x200, !P3 ;  /* 0x000002002f00780c */ /* 0x000fe40005f61070 */
[----:B------:R-:W-:Y:S01]  /*06e0*/  IADD3 R59, R57, R59, RZ ;  /* 0x0000003b393b7210 */ /* 0x000fe20007ffe0ff */
[----:B---3--:R-:W-:Y:S01]  /*06f0*/  @P1 IMAD R0, R3, R6, RZ ;  /* 0x0000000603001224 */ /* 0x008fe200078e02ff */
[-C--:B------:R-:W-:Y:S02]  /*0700*/  @P1 MOV R58, R56.reuse ;  /* 0x00000038003a1202 */ /* 0x080fe40000000f00 */
[----:B------:R-:W-:Y:S01]  /*0710*/  @P2 MOV R24, R56 ;  /* 0x0000003800182202 */ /* 0x000fe20000000f00 */
[C---:B------:R-:W-:Y:S01]  /*0720*/  @P1 IMAD R3, R37.reuse, R7, R0 ;  /* 0x0000000725031224 */ /* 0x040fe200078e0200 */
[----:B------:R-:W-:Y:S01]  /*0730*/  @P2 MOV R25, R59 ;  /* 0x0000003b00192202 */ /* 0x000fe20000000f00 */
[----:B------:R-:W-:Y:S01]  /*0740*/  @P1 IMAD.WIDE.U32 R12, R37, R6, R58 ;  /* 0x00000006250c1225 */ /* 0x000fe200078e003a */
[----:B------:R-:W3:Y:S03]  /*0750*/  @P0 LDC.64 R18, c[0x0][0x228] ;  /* 0x00008a00ff120b82 */ /* 0x000ee60000000a00 */
[----:B--2---:R-:W-:Y:S01]  /*0760*/  @P2 IMAD.WIDE.U32 R24, R36, R8, R24 ;  /* 0x0000000824182225 */ /* 0x004fe200078e0018 */
[----:B------:R-:W-:-:S02]  /*0770*/  @P1 IADD3 R13, R13, R3, RZ ;  /* 0x000000030d0d1210 */ /* 0x000fc40007ffe0ff */
[C---:B------:R-:W-:Y:S02]  /*0780*/  @P1 SHF.L.U32 R3, R12.reuse, 0x2, RZ ;  /* 0x000000020c031819 */ /* 0x040fe400000006ff */
[----:B------:R-:W2:Y:S01]  /*0790*/  @P0 LDC.64 R6, c[0x0][0x288] ;  /* 0x0000a200ff060b82 */ /* 0x000ea20000000a00 */
[----:B------:R-:W-:Y:S02]  /*07a0*/  @P1 SHF.L.U64.HI R0, R12, 0x2, R13 ;  /* 0x000000020c001819 */ /* 0x000fe4000001020d */
[C---:B------:R-:W-:Y:S02]  /*07b0*/  @P1 IADD3 R48, P4, R3.reuse, R16, RZ ;  /* 0x0000001003301210 */ /* 0x040fe40007f9e0ff */
[----:B0-----:R-:W-:Y:S01]  /*07c0*/  @P1 IADD3 R30, P5, R3, R30, RZ ;  /* 0x0000001e031e1210 */ /* 0x001fe20007fbe0ff */
[----:B------:R-:W-:Y:S01]  /*07d0*/  @P2 IMAD R3, R35, R8, RZ ;  /* 0x0000000823032224 */ /* 0x000fe200078e02ff */
[C---:B------:R-:W-:Y:S01]  /*07e0*/  @P1 IADD3.X R49, R0.reuse, R17, RZ, P4, !PT ;  /* 0x0000001100311210 */ /* 0x040fe200027fe4ff */
[----:B------:R-:W0:Y:S01]  /*07f0*/  @P3 LDC.64 R10, c[0x0][0x288] ;  /* 0x0000a200ff0a3b82 */ /* 0x000e220000000a00 */
[----:B------:R-:W-:Y:S01]  /*0800*/  @P1 IADD3.X R31, R0, R31, RZ, P5, !PT ;  /* 0x0000001f001f1210 */ /* 0x000fe20002ffe4ff */
[----:B------:R-:W-:-:S06]  /*0810*/  @P2 IMAD R3, R36, R9, R3 ;  /* 0x0000000924032224 */ /* 0x000fcc00078e0203 */
[----:B------:R-:W1:Y:S01]  /*0820*/  @P2 LDC.64 R12, c[0x0][0x230] ;  /* 0x00008c00ff0c2b82 */ /* 0x000e620000000a00 */
[----:B------:R-:W-:-:S07]  /*0830*/  @P2 IADD3 R3, R25, R3, RZ ;  /* 0x0000000319032210 */ /* 0x000fce0007ffe0ff */
[----:B------:R-:W3:Y:S01]  /*0840*/  @P0 LDC.64 R16, c[0x0][0x230] ;  /* 0x00008c00ff100b82 */ /* 0x000ee20000000a00 */
[C---:B------:R-:W-:Y:S02]  /*0850*/  @P2 SHF.L.U32 R27, R24.reuse, 0x2, RZ ;  /* 0x00000002181b2819 */ /* 0x040fe400000006ff */
[----:B------:R-:W-:-:S05]  /*0860*/  @P2 SHF.L.U64.HI R0, R24, 0x2, R3 ;  /* 0x0000000218002819 */ /* 0x000fca0000010203 */
[----:B------:R-:W3:Y:S01]  /*0870*/  @P3 LDC.64 R20, c[0x0][0x230] ;  /* 0x00008c00ff143b82 */ /* 0x000ee20000000a00 */
[----:B------:R-:W-:Y:S01]  /*0880*/  @P0 MOV R24, R56 ;  /* 0x0000003800180202 */ /* 0x000fe20000000f00 */
[----:B--2---:R-:W-:Y:S01]  /*0890*/  @P0 IMAD R4, R33, R6, RZ ;  /* 0x0000000621040224 */ /* 0x004fe200078e02ff */
[----:B------:R-:W-:-:S05]  /*08a0*/  @P0 MOV R25, R59 ;  /* 0x0000003b00190202 */ /* 0x000fca0000000f00 */
[----:B------:R-:W2:Y:S01]  /*08b0*/  @P3 LDC.64 R8, c[0x0][0x228] ;  /* 0x00008a00ff083b82 */ /* 0x000ea20000000a00 */
[C---:B------:R-:W-:Y:S01]  /*08c0*/  @P0 IMAD R3, R34.reuse, R7, R4 ;  /* 0x0000000722030224 */ /* 0x040fe200078e0204 */
[----:B------:R-:W-:Y:S01]  /*08d0*/  @P3 MOV R7, R59 ;  /* 0x0000003b00073202 */ /* 0x000fe20000000f00 */
[----:B------:R-:W-:Y:S01]  /*08e0*/  @P0 IMAD.WIDE.U32 R24, R34, R6, R24 ;  /* 0x0000000622180225 */ /* 0x000fe200078e0018 */
[----:B------:R-:W-:-:S03]  /*08f0*/  @P3 MOV R6, R56 ;  /* 0x0000003800063202 */ /* 0x000fc60000000f00 */
[----:B0-----:R-:W-:Y:S01]  /*0900*/  @P3 IMAD R4, R5, R10, RZ ;  /* 0x0000000a05043224 */ /* 0x001fe200078e02ff */
[C---:B-1----:R-:W-:Y:S02]  /*0910*/  @P2 IADD3 R52, P4, R27.reuse, R12, RZ ;  /* 0x0000000c1b342210 */ /* 0x042fe40007f9e0ff */
[----:B------:R-:W-:Y:S01]  /*0920*/  @P2 IADD3 R14, P5, R27, R14, RZ ;  /* 0x0000000e1b0e2210 */ /* 0x000fe20007fbe0ff */
[C---:B------:R-:W-:Y:S01]  /*0930*/  @P3 IMAD R27, R32.reuse, R11, R4 ;  /* 0x0000000b201b3224 */ /* 0x040fe200078e0204 */
[----:B------:R-:W-:Y:S01]  /*0940*/  @P0 IADD3 R3, R25, R3, RZ ;  /* 0x0000000319030210 */ /* 0x000fe20007ffe0ff */
[----:B------:R-:W-:Y:S01]  /*0950*/  @P3 IMAD.WIDE.U32 R6, R32, R10, R6 ;  /* 0x0000000a20063225 */ /* 0x000fe200078e0006 */
[----:B------:R-:W-:Y:S02]  /*0960*/  @P0 SHF.L.U32 R11, R24, 0x2, RZ ;  /* 0x00000002180b0819 */ /* 0x000fe400000006ff */
[----:B------:R-:W-:Y:S02]  /*0970*/  @P2 IADD3.X R15, R0, R15, RZ, P5, !PT ;  /* 0x0000000f000f2210 */ /* 0x000fe40002ffe4ff */
[----:B------:R-:W-:-:S02]  /*0980*/  @P0 SHF.L.U64.HI R24, R24, 0x2, R3 ;  /* 0x0000000218180819 */ /* 0x000fc40000010203 */
[----:B---3--:R-:W-:Y:S02]  /*0990*/  @P0 IADD3 R10, P5, R11, R16, RZ ;  /* 0x000000100b0a0210 */ /* 0x008fe40007fbe0ff */
[----:B------:R-:W-:Y:S02]  /*09a0*/  @P3 IADD3 R3, R7, R27, RZ ;  /* 0x0000001b07033210 */ /* 0x000fe40007ffe0ff */
[----:B------:R-:W-:Y:S02]  /*09b0*/  @P3 SHF.L.U32 R61, R6, 0x2, RZ ;  /* 0x00000002063d3819 */ /* 0x000fe400000006ff */
[----:B------:R-:W-:Y:S02]  /*09c0*/  @P0 IADD3 R16, P6, R11, R18, RZ ;  /* 0x000000120b100210 */ /* 0x000fe40007fde0ff */
[----:B------:R-:W-:Y:S02]  /*09d0*/  @P2 IADD3.X R53, R0, R13, RZ, P4, !PT ;  /* 0x0000000d00352210 */ /* 0x000fe400027fe4ff */
[----:B------:R-:W-:-:S02]  /*09e0*/  @P0 IADD3.X R11, R24, R17, RZ, P5, !PT ;  /* 0x00000011180b0210 */ /* 0x000fc40002ffe4ff */
[----:B------:R-:W-:Y:S02]  /*09f0*/  @P3 SHF.L.U64.HI R0, R6, 0x2, R3 ;  /* 0x0000000206003819 */ /* 0x000fe40000010203 */
[C---:B------:R-:W-:Y:S02]  /*0a00*/  @P3 IADD3 R50, P4, R61.reuse, R20, RZ ;  /* 0x000000143d323210 */ /* 0x040fe40007f9e0ff */
[----:B--2---:R-:W-:Y:S02]  /*0a10*/  @P3 IADD3 R60, P5, R61, R8, RZ ;  /* 0x000000083d3c3210 */ /* 0x004fe40007fbe0ff */
[----:B------:R-:W-:Y:S02]  /*0a20*/  CS2R R26, SRZ ;  /* 0x00000000001a7805 */ /* 0x000fe4000001ff00 */
[----:B------:R-:W-:Y:S02]  /*0a30*/  @P0 IADD3.X R17, R24, R19, RZ, P6, !PT ;  /* 0x0000001318110210 */ /* 0x000fe400037fe4ff */
[----:B------:R-:W-:-:S02]  /*0a40*/  CS2R R18, SRZ ;  /* 0x0000000000127805 */ /* 0x000fc4000001ff00 */
[----:B------:R-:W-:Y:S02]  /*0a50*/  MOV R7, RZ ;  /* 0x000000ff00077202 */ /* 0x000fe40000000f00 */
[----:B------:R-:W-:Y:S02]  /*0a60*/  CS2R R12, SRZ ;  /* 0x00000000000c7805 */ /* 0x000fe4000001ff00 */
[----:B------:R-:W-:Y:S01]  /*0a70*/  MOV R6, RZ ;  /* 0x000000ff00067202 */ /* 0x000fe20000000f00 */
[----:B------:R-:W5:Y:S01]  /*0a80*/  @P2 LDG.E.64 R26, desc[UR8][R52.64] ;  /* 0x00000008341a2981 */ /* 0x000f62000c1e1b00 */
[C---:B------:R-:W-:Y:S02]  /*0a90*/  @P3 IADD3.X R51, R0.reuse, R21, RZ, P4, !PT ;  /* 0x0000001500333210 */ /* 0x040fe400027fe4ff */
[----:B------:R-:W-:Y:S02]  /*0aa0*/  @P3 IADD3.X R61, R0, R9, RZ, P5, !PT ;  /* 0x00000009003d3210 */ /* 0x000fe40002ffe4ff */
[----:B------:R-:W5:Y:S04]  /*0ab0*/  @P1 LDG.E.64 R6, desc[UR8][R30.64] ;  /* 0x000000081e061981 */ /* 0x000f68000c1e1b00 */
[----:B------:R-:W5:Y:S04]  /*0ac0*/  @P3 LDG.E.64 R18, desc[UR8][R50.64] ;  /* 0x0000000832123981 */ /* 0x000f68000c1e1b00 */
[----:B------:R-:W5:Y:S01]  /*0ad0*/  @P3 LDG.E.64 R12, desc[UR8][R60.64] ;  /* 0x000000083c0c3981 */ /* 0x000f62000c1e1b00 */
[----:B------:R-:W-:-:S06]  /*0ae0*/  CS2R R20, SRZ ;  /* 0x0000000000147805 */ /* 0x000fcc000001ff00 */
[----:B------:R0:W5:Y:S02]  /*0af0*/  @P0 LDG.E.64 R20, desc[UR8][R10.64] ;  /* 0x000000080a140981 */ /* 0x000164000c1e1b00 */
[----:B0-----:R-:W-:-:S06]  /*0b00*/  CS2R R10, SRZ ;  /* 0x00000000000a7805 */ /* 0x001fcc000001ff00 */
[----:B------:R-:W5:Y:S01]  /*0b10*/  @P0 LDG.E.64 R10, desc[UR8][R16.64] ;  /* 0x00000008100a0981 */ /* 0x000f62000c1e1b00 */
[----:B----4-:R-:W-:-:S05]  /*0b20*/  FFMA.FTZ R23, -R22, R22, R23 ;  /* 0x0000001616177223 */ /* 0x010fca0000010117 */
[----:B------:R-:W-:-:S13]  /*0b30*/  FSETP.GTU.FTZ.AND P0, PT, R23, RZ, PT ;  /* 0x000000ff1700720b */ /* 0x000fda0003f1c000 */
[----:B------:R-:W0:Y:S01]  /*0b40*/  @P0 LDC R0, c[0x0][0x250] ;  /* 0x00009400ff000b82 */ /* 0x000e220000000800 */
[----:B------:R-:W-:-:S06]  /*0b50*/  CS2R R24, SRZ ;  /* 0x0000000000187805 */ /* 0x000fcc000001ff00 */
[----:B------:R1:W5:Y:S02]  /*0b60*/  @P1 LDG.E.64 R24, desc[UR8][R48.64] ;  /* 0x0000000830181981 */ /* 0x000364000c1e1b00 */
[----:B-1----:R-:W-:Y:S01]  /*0b70*/  MOV R48, 0x3f800000 ;  /* 0x3f80000000307802 */ /* 0x002fe20000000f00 */
[----:B0-----:R-:W-:-:S05]  /*0b80*/  @P0 FADD.FTZ R0, R23, R0 ;  /* 0x0000000017000221 */ /* 0x001fca0000010000 */
[----:B------:R0:W1:Y:S01]  /*0b90*/  @P0 MUFU.RSQ R48, R0 ;  /* 0x0000000000300308 */ /* 0x0000620000001400 */
[----:B------:R-:W-:Y:S02]  /*0ba0*/  ISETP.GT.U32.AND P0, PT, R47, 0x1ff, PT ;  /* 0x000001ff2f00780c */ /* 0x000fe40003f04070 */
[----:B------:R-:W-:Y:S01]  /*0bb0*/  CS2R R8, SRZ ;  /* 0x0000000000087805 */ /* 0x000fe2000001ff00 */
[----:B------:R-:W-:Y:S01]  /*0bc0*/  BSSY B0, `(.L_x_2066) ;  /* 0x0000010000007945 */ /* 0x000fe20003800000 */
[----:B------:R-:W-:-:S04]  /*0bd0*/  CS2R R16, SRZ ;  /* 0x0000000000107805 */ /* 0x000fc8000001ff00 */
[----:B------:R2:W5:Y:S02]  /*0be0*/  @P2 LDG.E.64 R8, desc[UR8][R14.64] ;  /* 0x000000080e082981 */ /* 0x000564000c1e1b00 */
[----:B--2---:R-:W-:-:S03]  /*0bf0*/  CS2R R14, SRZ ;  /* 0x00000000000e7805 */ /* 0x004fc6000001ff00 */
[----:B01----:R-:W-:Y:S05]  /*0c00*/  @P0 BRA `(.L_x_2067) ;  /* 0x00000000002c0947 */ /* 0x003fea0003800000 */
[----:B------:R-:W-:Y:S01]  /*0c10*/  ISETP.NE.AND P0, PT, RZ, UR10, PT ;  /* 0x0000000aff007c0c */ /* 0x000fe2000bf05270 */
[----:B------:R-:W-:Y:S01]  /*0c20*/  ULDC.64 UR12, c[0x0][0x238] ;  /* 0x00008e00000c7ab9 */ /* 0x000fe20000000a00 */
[C---:B------:R-:W-:Y:S02]  /*0c30*/  SHF.L.U32 R3, R28.reuse, 0x2, RZ ;  /* 0x000000021c037819 */ /* 0x040fe400000006ff */
[----:B------:R-:W-:Y:S02]  /*0c40*/  SHF.L.U64.HI R0, R28, 0x2, R29 ;  /* 0x000000021c007819 */ /* 0x000fe4000001021d */
[----:B------:R-:W-:-:S04]  /*0c50*/  IADD3 R30, P3, R3, UR12, RZ ;  /* 0x0000000c031e7c10 */ /* 0x000fc8000ff7e0ff */
[----:B------:R-:W-:-:S03]  /*0c60*/  IADD3.X R31, R0, UR13, RZ, P3, !PT ;  /* 0x0000000d001f7c10 */ /* 0x000fc60009ffe4ff */
[----:B------:R-:W0:Y:S02]  /*0c70*/  @P0 LDC.64 R14, c[0x0][0x240] ;  /* 0x00009000ff0e0b82 */ /* 0x000e240000000a00 */
[----:B0-----:R-:W-:-:S04]  /*0c80*/  @P0 IADD3 R28, P4, R3, R14, RZ ;  /* 0x0000000e031c0210 */ /* 0x001fc80007f9e0ff */
[----:B------:R-:W-:Y:S02]  /*0c90*/  @P0 IADD3.X R29, R0, R15, RZ, P4, !PT ;  /* 0x0000000f001d0210 */ /* 0x000fe400027fe4ff */
[----:B------:R0:W5:Y:S04]  /*0ca0*/  LDG.E.64 R14, desc[UR8][R30.64] ;  /* 0x000000081e0e7981 */ /* 0x000168000c1e1b00 */
[----:B------:R0:W5:Y:S03]  /*0cb0*/  @P0 LDG.E.64 R16, desc[UR8][R28.64] ;  /* 0x000000081c100981 */ /* 0x000166000c1e1b00 */
.L_x_2067:
[----:B------:R-:W-:Y:S05]  /*0cc0*/  BSYNC B0 ;  /* 0x0000000000007941 */ /* 0x000fea0003800000 */
.L_x_2066:
[----:B------:R-:W-:Y:S01]  /*0cd0*/  ISETP.NE.AND P4, PT, RZ, UR10, PT ;  /* 0x0000000aff007c0c */ /* 0x000fe2000bf85270 */
[C---:B-----5:R-:W-:Y:S01]  /*0ce0*/  FADD.FTZ R49, -R22.reuse, R24 ;  /* 0x0000001816317221 */ /* 0x060fe20000010100 */
[C---:B------:R-:W-:Y:S01]  /*0cf0*/  FADD.FTZ R23, -R22.reuse, R25 ;  /* 0x0000001916177221 */ /* 0x040fe20000010100 */
[C---:B------:R-:W-:Y:S01]  /*0d00*/  FADD.FTZ R3, -R22.reuse, R26 ;  /* 0x0000001a16037221 */ /* 0x040fe20000010100 */
[----:B------:R-:W-:Y:S01]  /*0d10*/  FADD.FTZ R27, -R22, R27 ;  /* 0x0000001b161b7221 */ /* 0x000fe20000010100 */
[----:B------:R-:W-:Y:S01]  /*0d20*/  MOV R26, R6 ;  /* 0x00000006001a7202 */ /* 0x000fe20000000f00 */
[-C--:B------:R-:W-:Y:S01]  /*0d30*/  FMUL.FTZ R49, R49, R48.reuse ;  /* 0x0000003031317220 */ /* 0x080fe20000410000 */
[----:B------:R-:W-:Y:S01]  /*0d40*/  MOV R25, R7 ;  /* 0x0000000700197202 */ /* 0x000fe20000000f00 */
[----:B------:R-:W-:Y:S01]  /*0d50*/  FMUL.FTZ R0, R23, R48 ;  /* 0x0000003017007220 */ /* 0x000fe20000410000 */
[----:B------:R-:W-:-:S04]  /*0d60*/  MOV R24, R8 ;  /* 0x0000000800187202 */ /* 0x000fc80000000f00 */
        /* <DEDUP_REMOVED lines=19> */
.L_x_2068:
[----:B0-----:R-:W-:Y:S01]  /*0ea0*/  FMUL.FTZ R28, R26, R14 ;  /* 0x0000000e1a1c7220 */ /* 0x001fe20000410000 */
[----:B------:R-:W-:Y:S01]  /*0eb0*/  MOV R23, R9 ;  /* 0x0000000900177202 */ /* 0x000fe20000000f00 */
        /* <DEDUP_REMOVED lines=16> */
[----:B0-----:R-:W-:-:S04]  /*0fc0*/  FADD.FTZ R60, -R52, 1 ;  /* 0x3f800000343c7421 */ /* 0x001fc80000010100 */
[----:B------:R-:W-:Y:S01]  /*0fd0*/  FFMA.FTZ R60, R23, R60, 1 ;  /* 0x3f800000173c7423 */ /* 0x000fe2000001003c */
[----:B------:R-:W-:Y:S01]  /*0fe0*/  FMUL.FTZ R23, R9, R52 ;  /* 0x0000003409177220 */ /* 0x000fe20000410000 */
[----:B-1----:R-:W-:-:S03]  /*0ff0*/  FADD.FTZ R53, -R51, 1 ;  /* 0x3f80000033357421 */ /* 0x002fc60000010100 */
[----:B------:R-:W-:Y:S01]  /*1000*/  FMUL.FTZ R23, R23, R60 ;  /* 0x0000003c17177220 */ /* 0x000fe20000410000 */
[----:B------:R-:W-:Y:S01]  /*1010*/  FFMA.FTZ R53, R24, R53, 1 ;  /* 0x3f80000018357423 */ /* 0x000fe20000010035 */
[----:B------:R-:W-:-:S04]  /*1020*/  FMUL.FTZ R24, R8, R51 ;  /* 0x0000003308187220 */ /* 0x000fc80000410000 */
[----:B------:R-:W-:-:S07]  /*1030*/  FMUL.FTZ R24, R24, R53 ;  /* 0x0000003518187220 */ /* 0x000fce0000410000 */
.L_x_2069:
[----:B------:R-:W-:Y:S01]  /*1040*/  FFMA.FTZ R50, R0, R29, R31 ;  /* 0x0000001d00327223 */ /* 0x000fe2000001001f */
[----:B------:R-:W-:Y:S01]  /*1050*/  FMUL.FTZ R30, R24, R14 ;  /* 0x0000000e181e7220 */ /* 0x000fe20000410000 */
[----:B------:R-:W-:Y:S01]  /*1060*/  FADD.FTZ R29, R29, R28 ;  /* 0x0000001c1d1d7221 */ /* 0x000fe20000010000 */
[C---:B------:R-:W-:Y:S01]  /*1070*/  FADD.FTZ R51, -R22.reuse, R20 ;  /* 0x0000001416337221 */ /* 0x040fe20000010100 */
[----:B------:R-:W-:Y:S01]  /*1080*/  FADD.FTZ R31, -R22, R21 ;  /* 0x00000015161f7221 */ /* 0x000fe20000010100 */
[----:B------:R-:W-:Y:S01]  /*1090*/  FFMA.FTZ R27, R3, R30, R50 ;  /* 0x0000001e031b7223 */ /* 0x000fe20000010032 */
[----:B------:R-:W-:Y:S01]  /*10a0*/  FADD.FTZ R28, R29, R30 ;  /* 0x0000001e1d1c7221 */ /* 0x000fe20000010000 */
[----:B------:R-:W-:Y:S01]  /*10b0*/  MOV R21, R10 ;  /* 0x0000000a00157202 */ /* 0x000fe20000000f00 */
[-C--:B------:R-:W-:Y:S01]  /*10c0*/  FMUL.FTZ R51, R51, R48.reuse ;  /* 0x0000003033337220 */ /* 0x080fe20000410000 */
[----:B------:R-:W-:Y:S01]  /*10d0*/  MOV R20, R11 ;  /* 0x0000000b00147202 */ /* 0x000fe20000000f00 */
        /* <DEDUP_REMOVED lines=15> */
[----:B-1----:R-:W-:-:S04]  /*11d0*/  FADD.FTZ R21, -R60, 1 ;  /* 0x3f8000003c157421 */ /* 0x002fc80000010100 */
[----:B------:R-:W-:Y:S01]  /*11e0*/  FFMA.FTZ R61, R20, R21, 1 ;  /* 0x3f800000143d7423 */ /* 0x000fe20000010015 */
[----:B------:R-:W-:Y:S01]  /*11f0*/  FMUL.FTZ R21, R10, R31 ;  /* 0x0000001f0a157220 */ /* 0x000fe20000410000 */
[----:B------:R-:W-:-:S03]  /*1200*/  FMUL.FTZ R20, R11, R60 ;  /* 0x0000003c0b147220 */ /* 0x000fc60000410000 */
[----:B------:R-:W-:Y:S01]  /*1210*/  FMUL.FTZ R21, R21, R55 ;  /* 0x0000003715157220 */ /* 0x000fe20000410000 */
[----:B------:R-:W-:-:S07]  /*1220*/  FMUL.FTZ R20, R20, R61 ;  /* 0x0000003d14147220 */ /* 0x000fce0000410000 */
.L_x_2070:
        /* <DEDUP_REMOVED lines=25> */
[----:B-1----:R-:W-:Y:S01]  /*13c0*/  FADD.FTZ R60, -R28, 1 ;  /* 0x3f8000001c3c7421 */ /* 0x002fe20000010100 */
[----:B------:R-:W-:-:S03]  /*13d0*/  FMUL.FTZ R30, R13, R28 ;  /* 0x0000001c0d1e7220 */ /* 0x000fc60000410000 */
[----:B------:R-:W-:Y:S01]  /*13e0*/  FFMA.FTZ R61, R27, R60, 1 ;  /* 0x3f8000001b3d7423 */ /* 0x000fe2000001003c */
[----:B------:R-:W-:-:S04]  /*13f0*/  FMUL.FTZ R27, R12, R31 ;  /* 0x0000001f0c1b7220 */ /* 0x000fc80000410000 */
[----:B------:R-:W-:Y:S01]  /*1400*/  FMUL.FTZ R27, R27, R18 ;  /* 0x000000121b1b7220 */ /* 0x000fe20000410000 */
[----:B------:R-:W-:-:S07]  /*1410*/  FMUL.FTZ R18, R30, R61 ;  /* 0x0000003d1e127220 */ /* 0x000fce0000410000 */
.L_x_2071:
        /* <DEDUP_REMOVED lines=12> */
[----:B------:R-:W-:Y:S01]  /*14e0*/  FFMA.FTZ R26, R3, R24, R30 ;  /* 0x00000018031a7223 */ /* 0x000fe2000001001e */
[----:B------:R-:W-:Y:S01]  /*14f0*/  UMOV UR6, 0x400 ;  /* 0x0000040000067882 */ /* 0x000fe20000000000 */
[----:B------:R-:W1:Y:S01]  /*1500*/  SHFL.DOWN PT, R29, R22, 0x1, 0x1f ;  /* 0x08201f00161d7f89 */ /* 0x000e6200000e0000 */
[----:B------:R-:W-:Y:S01]  /*1510*/  FADD.FTZ R30, R31, R24 ;  /* 0x000000181f1e7221 */ /* 0x000fe20000010000 */
[----:B------:R-:W-:Y:S01]  /*1520*/  FADD.FTZ R24, RZ, R25 ;  /* 0x00000019ff187221 */ /* 0x000fe20000010000 */
[----:B------:R-:W-:Y:S01]  /*1530*/  FFMA.FTZ R25, R0, R25, RZ ;  /* 0x0000001900197223 */ /* 0x000fe200000100ff */
[----:B------:R-:W2:Y:S01]  /*1540*/  SHFL.DOWN PT, R28, R19, 0x1, 0x1f ;  /* 0x08201f00131c7f89 */ /* 0x000ea200000e0000 */
[----:B------:R-:W-:Y:S01]  /*1550*/  UIADD3 UR5, UR6, 0xa0, URZ ;  /* 0x000000a006057890 */ /* 0x000fe2000fffe03f */
[----:B------:R-:W-:Y:S01]  /*1560*/  FADD.FTZ R31, R24, R23 ;  /* 0x00000017181f7221 */ /* 0x000fe20000010000 */
[----:B------:R-:W-:Y:S01]  /*1570*/  FFMA.FTZ R25, R4, R23, R25 ;  /* 0x0000001704197223 */ /* 0x000fe20000010019 */
[----:B------:R-:W-:Y:S01]  /*1580*/  FFMA.FTZ R26, R51, R21, R26 ;  /* 0x00000015331a7223 */ /* 0x000fe2000001001a */
[----:B------:R-:W-:Y:S01]  /*1590*/  FADD.FTZ R30, R30, R21 ;  /* 0x000000151e1e7221 */ /* 0x000fe20000010000 */
[----:B------:R-:W-:Y:S01]  /*15a0*/  ISETP.NE.AND P3, PT, R47, RZ, PT ;  /* 0x000000ff2f00720c */ /* 0x000fe20003f65270 */
[----:B------:R-:W-:Y:S01]  /*15b0*/  FADD.FTZ R31, R31, R20 ;  /* 0x000000141f1f7221 */ /* 0x000fe20000010000 */
[----:B------:R-:W-:Y:S01]  /*15c0*/  FFMA.FTZ R25, R50, R20, R25 ;  /* 0x0000001432197223 */ /* 0x000fe20000010019 */
[----:B------:R-:W-:Y:S01]  /*15d0*/  FFMA.FTZ R24, R53, R27, R26 ;  /* 0x0000001b35187223 */ /* 0x000fe2000001001a */
[----:B------:R-:W-:Y:S01]  /*15e0*/  FADD.FTZ R26, R30, R27 ;  /* 0x0000001b1e1a7221 */ /* 0x000fe20000010000 */
[----:B------:R-:W-:Y:S01]  /*15f0*/  FADD.FTZ R27, R31, R18 ;  /* 0x000000121f1b7221 */ /* 0x000fe20000010000 */
[----:B------:R-:W-:Y:S01]  /*1600*/  FFMA.FTZ R25, R52, R18, R25 ;  /* 0x0000001234197223 */ /* 0x000fe20000010019 */
[----:B0-----:R-:W-:Y:S01]  /*1610*/  ULEA UR5, UR11, UR5, 0x18 ;  /* 0x000000050b057291 */ /* 0x001fe2000f8ec03f */
[----:B------:R-:W-:Y:S01]  /*1620*/  BSSY B0, `(.L_x_2072) ;  /* 0x0000046000007945 */ /* 0x000fe20003800000 */
[----:B------:R-:W-:-:S04]  /*1630*/  ISETP.GT.U32.AND P5, PT, R47, 0x1f, PT ;  /* 0x0000001f2f00780c */ /* 0x000fc80003fa4070 */
[----:B------:R-:W-:Y:S01]  /*1640*/  LEA R55, R47, UR5, 0x4 ;  /* 0x000000052f377c11 */ /* 0x000fe2000f8e20ff */
[----:B-1----:R-:W-:Y:S01]  /*1650*/  @!P0 FADD.FTZ R22, R22, R29 ;  /* 0x0000001d16168221 */ /* 0x002fe20000010000 */
[----:B--2---:R-:W-:-:S04]  /*1660*/  @!P0 FADD.FTZ R19, R19, R28 ;  /* 0x0000001c13138221 */ /* 0x004fc80000010000 */
[----:B------:R-:W0:Y:S01]  /*1670*/  SHFL.DOWN PT, R29, R22, 0x2, 0x1f ;  /* 0x08401f00161d7f89 */ /* 0x000e2200000e0000 */
[----:B------:R-:W-:-:S03]  /*1680*/  ISETP.GT.AND P0, PT, R42, 0x1d, PT ;  /* 0x0000001d2a00780c */ /* 0x000fc60003f04270 */
[----:B------:R-:W1:Y:S04]  /*1690*/  SHFL.DOWN PT, R28, R19, 0x2, 0x1f ;  /* 0x08401f00131c7f89 */ /* 0x000e6800000e0000 */
[----:B------:R-:W-:Y:S06]  /*16a0*/  STS.128 [R55], R24 ;  /* 0x0000001837007388 */ /* 0x000fec0000000c00 */
        /* <DEDUP_REMOVED lines=61> */
.L_x_2073:
[----:B------:R-:W-:Y:S05]  /*1a80*/  BSYNC B0 ;  /* 0x0000000000007941 */ /* 0x000fea0003800000 */
.L_x_2072:
        /* <DEDUP_REMOVED lines=78> */
.L_x_2075:
[----:B------:R-:W-:Y:S05]  /*1f70*/  BSYNC B0 ;  /* 0x0000000000007941 */ /* 0x000fea0003800000 */
.L_x_2074:
        /* <DEDUP_REMOVED lines=8> */
[-C--:B------:R-:W-:Y:S01]  /*2000*/  LEA R54, P5, R38, R22.reuse, 0x2 ;  /* 0x0000001626367211 */ /* 0x080fe200078a10ff */
[----:B------:R2:W-:Y:S01]  /*2010*/  REDG.E.ADD.F32.FTZ.RN.STRONG.GPU desc[UR8][R22.64], R24 ;  /* 0x00000018160079a6 */ /* 0x0005e2000c10f388 */
[----:B------:R-:W-:Y:S02]  /*2020*/  LEA R60, P6, R39, R22, 0x2 ;  /* 0x00000016273c7211 */ /* 0x000fe400078c10ff */
[C---:B------:R-:W-:Y:S02]  /*2030*/  IADD3.X R55, R23.reuse, R40, RZ, P5, !PT ;  /* 0x0000002817377210 */ /* 0x040fe40002ffe4ff */
[----:B------:R-:W-:-:S03]  /*2040*/  IADD3.X R61, R23, R41, RZ, P6, !PT ;  /* 0x00000029173d7210 */ /* 0x000fc600037fe4ff */
[----:B------:R2:W-:Y:S01]  /*2050*/  REDG.E.ADD.F32.FTZ.RN.STRONG.GPU desc[UR8][R54.64], R25 ;  /* 0x00000019360079a6 */ /* 0x0005e2000c10f388 */
[----:B-1----:R-:W-:-:S04]  /*2060*/  LEA R30, P5, R20, R22, 0x2 ;  /* 0x00000016141e7211 */ /* 0x002fc800078a10ff */
[----:B------:R-:W-:-:S05]  /*2070*/  LEA.HI.X R31, R20, R23, R21, 0x2, P5 ;  /* 0x00000017141f7211 */ /* 0x000fca00028f1415 */
[----:B------:R2:W-:Y:S04]  /*2080*/  REDG.E.ADD.F32.FTZ.RN.STRONG.GPU desc[UR8][R30.64], R26 ;  /* 0x0000001a1e0079a6 */ /* 0x0005e8000c10f388 */
[----:B------:R2:W-:Y:S02]  /*2090*/  REDG.E.ADD.F32.FTZ.RN.STRONG.GPU desc[UR8][R60.64], R27 ;  /* 0x0000001b3c0079a6 */ /* 0x0005e4000c10f388 */
.L_x_2077:
[----:B------:R-:W-:Y:S05]  /*20a0*/  BSYNC B0 ;  /* 0x0000000000007941 */ /* 0x000fea0003800000 */
.L_x_2076:
[----:B------:R-:W-:Y:S05]  /*20b0*/  @!P0 BRA `(.L_x_2078) ;  /* 0x0000001000888947 */ /* 0x000fea0003800000 */
[----:B------:R-:W1:Y:S01]  /*20c0*/  LDC.64 R20, c[0x0][0x258] ;  /* 0x00009600ff147b82 */ /* 0x000e620000000a00 */
[----:B--2---:R-:W-:-:S05]  /*20d0*/  LOP3.LUT R22, R45, 0x1, RZ, 0xc0, !PT ;  /* 0x000000012d167812 */ /* 0x004fca00078ec0ff */
[----:B------:R-:W-:Y:S02]  /*20e0*/  IMAD R23, R22, R43, RZ ;  /* 0x0000002b16177224 */ /* 0x000fe400078e02ff */
[----:B------:R-:W2:Y:S02]  /*20f0*/  LDC.64 R30, c[0x0][0x260] ;  /* 0x00009800ff1e7b82 */ /* 0x000ea40000000a00 */
[C---:B------:R-:W-:Y:S01]  /*2100*/  IMAD R22, R23.reuse, R28, RZ ;  /* 0x0000001c17167224 */ /* 0x040fe200078e02ff */
[----:B------:R-:W-:-:S04]  /*2110*/  IADD3 R23, R23, R44, RZ ;  /* 0x0000002c17177210 */ /* 0x000fc80007ffe0ff */
[----:B------:R-:W-:Y:S01]  /*2120*/  SHF.L.U32 R25, R22, 0x1, RZ ;  /* 0x0000000116197819 */ /* 0x000fe200000006ff */
[----:B-1----:R-:W-:-:S04]  /*2130*/  IMAD.WIDE.U32 R20, R23, 0x4, R20 ;  /* 0x0000000417147825 */ /* 0x002fc800078e0014 */
[----:B--2---:R-:W-:Y:S01]  /*2140*/  IMAD.WIDE R30, R25, 0x4, R30 ;  /* 0x00000004191e7825 */ /* 0x004fe200078e021e */
[----:B------:R-:W-:Y:S06]  /*2150*/  @P3 BRA `(.L_x_2079) ;  /* 0x0000000000683947 */ /* 0x000fec0003800000 */
[----:B------:R-:W1:Y:S01]  /*2160*/  S2R R42, SR_LANEID ;  /* 0x00000000002a7919 */ /* 0x000e620000000000 */
[----:B------:R-:W2:Y:S01]  /*2170*/  S2UR UR11, SR_CTAID.Y ;  /* 0x00000000000b79c3 */ /* 0x000ea20000002600 */
[----:B------:R-:W-:Y:S01]  /*2180*/  HFMA2.MMA R24, -RZ, RZ, 0, 5.9604644775390625e-08 ;  /* 0x00000001ff187435 */ /* 0x000fe200000001ff */
[----:B------:R-:W-:Y:S01]  /*2190*/  VOTEU.ANY UR5, UPT, PT ;  /* 0x0000000000057886 */ /* 0x000fe200038e0100 */
[----:B------:R-:W-:Y:S01]  /*21a0*/  LOP3.LUT P0, RZ, R45, 0x2, RZ, 0xc0, !PT ;  /* 0x000000022dff7812 */ /* 0x000fe2000780c0ff */
[----:B------:R-:W-:Y:S02]  /*21b0*/  UFLO.U32 UR6, UR5 ;  /* 0x00000005000672bd */ /* 0x000fe400080e0000 */
[----:B------:R-:W-:Y:S01]  /*21c0*/  UPOPC UR5, UR5 ;  /* 0x00000005000572bf */ /* 0x000fe20008000000 */
[----:B------:R-:W-:-:S04]  /*21d0*/  SEL R27, R28, RZ, !P0 ;  /* 0x000000ff1c1b7207 */ /* 0x000fc80004000000 */
[----:B------:R-:W-:Y:S02]  /*21e0*/  SEL R24, R24, 0xffffffff, !P0 ;  /* 0xffffffff18187807 */ /* 0x000fe40004000000 */
[----:B------:R-:W-:-:S03]  /*21f0*/  ISETP.NE.AND P0, PT, R27, -0x1, PT ;  /* 0xffffffff1b00780c */ /* 0x000fc60003f05270 */
[----:B------:R-:W-:Y:S01]  /*2200*/  IMAD R25, R24, UR5, RZ ;  /* 0x0000000518197c24 */ /* 0x000fe2000f8e02ff */
[----:B--2---:R-:W-:-:S05]  /*2210*/  MOV R44, UR11 ;  /* 0x0000000b002c7c02 */ /* 0x004fca0008000f00 */
[----:B------:R-:W-:Y:S01]  /*2220*/  IMAD R23, R43, UR7, R44 ;  /* 0x000000072b177c24 */ /* 0x000fe2000f8e022c */
[----:B-1----:R-:W-:-:S03]  /*2230*/  ISETP.EQ.U32.AND P5, PT, R42, UR6, PT ;  /* 0x000000062a007c0c */ /* 0x002fc6000bfa2070 */
[----:B------:R-:W-:-:S05]  /*2240*/  IMAD.WIDE.U32 R22, R23, 0x8, R30 ;  /* 0x0000000817167825 */ /* 0x000fca00078e001e */
[----:B------:R1:W-:Y:S05]  /*2250*/  STG.E.64 desc[UR8][R22.64], R18 ;  /* 0x0000001216007986 */ /* 0x0003ea000c101b08 */
[----:B------:R-:W-:Y:S06]  /*2260*/  @P5 MEMBAR.ALL.GPU ;  /* 0x0000000000005992 */ /* 0x000fec000000a000 */
[----:B------:R-:W-:-:S00]  /*2270*/  @P5 ERRBAR ;  /* 0x00000000000059ab */ /* 0x000fc00000000000 */
[----:B------:R-:W-:Y:S06]  /*2280*/  @P5 CGAERRBAR ;  /* 0x00000000000055ab */ /* 0x000fec0000000000 */
[----:B------:R1:W-:Y:S01]  /*2290*/  @P5 REDG.E.ADD.S32.STRONG.GPU desc[UR8][R20.64], R25 ;  /* 0x000000191400598e */ /* 0x0003e2000c10e388 */
[----:B------:R-:W-:Y:S05]  /*22a0*/  @!P0 BRA `(.L_x_2079) ;  /* 0x0000000000148947 */ /* 0x000fea0003800000 */
.L_x_2080:
[----:B-1----:R-:W2:Y:S04]  /*22b0*/  LDG.E.STRONG.GPU R22, desc[UR8][R20.64] ;  /* 0x0000000814167981 */ /* 0x002ea8000c1ef900 */
[----:B--2---:R-:W-:Y:S01]  /*22c0*/  CCTL.IVALL ;  /* 0x00000000ff00798f */ /* 0x004fe20002000000 */
[----:B------:R-:W-:Y:S05]  /*22d0*/  YIELD ;  /* 0x0000000000007946 */ /* 0x000fea0003800000 */
[----:B------:R-:W-:-:S13]  /*22e0*/  ISETP.NE.AND P0, PT, R22, R27, PT ;  /* 0x0000001b1600720c */ /* 0x000fda0003f05270 */
[----:B------:R-:W-:Y:S05]  /*22f0*/  @P0 BRA `(.L_x_2080) ;  /* 0xfffffffc00ec0947 */ /* 0x000fea000383ffff */
.L_x_2079:
        /* <DEDUP_REMOVED lines=13> */
[----:B------:R-:W-:Y:S02]  /*23d0*/  ISETP.GT.AND P5, PT, R26, 0xc, PT ;  /* 0x0000000c1a00780c */ /* 0x000fe40003fa4270 */
[----:B------:R-:W-:-:S11]  /*23e0*/  PLOP3.LUT P0, PT, PT, PT, PT, 0x80, 0x0 ;  /* 0x000000000000781c */ /* 0x000fd60003f0f070 */
[----:B------:R-:W-:Y:S05]  /*23f0*/  @!P5 BRA `(.L_x_2083) ;  /* 0x0000000400d0d947 */ /* 0x000fea0003800000 */
[----:B------:R-:W-:-:S13]  /*2400*/  PLOP3.LUT P0, PT, PT, PT, PT, 0x8, 0x0 ;  /* 0x000000000000781c */ /* 0x000fda0003f0e170 */
.L_x_2084:
[C---:B------:R-:W-:Y:S02]  /*2410*/  ISETP.EQ.OR P5, PT, R27.reuse, UR7, P3 ;  /* 0x000000071b007c0c */ /* 0x040fe40009fa2670 */
[----:B------:R-:W-:-:S04]  /*2420*/  IADD3 R23, R27, 0x1, RZ ;  /* 0x000000011b177810 */ /* 0x000fc80007ffe0ff */
[----:B------:R-:W-:-:S07]  /*2430*/  ISETP.EQ.OR P6, PT, R23, UR7, P3 ;  /* 0x0000000717007c0c */ /* 0x000fce0009fc2670 */
[----:B------:R-:W-:-:S04]  /*2440*/  @!P5 IMAD R21, R43, R27, R44 ;  /* 0x0000001b2b15d224 */ /* 0x000fc800078e022c */
[----:B------:R-:W-:-:S04]  /*2450*/  @!P5 IMAD.WIDE.U32 R20, R21, 0x8, R30 ;  /* 0x000000081514d825 */ /* 0x000fc800078e001e */
[----:B------:R-:W-:Y:S02]  /*2460*/  @!P6 IMAD R23, R43, R23, R44 ;  /* 0x000000172b17e224 */ /* 0x000fe400078e022c */
        /* <DEDUP_REMOVED lines=11> */
[----:B------:R-:W-:-:S04]  /*2520*/  @!P5 IMAD R21, R43, R24, R44 ;  /* 0x000000182b15d224 */ /* 0x000fc800078e022c */
[----:B------:R-:W-:-:S04]  /*2530*/  @!P5 IMAD.WIDE.U32 R20, R21, 0x8, R30 ;  /* 0x000000081514d825 */ /* 0x000fc800078e001e */
[----:B------:R-:W-:Y:S02]  /*2540*/  @!P6 IMAD R23, R43, R25, R44 ;  /* 0x000000192b17e224 */ /* 0x000fe400078e022c */
        /* <DEDUP_REMOVED lines=95> */
.L_x_2083:
[----:B------:R-:W-:-:S13]  /*2b40*/  ISETP.GT.AND P5, PT, R26, 0x4, PT ;  /* 0x000000041a00780c */ /* 0x000fda0003fa4270 */
[----:B------:R-:W-:Y:S05]  /*2b50*/  @!P5 BRA `(.L_x_2085) ;  /* 0x0000000000ecd947 */ /* 0x000fea0003800000 */
        /* <DEDUP_REMOVED lines=10> */
[C---:B------:R-:W-:Y:S02]  /*2c00*/  IADD3 R25, R27.reuse, 0x3, RZ ;  /* 0x000000031b197810 */ /* 0x040fe40007ffe0ff */
[----:B------:R-:W-:Y:S02]  /*2c10*/  ISETP.EQ.OR P0, PT, R24, UR7, P3 ;  /* 0x0000000718007c0c */ /* 0x000fe40009f02670 */
[----:B------:R-:W-:Y:S01]  /*2c20*/  IADD3 R27, R27, 0x4, RZ ;  /* 0x000000041b1b7810 */ /* 0x000fe20007ffe0ff */
[----:B0-----:R-:W-:Y:S01]  /*2c30*/  @!P6 FADD.FTZ R18, R18, R20 ;  /* 0x000000141212e221 */ /* 0x001fe20000010000 */
[----:B------:R-:W-:Y:S01]  /*2c40*/  @!P6 FADD.FTZ R19, R19, R21 ;  /* 0x000000151313e221 */ /* 0x000fe20000010000 */
[----:B------:R-:W-:-:S08]  /*2c50*/  ISETP.EQ.OR P6, PT, R25, UR7, P3 ;  /* 0x0000000719007c0c */ /* 0x000fd00009fc2670 */
[----:B------:R-:W-:-:S04]  /*2c60*/  @!P0 IMAD R21, R43, R24, R44 ;  /* 0x000000182b158224 */ /* 0x000fc800078e022c */
[----:B------:R-:W-:-:S04]  /*2c70*/  @!P0 IMAD.WIDE.U32 R20, R21, 0x8, R30 ;  /* 0x0000000815148825 */ /* 0x000fc800078e001e */
[----:B--2---:R-:W-:Y:S01]  /*2c80*/  @!P5 FADD.FTZ R18, R18, R22 ;  /* 0x000000161212d221 */ /* 0x004fe20000010000 */
[----:B------:R-:W-:Y:S01]  /*2c90*/  @!P5 FADD.FTZ R19, R19, R23 ;  /* 0x000000171313d221 */ /* 0x000fe20000010000 */
[----:B------:R-:W-:Y:S01]  /*2ca0*/  ISETP.EQ.OR P5, PT, R27, UR7, P3 ;  /* 0x000000071b007c0c */ /* 0x000fe20009fa2670 */
[----:B------:R-:W2:Y:S01]  /*2cb0*/  @!P0 LDG.E.64 R20, desc[UR8][R20.64] ;  /* 0x0000000814148981 */ /* 0x000ea2000c1e1b00 */
[----:B------:R-:W-:-:S04]  /*2cc0*/  @!P6 IMAD R23, R43, R25, R44 ;  /* 0x000000192b17e224 */ /* 0x000fc800078e022c */
[----:B------:R-:W-:-:S07]  /*2cd0*/  @!P6 IMAD.WIDE.U32 R22, R23, 0x8, R30 ;  /* 0x000000081716e825 */ /* 0x000fce00078e001e */
[----:B------:R-:W-:Y:S01]  /*2ce0*/  @!P5 IMAD R25, R43, R27, R44 ;  /* 0x0000001b2b19d224 */ /* 0x000fe200078e022c */
        /* <DEDUP_REMOVED lines=15> */
[----:B------:R-:W-:-:S04]  /*2de0*/  @!P0 IMAD R21, R43, R29, R44 ;  /* 0x0000001d2b158224 */ /* 0x000fc800078e022c */
[----:B------:R-:W-:Y:S02]  /*2df0*/  @!P6 IMAD R23, R43, R54, R44 ;  /* 0x000000362b17e224 */ /* 0x000fe400078e022c */
[----:B------:R-:W-:-:S04]  /*2e00*/  @!P0 IMAD.WIDE.U32 R20, R21, 0x8, R30 ;  /* 0x0000000815148825 */ /* 0x000fc800078e001e */
[----:B------:R-:W-:Y:S02]  /*2e10*/  @!P6 IMAD.WIDE.U32 R22, R23, 0x8, R30 ;  /* 0x000000081716e825 */ /* 0x000fe400078e001e */
[----:B------:R-:W2:Y:S02]  /*2e20*/  @!P0 LDG.E.64 R20, desc[UR8][R20.64] ;  /* 0x0000000814148981 */ /* 0x000ea4000c1e1b00 */
[----:B------:R-:W-:Y:S02]  /*2e30*/  @!P5 IMAD R25, R43, R55, R44 ;  /* 0x000000372b19d224 */ /* 0x000fe400078e022c */
        /* <DEDUP_REMOVED lines=13> */
.L_x_2085:
[----:B------:R-:W-:-:S13]  /*2f10*/  ISETP.NE.OR P0, PT, R26, RZ, P0 ;  /* 0x000000ff1a00720c */ /* 0x000fda0000705670 */
[----:B------:R-:W-:Y:S05]  /*2f20*/  @!P0 BRA `(.L_x_2081) ;  /* 0x00000000007c8947 */ /* 0x000fea0003800000 */
.L_x_2082:
[----:B------:R-:W-:-:S13]  /*2f30*/  ISETP.EQ.OR P6, PT, R27, UR7, P3 ;  /* 0x000000071b007c0c */ /* 0x000fda0009fc2670 */
[----:B------:R-:W-:-:S04]  /*2f40*/  @!P6 IMAD R21, R43, R27, R44 ;  /* 0x0000001b2b15e224 */ /* 0x000fc800078e022c */
[----:B------:R-:W-:-:S06]  /*2f50*/  @!P6 IMAD.WIDE.U32 R20, R21, 0x8, R30 ;  /* 0x000000081514e825 */ /* 0x000fcc00078e001e */
[----:B------:R-:W0:Y:S01]  /*2f60*/  @!P6 LDG.E.64 R20, desc[UR8][R20.64] ;  /* 0x000000081414e981 */ /* 0x000e22000c1e1b00 */
[C---:B------:R-:W-:Y:S02]  /*2f70*/  IADD3 R23, R27.reuse, 0x1, RZ ;  /* 0x000000011b177810 */ /* 0x040fe40007ffe0ff */
[----:B------:R-:W-:Y:S02]  /*2f80*/  IADD3 R25, R27, 0x2, RZ ;  /* 0x000000021b197810 */ /* 0x000fe40007ffe0ff */
[----:B------:R-:W-:Y:S02]  /*2f90*/  ISETP.EQ.OR P0, PT, R23, UR7, P3 ;  /* 0x0000000717007c0c */ /* 0x000fe40009f02670 */
[----:B------:R-:W-:Y:S02]  /*2fa0*/  ISETP.EQ.OR P5, PT, R25, UR7, P3 ;  /* 0x0000000719007c0c */ /* 0x000fe40009fa2670 */
[----:B------:R-:W-:-:S09]  /*2fb0*/  IADD3 R24, R27, 0x3, RZ ;  /* 0x000000031b187810 */ /* 0x000fd20007ffe0ff */
[C-C-:B------:R-:W-:Y:S02]  /*2fc0*/  @!P0 IMAD R23, R43.reuse, R23, R44.reuse ;  /* 0x000000172b178224 */ /* 0x140fe400078e022c */
[----:B------:R-:W-:Y:S02]  /*2fd0*/  @!P5 IMAD R25, R43, R25, R44 ;  /* 0x000000192b19d224 */ /* 0x000fe400078e022c */
[----:B0-----:R-:W-:Y:S01]  /*2fe0*/  @!P6 FADD.FTZ R18, R18, R20 ;  /* 0x000000141212e221 */ /* 0x001fe20000010000 */
[----:B------:R-:W-:Y:S01]  /*2ff0*/  @!P6 FADD.FTZ R19, R19, R21 ;  /* 0x000000151313e221 */ /* 0x000fe20000010000 */
[----:B------:R-:W-:Y:S01]  /*3000*/  ISETP.EQ.OR P6, PT, R24, UR7, P3 ;  /* 0x0000000718007c0c */ /* 0x000fe20009fc2670 */
[----:B------:R-:W-:-:S04]  /*3010*/  @!P0 IMAD.WIDE.U32 R20, R23, 0x8, R30 ;  /* 0x0000000817148825 */ /* 0x000fc800078e001e */
[----:B------:R-:W-:Y:S02]  /*3020*/  @!P5 IMAD.WIDE.U32 R22, R25, 0x8, R30 ;  /* 0x000000081916d825 */ /* 0x000fe400078e001e */
[----:B------:R-:W2:Y:S04]  /*3030*/  @!P0 LDG.E.64 R20, desc[UR8][R20.64] ;  /* 0x0000000814148981 */ /* 0x000ea8000c1e1b00 */
[----:B------:R-:W3:Y:S02]  /*3040*/  @!P5 LDG.E.64 R22, desc[UR8][R22.64] ;  /* 0x000000081616d981 */ /* 0x000ee4000c1e1b00 */
[----:B------:R-:W-:-:S04]  /*3050*/  @!P6 IMAD R25, R43, R24, R44 ;  /* 0x000000182b19e224 */ /* 0x000fc800078e022c */
        /* <DEDUP_REMOVED lines=12> */
.L_x_2081:
[----:B------:R-:W-:-:S13]  /*3120*/  LOP3.LUT P0, R28, R28, 0x3, RZ, 0xc0, !PT ;  /* 0x000000031c1c7812 */ /* 0x000fda000780c0ff */
[----:B------:R-:W-:Y:S05]  /*3130*/  @!P0 BRA `(.L_x_2078) ;  /* 0x0000000000688947 */ /* 0x000fea0003800000 */
[----:B------:R-:W-:Y:S01]  /*3140*/  ISETP.EQ.OR P0, PT, R27, UR7, P3 ;  /* 0x000000071b007c0c */ /* 0x000fe20009f02670 */
[----:B------:R-:W-:Y:S01]  /*3150*/  BSSY B0, `(.L_x_2086) ;  /* 0x0000008000007945 */ /* 0x000fe20003800000 */
[----:B------:R-:W-:-:S11]  /*3160*/  ISETP.NE.AND P5, PT, R28, 0x1, PT ;  /* 0x000000011c00780c */ /* 0x000fd60003fa5270 */
[----:B------:R-:W-:Y:S05]  /*3170*/  @P0 BRA `(.L_x_2087) ;  /* 0x0000000000140947 */ /* 0x000fea0003800000 */
[----:B------:R-:W-:-:S04]  /*3180*/  IMAD R21, R43, R27, R44 ;  /* 0x0000001b2b157224 */ /* 0x000fc800078e022c */
[----:B------:R-:W-:-:S06]  /*3190*/  IMAD.WIDE.U32 R20, R21, 0x8, R30 ;  /* 0x0000000815147825 */ /* 0x000fcc00078e001e */
[----:B------:R-:W0:Y:S02]  /*31a0*/  LDG.E.64 R20, desc[UR8][R20.64] ;  /* 0x0000000814147981 */ /* 0x000e24000c1e1b00 */
[----:B0-----:R-:W-:Y:S01]  /*31b0*/  FADD.FTZ R18, R18, R20 ;  /* 0x0000001412127221 */ /* 0x001fe20000010000 */
[----:B------:R-:W-:-:S07]  /*31c0*/  FADD.FTZ R19, R19, R21 ;  /* 0x0000001513137221 */ /* 0x000fce0000010000 */
.L_x_2087:
[----:B------:R-:W-:Y:S05]  /*31d0*/  BSYNC B0 ;  /* 0x0000000000007941 */ /* 0x000fea0003800000 */
.L_x_2086:
[----:B------:R-:W-:Y:S05]  /*31e0*/  @!P5 BRA `(.L_x_2078) ;  /* 0x00000000003cd947 */ /* 0x000fea0003800000 */
[C---:B------:R-:W-:Y:S02]  /*31f0*/  IADD3 R23, R27.reuse, 0x2, RZ ;  /* 0x000000021b177810 */ /* 0x040fe40007ffe0ff */
[----:B------:R-:W-:Y:S02]  /*3200*/  IADD3 R21, R27, 0x1, RZ ;  /* 0x000000011b157810 */ /* 0x000fe40007ffe0ff */
[----:B------:R-:W-:Y:S02]  /*3210*/  ISETP.EQ.OR P0, PT, R23, UR7, P3 ;  /* 0x0000000717007c0c */ /* 0x000fe40009f02670 */
[----:B------:R-:W-:Y:S02]  /*3220*/  ISETP.EQ.OR P5, PT, R21, UR7, P3 ;  /* 0x0000000715007c0c */ /* 0x000fe40009fa2670 */
[----:B------:R-:W-:-:S11]  /*3230*/  ISETP.EQ.OR P0, PT, R28, 0x2, P0 ;  /* 0x000000021c00780c */ /* 0x000fd60000702670 */
[-CC-:B------:R-:W-:Y:S02]  /*3240*/  @!P5 IMAD R21, R21, R43.reuse, R44.reuse ;  /* 0x0000002b1515d224 */ /* 0x180fe400078e022c */
[----:B------:R-:W-:Y:S02]  /*3250*/  @!P0 IMAD R23, R23, R43, R44 ;  /* 0x0000002b17178224 */ /* 0x000fe400078e022c */
        /* <DEDUP_REMOVED lines=8> */
.L_x_2078:
[----:B------:R-:W3:Y:S01]  /*32e0*/  S2UR UR6, SR_CgaCtaId ;  /* 0x00000000000679c3 */ /* 0x000ee20000008800 */
[----:B------:R-:W-:Y:S01]  /*32f0*/  UMOV UR5, 0x400 ;  /* 0x0000040000057882 */ /* 0x000fe20000000000 */
[----:B------:R-:W-:Y:S02]  /*3300*/  ULDC.64 UR12, c[0x0][0x290] ;  /* 0x0000a400000c7ab9 */ /* 0x000fe40000000a00 */
[----:B------:R-:W-:-:S04]  /*3310*/  ISETP.GE.U32.AND P0, PT, R34, UR12, PT ;  /* 0x0000000c22007c0c */ /* 0x000fc8000bf06070 */
[----:B------:R-:W-:-:S04]  /*3320*/  ISETP.GE.AND.EX P0, PT, R33, UR13, PT, P0 ;  /* 0x0000000d21007c0c */ /* 0x000fc8000bf06300 */
[----:B------:R-:W-:Y:S01]  /*3330*/  ISETP.LT.U32.AND P0, PT, R47, 0x200, !P0 ;  /* 0x000002002f00780c */ /* 0x000fe20004701070 */
[----:B---3--:R-:W-:-:S09]  /*3340*/  ULEA UR5, UR6, UR5, 0x18 ;  /* 0x0000000506057291 */ /* 0x008fd2000f8ec03f */
[----:B------:R-:W-:Y:S01]  /*3350*/  @!P3 STS.64 [UR5+0x98], R18 ;  /* 0x00009812ff00b988 */ /* 0x000fe20008000a05 */
[----:B------:R-:W-:Y:S01]  /*3360*/  BAR.SYNC.DEFER_BLOCKING 0x0 ;  /* 0x0000000000007b1d */ /* 0x000fe20000010000 */
[----:B------:R-:W-:-:S04]  /*3370*/  ISETP.GE.U32.AND P3, PT, R32, UR12, PT ;  /* 0x0000000c20007c0c */ /* 0x000fc8000bf66070 */
[----:B------:R-:W-:-:S04]  /*3380*/  ISETP.GE.AND.EX P3, PT, R5, UR13, PT, P3 ;  /* 0x0000000d05007c0c */ /* 0x000fc8000bf66330 */
[----:B------:R-:W-:Y:S01]  /*3390*/  ISETP.LT.U32.AND P3, PT, R47, 0x200, !P3 ;  /* 0x000002002f00780c */ /* 0x000fe20005f61070 */
[----:B-1----:R-:W2:Y:S01]  /*33a0*/  LDS.64 R20, [UR5+0x98] ;  /* 0x00009805ff147984 */ /* 0x002ea20008000a00 */
[----:B------:R-:W-:Y:S02]  /*33b0*/  ULDC UR5, c[0x0][0x2bc] ;  /* 0x0000af0000057ab9 */ /* 0x000fe40000000800 */
[----:B--2---:R-:W-:Y:S01]  /*33c0*/  FMUL.FTZ R22, R20, UR5 ;  /* 0x0000000514167c20 */ /* 0x004fe20008410000 */
[----:B------:R-:W-:Y:S01]  /*33d0*/  FMUL.FTZ R23, R21, UR5 ;  /* 0x0000000515177c20 */ /* 0x000fe20008410000 */
[----:B------:R-:W-:Y:S07]  /*33e0*/  @!P4 BRA `(.L_x_2088) ;  /* 0x000000000048c947 */ /* 0x000fee0003800000 */
        /* <DEDUP_REMOVED lines=18> */
.L_x_2088:
[----:B------:R-:W-:Y:S04]  /*3510*/  BSSY B0, `(.L_x_2089) ;  /* 0x0000014000007945 */ /* 0x000fe80003800000 */
[----:B------:R-:W-:Y:S05]  /*3520*/  @!P1 BRA `(.L_x_2090) ;  /* 0x0000000000489947 */ /* 0x000fea0003800000 */
[----:B------:R-:W-:Y:S01]  /*3530*/  SHF.R.S32.HI R20, RZ, 0x1f, R37 ;  /* 0x0000001fff147819 */ /* 0x000fe20000011425 */
[----:B------:R-:W-:Y:S01]  /*3540*/  ULDC.64 UR12, c[0x0][0x288] ;  /* 0x0000a200000c7ab9 */ /* 0x000fe20000000a00 */
[----:B0-----:R-:W-:Y:S01]  /*3550*/  MOV R18, R56 ;  /* 0x0000003800127202 */ /* 0x001fe20000000f00 */
[-CC-:B------:R-:W-:Y:S01]  /*3560*/  FFMA.FTZ R49, R49, R22.reuse, R23.reuse ;  /* 0x0000001631317223 */ /* 0x180fe20000010017 */
[----:B------:R-:W-:Y:S01]  /*3570*/  MOV R19, R59 ;  /* 0x0000003b00137202 */ /* 0x000fe20000000f00 */
        /* <DEDUP_REMOVED lines=10> */
[----:B------:R-:W-:-:S04]  /*3620*/  IADD3 R21, R19, R21, RZ ;  /* 0x0000001513157210 */ /* 0x000fc80007ffe0ff */
[----:B------:R-:W-:-:S05]  /*3630*/  LEA.HI.X R21, R18, UR13, R21, 0x2, P5 ;  /* 0x0000000d12157c11 */ /* 0x000fca000a8f1415 */
[----:B------:R1:W-:Y:S02]  /*3640*/  STG.E.64 desc[UR8][R20.64], R6 ;  /* 0x0000000614007986 */ /* 0x0003e4000c101b08 */
.L_x_2090:
[----:B------:R-:W-:Y:S05]  /*3650*/  BSYNC B0 ;  /* 0x0000000000007941 */ /* 0x000fea0003800000 */
.L_x_2089:
[----:B------:R-:W-:Y:S05]  /*3660*/  @!P4 BRA `(.L_x_2091) ;  /* 0x000000000048c947 */ /* 0x000fea0003800000 */
[----:B------:R-:W-:Y:S01]  /*3670*/  FFMA.FTZ R0, R3, R14, R16 ;  /* 0x0000000e03007223 */ /* 0x000fe20000010010 */
[----:B-1----:R-:W-:-:S03]  /*3680*/  FFMA.FTZ R6, R4, R15, R17 ;  /* 0x0000000f04067223 */ /* 0x002fc60000010011 */
        /* <DEDUP_REMOVED lines=16> */
.L_x_2091:
[----:B------:R-:W-:Y:S04]  /*3790*/  BSSY B0, `(.L_x_2092) ;  /* 0x0000013000007945 */ /* 0x000fe80003800000 */
[----:B------:R-:W-:Y:S05]  /*37a0*/  @!P2 BRA `(.L_x_2093) ;  /* 0x000000000044a947 */ /* 0x000fea0003800000 */
[----:B------:R-:W-:Y:S01]  /*37b0*/  ULDC.64 UR12, c[0x0][0x288] ;  /* 0x0000a200000c7ab9 */ /* 0x000fe20000000a00 */
[----:B0-----:R-:W-:Y:S01]  /*37c0*/  MOV R18, R56 ;  /* 0x0000003800127202 */ /* 0x001fe20000000f00 */
[----:B-1----:R-:W-:Y:S01]  /*37d0*/  IMAD R7, R35, UR12, RZ ;  /* 0x0000000c23077c24 */ /* 0x002fe2000f8e02ff */
[----:B------:R-:W-:Y:S01]  /*37e0*/  MOV R19, R59 ;  /* 0x0000003b00137202 */ /* 0x000fe20000000f00 */
[-CC-:B------:R-:W-:Y:S01]  /*37f0*/  FFMA.FTZ R3, R3, R22.reuse, R23.reuse ;  /* 0x0000001603037223 */ /* 0x180fe20000010017 */
[----:B------:R-:W-:Y:S01]  /*3800*/  FFMA.FTZ R4, R4, R22, R23 ;  /* 0x0000001604047223 */ /* 0x000fe20000010017 */
[C---:B------:R-:W-:Y:S02]  /*3810*/  IMAD R7, R36.reuse, UR13, R7 ;  /* 0x0000000d24077c24 */ /* 0x040fe4000f8e0207 */
[----:B------:R-:W-:Y:S01]  /*3820*/  IMAD.WIDE.U32 R18, R36, UR12, R18 ;  /* 0x0000000c24127c25 */ /* 0x000fe2000f8e0012 */
[----:B------:R-:W-:-:S03]  /*3830*/  ULDC.64 UR12, c[0x0][0x210] ;  /* 0x00008400000c7ab9 */ /* 0x000fc60000000a00 */
[----:B------:R-:W-:Y:S01]  /*3840*/  FFMA.FTZ R3, R14, R8, -R3 ;  /* 0x000000080e037223 */ /* 0x000fe20000010803 */
[----:B------:R-:W-:Y:S01]  /*3850*/  IADD3 R19, R19, R7, RZ ;  /* 0x0000000713137210 */ /* 0x000fe20007ffe0ff */
[----:B------:R-:W-:Y:S01]  /*3860*/  FFMA.FTZ R7, R15, R9, -R4 ;  /* 0x000000090f077223 */ /* 0x000fe20000010804 */
[C---:B------:R-:W-:Y:S01]  /*3870*/  LEA R8, P5, R18.reuse, UR12, 0x2 ;  /* 0x0000000c12087c11 */ /* 0x040fe2000f8a10ff */
[-C--:B------:R-:W-:Y:S02]  /*3880*/  FMUL.FTZ R6, R3, R48.reuse ;  /* 0x0000003003067220 */ /* 0x080fe40000410000 */
[----:B------:R-:W-:Y:S01]  /*3890*/  FMUL.FTZ R7, R7, R48 ;  /* 0x0000003007077220 */ /* 0x000fe20000410000 */
[----:B------:R-:W-:-:S05]  /*38a0*/  LEA.HI.X R9, R18, UR13, R19, 0x2, P5 ;  /* 0x0000000d12097c11 */ /* 0x000fca000a8f1413 */
[----:B------:R2:W-:Y:S04]  /*38b0*/  STG.E.64 desc[UR8][R8.64], R6 ;  /* 0x0000000608007986 */ /* 0x0005e8000c101b08 */
.L_x_2093:
[----:B------:R-:W-:Y:S05]  /*38c0*/  BSYNC B0 ;  /* 0x0000000000007941 */ /* 0x000fea0003800000 */
.L_x_2092:
[----:B------:R-:W-:Y:S05]  /*38d0*/  @!P4 BRA `(.L_x_2094) ;  /* 0x000000000048c947 */ /* 0x000fea0003800000 */
[----:B------:R-:W-:Y:S01]  /*38e0*/  FFMA.FTZ R0, R51, R14, R16 ;  /* 0x0000000e33007223 */ /* 0x000fe20000010010 */
[----:B------:R-:W-:-:S03]  /*38f0*/  FFMA.FTZ R3, R50, R15, R17 ;  /* 0x0000000f32037223 */ /* 0x000fc60000010011 */
[----:B------:R-:W-:Y:S01]  /*3900*/  FMUL.FTZ R4, R0, -1.4426950216293334961 ;  /* 0xbfb8aa3b00047820 */ /* 0x000fe20000410000 */
[----:B--2---:R-:W-:-:S05]  /*3910*/  FMUL.FTZ R8, R3, -1.4426950216293334961 ;  /* 0xbfb8aa3b03087820 */ /* 0x004fca0000410000 */
[----:B------:R-:W1:Y:S08]  /*3920*/  MUFU.EX2 R4, R4 ;  /* 0x0000000400047308 */ /* 0x000e700000000800 */
[----:B------:R-:W2:Y:S01]  /*3930*/  MUFU.EX2 R8, R8 ;  /* 0x0000000800087308 */ /* 0x000ea20000000800 */
[----:B-1----:R-:W-:-:S07]  /*3940*/  FADD.FTZ R6, R4, 1 ;  /* 0x3f80000004067421 */ /* 0x002fce0000010000 */
[----:B------:R-:W1:Y:S01]  /*3950*/  MUFU.RCP R7, R6 ;  /* 0x0000000600077308 */ /* 0x000e620000001000 */
[----:B--2---:R-:W-:-:S07]  /*3960*/  FADD.FTZ R9, R8, 1 ;  /* 0x3f80000008097421 */ /* 0x004fce0000010000 */
[----:B0-----:R-:W0:Y:S01]  /*3970*/  MUFU.RCP R18, R9 ;  /* 0x0000000900127308 */ /* 0x001e220000001000 */
        /* <DEDUP_REMOVED lines=8> */
.L_x_2094:
[----:B------:R-:W-:Y:S04]  /*3a00*/  BSSY B0, `(.L_x_2095) ;  /* 0x0000013000007945 */ /* 0x000fe80003800000 */
[----:B------:R-:W-:Y:S05]  /*3a10*/  @!P0 BRA `(.L_x_2096) ;  /* 0x0000000000448947 */ /* 0x000fea0003800000 */
[----:B------:R-:W-:Y:S01]  /*3a20*/  ULDC.64 UR12, c[0x0][0x288] ;  /* 0x0000a200000c7ab9 */ /* 0x000fe20000000a00 */
[----:B-12---:R-:W-:Y:S01]  /*3a30*/  MOV R6, R56 ;  /* 0x0000003800067202 */ /* 0x006fe20000000f00 */
[----:B------:R-:W-:Y:S01]  /*3a40*/  IMAD R3, R33, UR12, RZ ;  /* 0x0000000c21037c24 */ /* 0x000fe2000f8e02ff */
[----:B------:R-:W-:Y:S01]  /*3a50*/  MOV R7, R59 ;  /* 0x0000003b00077202 */ /* 0x000fe20000000f00 */
[-CC-:B------:R-:W-:Y:S01]  /*3a60*/  FFMA.FTZ R51, R51, R22.reuse, R23.reuse ;  /* 0x0000001633337223 */ /* 0x180fe20000010017 */
[----:B------:R-:W-:Y:S01]  /*3a70*/  FFMA.FTZ R50, R50, R22, R23 ;  /* 0x0000001632327223 */ /* 0x000fe20000010017 */
[C---:B------:R-:W-:Y:S02]  /*3a80*/  IMAD R3, R34.reuse, UR13, R3 ;  /* 0x0000000d22037c24 */ /* 0x040fe4000f8e0203 */
[----:B------:R-:W-:Y:S01]  /*3a90*/  IMAD.WIDE.U32 R6, R34, UR12, R6 ;  /* 0x0000000c22067c25 */ /* 0x000fe2000f8e0006 */
[----:B------:R-:W-:-:S03]  /*3aa0*/  ULDC.64 UR12, c[0x0][0x210] ;  /* 0x00008400000c7ab9 */ /* 0x000fc60000000a00 */
[----:B------:R-:W-:Y:S01]  /*3ab0*/  FFMA.FTZ R51, R14, R10, -R51 ;  /* 0x0000000a0e337223 */ /* 0x000fe20000010833 */
[----:B------:R-:W-:Y:S01]  /*3ac0*/  FFMA.FTZ R9, R15, R11, -R50 ;  /* 0x0000000b0f097223 */ /* 0x000fe20000010832 */
[----:B------:R-:W-:Y:S02]  /*3ad0*/  LEA R10, P0, R6, UR12, 0x2 ;  /* 0x0000000c060a7c11 */ /* 0x000fe4000f8010ff */
[-C--:B------:R-:W-:Y:S01]  /*3ae0*/  FMUL.FTZ R8, R51, R48.reuse ;  /* 0x0000003033087220 */ /* 0x080fe20000410000 */
[----:B------:R-:W-:Y:S01]  /*3af0*/  IADD3 R3, R7, R3, RZ ;  /* 0x0000000307037210 */ /* 0x000fe20007ffe0ff */
[----:B------:R-:W-:-:S03]  /*3b00*/  FMUL.FTZ R9, R9, R48 ;  /* 0x0000003009097220 */ /* 0x000fc60000410000 */
[----:B------:R-:W-:-:S05]  /*3b10*/  LEA.HI.X R11, R6, UR13, R3, 0x2, P0 ;  /* 0x0000000d060b7c11 */ /* 0x000fca00080f1403 */
[----:B------:R3:W-:Y:S02]  /*3b20*/  STG.E.64 desc[UR8][R10.64], R8 ;  /* 0x000000080a007986 */ /* 0x0007e4000c101b08 */
.L_x_2096:
[----:B------:R-:W-:Y:S05]  /*3b30*/  BSYNC B0 ;  /* 0x0000000000007941 */ /* 0x000fea0003800000 */
.L_x_2095:
[----:B------:R-:W-:Y:S05]  /*3b40*/  @!P4 BRA `(.L_x_2097) ;  /* 0x000000000048c947 */ /* 0x000fea0003800000 */
[----:B------:R-:W-:Y:S01]  /*3b50*/  FFMA.FTZ R16, R53, R14, R16 ;  /* 0x0000000e35107223 */ /* 0x000fe20000010010 */
[----:B------:R-:W-:-:S03]  /*3b60*/  FFMA.FTZ R17, R52, R15, R17 ;  /* 0x0000000f34117223 */ /* 0x000fc60000010011 */
[----:B------:R-:W-:Y:S01]  /*3b70*/  FMUL.FTZ R0, R16, -1.4426950216293334961 ;  /* 0xbfb8aa3b10007820 */ /* 0x000fe20000410000 */
[----:B------:R-:W-:-:S05]  /*3b80*/  FMUL.FTZ R4, R17, -1.4426950216293334961 ;  /* 0xbfb8aa3b11047820 */ /* 0x000fca0000410000 */
[----:B------:R-:W4:Y:S08]  /*3b90*/  MUFU.EX2 R0, R0 ;  /* 0x0000000000007308 */ /* 0x000f300000000800 */
[----:B------:R-:W1:Y:S01]  /*3ba0*/  MUFU.EX2 R4, R4 ;  /* 0x0000000400047308 */ /* 0x000e620000000800 */
[----:B----4-:R-:W-:-:S07]  /*3bb0*/  FADD.FTZ R3, R0, 1 ;  /* 0x3f80000000037421 */ /* 0x010fce0000010000 */
[----:B------:R-:W4:Y:S01]  /*3bc0*/  MUFU.RCP R3, R3 ;  /* 0x0000000300037308 */ /* 0x000f220000001000 */
[----:B-12---:R-:W-:-:S07]  /*3bd0*/  FADD.FTZ R6, R4, 1 ;  /* 0x3f80000004067421 */ /* 0x006fce0000010000 */
[----:B------:R-:W3:Y:S01]  /*3be0*/  MUFU.RCP R6, R6 ;  /* 0x0000000600067308 */ /* 0x000ee20000001000 */
[----:B----4-:R-:W-:Y:S01]  /*3bf0*/  FADD.FTZ R7, -R3, 1 ;  /* 0x3f80000003077421 */ /* 0x010fe20000010100 */
[----:B------:R-:W-:-:S03]  /*3c00*/  FMUL.FTZ R12, R12, R3 ;  /* 0x000000030c0c7220 */ /* 0x000fc60000410000 */
[----:B------:R-:W-:Y:S01]  /*3c10*/  FFMA.FTZ R7, R16, R7, 1 ;  /* 0x3f80000010077423 */ /* 0x000fe20000010007 */
[----:B---3--:R-:W-:Y:S01]  /*3c20*/  FADD.FTZ R8, -R6, 1 ;  /* 0x3f80000006087421 */ /* 0x008fe20000010100 */
[----:B------:R-:W-:Y:S02]  /*3c30*/  FMUL.FTZ R13, R13, R6 ;  /* 0x000000060d0d7220 */ /* 0x000fe40000410000 */
[----:B------:R-:W-:Y:S01]  /*3c40*/  FMUL.FTZ R12, R12, R7 ;  /* 0x000000070c0c7220 */ /* 0x000fe20000410000 */
[----:B------:R-:W-:-:S04]  /*3c50*/  FFMA.FTZ R8, R17, R8, 1 ;  /* 0x3f80000011087423 */ /* 0x000fc80000010008 */
[----:B------:R-:W-:-:S07]  /*3c60*/  FMUL.FTZ R13, R13, R8 ;  /* 0x000000080d0d7220 */ /* 0x000fce0000410000 */
.L_x_2097:
        /* <DEDUP_REMOVED lines=13> */
[----:B---3--:R-:W-:Y:S02]  /*3d40*/  LEA R8, P0, R6, UR12, 0x2 ;  /* 0x0000000c06087c11 */ /* 0x008fe4000f8010ff */
[-C--:B------:R-:W-:Y:S01]  /*3d50*/  FMUL.FTZ R12, R53, R48.reuse ;  /* 0x00000030350c7220 */ /* 0x080fe20000410000 */
[----:B------:R-:W-:Y:S01]  /*3d60*/  IADD3 R3, R7, R3, RZ ;  /* 0x0000000307037210 */ /* 0x000fe20007ffe0ff */
[----:B------:R-:W-:-:S03]  /*3d70*/  FMUL.FTZ R13, R13, R48 ;  /* 0x000000300d0d7220 */ /* 0x000fc60000410000 */
[----:B------:R-:W-:-:S05]  /*3d80*/  LEA.HI.X R9, R6, UR13, R3, 0x2, P0 ;  /* 0x0000000d06097c11 */ /* 0x000fca00080f1403 */
[----:B------:R4:W-:Y:S02]  /*3d90*/  STG.E.64 desc[UR8][R8.64], R12 ;  /* 0x0000000c08007986 */ /* 0x0009e4000c101b08 */
.L_x_2099:
[----:B------:R-:W-:Y:S05]  /*3da0*/  BSYNC B0 ;  /* 0x0000000000007941 */ /* 0x000fea0003800000 */
.L_x_2098:
[----:B------:R-:W-:Y:S02]  /*3db0*/  IADD3 R46, R43, R46, RZ ;  /* 0x0000002e2b2e7210 */ /* 0x000fe40007ffe0ff */
[----:B------:R-:W-:Y:S02]  /*3dc0*/  IADD3 R45, R45, 0x1, RZ ;  /* 0x000000012d2d7810 */ /* 0x000fe40007ffe0ff */
[----:B------:R-:W-:-:S13]  /*3dd0*/  ISETP.GE.AND P0, PT, R46, UR4, PT ;  /* 0x000000042e007c0c */ /* 0x000fda000bf06270 */
[----:B------:R-:W-:Y:S05]  /*3de0*/  @!P0 BRA `(.L_x_2100) ;  /* 0xffffffc400588947 */ /* 0x000fea000383ffff */
.L_x_2065:
[----:B------:R-:W5:Y:S01]  /*3df0*/  LDC R4, c[0x0][0xc] ;  /* 0x00000300ff047b82 */ /* 0x000f620000000800 */
[----:B------:R-:W-:Y:S01]  /*3e00*/  ISETP.NE.AND P2, PT, R47, RZ, PT ;  /* 0x000000ff2f00720c */ /* 0x000fe20003f45270 */
[----:B------:R-:W-:Y:S06]  /*3e10*/  BSSY B0, `(.L_x_2101) ;  /* 0x0000015000007945 */ /* 0x000fec0003800000 */
[----:B-12---:R-:W1:Y:S08]  /*3e20*/  LDC R7, c[0x0][0x10] ;  /* 0x00000400ff077b82 */ /* 0x006e700000000800 */
[----:B0-----:R-:W0:Y:S01]  /*3e30*/  LDC.64 R2, c[0x0][0x258] ;  /* 0x00009600ff027b82 */ /* 0x001e220000000a00 */
[----:B-----5:R-:W-:-:S02]  /*3e40*/  IADD3 R0, R4, -0x1, RZ ;  /* 0xffffffff04007810 */ /* 0x020fc40007ffe0ff */
[----:B------:R-:W-:Y:S02]  /*3e50*/  ISETP.NE.AND P1, PT, R4, 0x1, PT ;  /* 0x000000010400780c */ /* 0x000fe40003f25270 */
[----:B------:R-:W-:Y:S02]  /*3e60*/  ISETP.NE.AND P0, PT, R0, UR7, PT ;  /* 0x0000000700007c0c */ /* 0x000fe4000bf05270 */
[C---:B-1----:R-:W-:Y:S02]  /*3e70*/  IADD3 R5, R7.reuse, -0x1, RZ ;  /* 0xffffffff07057810 */ /* 0x042fe40007ffe0ff */
        /* <DEDUP_REMOVED lines=14> */
.L_x_2102:
[----:B------:R-:W-:Y:S05]  /*3f60*/  BSYNC B0 ;  /* 0x0000000000007941 */ /* 0x000fea0003800000 */
.L_x_2101:
[----:B------:R-:W-:Y:S05]  /*3f70*/  @P0 EXIT ;  /* 0x000000000000094d */ /* 0x000fea0003800000 */
[----:B------:R-:W-:Y:S05]  /*3f80*/  @P2 BRA `(.L_x_2103) ;  /* 0x0000000000202947 */ /* 0x000fea0003800000 */
[----:B------:R-:W-:-:S05]  /*3f90*/  IMAD R0, R4, R7, RZ ;  /* 0x0000000704007224 */ /* 0x000fca00078e02ff */
[----:B------:R-:W-:-:S13]  /*3fa0*/  ISETP.NE.AND P0, PT, R0, -0x1, PT ;  /* 0xffffffff0000780c */ /* 0x000fda0003f05270 */
[----:B------:R-:W-:Y:S05]  /*3fb0*/  @!P0 BRA `(.L_x_2103) ;  /* 0x0000000000148947 */ /* 0x000fea0003800000 */
.L_x_2104:
[----:B0-----:R-:W2:Y:S04]  /*3fc0*/  LDG.E.STRONG.GPU R5, desc[UR8][R2.64] ;  /* 0x0000000802057981 */ /* 0x001ea8000c1ef900 */
[----:B--2---:R-:W-:Y:S01]  /*3fd0*/  CCTL.IVALL ;  /* 0x00000000ff00798f */ /* 0x004fe20002000000 */
[----:B------:R-:W-:Y:S05]  /*3fe0*/  YIELD ;  /* 0x0000000000007946 */ /* 0x000fea0003800000 */
[----:B------:R-:W-:-:S13]  /*3ff0*/  ISETP.NE.AND P0, PT, R5, R0, PT ;  /* 0x000000000500720c */ /* 0x000fda0003f05270 */
[----:B------:R-:W-:Y:S05]  /*4000*/  @P0 BRA `(.L_x_2104) ;  /* 0xfffffffc00ec0947 */ /* 0x000fea000383ffff */
.L_x_2103:
        /* <DEDUP_REMOVED lines=24> */
.L_x_2105:
[----:B------:R-:W-:-:S04]  /*4190*/  LEA R6, P0, R47, UR4, 0x2 ;  /* 0x000000042f067c11 */ /* 0x000fc8000f8010ff */
[----:B------:R-:W-:Y:S02]  /*41a0*/  LEA.HI.X R7, R47, UR5, R0, 0x2, P0 ;  /* 0x000000052f077c11 */ /* 0x000fe400080f1400 */
[-C--:B---34-:R-:W-:Y:S02]  /*41b0*/  LEA R8, P0, R24, R6.reuse, 0x2 ;  /* 0x0000000618087211 */ /* 0x098fe400078010ff */
        /* <DEDUP_REMOVED lines=20> */
.L_x_2106:
        /* <DEDUP_REMOVED lines=16> */
.L_x_5240:


//--------------------- .text._Z35group_norm_nhwc_bwd_one_pass_kernelI11Fp32IOFp32WLi128ELi64ELi512EEv26Group_norm_nhwc_bwd_params --------------------------
	.section	.text._Z35group_norm_nhwc_bwd_one_pass_kernelI11Fp32IOFp32WLi128ELi64ELi512EEv26Group_norm_nhwc_bwd_params,"ax",@progbits
	.align	128
        .global         _Z35group_norm_nhwc_bwd_one_pass_kernelI11Fp32IOFp32WLi128ELi64ELi512EEv26Group_norm_nhwc_bwd_params
        .type           _Z35group_norm_nhwc_bwd_one_pass_kernelI11Fp32IOFp32WLi128ELi64ELi512EEv26Group_norm_nhwc_bwd_params,@function
        .size           _Z35group_norm_nhwc_bwd_one_pass_kernelI11Fp32IOFp32WLi128ELi64ELi512EEv26Group_norm_nhwc_bwd_params,(.L_x_5241 - _Z35group_norm_nhwc_bwd_one_pass_kernelI11Fp32IOFp32WLi128ELi64ELi512EEv26Group_norm_nhwc_bwd_params)
        .other          _Z35group_norm_nhwc_bwd_one_pass_kernelI11Fp32IOFp32WLi128ELi64ELi512EEv26Group_norm_nhwc_bwd_params,@"STO_CUDA_ENTRY STV_DEFAULT"
_Z35group_norm_nhwc_bwd_one_pass_kernelI11Fp32IOFp32WLi128ELi64ELi512EEv26Group_norm_nhwc_bwd_params:
.text._Z35group_norm_nhwc_bwd_one_pass_kernelI11Fp32IOFp32WLi128ELi64ELi512EEv26Group_norm_nhwc_bwd_params:
[----:B------:R-:W-:Y:S01]  /*0000*/  LDC R1, c[0x0][0x28] ;  /* 0x00000a00ff017b82 */ /* 0x000fe20000000800 */
[----:B------:R-:W0:Y:S01]  /*0010*/  S2R R104, SR_CTAID.Y ;  /* 0x0000000000687919 */ /* 0x000e220000002600 */
[----:B------:R-:W-:Y:S01]  /*0020*/  ULDC UR4, c[0x0][0x2a0] ;  /* 0x0000a80000047ab9 */ /* 0x000fe20000000800 */
[----:B------:R-:W-:Y:S01]  /*0030*/  ULDC UR5, c[0x0][0x270] ;  /* 0x00009c0000057ab9 */ /* 0x000fe20000000800 */
[----:B------:R-:W-:Y:S01]  /*0040*/  ULDC.64 UR8, c[0x0][0x208] ;  /* 0x0000820000087ab9 */ /* 0x000fe20000000a00 */
[----:B------:R-:W-:Y:S01]  /*0050*/  UIMAD UR4, UR4, UR5, URZ ;  /* 0x00000005040472a4 */ /* 0x000fe2000f8e023f */
[----:B------:R-:W1:Y:S05]  /*0060*/  S2R R105, SR_TID.X ;  /* 0x0000000000697919 */ /* 0x000e6a0000002100 */
[----:B0-----:R-:W-:-:S13]  /*0070*/  ISETP.GE.AND P0, PT, R104, UR4, PT ;  /* 0x0000000468007c0c */ /* 0x001fda000bf06270 */
[----:B-1----:R-:W-:Y:S05]  /*0080*/  @P0 BRA `(.L_x_2107) ;  /* 0x0000005400dc0947 */ /* 0x002fea0003800000 */
[----:B------:R-:W0:Y:S01]  /*0090*/  LDC.64 R6, c[0x0][0x288] ;  /* 0x0000a200ff067b82 */ /* 0x000e220000000a00 */
[----:B------:R-:W1:Y:S01]  /*00a0*/  S2R R101, SR_LANEID ;  /* 0x0000000000657919 */ /* 0x000e620000000000 */
[----:B------:R-:W-:Y:S01]  /*00b0*/  SHF.R.S32.HI R0, RZ, 0x1f, R105 ;  /* 0x0000001fff007819 */ /* 0x000fe20000011469 */
[----:B------:R-:W-:Y:S01]  /*00c0*/  UMOV UR5, 0x400 ;  /* 0x0000040000057882 */ /* 0x000fe20000000000 */
[----:B------:R-:W-:Y:S01]  /*00d0*/  HFMA2.MMA R103, -RZ, RZ, 0, 0 ;  /* 0x00000000ff677435 */ /* 0x000fe200000001ff */
[----:B------:R-:W-:Y:S01]  /*00e0*/  ULDC.U8 UR10, c[0x0][0x2a4] ;  /* 0x0000a900000a7ab9 */ /* 0x000fe20000000000 */
[----:B------:R-:W-:Y:S02]  /*00f0*/  LEA.HI R0, R0, R105, RZ, 0x5 ;  /* 0x0000006900007211 */ /* 0x000fe400078f28ff */
[----:B------:R-:W2:Y:S02]  /*0100*/  S2UR UR6, SR_CgaCtaId ;  /* 0x00000000000679c3 */ /* 0x000ea40000008800 */
[----:B------:R-:W-:Y:S01]  /*0110*/  SHF.R.S32.HI R0, RZ, 0x5, R0 ;  /* 0x00000005ff007819 */ /* 0x000fe20000011400 */
[----:B0-----:R-:W-:Y:S01]  /*0120*/  IMAD.WIDE.U32 R2, R6, 0x3, RZ ;  /* 0x0000000306027825 */ /* 0x001fe200078e00ff */
[----:B------:R-:W-:-:S02]  /*0130*/  LEA R5, R7, R7, 0x1 ;  /* 0x0000000707057211 */ /* 0x000fc400078e08ff */
[----:B------:R-:W-:Y:S02]  /*0140*/  LEA.HI R96, P0, R7, R6, RZ, 0x1 ;  /* 0x0000000607607211 */ /* 0x000fe400078108ff */
[----:B------:R-:W-:Y:S02]  /*0150*/  IADD3 R3, R3, R5, RZ ;  /* 0x0000000503037210 */ /* 0x000fe40007ffe0ff */
[----:B------:R-:W-:Y:S01]  /*0160*/  IADD3.X R5, RZ, R7, RZ, P0, !PT ;  /* 0x00000007ff057210 */ /* 0x000fe200007fe4ff */
[----:B--2---:R-:W-:Y:S01]  /*0170*/  ULEA UR5, UR6, UR5, 0x18 ;  /* 0x0000000506057291 */ /* 0x004fe2000f8ec03f */
[----:B------:R-:W-:Y:S02]  /*0180*/  LEA.HI R97, P1, R3, R2, RZ, 0x1 ;  /* 0x0000000203617211 */ /* 0x000fe400078308ff */
[----:B------:R-:W-:Y:S02]  /*0190*/  SHF.R.S64 R96, R96, 0x1, R5 ;  /* 0x0000000160607819 */ /* 0x000fe40000001005 */
[----:B------:R-:W-:-:S02]  /*01a0*/  IADD3.X R2, RZ, R3, RZ, P1, !PT ;  /* 0x00000003ff027210 */ /* 0x000fc40000ffe4ff */
[----:B------:R-:W-:Y:S02]  /*01b0*/  SHF.R.S32.HI R3, RZ, 0x1, R5 ;  /* 0x00000001ff037819 */ /* 0x000fe40000011405 */
[--C-:B------:R-:W-:Y:S02]  /*01c0*/  SHF.R.S64 R97, R97, 0x1, R2.reuse ;  /* 0x0000000161617819 */ /* 0x100fe40000001002 */
[----:B------:R-:W-:Y:S02]  /*01d0*/  SHF.R.S32.HI R2, RZ, 0x1, R2 ;  /* 0x00000001ff027819 */ /* 0x000fe40000011402 */
[----:B------:R-:W-:Y:S02]  /*01e0*/  LEA R94, R0, UR5, 0x3 ;  /* 0x00000005005e7c11 */ /* 0x000fe4000f8e18ff */
[----:B------:R-:W-:Y:S02]  /*01f0*/  SHF.L.U64.HI R98, R96, 0x2, R3 ;  /* 0x0000000260627819 */ /* 0x000fe40000010203 */
[----:B-1----:R-:W-:-:S07]  /*0200*/  SHF.L.U64.HI R99, R97, 0x2, R2 ;  /* 0x0000000261637819 */ /* 0x002fce0000010202 */
.L_x_2159:
[----:B0-----:R-:W0:Y:S01]  /*0210*/  LDC R9, c[0x0][0x2a0] ;  /* 0x0000a800ff097b82 */ /* 0x001e220000000800 */
[----:B------:R-:W-:Y:S01]  /*0220*/  SHF.R.U32.HI R92, RZ, 0x5, R105 ;  /* 0x00000005ff5c7819 */ /* 0x000fe20000011669 */
[----:B------:R-:W-:Y:S01]  /*0230*/  ULDC.64 UR14, c[0x0][0x290] ;  /* 0x0000a400000e7ab9 */ /* 0x000fe20000000a00 */
[----:B------:R-:W-:Y:S01]  /*0240*/  ISETP.GT.U32.AND P6, PT, R105, 0x1ff, PT ;  /* 0x000001ff6900780c */ /* 0x000fe20003fc4070 */
[----:B------:R-:W-:Y:S01]  /*0250*/  ULDC.64 UR12, c[0x0][0x298] ;  /* 0x0000a600000c7ab9 */ /* 0x000fe20000000a00 */
[----:B------:R-:W-:Y:S02]  /*0260*/  ISETP.GE.AND P3, PT, R104, RZ, PT ;  /* 0x000000ff6800720c */ /* 0x000fe40003f66270 */
[----:B------:R-:W-:Y:S01]  /*0270*/  LOP3.LUT R106, R106, 0xfffffffb, RZ, 0xc0, !PT ;  /* 0xfffffffb6a6a7812 */ /* 0x000fe200078ec0ff */
[----:B-1----:R-:W1:Y:S08]  /*0280*/  S2UR UR6, SR_CTAID.X ;  /* 0x00000000000679c3 */ /* 0x002e700000002500 */
[----:B------:R-:W2:Y:S01]  /*0290*/  LDC.64 R28, c[0x0][0x248] ;  /* 0x00009200ff1c7b82 */ /* 0x000ea20000000a00 */
[----:B0-----:R-:W-:-:S04]  /*02a0*/  IABS R5, R9 ;  /* 0x0000000900057213 */ /* 0x001fc80000000000 */
[----:B------:R-:W0:Y:S01]  /*02b0*/  I2F.RP R0, R5 ;  /* 0x0000000500007306 */ /* 0x000e220000209400 */
[----:B--2---:R-:W-:-:S07]  /*02c0*/  IMAD.WIDE R28, R104, 0x8, R28 ;  /* 0x00000008681c7825 */ /* 0x004fce00078e021c */
[----:B0-----:R-:W0:Y:S01]  /*02d0*/  MUFU.RCP R0, R0 ;  /* 0x0000000000007308 */ /* 0x001e220000001000 */
[----:B------:R-:W2:Y:S01]  /*02e0*/  LDG.E.64 R28, desc[UR8][R28.64] ;  /* 0x000000081c1c7981 */ /* 0x000ea2000c1e1b00 */
[----:B0-----:R-:W-:Y:S02]  /*02f0*/  IADD3 R2, R0, 0xffffffe, RZ ;  /* 0x0ffffffe00027810 */ /* 0x001fe40007ffe0ff */
[----:B------:R-:W-:-:S04]  /*0300*/  IABS R0, R104 ;  /* 0x0000006800007213 */ /* 0x000fc80000000000 */
[----:B------:R0:W3:Y:S02]  /*0310*/  F2I.FTZ.U32.TRUNC.NTZ R3, R2 ;  /* 0x0000000200037305 */ /* 0x0000e4000021f000 */
[----:B0-----:R-:W-:Y:S02]  /*0320*/  MOV R2, RZ ;  /* 0x000000ff00027202 */ /* 0x001fe40000000f00 */
[----:B---3--:R-:W-:-:S05]  /*0330*/  IADD3 R4, RZ, -R3, RZ ;  /* 0x80000003ff047210 */ /* 0x008fca0007ffe0ff */
[----:B------:R-:W-:Y:S01]  /*0340*/  IMAD R7, R4, R5, RZ ;  /* 0x0000000504077224 */ /* 0x000fe200078e02ff */
[----:B------:R-:W-:-:S03]  /*0350*/  SHF.L.U32 R4, R105, 0x1, RZ ;  /* 0x0000000169047819 */ /* 0x000fc600000006ff */
[----:B------:R-:W-:Y:S02]  /*0360*/  IMAD.HI.U32 R3, R3, R7, R2 ;  /* 0x0000000703037227 */ /* 0x000fe400078e0002 */
[----:B------:R-:W1:Y:S04]  /*0370*/  LDC R7, c[0x0][0x2ac] ;  /* 0x0000ab00ff077b82 */ /* 0x000e680000000800 */
[----:B------:R-:W-:-:S05]  /*0380*/  IMAD.HI.U32 R3, R3, R0, RZ ;  /* 0x0000000003037227 */ /* 0x000fca00078e00ff */
[----:B------:R-:W-:-:S05]  /*0390*/  IADD3 R2, -R3, RZ, RZ ;  /* 0x000000ff03027210 */ /* 0x000fca0007ffe1ff */
[----:B------:R-:W-:Y:S01]  /*03a0*/  IMAD R0, R5, R2, R0 ;  /* 0x0000000205007224 */ /* 0x000fe200078e0200 */
[----:B------:R-:W-:-:S04]  /*03b0*/  LOP3.LUT R2, R104, R9, RZ, 0x3c, !PT ;  /* 0x0000000968027212 */ /* 0x000fc800078e3cff */
[----:B------:R-:W-:Y:S02]  /*03c0*/  ISETP.GT.U32.AND P0, PT, R5, R0, PT ;  /* 0x000000000500720c */ /* 0x000fe40003f04070 */
[----:B------:R-:W-:Y:S01]  /*03d0*/  ISETP.GE.AND P2, PT, R2, RZ, PT ;  /* 0x000000ff0200720c */ /* 0x000fe20003f46270 */
[----:B-1----:R-:W-:-:S05]  /*03e0*/  IMAD R92, R7, UR6, R92 ;  /* 0x00000006075c7c24 */ /* 0x002fca000f8e025c */
[----:B------:R-:W-:Y:S02]  /*03f0*/  SHF.R.S32.HI R95, RZ, 0x1f, R92 ;  /* 0x0000001fff5f7819 */ /* 0x000fe4000001145c */
[----:B------:R-:W-:-:S03]  /*0400*/  IADD3 R80, R92, 0x60, RZ ;  /* 0x000000605c507810 */ /* 0x000fc60007ffe0ff */
[-C--:B------:R-:W-:Y:S02]  /*0410*/  @!P0 IADD3 R0, R0, -R5.reuse, RZ ;  /* 0x8000000500008210 */ /* 0x080fe40007ffe0ff */
[----:B------:R-:W-:Y:S02]  /*0420*/  @!P0 IADD3 R3, R3, 0x1, RZ ;  /* 0x0000000103038810 */ /* 0x000fe40007ffe0ff */
[----:B------:R-:W-:Y:S02]  /*0430*/  ISETP.GE.U32.AND P1, PT, R0, R5, PT ;  /* 0x000000050000720c */ /* 0x000fe40003f26070 */
[----:B------:R-:W-:Y:S02]  /*0440*/  ISETP.GE.U32.AND P0, PT, R92, UR14, PT ;  /* 0x0000000e5c007c0c */ /* 0x000fe4000bf06070 */
[----:B------:R-:W-:Y:S02]  /*0450*/  ISETP.GT.U32.AND P4, PT, R5, R0, PT ;  /* 0x000000000500720c */ /* 0x000fe40003f84070 */
[----:B------:R-:W-:-:S02]  /*0460*/  ISETP.GE.OR.EX P0, PT, R95, UR15, P6, P0 ;  /* 0x0000000f5f007c0c */ /* 0x000fc4000b706700 */
[----:B------:R-:W-:Y:S02]  /*0470*/  IADD3 R5, R0, -R5, RZ ;  /* 0x8000000500057210 */ /* 0x000fe40007ffe0ff */
[----:B------:R-:W-:Y:S02]  /*0480*/  ISETP.GE.U32.AND P5, PT, R80, UR14, PT ;  /* 0x0000000e50007c0c */ /* 0x000fe4000bfa6070 */
[----:B------:R-:W-:Y:S02]  /*0490*/  SHF.R.S32.HI R83, RZ, 0x1f, R80 ;  /* 0x0000001fff537819 */ /* 0x000fe40000011450 */
[----:B------:R-:W-:Y:S02]  /*04a0*/  @P1 IADD3 R3, R3, 0x1, RZ ;  /* 0x0000000103031810 */ /* 0x000fe40007ffe0ff */
[----:B------:R-:W-:Y:S02]  /*04b0*/  SEL R0, R5, R0, !P4 ;  /* 0x0000000005007207 */ /* 0x000fe40006000000 */
[----:B------:R-:W-:-:S02]  /*04c0*/  ISETP.GE.AND.EX P5, PT, R83, UR15, PT, P5 ;  /* 0x0000000f53007c0c */ /* 0x000fc4000bfa6350 */
[----:B------:R-:W-:Y:S02]  /*04d0*/  MOV R2, R3 ;  /* 0x0000000300027202 */ /* 0x000fe40000000f00 */
[----:B------:R-:W-:Y:S02]  /*04e0*/  ISETP.NE.AND P1, PT, R9, RZ, PT ;  /* 0x000000ff0900720c */ /* 0x000fe40003f25270 */
[----:B------:R-:W-:Y:S02]  /*04f0*/  LOP3.LUT R3, RZ, R9, RZ, 0x33, !PT ;  /* 0x00000009ff037212 */ /* 0x000fe400078e33ff */
[----:B------:R-:W-:Y:S02]  /*0500*/  @!P3 IADD3 R0, -R0, RZ, RZ ;  /* 0x000000ff0000b210 */ /* 0x000fe40007ffe1ff */
[----:B------:R-:W-:Y:S02]  /*0510*/  ISETP.GT.U32.OR P5, PT, R105, 0x1ff, P5 ;  /* 0x000001ff6900780c */ /* 0x000fe40002fa4470 */
[----:B------:R-:W-:-:S02]  /*0520*/  @!P2 IADD3 R2, -R2, RZ, RZ ;  /* 0x000000ff0202a210 */ /* 0x000fc40007ffe1ff */
[----:B------:R-:W-:Y:S02]  /*0530*/  @P0 LOP3.LUT R106, R106, 0x4, RZ, 0xfc, !PT ;  /* 0x000000046a6a0812 */ /* 0x000fe400078efcff */
[C---:B------:R-:W-:Y:S02]  /*0540*/  SEL R32, R3.reuse, R0, !P1 ;  /* 0x0000000003207207 */ /* 0x040fe40004800000 */
[----:B------:R-:W-:Y:S02]  /*0550*/  SEL R3, R3, R2, !P1 ;  /* 0x0000000203037207 */ /* 0x000fe40004800000 */
[----:B------:R-:W-:Y:S02]  /*0560*/  LOP3.LUT P1, RZ, R106, 0x4, RZ, 0xc0, !PT ;  /* 0x000000046aff7812 */ /* 0x000fe4000782c0ff */
[----:B------:R-:W-:Y:S01]  /*0570*/  IADD3 R90, R92, 0x10, RZ ;  /* 0x000000105c5a7810 */ /* 0x000fe20007ffe0ff */
[----:B------:R-:W0:Y:S01]  /*0580*/  @!P5 LDC.64 R6, c[0x0][0x288] ;  /* 0x0000a200ff06db82 */ /* 0x000e220000000a00 */
[----:B------:R-:W-:-:S02]  /*0590*/  LOP3.LUT R5, R4, 0x3e, RZ, 0xc0, !PT ;  /* 0x0000003e04057812 */ /* 0x000fc400078ec0ff */
[----:B------:R-:W-:Y:S02]  /*05a0*/  ISETP.GE.U32.AND P4, PT, R90, UR14, PT ;  /* 0x0000000e5a007c0c */ /* 0x000fe4000bf86070 */
[----:B------:R-:W-:Y:S02]  /*05b0*/  SHF.R.S32.HI R93, RZ, 0x1f, R90 ;  /* 0x0000001fff5d7819 */ /* 0x000fe4000001145a */
[----:B------:R-:W-:Y:S01]  /*05c0*/  LEA R4, R32, R5, 0x6 ;  /* 0x0000000520047211 */ /* 0x000fe200078e30ff */
[----:B------:R-:W1:Y:S01]  /*05d0*/  @!P5 LDC.64 R12, c[0x0][0x230] ;  /* 0x00008c00ff0cdb82 */ /* 0x000e620000000a00 */
[----:B------:R-:W-:Y:S02]  /*05e0*/  ISETP.GE.OR.EX P4, PT, R93, UR15, P6, P4 ;  /* 0x0000000f5d007c0c */ /* 0x000fe4000b786740 */
[----:B------:R-:W-:Y:S02]  /*05f0*/  SHF.R.S32.HI R0, RZ, 0x1f, R3 ;  /* 0x0000001fff007819 */ /* 0x000fe40000011403 */
[----:B------:R-:W-:-:S02]  /*0600*/  SHF.R.S32.HI R5, RZ, 0x1f, R4 ;  /* 0x0000001fff057819 */ /* 0x000fc40000011404 */
[----:B------:R-:W-:Y:S01]  /*0610*/  IADD3 R88, R92, 0x20, RZ ;  /* 0x000000205c587810 */ /* 0x000fe20007ffe0ff */
[----:B------:R-:W3:Y:S01]  /*0620*/  @!P1 LDC.64 R8, c[0x0][0x288] ;  /* 0x0000a200ff089b82 */ /* 0x000ee20000000a00 */
[----:B------:R-:W-:Y:S01]  /*0630*/  IMAD R0, R0, UR12, RZ ;  /* 0x0000000c00007c24 */ /* 0x000fe2000f8e02ff */
[----:B------:R-:W-:Y:S01]  /*0640*/  IADD3 R86, R92, 0x30, RZ ;  /* 0x000000305c567810 */ /* 0x000fe20007ffe0ff */
[C---:B------:R-:W-:Y:S01]  /*0650*/  IMAD.WIDE.U32 R112, R3.reuse, UR12, R4 ;  /* 0x0000000c03707c25 */ /* 0x040fe2000f8e0004 */
[----:B------:R-:W-:Y:S02]  /*0660*/  ISETP.GE.U32.AND P3, PT, R88, UR14, PT ;  /* 0x0000000e58007c0c */ /* 0x000fe4000bf66070 */
[----:B------:R-:W-:Y:S01]  /*0670*/  SHF.R.S32.HI R91, RZ, 0x1f, R88 ;  /* 0x0000001fff5b7819 */ /* 0x000fe20000011458 */
[----:B------:R-:W-:Y:S01]  /*0680*/  IMAD R109, R3, UR13, R0 ;  /* 0x0000000d036d7c24 */ /* 0x000fe2000f8e0200 */
[----:B------:R-:W4:Y:S01]  /*0690*/  @!P5 LDC.64 R16, c[0x0][0x228] ;  /* 0x00008a00ff10db82 */ /* 0x000f220000000a00 */
[----:B------:R-:W-:Y:S01]  /*06a0*/  @!P5 MOV R108, R112 ;  /* 0x00000070006cd202 */ /* 0x000fe20000000f00 */
[----:B0-----:R-:W-:Y:S01]  /*06b0*/  @!P5 IMAD R0, R83, R6, RZ ;  /* 0x000000065300d224 */ /* 0x001fe200078e02ff */
[----:B------:R-:W-:-:S02]  /*06c0*/  ISETP.GE.OR.EX P3, PT, R91, UR15, P6, P3 ;  /* 0x0000000f5b007c0c */ /* 0x000fc4000b766730 */
[----:B------:R-:W-:Y:S01]  /*06d0*/  IADD3 R109, R113, R109, RZ ;  /* 0x0000006d716d7210 */ /* 0x000fe20007ffe0ff */
[----:B------:R-:W-:Y:S01]  /*06e0*/  @!P5 IMAD R7, R80, R7, R0 ;  /* 0x000000075007d224 */ /* 0x000fe200078e0200 */
[----:B------:R-:W-:Y:S01]  /*06f0*/  ISETP.GE.U32.AND P2, PT, R86, UR14, PT ;  /* 0x0000000e56007c0c */ /* 0x000fe2000bf46070 */
[----:B------:R-:W0:Y:S01]  /*0700*/  @!P4 LDC.64 R10, c[0x0][0x288] ;  /* 0x0000a200ff0acb82 */ /* 0x000e220000000a00 */
[----:B------:R-:W-:Y:S01]  /*0710*/  SHF.R.S32.HI R89, RZ, 0x1f, R86 ;  /* 0x0000001fff597819 */ /* 0x000fe20000011456 */
[----:B------:R-:W-:Y:S01]  /*0720*/  @!P5 IMAD.WIDE.U32 R2, R80, R6, R108 ;  /* 0x000000065002d225 */ /* 0x000fe200078e006c */
[----:B------:R-:W-:Y:S02]  /*0730*/  IADD3 R84, R92, 0x40, RZ ;  /* 0x000000405c547810 */ /* 0x000fe40007ffe0ff */
[----:B------:R-:W-:Y:S02]  /*0740*/  ISETP.GE.OR.EX P2, PT, R89, UR15, P6, P2 ;  /* 0x0000000f59007c0c */ /* 0x000fe4000b746720 */
[----:B------:R-:W-:Y:S01]  /*0750*/  @!P5 IADD3 R3, R3, R7, RZ ;  /* 0x000000070303d210 */ /* 0x000fe20007ffe0ff */
[----:B------:R-:W0:Y:S01]  /*0760*/  @!P1 LDC.64 R24, c[0x0][0x230] ;  /* 0x00008c00ff189b82 */ /* 0x000e220000000a00 */
[----:B---3--:R-:W-:Y:S01]  /*0770*/  @!P1 IMAD R6, R95, R8, RZ ;  /* 0x000000085f069224 */ /* 0x008fe200078e02ff */
[----:B------:R-:W-:-:S02]  /*0780*/  @!P5 SHF.L.U32 R21, R2, 0x2, RZ ;  /* 0x000000020215d819 */ /* 0x000fc400000006ff */
[----:B------:R-:W-:Y:S01]  /*0790*/  @!P1 MOV R7, R109 ;  /* 0x0000006d00079202 */ /* 0x000fe20000000f00 */
[----:B------:R-:W-:Y:S01]  /*07a0*/  @!P1 IMAD R9, R92, R9, R6 ;  /* 0x000000095c099224 */ /* 0x000fe200078e0206 */
[----:B------:R-:W-:Y:S02]  /*07b0*/  @!P1 MOV R6, R112 ;  /* 0x0000007000069202 */ /* 0x000fe40000000f00 */
[----:B------:R-:W3:Y:S01]  /*07c0*/  @!P1 LDC.64 R14, c[0x0][0x228] ;  /* 0x00008a00ff0e9b82 */ /* 0x000ee20000000a00 */
[----:B------:R-:W-:Y:S02]  /*07d0*/  @!P5 SHF.L.U64.HI R0, R2, 0x2, R3 ;  /* 0x000000020200d819 */ /* 0x000fe40000010203 */
[C---:B-1----:R-:W-:Y:S01]  /*07e0*/  @!P5 IADD3 R2, P0, R21.reuse, R12, RZ ;  /* 0x0000000c1502d210 */ /* 0x042fe20007f1e0ff */
[----:B------:R-:W-:Y:S01]  /*07f0*/  @!P1 IMAD.WIDE.U32 R6, R92, R8, R6 ;  /* 0x000000085c069225 */ /* 0x000fe200078e0006 */
[----:B------:R-:W-:Y:S02]  /*0800*/  SHF.R.S32.HI R87, RZ, 0x1f, R84 ;  /* 0x0000001fff577819 */ /* 0x000fe40000011454 */
[----:B------:R-:W-:Y:S01]  /*0810*/  @!P5 IADD3.X R3, R0, R13, RZ, P0, !PT ;  /* 0x0000000d0003d210 */ /* 0x000fe200007fe4ff */
[----:B------:R-:W1:Y:S01]  /*0820*/  @!P3 LDC.64 R18, c[0x0][0x288] ;  /* 0x0000a200ff12bb82 */ /* 0x000e620000000a00 */
[----:B----4-:R-:W-:Y:S01]  /*0830*/  @!P5 IADD3 R20, P0, R21, R16, RZ ;  /* 0x000000101514d210 */ /* 0x010fe20007f1e0ff */
[----:B0-----:R-:W-:Y:S01]  /*0840*/  @!P4 IMAD R8, R93, R10, RZ ;  /* 0x0000000a5d08c224 */ /* 0x001fe200078e02ff */
[----:B------:R-:W-:-:S02]  /*0850*/  @!P1 IADD3 R9, R7, R9, RZ ;  /* 0x0000000907099210 */ /* 0x000fc40007ffe0ff */
[----:B------:R-:W-:Y:S01]  /*0860*/  @!P1 SHF.L.U32 R7, R6, 0x2, RZ ;  /* 0x0000000206079819 */ /* 0x000fe200000006ff */
[----:B------:R-:W-:Y:S01]  /*0870*/  @!P4 IMAD R11, R90, R11, R8 ;  /* 0x0000000b5a0bc224 */ /* 0x000fe200078e0208 */
[----:B------:R-:W-:Y:S01]  /*0880*/  @!P5 IADD3.X R21, R0, R17, RZ, P0, !PT ;  /* 0x000000110015d210 */ /* 0x000fe200007fe4ff */
[----:B------:R-:W0:Y:S01]  /*0890*/  @!P4 LDC.64 R52, c[0x0][0x230] ;  /* 0x00008c00ff34cb82 */ /* 0x000e220000000a00 */
[----:B------:R-:W-:Y:S02]  /*08a0*/  @!P1 SHF.L.U64.HI R0, R6, 0x2, R9 ;  /* 0x0000000206009819 */ /* 0x000fe40000010209 */
[----:B------:R-:W-:Y:S02]  /*08b0*/  @!P1 IADD3 R24, P0, R7, R24, RZ ;  /* 0x0000001807189210 */ /* 0x000fe40007f1e0ff */
[----:B------:R-:W-:Y:S02]  /*08c0*/  @!P4 MOV R8, R112 ;  /* 0x000000700008c202 */ /* 0x000fe40000000f00 */
[----:B------:R-:W-:Y:S01]  /*08d0*/  @!P4 MOV R9, R109 ;  /* 0x0000006d0009c202 */ /* 0x000fe20000000f00 */
[----:B------:R-:W4:Y:S01]  /*08e0*/  @!P4 LDC.64 R16, c[0x0][0x228] ;  /* 0x00008a00ff10cb82 */ /* 0x000f220000000a00 */
[----:B------:R-:W-:-:S02]  /*08f0*/  @!P1 IADD3.X R25, R0, R25, RZ, P0, !PT ;  /* 0x0000001900199210 */ /* 0x000fc400007fe4ff */
[----:B---3--:R-:W-:Y:S01]  /*0900*/  @!P1 IADD3 R6, P0, R7, R14, RZ ;  /* 0x0000000e07069210 */ /* 0x008fe20007f1e0ff */
[----:B------:R-:W-:Y:S01]  /*0910*/  @!P4 IMAD.WIDE.U32 R8, R90, R10, R8 ;  /* 0x0000000a5a08c225 */ /* 0x000fe200078e0008 */
[----:B------:R-:W-:Y:S02]  /*0920*/  IADD3 R82, R92, 0x50, RZ ;  /* 0x000000505c527810 */ /* 0x000fe40007ffe0ff */
[----:B------:R-:W-:Y:S01]  /*0930*/  @!P1 IADD3.X R7, R0, R15, RZ, P0, !PT ;  /* 0x0000000f00079210 */ /* 0x000fe200007fe4ff */
[----:B------:R-:W3:Y:S01]  /*0940*/  @!P3 LDC.64 R26, c[0x0][0x230] ;  /* 0x00008c00ff1abb82 */ /* 0x000ee20000000a00 */
[----:B------:R-:W-:Y:S01]  /*0950*/  @!P4 IADD3 R11, R9, R11, RZ ;  /* 0x0000000b090bc210 */ /* 0x000fe20007ffe0ff */
[----:B-1----:R-:W-:Y:S01]  /*0960*/  @!P3 IMAD R10, R91, R18, RZ ;  /* 0x000000125b0ab224 */ /* 0x002fe200078e02ff */
[C---:B------:R-:W-:Y:S02]  /*0970*/  @!P4 SHF.L.U32 R9, R8.reuse, 0x2, RZ ;  /* 0x000000020809c819 */ /* 0x040fe400000006ff */
[----:B------:R-:W-:Y:S01]  /*0980*/  @!P4 SHF.L.U64.HI R0, R8, 0x2, R11 ;  /* 0x000000020800c819 */ /* 0x000fe2000001020b */
[----:B------:R-:W-:Y:S01]  /*0990*/  @!P3 IMAD R13, R88, R19, R10 ;  /* 0x00000013580db224 */ /* 0x000fe200078e020a */
[----:B------:R-:W-:Y:S01]  /*09a0*/  @!P3 MOV R10, R112 ;  /* 0x00000070000ab202 */ /* 0x000fe20000000f00 */
[----:B------:R-:W1:Y:S01]  /*09b0*/  @!P3 LDC.64 R14, c[0x0][0x228] ;  /* 0x00008a00ff0ebb82 */ /* 0x000e620000000a00 */
[----:B------:R-:W-:-:S02]  /*09c0*/  @!P3 MOV R11, R109 ;  /* 0x0000006d000bb202 */ /* 0x000fc40000000f00 */
[C---:B0-----:R-:W-:Y:S02]  /*09d0*/  @!P4 IADD3 R52, P0, R9.reuse, R52, RZ ;  /* 0x000000340934c210 */ /* 0x041fe40007f1e0ff */
[----:B------:R-:W-:Y:S01]  /*09e0*/  ISETP.GE.U32.AND P1, PT, R84, UR14, PT ;  /* 0x0000000e54007c0c */ /* 0x000fe2000bf26070 */
[----:B------:R-:W-:Y:S01]  /*09f0*/  @!P3 IMAD.WIDE.U32 R10, R88, R18, R10 ;  /* 0x00000012580ab225 */ /* 0x000fe200078e000a */
[----:B------:R-:W-:Y:S01]  /*0a00*/  @!P4 IADD3.X R53, R0, R53, RZ, P0, !PT ;  /* 0x000000350035c210 */ /* 0x000fe200007fe4ff */
[----:B------:R-:W0:Y:S01]  /*0a10*/  @!P2 LDC.64 R22, c[0x0][0x288] ;  /* 0x0000a200ff16ab82 */ /* 0x000e220000000a00 */
[----:B----4-:R-:W-:Y:S02]  /*0a20*/  @!P4 IADD3 R8, P0, R9, R16, RZ ;  /* 0x000000100908c210 */ /* 0x010fe40007f1e0ff */
[----:B------:R-:W-:Y:S02]  /*0a30*/  @!P3 IADD3 R11, R11, R13, RZ ;  /* 0x0000000d0b0bb210 */ /* 0x000fe40007ffe0ff */
[----:B------:R-:W-:-:S02]  /*0a40*/  @!P3 SHF.L.U32 R47, R10, 0x2, RZ ;  /* 0x000000020a2fb819 */ /* 0x000fc400000006ff */
[----:B------:R-:W-:Y:S01]  /*0a50*/  ISETP.GE.OR.EX P1, PT, R87, UR15, P6, P1 ;  /* 0x0000000f57007c0c */ /* 0x000fe2000b726710 */
[----:B------:R-:W4:Y:S01]  /*0a60*/  @!P2 LDC.64 R42, c[0x0][0x230] ;  /* 0x00008c00ff2aab82 */ /* 0x000f220000000a00 */
[----:B------:R-:W-:Y:S02]  /*0a70*/  @!P4 IADD3.X R9, R0, R17, RZ, P0, !PT ;  /* 0x000000110009c210 */ /* 0x000fe400007fe4ff */
[----:B------:R-:W-:Y:S02]  /*0a80*/  @!P3 SHF.L.U64.HI R0, R10, 0x2, R11 ;  /* 0x000000020a00b819 */ /* 0x000fe4000001020b */
[----:B---3--:R-:W-:Y:S02]  /*0a90*/  @!P3 IADD3 R26, P0, R47, R26, RZ ;  /* 0x0000001a2f1ab210 */ /* 0x008fe40007f1e0ff */
[----:B------:R-:W-:Y:S01]  /*0aa0*/  @!P2 MOV R10, R112 ;  /* 0x00000070000aa202 */ /* 0x000fe20000000f00 */
[----:B------:R-:W3:Y:S01]  /*0ab0*/  @!P2 LDC.64 R18, c[0x0][0x228] ;  /* 0x00008a00ff12ab82 */ /* 0x000ee20000000a00 */
[----:B------:R-:W-:-:S02]  /*0ac0*/  @!P3 IADD3.X R27, R0, R27, RZ, P0, !PT ;  /* 0x0000001b001bb210 */ /* 0x000fc400007fe4ff */
[----:B-1----:R-:W-:Y:S02]  /*0ad0*/  @!P3 IADD3 R46, P0, R47, R14, RZ ;  /* 0x0000000e2f2eb210 */ /* 0x002fe40007f1e0ff */
[----:B------:R-:W-:Y:S02]  /*0ae0*/  @!P2 MOV R11, R109 ;  /* 0x0000006d000ba202 */ /* 0x000fe40000000f00 */
[----:B------:R-:W-:Y:S01]  /*0af0*/  @!P3 IADD3.X R47, R0, R15, RZ, P0, !PT ;  /* 0x0000000f002fb210 */ /* 0x000fe200007fe4ff */
[-C--:B0-----:R-:W-:Y:S01]  /*0b00*/  @!P2 IMAD R13, R89, R22.reuse, RZ ;  /* 0x00000016590da224 */ /* 0x081fe200078e02ff */
[----:B------:R-:W0:Y:S01]  /*0b10*/  @!P1 LDC.64 R14, c[0x0][0x288] ;  /* 0x0000a200ff0e9b82 */ /* 0x000e220000000a00 */
[----:B------:R-:W-:Y:S01]  /*0b20*/  @!P2 IMAD.WIDE.U32 R10, R86, R22, R10 ;  /* 0x00000016560aa225 */ /* 0x000fe200078e000a */
[----:B------:R-:W-:Y:S02]  /*0b30*/  SHF.R.S32.HI R85, RZ, 0x1f, R82 ;  /* 0x0000001fff557819 */ /* 0x000fe40000011452 */
[----:B------:R-:W-:Y:S01]  /*0b40*/  IADD3 R78, R92, 0x70, RZ ;  /* 0x000000705c4e7810 */ /* 0x000fe20007ffe0ff */
[----:B------:R-:W-:Y:S01]  /*0b50*/  @!P2 IMAD R13, R86, R23, R13 ;  /* 0x00000017560da224 */ /* 0x000fe200078e020d */
[----:B------:R-:W-:-:S02]  /*0b60*/  @!P2 SHF.L.U32 R41, R10, 0x2, RZ ;  /* 0x000000020a29a819 */ /* 0x000fc400000006ff */
[----:B------:R-:W1:Y:S01]  /*0b70*/  @!P1 LDC.64 R44, c[0x0][0x230] ;  /* 0x00008c00ff2c9b82 */ /* 0x000e620000000a00 */
[----:B------:R-:W-:Y:S02]  /*0b80*/  SHF.R.S32.HI R81, RZ, 0x1f, R78 ;  /* 0x0000001fff517819 */ /* 0x000fe4000001144e */
[----:B------:R-:W-:Y:S02]  /*0b90*/  @!P2 IADD3 R11, R11, R13, RZ ;  /* 0x0000000d0b0ba210 */ /* 0x000fe40007ffe0ff */
[----:B----4-:R-:W-:Y:S02]  /*0ba0*/  @!P2 IADD3 R42, P0, R41, R42, RZ ;  /* 0x0000002a292aa210 */ /* 0x010fe40007f1e0ff */
[----:B------:R-:W-:Y:S02]  /*0bb0*/  @!P2 SHF.L.U64.HI R10, R10, 0x2, R11 ;  /* 0x000000020a0aa819 */ /* 0x000fe4000001020b */
[----:B------:R-:W-:Y:S02]  /*0bc0*/  @!P1 MOV R11, R109 ;  /* 0x0000006d000b9202 */ /* 0x000fe40000000f00 */
[----:B------:R-:W-:-:S02]  /*0bd0*/  @!P2 IADD3.X R43, R10, R43, RZ, P0, !PT ;  /* 0x0000002b0a2ba210 */ /* 0x000fc400007fe4ff */
[----:B---3--:R-:W-:Y:S02]  /*0be0*/  @!P2 IADD3 R40, P0, R41, R18, RZ ;  /* 0x000000122928a210 */ /* 0x008fe40007f1e0ff */
[----:B------:R-:W-:Y:S01]  /*0bf0*/  P2R R12, PR, RZ, 0x20 ;  /* 0x00000020ff0c7803 */ /* 0x000fe20000000000 */
[----:B0-----:R-:W-:Y:S01]  /*0c00*/  @!P1 IMAD R0, R87, R14, RZ ;  /* 0x0000000e57009224 */ /* 0x001fe200078e02ff */
[----:B------:R-:W-:Y:S02]  /*0c10*/  @!P2 IADD3.X R41, R10, R19, RZ, P0, !PT ;  /* 0x000000130a29a210 */ /* 0x000fe400007fe4ff */
[----:B------:R-:W-:Y:S01]  /*0c20*/  @!P1 MOV R10, R112 ;  /* 0x00000070000a9202 */ /* 0x000fe20000000f00 */
[----:B------:R-:W-:-:S04]  /*0c30*/  @!P1 IMAD R13, R84, R15, R0 ;  /* 0x0000000f540d9224 */ /* 0x000fc800078e0200 */
[----:B------:R-:W-:Y:S02]  /*0c40*/  @!P1 IMAD.WIDE.U32 R10, R84, R14, R10 ;  /* 0x0000000e540a9225 */ /* 0x000fe400078e000a */
[----:B------:R-:W0:Y:S03]  /*0c50*/  @!P1 LDC.64 R14, c[0x0][0x228] ;  /* 0x00008a00ff0e9b82 */ /* 0x000e260000000a00 */
[----:B------:R-:W-:Y:S02]  /*0c60*/  @!P1 IADD3 R11, R11, R13, RZ ;  /* 0x0000000d0b0b9210 */ /* 0x000fe40007ffe0ff */
[C---:B------:R-:W-:Y:S02]  /*0c70*/  @!P1 SHF.L.U32 R37, R10.reuse, 0x2, RZ ;  /* 0x000000020a259819 */ /* 0x040fe400000006ff */
[----:B------:R-:W-:Y:S02]  /*0c80*/  @!P1 SHF.L.U64.HI R10, R10, 0x2, R11 ;  /* 0x000000020a0a9819 */ /* 0x000fe4000001020b */
        /* <DEDUP_REMOVED lines=8> */
[----:B------:R-:W-:-:S05]  /*0d10*/  @!P0 MOV R11, R109 ;  /* 0x0000006d000b8202 */ /* 0x000fca0000000f00 */
[----:B------:R-:W1:Y:S01]  /*0d20*/  @!P0 LDC.64 R34, c[0x0][0x230] ;  /* 0x00008c00ff228b82 */ /* 0x000e620000000a00 */
[-C--:B0-----:R-:W-:Y:S02]  /*0d30*/  @!P0 IMAD R0, R85, R14.reuse, RZ ;  /* 0x0000000e55008224 */ /* 0x081fe400078e02ff */
[----:B------:R-:W-:-:S04]  /*0d40*/  @!P0 IMAD.WIDE.U32 R10, R82, R14, R10 ;  /* 0x0000000e520a8225 */ /* 0x000fc800078e000a */
[----:B------:R-:W-:Y:S01]  /*0d50*/  @!P0 IMAD R13, R82, R15, R0 ;  /* 0x0000000f520d8224 */ /* 0x000fe200078e0200 */
[C---:B------:R-:W-:Y:S01]  /*0d60*/  @!P0 SHF.L.U32 R39, R10.reuse, 0x2, RZ ;  /* 0x000000020a278819 */ /* 0x040fe200000006ff */
[----:B------:R-:W0:Y:S03]  /*0d70*/  @!P0 LDC.64 R14, c[0x0][0x228] ;  /* 0x00008a00ff0e8b82 */ /* 0x000e260000000a00 */
[----:B------:R-:W-:Y:S02]  /*0d80*/  @!P0 IADD3 R11, R11, R13, RZ ;  /* 0x0000000d0b0b8210 */ /* 0x000fe40007ffe0ff */
[----:B-1----:R-:W-:Y:S02]  /*0d90*/  @!P0 IADD3 R34, P6, R39, R34, RZ ;  /* 0x0000002227228210 */ /* 0x002fe40007fde0ff */
[----:B------:R-:W-:-:S04]  /*0da0*/  @!P0 SHF.L.U64.HI R10, R10, 0x2, R11 ;  /* 0x000000020a0a8819 */ /* 0x000fc8000001020b */
[----:B------:R-:W-:Y:S02]  /*0db0*/  @!P0 IADD3.X R35, R10, R35, RZ, P6, !PT ;  /* 0x000000230a238210 */ /* 0x000fe400037fe4ff */
[----:B0-----:R-:W-:-:S04]  /*0dc0*/  @!P0 IADD3 R38, P6, R39, R14, RZ ;  /* 0x0000000e27268210 */ /* 0x001fc80007fde0ff */
[----:B------:R-:W-:Y:S02]  /*0dd0*/  @!P0 IADD3.X R39, R10, R15, RZ, P6, !PT ;  /* 0x0000000f0a278210 */ /* 0x000fe400037fe4ff */
[----:B------:R-:W-:-:S04]  /*0de0*/  ISETP.GE.U32.AND P6, PT, R78, UR14, PT ;  /* 0x0000000e4e007c0c */ /* 0x000fc8000bfc6070 */
[----:B------:R-:W-:-:S04]  /*0df0*/  ISETP.GE.AND.EX P6, PT, R81, UR15, PT, P6 ;  /* 0x0000000f51007c0c */ /* 0x000fc8000bfc6360 */
[----:B------:R-:W-:-:S13]  /*0e00*/  ISETP.GT.U32.OR P6, PT, R105, 0x1ff, P6 ;  /* 0x000001ff6900780c */ /* 0x000fda00037c4470 */
        /* <DEDUP_REMOVED lines=11> */
[----:B------:R-:W-:Y:S01]  /*0ec0*/  @!P6 SHF.L.U64.HI R10, R10, 0x2, R11 ;  /* 0x000000020a0ae819 */ /* 0x000fe2000001020b */
[----:B--2---:R-:W-:-:S03]  /*0ed0*/  FFMA.FTZ R11, -R28, R28, R29 ;  /* 0x0000001c1c0b7223 */ /* 0x004fc6000001011d */
[----:B------:R-:W-:Y:S02]  /*0ee0*/  @!P6 IADD3.X R23, R10, R23, RZ, P5, !PT ;  /* 0x000000170a17e210 */ /* 0x000fe40002ffe4ff */
[----:B0-----:R-:W-:-:S04]  /*0ef0*/  @!P6 IADD3 R30, P5, R31, R14, RZ ;  /* 0x0000000e1f1ee210 */ /* 0x001fc80007fbe0ff */
[----:B------:R-:W-:Y:S02]  /*0f00*/  @!P6 IADD3.X R31, R10, R15, RZ, P5, !PT ;  /* 0x0000000f0a1fe210 */ /* 0x000fe40002ffe4ff */
[----:B------:R-:W-:-:S13]  /*0f10*/  FSETP.GTU.FTZ.AND P5, PT, R11, RZ, PT ;  /* 0x000000ff0b00720b */ /* 0x000fda0003fbc000 */
[----:B------:R-:W0:Y:S01]  /*0f20*/  @P5 LDC R0, c[0x0][0x250] ;  /* 0x00009400ff005b82 */ /* 0x000e220000000800 */
[----:B------:R-:W-:Y:S02]  /*0f30*/  MOV R102, 0x3f800000 ;  /* 0x3f80000000667802 */ /* 0x000fe40000000f00 */
[----:B------:R-:W-:Y:S01]  /*0f40*/  CS2R R14, SRZ ;  /* 0x00000000000e7805 */ /* 0x000fe2000001ff00 */
[----:B0-----:R-:W-:-:S04]  /*0f50*/  @P5 FADD.FTZ R0, R11, R0 ;  /* 0x000000000b005221 */ /* 0x001fc80000010000 */
[----:B------:R0:W1:Y:S01]  /*0f60*/  @P5 MUFU.RSQ R102, R0 ;  /* 0x0000000000665308 */ /* 0x0000620000001400 */
[----:B------:R-:W-:Y:S02]  /*0f70*/  ISETP.NE.AND P5, PT, R12, RZ, PT ;  /* 0x000000ff0c00720c */ /* 0x000fe40003fa5270 */
[----:B------:R-:W-:Y:S02]  /*0f80*/  CS2R R10, SRZ ;  /* 0x00000000000a7805 */ /* 0x000fe4000001ff00 */
[----:B------:R-:W-:Y:S02]  /*0f90*/  CS2R R12, SRZ ;  /* 0x00000000000c7805 */ /* 0x000fe4000001ff00 */
[----:B------:R-:W-:Y:S02]  /*0fa0*/  CS2R R16, SRZ ;  /* 0x0000000000107805 */ /* 0x000fe4000001ff00 */
[----:B------:R-:W-:Y:S02]  /*0fb0*/  CS2R R48, SRZ ;  /* 0x0000000000307805 */ /* 0x000fe4000001ff00 */
[----:B------:R-:W-:-:S02]  /*0fc0*/  CS2R R18, SRZ ;  /* 0x0000000000127805 */ /* 0x000fc4000001ff00 */
[----:B------:R-:W-:Y:S02]  /*0fd0*/  CS2R R50, SRZ ;  /* 0x0000000000327805 */ /* 0x000fe4000001ff00 */
[----:B------:R-:W-:Y:S01]  /*0fe0*/  CS2R R68, SRZ ;  /* 0x0000000000447805 */ /* 0x000fe2000001ff00 */
[----:B------:R-:W5:Y:S04]  /*0ff0*/  @!P6 LDG.E.64 R12, desc[UR8][R22.64] ;  /* 0x00000008160ce981 */ /* 0x000f68000c1e1b00 */
[----:B------:R-:W5:Y:S04]  /*1000*/  @!P6 LDG.E.64 R16, desc[UR8][R30.64] ;  /* 0x000000081e10e981 */ /* 0x000f68000c1e1b00 */
[----:B------:R2:W5:Y:S04]  /*1010*/  @!P5 LDG.E.64 R10, desc[UR8][R2.64] ;  /* 0x00000008020ad981 */ /* 0x000568000c1e1b00 */
[----:B------:R3:W5:Y:S01]  /*1020*/  @!P5 LDG.E.64 R14, desc[UR8][R20.64] ;  /* 0x00000008140ed981 */ /* 0x000762000c1e1b00 */
[----:B------:R-:W-:-:S03]  /*1030*/  LOP3.LUT P5, RZ, R106, 0x4, RZ, 0xc0, !PT ;  /* 0x000000046aff7812 */ /* 0x000fc600078ac0ff */
[----:B------:R-:W5:Y:S01]  /*1040*/  @!P4 LDG.E.64 R50, desc[UR8][R52.64] ;  /* 0x000000083432c981 */ /* 0x000f62000c1e1b00 */
[----:B--2---:R-:W-:Y:S02]  /*1050*/  MOV R3, RZ ;  /* 0x000000ff00037202 */ /* 0x004fe40000000f00 */
[----:B------:R-:W-:Y:S01]  /*1060*/  MOV R2, RZ ;  /* 0x000000ff00027202 */ /* 0x000fe20000000f00 */
[----:B------:R-:W5:Y:S01]  /*1070*/  @!P0 LDG.E.64 R68, desc[UR8][R38.64] ;  /* 0x0000000826448981 */ /* 0x000f62000c1e1b00 */
[----:B---3--:R-:W-:Y:S02]  /*1080*/  CS2R R20, SRZ ;  /* 0x0000000000147805 */ /* 0x008fe4000001ff00 */
[----:B------:R-:W-:Y:S02]  /*1090*/  CS2R R22, SRZ ;  /* 0x0000000000167805 */ /* 0x000fe4000001ff00 */
[----:B------:R-:W-:Y:S01]  /*10a0*/  CS2R R30, SRZ ;  /* 0x00000000001e7805 */ /* 0x000fe2000001ff00 */
[----:B------:R2:W5:Y:S04]  /*10b0*/  @!P5 LDG.E.64 R48, desc[UR8][R24.64] ;  /* 0x000000081830d981 */ /* 0x000568000c1e1b00 */
[----:B------:R3:W5:Y:S04]  /*10c0*/  @!P5 LDG.E.64 R18, desc[UR8][R6.64] ;  /* 0x000000080612d981 */ /* 0x000768000c1e1b00 */
[----:B------:R4:W5:Y:S01]  /*10d0*/  @!P4 LDG.E.64 R20, desc[UR8][R8.64] ;  /* 0x000000080814c981 */ /* 0x000962000c1e1b00 */
[----:B--2---:R-:W-:-:S03]  /*10e0*/  CS2R R24, SRZ ;  /* 0x0000000000187805 */ /* 0x004fc6000001ff00 */
[----:B------:R2:W5:Y:S01]  /*10f0*/  @!P3 LDG.E.64 R2, desc[UR8][R26.64] ;  /* 0x000000081a02b981 */ /* 0x000562000c1e1b00 */
[----:B---3--:R-:W-:-:S03]  /*1100*/  CS2R R6, SRZ ;  /* 0x0000000000067805 */ /* 0x008fc6000001ff00 */
[----:B------:R0:W5:Y:S01]  /*1110*/  @!P3 LDG.E.64 R22, desc[UR8][R46.64] ;  /* 0x000000082e16b981 */ /* 0x000162000c1e1b00 */
[----:B----4-:R-:W-:-:S03]  /*1120*/  CS2R R8, SRZ ;  /* 0x0000000000087805 */ /* 0x010fc6000001ff00 */
[----:B------:R0:W5:Y:S01]  /*1130*/  @!P2 LDG.E.64 R30, desc[UR8][R42.64] ;  /* 0x000000082a1ea981 */ /* 0x000162000c1e1b00 */
[----:B--2---:R-:W-:-:S03]  /*1140*/  CS2R R26, SRZ ;  /* 0x00000000001a7805 */ /* 0x004fc6000001ff00 */
[----:B------:R0:W5:Y:S04]  /*1150*/  @!P2 LDG.E.64 R24, desc[UR8][R40.64] ;  /* 0x000000082818a981 */ /* 0x000168000c1e1b00 */
[----:B------:R0:W5:Y:S04]  /*1160*/  @!P1 LDG.E.64 R6, desc[UR8][R44.64] ;  /* 0x000000082c069981 */ /* 0x000168000c1e1b00 */
[----:B------:R0:W5:Y:S04]  /*1170*/  @!P1 LDG.E.64 R26, desc[UR8][R36.64] ;  /* 0x00000008241a9981 */ /* 0x000168000c1e1b00 */
[----:B------:R0:W5:Y:S01]  /*1180*/  @!P0 LDG.E.64 R8, desc[UR8][R34.64] ;  /* 0x0000000822088981 */ /* 0x000162000c1e1b00 */
[----:B------:R-:W-:Y:S01]  /*1190*/  ISETP.GT.U32.AND P5, PT, R105, 0x1ff, PT ;  /* 0x000001ff6900780c */ /* 0x000fe20003fa4070 */
[----:B------:R-:W-:Y:S01]  /*11a0*/  BSSY B0, `(.L_x_2108) ;  /* 0x000000f000007945 */ /* 0x000fe20003800000 */
[----:B------:R-:W-:-:S02]  /*11b0*/  CS2R R70, SRZ ;  /* 0x0000000000467805 */ /* 0x000fc4000001ff00 */
[----:B------:R-:W-:-:S09]  /*11c0*/  CS2R R72, SRZ ;  /* 0x0000000000487805 */ /* 0x000fd2000001ff00 */
[----:B01----:R-:W-:Y:S05]  /*11d0*/  @P5 BRA `(.L_x_2109) ;  /* 0x00000000002c5947 */ /* 0x003fea0003800000 */
[C---:B------:R-:W-:Y:S01]  /*11e0*/  SHF.L.U32 R29, R4.reuse, 0x2, RZ ;  /* 0x00000002041d7819 */ /* 0x040fe200000006ff */
[----:B------:R-:W-:Y:S01]  /*11f0*/  ULDC.64 UR12, c[0x0][0x238] ;  /* 0x00008e00000c7ab9 */ /* 0x000fe20000000a00 */
[----:B------:R-:W-:Y:S02]  /*1200*/  SHF.L.U64.HI R0, R4, 0x2, R5 ;  /* 0x0000000204007819 */ /* 0x000fe40000010205 */
[----:B------:R-:W-:-:S04]  /*1210*/  IADD3 R70, P5, R29, UR12, RZ ;  /* 0x0000000c1d467c10 */ /* 0x000fc8000ffbe0ff */
[----:B------:R-:W-:Y:S02]  /*1220*/  IADD3.X R71, R0, UR13, RZ, P5, !PT ;  /* 0x0000000d00477c10 */ /* 0x000fe4000affe4ff */
[----:B------:R-:W-:-:S04]  /*1230*/  ISETP.NE.AND P5, PT, RZ, UR10, PT ;  /* 0x0000000aff007c0c */ /* 0x000fc8000bfa5270 */
[----:B------:R-:W5:Y:S09]  /*1240*/  LDG.E.64 R70, desc[UR8][R70.64] ;  /* 0x0000000846467981 */ /* 0x000f72000c1e1b00 */
[----:B------:R-:W0:Y:S02]  /*1250*/  @P5 LDC.64 R4, c[0x0][0x240] ;  /* 0x00009000ff045b82 */ /* 0x000e240000000a00 */
[----:B0-----:R-:W-:-:S04]  /*1260*/  @P5 IADD3 R4, P6, R29, R4, RZ ;  /* 0x000000041d045210 */ /* 0x001fc80007fde0ff */
[----:B------:R-:W-:-:S05]  /*1270*/  @P5 IADD3.X R5, R0, R5, RZ, P6, !PT ;  /* 0x0000000500055210 */ /* 0x000fca00037fe4ff */
[----:B------:R0:W5:Y:S04]  /*1280*/  @P5 LDG.E.64 R72, desc[UR8][R4.64] ;  /* 0x0000000804485981 */ /* 0x000168000c1e1b00 */
.L_x_2109:
[----:B------:R-:W-:Y:S05]  /*1290*/  BSYNC B0 ;  /* 0x0000000000007941 */ /* 0x000fea0003800000 */
.L_x_2108:
[----:B------:R-:W-:Y:S01]  /*12a0*/  ISETP.NE.AND P5, PT, RZ, UR10, PT ;  /* 0x0000000aff007c0c */ /* 0x000fe2000bfa5270 */
[C---:B-----5:R-:W-:Y:S01]  /*12b0*/  FADD.FTZ R79, -R28.reuse, R48 ;  /* 0x000000301c4f7221 */ /* 0x060fe20000010100 */
[----:B------:R-:W-:Y:S01]  /*12c0*/  FADD.FTZ R49, -R28, R49 ;  /* 0x000000311c317221 */ /* 0x000fe20000010100 */
[----:B------:R-:W-:Y:S01]  /*12d0*/  LOP3.LUT R106, R106, 0xfffffffd, RZ, 0xc0, !PT ;  /* 0xfffffffd6a6a7812 */ /* 0x000fe200078ec0ff */
[C---:B------:R-:W-:Y:S01]  /*12e0*/  FADD.FTZ R77, -R28.reuse, R50 ;  /* 0x000000321c4d7221 */ /* 0x040fe20000010100 */
[----:B------:R-:W-:Y:S01]  /*12f0*/  FADD.FTZ R51, -R28, R51 ;  /* 0x000000331c337221 */ /* 0x000fe20000010100 */
[----:B------:R-:W-:Y:S01]  /*1300*/  MOV R33, R18 ;  /* 0x0000001200217202 */ /* 0x000fe20000000f00 */
[-C--:B------:R-:W-:Y:S01]  /*1310*/  FMUL.FTZ R79, R79, R102.reuse ;  /* 0x000000664f4f7220 */ /* 0x080fe20000410000 */
[----:B------:R-:W-:Y:S01]  /*1320*/  MOV R34, R19 ;  /* 0x0000001300227202 */ /* 0x000fe20000000f00 */
[----:B------:R-:W-:Y:S01]  /*1330*/  FMUL.FTZ R76, R49, R102 ;  /* 0x00000066314c7220 */ /* 0x000fe20000410000 */
[----:B------:R-:W-:-:S03]  /*1340*/  MOV R29, R20 ;  /* 0x00000014001d7202 */ /* 0x000fc60000000f00 */
[----:B------:R-:W-:Y:S01]  /*1350*/  @P5 LOP3.LUT R106, R106, 0x2, RZ, 0xfc, !PT ;  /* 0x000000026a6a5812 */ /* 0x000fe200078efcff */
        /* <DEDUP_REMOVED lines=19> */
.L_x_2110:
[----:B------:R-:W-:Y:S01]  /*1490*/  FMUL.FTZ R0, R33, R70 ;  /* 0x0000004621007220 */ /* 0x000fe20000410000 */
[----:B------:R-:W-:Y:S01]  /*14a0*/  MOV R35, R21 ;  /* 0x0000001500237202 */ /* 0x000fe20000000f00 */
[----:B------:R-:W-:Y:S01]  /*14b0*/  FMUL.FTZ R77, R77, R102 ;  /* 0x000000664d4d7220 */ /* 0x000fe20000410000 */
[----:B0-----:R-:W-:Y:S01]  /*14c0*/  FMUL.FTZ R4, R34, R71 ;  /* 0x0000004722047220 */ /* 0x001fe20000410000 */
        /* <DEDUP_REMOVED lines=17> */
[----:B-1----:R-:W-:Y:S01]  /*15e0*/  FADD.FTZ R44, -R39, 1 ;  /* 0x3f800000272c7421 */ /* 0x002fe20000010100 */
[----:B------:R-:W-:Y:S02]  /*15f0*/  FMUL.FTZ R39, R20, R39 ;  /* 0x0000002714277220 */ /* 0x000fe40000410000 */
[----:B------:R-:W-:Y:S01]  /*1600*/  FMUL.FTZ R35, R35, R46 ;  /* 0x0000002e23237220 */ /* 0x000fe20000410000 */
[----:B------:R-:W-:-:S04]  /*1610*/  FFMA.FTZ R44, R29, R44, 1 ;  /* 0x3f8000001d2c7423 */ /* 0x000fc8000001002c */
[----:B------:R-:W-:-:S07]  /*1620*/  FMUL.FTZ R29, R39, R44 ;  /* 0x0000002c271d7220 */ /* 0x000fce0000410000 */
.L_x_2111:
        /* <DEDUP_REMOVED lines=31> */
.L_x_2112:
        /* <DEDUP_REMOVED lines=31> */
.L_x_2113:
        /* <DEDUP_REMOVED lines=31> */
.L_x_2114:
        /* <DEDUP_REMOVED lines=31> */
.L_x_2115:
        /* <DEDUP_REMOVED lines=31> */
.L_x_2116:
[----:B------:R-:W-:Y:S01]  /*1fe0*/  FMUL.FTZ R46, R42, R70 ;  /* 0x000000462a2e7220 */ /* 0x000fe20000410000 */
[----:B------:R-:W-:Y:S01]  /*1ff0*/  FADD.FTZ R47, R44, R47 ;  /* 0x0000002f2c2f7221 */ /* 0x000fe20000010000 */
[----:B------:R-:W-:Y:S01]  /*2000*/  FFMA.FTZ R48, R8, R44, R45 ;  /* 0x0000002c08307223 */ /* 0x000fe2000001002d */
[C---:B------:R-:W-:Y:S01]  /*2010*/  FADD.FTZ R51, -R28.reuse, R12 ;  /* 0x0000000c1c337221 */ /* 0x040fe20000010100 */
[----:B------:R-:W-:Y:S01]  /*2020*/  FADD.FTZ R53, -R28, R13 ;  /* 0x0000000d1c357221 */ /* 0x000fe20000010100 */
[----:B------:R-:W-:Y:S01]  /*2030*/  FADD.FTZ R49, R47, R46 ;  /* 0x0000002e2f317221 */ /* 0x000fe20000010000 */
[----:B------:R-:W-:Y:S01]  /*2040*/  FFMA.FTZ R45, R11, R46, R48 ;  /* 0x0000002e0b2d7223 */ /* 0x000fe20000010030 */
        /* <DEDUP_REMOVED lines=24> */
.L_x_2117:
        /* <DEDUP_REMOVED lines=8> */
[----:B------:R-:W-:Y:S01]  /*2250*/  UMOV UR7, 0x400 ;  /* 0x0000040000077882 */ /* 0x000fe20000000000 */
[----:B------:R-:W-:Y:S01]  /*2260*/  FFMA.FTZ R74, R12, R75, R45 ;  /* 0x0000004b0c4a7223 */ /* 0x000fe2000001002d */
[----:B------:R-:W-:Y:S01]  /*2270*/  FADD.FTZ R75, R75, R46 ;  /* 0x0000002e4b4b7221 */ /* 0x000fe20000010000 */
[----:B------:R-:W-:Y:S01]  /*2280*/  FFMA.FTZ R46, R79, R33, RZ ;  /* 0x000000214f2e7223 */ /* 0x000fe200000100ff */
[----:B------:R-:W-:Y:S01]  /*2290*/  UIADD3 UR5, UR7, 0xa0, URZ ;  /* 0x000000a007057890 */ /* 0x000fe2000fffe03f */
[----:B------:R-:W-:Y:S01]  /*22a0*/  BSSY B0, `(.L_x_2118) ;  /* 0x000006b000007945 */ /* 0x000fe20003800000 */
[----:B------:R-:W1:Y:S01]  /*22b0*/  SHFL.DOWN PT, R45, R74, 0x1, 0x1f ;  /* 0x08201f004a2d7f89 */ /* 0x000e6200000e0000 */
[----:B------:R-:W-:Y:S01]  /*22c0*/  FFMA.FTZ R46, R77, R29, R46 ;  /* 0x0000001d4d2e7223 */ /* 0x000fe2000001002e */
[----:B------:R-:W2:Y:S02]  /*22d0*/  LDC.64 R110, c[0x0][0x268] ;  /* 0x00009a00ff6e7b82 */ /* 0x000ea40000000a00 */
[----:B------:R-:W3:Y:S01]  /*22e0*/  SHFL.DOWN PT, R44, R75, 0x1, 0x1f ;  /* 0x08201f004b2c7f89 */ /* 0x000ee200000e0000 */
[----:B------:R-:W-:-:S04]  /*22f0*/  FFMA.FTZ R46, R3, R36, R46 ;  /* 0x00000024032e7223 */ /* 0x000fc8000001002e */
[----:B------:R-:W-:Y:S01]  /*2300*/  FFMA.FTZ R46, R5, R30, R46 ;  /* 0x0000001e052e7223 */ /* 0x000fe2000001002e */
[----:B------:R-:W4:Y:S03]  /*2310*/  LDC R100, c[0x0][0xc] ;  /* 0x00000300ff647b82 */ /* 0x000f260000000800 */
[----:B------:R-:W-:-:S04]  /*2320*/  FFMA.FTZ R46, R7, R38, R46 ;  /* 0x00000026072e7223 */ /* 0x000fc8000001002e */
[----:B------:R-:W-:Y:S01]  /*2330*/  FFMA.FTZ R46, R9, R40, R46 ;  /* 0x00000028092e7223 */ /* 0x000fe2000001002e */
[----:B0-----:R-:W-:-:S03]  /*2340*/  ULEA UR5, UR11, UR5, 0x18 ;  /* 0x000000050b057291 */ /* 0x001fc6000f8ec03f */
[----:B------:R-:W-:Y:S01]  /*2350*/  FFMA.FTZ R46, R11, R42, R46 ;  /* 0x0000002a0b2e7223 */ /* 0x000fe2000001002e */
[----:B-1----:R-:W-:Y:S02]  /*2360*/  @!P5 FADD.FTZ R74, R74, R45 ;  /* 0x0000002d4a4ad221 */ /* 0x002fe40000010000 */
[----:B------:R-:W-:Y:S01]  /*2370*/  LEA R107, R105, UR5, 0x4 ;  /* 0x00000005696b7c11 */ /* 0x000fe2000f8e20ff */
[----:B---3--:R-:W-:Y:S01]  /*2380*/  @!P5 FADD.FTZ R75, R75, R44 ;  /* 0x0000002c4b4bd221 */ /* 0x008fe20000010000 */
[----:B------:R-:W-:Y:S01]  /*2390*/  ISETP.GT.AND P5, PT, R101, 0x1d, PT ;  /* 0x0000001d6500780c */ /* 0x000fe20003fa4270 */
[----:B------:R-:W0:Y:S04]  /*23a0*/  SHFL.DOWN PT, R45, R74, 0x2, 0x1f ;  /* 0x08401f004a2d7f89 */ /* 0x000e2800000e0000 */
[----:B------:R-:W1:Y:S08]  /*23b0*/  SHFL.DOWN PT, R44, R75, 0x2, 0x1f ;  /* 0x08401f004b2c7f89 */ /* 0x000e7000000e0000 */
[----:B0-----:R-:W-:Y:S01]  /*23c0*/  @!P5 FADD.FTZ R74, R74, R45 ;  /* 0x0000002d4a4ad221 */ /* 0x001fe20000010000 */
[----:B-1----:R-:W-:Y:S01]  /*23d0*/  @!P5 FADD.FTZ R75, R75, R44 ;  /* 0x0000002c4b4bd221 */ /* 0x002fe20000010000 */
[----:B------:R-:W-:-:S03]  /*23e0*/  ISETP.GT.AND P5, PT, R101, 0x1b, PT ;  /* 0x0000001b6500780c */ /* 0x000fc60003fa4270 */
[----:B------:R-:W0:Y:S04]  /*23f0*/  SHFL.DOWN PT, R45, R74, 0x4, 0x1f ;  /* 0x08801f004a2d7f89 */ /* 0x000e2800000e0000 */
[----:B------:R-:W1:Y:S06]  /*2400*/  SHFL.DOWN PT, R44, R75, 0x4, 0x1f ;  /* 0x08801f004b2c7f89 */ /* 0x000e6c00000e0000 */
        /* <DEDUP_REMOVED lines=12> */
[----:B------:R-:W-:Y:S01]  /*24d0*/  FADD.FTZ R44, RZ, R33 ;  /* 0x00000021ff2c7221 */ /* 0x000fe20000010000 */
[----:B------:R-:W-:Y:S01]  /*24e0*/  FFMA.FTZ R33, R76, R34, RZ ;  /* 0x000000224c217223 */ /* 0x000fe200000100ff */
[----:B------:R-:W-:Y:S01]  /*24f0*/  FADD.FTZ R34, RZ, R34 ;  /* 0x00000022ff227221 */ /* 0x000fe20000010000 */
[----:B------:R-:W-:Y:S01]  /*2500*/  ISETP.NE.AND P5, PT, R101, RZ, PT ;  /* 0x000000ff6500720c */ /* 0x000fe20003fa5270 */
[----:B------:R-:W-:Y:S01]  /*2510*/  FADD.FTZ R29, R44, R29 ;  /* 0x0000001d2c1d7221 */ /* 0x000fe20000010000 */
[----:B------:R-:W-:Y:S01]  /*2520*/  FFMA.FTZ R33, R0, R35, R33 ;  /* 0x0000002300217223 */ /* 0x000fe20000010021 */
[----:B------:R-:W-:Y:S01]  /*2530*/  FADD.FTZ R34, R34, R35 ;  /* 0x0000002322227221 */ /* 0x000fe20000010000 */
[----:B------:R-:W-:Y:S01]  /*2540*/  FFMA.FTZ R44, R13, R28, R46 ;  /* 0x0000001c0d2c7223 */ /* 0x000fe2000001002e */
[----:B------:R-:W-:Y:S01]  /*2550*/  FADD.FTZ R29, R29, R36 ;  /* 0x000000241d1d7221 */ /* 0x000fe20000010000 */
[----:B------:R-:W-:Y:S01]  /*2560*/  FFMA.FTZ R33, R2, R37, R33 ;  /* 0x0000002502217223 */ /* 0x000fe20000010021 */
[----:B------:R-:W-:-:S02]  /*2570*/  FADD.FTZ R34, R34, R37 ;  /* 0x0000002522227221 */ /* 0x000fc40000010000 */
[----:B------:R-:W-:Y:S01]  /*2580*/  FADD.FTZ R29, R29, R30 ;  /* 0x0000001e1d1d7221 */ /* 0x000fe20000010000 */
[----:B------:R-:W-:Y:S01]  /*2590*/  FFMA.FTZ R33, R4, R31, R33 ;  /* 0x0000001f04217223 */ /* 0x000fe20000010021 */
[----:B------:R-:W-:Y:S02]  /*25a0*/  FADD.FTZ R34, R34, R31 ;  /* 0x0000001f22227221 */ /* 0x000fe40000010000 */
[----:B------:R-:W-:Y:S01]  /*25b0*/  FADD.FTZ R29, R29, R38 ;  /* 0x000000261d1d7221 */ /* 0x000fe20000010000 */
[----:B------:R-:W-:Y:S01]  /*25c0*/  FFMA.FTZ R33, R6, R39, R33 ;  /* 0x0000002706217223 */ /* 0x000fe20000010021 */
[----:B------:R-:W-:Y:S02]  /*25d0*/  FADD.FTZ R34, R34, R39 ;  /* 0x0000002722227221 */ /* 0x000fe40000010000 */
        /* <DEDUP_REMOVED lines=8> */
[----:B------:R-:W-:Y:S01]  /*2660*/  FADD.FTZ R47, R34, R47 ;  /* 0x0000002f222f7221 */ /* 0x000fe20000010000 */
[----:B------:R-:W-:-:S04]  /*2670*/  LEA R29, R32, R105, 0x5 ;  /* 0x00000069201d7211 */ /* 0x000fc800078e28ff */
[----:B------:R0:W-:Y:S01]  /*2680*/  STS.128 [R107], R44 ;  /* 0x0000002c6b007388 */ /* 0x0001e20000000c00 */
[----:B--2---:R-:W-:-:S03]  /*2690*/  IMAD.WIDE R110, R29, 0x4, R110 ;  /* 0x000000041d6e7825 */ /* 0x004fc600078e026e */
[----:B------:R0:W-:Y:S01]  /*26a0*/  @!P5 STS.64 [R94+0x10], R74 ;  /* 0x0000104a5e00d388 */ /* 0x0001e20000000a00 */
[----:B------:R-:W-:Y:S01]  /*26b0*/  BAR.SYNC.DEFER_BLOCKING 0x0 ;  /* 0x0000000000007b1d */ /* 0x000fe20000010000 */
[----:B------:R-:W-:-:S13]  /*26c0*/  ISETP.NE.AND P5, PT, R105, RZ, PT ;  /* 0x000000ff6900720c */ /* 0x000fda0003fa5270 */
[----:B0---4-:R-:W-:Y:S05]  /*26d0*/  @P5 BRA `(.L_x_2119) ;  /* 0x00000000009c5947 */ /* 0x011fea0003800000 */
        /* <DEDUP_REMOVED lines=39> */
.L_x_2119:
[----:B------:R-:W-:Y:S05]  /*2950*/  BSYNC B0 ;  /* 0x0000000000007941 */ /* 0x000fea0003800000 */
.L_x_2118:
        /* <DEDUP_REMOVED lines=42> */
[----:B------:R-:W5:Y:S01]  /*2c00*/  LDS.128 R28, [R107+0x1e00] ;  /* 0x001e00006b1c7984 */ /* 0x000f620000000c00 */
        /* <DEDUP_REMOVED lines=38> */
.L_x_2121:
[----:B------:R-:W-:Y:S05]  /*2e70*/  BSYNC B0 ;  /* 0x0000000000007941 */ /* 0x000fea0003800000 */
.L_x_2120:
[----:B------:R-:W-:Y:S04]  /*2e80*/  BSSY B0, `(.L_x_2122) ;  /* 0x000000d000007945 */ /* 0x000fe80003800000 */
[----:B------:R-:W-:Y:S05]  /*2e90*/  @P6 BRA `(.L_x_2123) ;  /* 0x00000000002c6947 */ /* 0x000fea0003800000 */
        /* <DEDUP_REMOVED lines=11> */
.L_x_2123:
[----:B------:R-:W-:Y:S05]  /*2f50*/  BSYNC B0 ;  /* 0x0000000000007941 */ /* 0x000fea0003800000 */
.L_x_2122:
[----:B------:R-:W-:-:S13]  /*2f60*/  ISETP.GE.U32.AND P6, PT, R100, 0x2, PT ;  /* 0x000000026400780c */ /* 0x000fda0003fc6070 */
[----:B------:R-:W-:Y:S05]  /*2f70*/  @!P6 BRA `(.L_x_2124) ;  /* 0x0000001000c8e947 */ /* 0x000fea0003800000 */
[----:B-1----:R-:W0:Y:S01]  /*2f80*/  LDC R29, c[0x0][0x10] ;  /* 0x00000400ff1d7b82 */ /* 0x002e220000000800 */
[----:B------:R-:W1:Y:S01]  /*2f90*/  S2R R30, SR_CTAID.Y ;  /* 0x00000000001e7919 */ /* 0x000e620000002600 */
[----:B------:R-:W-:-:S06]  /*2fa0*/  LOP3.LUT R28, R103, 0x1, RZ, 0xc0, !PT ;  /* 0x00000001671c7812 */ /* 0x000fcc00078ec0ff */
[----:B------:R-:W2:Y:S08]  /*2fb0*/  LDC.64 R34, c[0x0][0x258] ;  /* 0x00009600ff227b82 */ /* 0x000eb00000000a00 */
[----:B------:R-:W3:Y:S01]  /*2fc0*/  LDC.64 R32, c[0x0][0x260] ;  /* 0x00009800ff207b82 */ /* 0x000ee20000000a00 */
[----:B0-----:R-:W-:-:S04]  /*2fd0*/  IMAD R31, R28, R29, RZ ;  /* 0x0000001d1c1f7224 */ /* 0x001fc800078e02ff */
[C---:B------:R-:W-:Y:S01]  /*2fe0*/  IMAD R28, R31.reuse, R100, RZ ;  /* 0x000000641f1c7224 */ /* 0x040fe200078e02ff */
[----:B-1----:R-:W-:-:S04]  /*2ff0*/  IADD3 R31, R31, R30, RZ ;  /* 0x0000001e1f1f7210 */ /* 0x002fc80007ffe0ff */
[----:B------:R-:W-:Y:S01]  /*3000*/  SHF.L.U32 R37, R28, 0x1, RZ ;  /* 0x000000011c257819 */ /* 0x000fe200000006ff */
[----:B--2---:R-:W-:-:S04]  /*3010*/  IMAD.WIDE.U32 R34, R31, 0x4, R34 ;  /* 0x000000041f227825 */ /* 0x004fc800078e0022 */
[----:B---3--:R-:W-:Y:S01]  /*3020*/  IMAD.WIDE R32, R37, 0x4, R32 ;  /* 0x0000000425207825 */ /* 0x008fe200078e0220 */
[----:B------:R-:W-:Y:S06]  /*3030*/  @P5 BRA `(.L_x_2125) ;  /* 0x0000000000685947 */ /* 0x000fec0003800000 */
[----:B------:R-:W0:Y:S01]  /*3040*/  S2R R101, SR_LANEID ;  /* 0x0000000000657919 */ /* 0x000e220000000000 */
[----:B------:R-:W-:Y:S01]  /*3050*/  HFMA2.MMA R28, -RZ, RZ, 0, 5.9604644775390625e-08 ;  /* 0x00000001ff1c7435 */ /* 0x000fe200000001ff */
[----:B------:R-:W-:Y:S01]  /*3060*/  VOTEU.ANY UR5, UPT, PT ;  /* 0x0000000000057886 */ /* 0x000fe200038e0100 */
[----:B------:R-:W-:Y:S01]  /*3070*/  LOP3.LUT P6, RZ, R103, 0x2, RZ, 0xc0, !PT ;  /* 0x0000000267ff7812 */ /* 0x000fe200078cc0ff */
[----:B------:R-:W-:Y:S01]  /*3080*/  UPOPC UR7, UR5 ;  /* 0x00000005000772bf */ /* 0x000fe20008000000 */
[----:B------:R-:W-:Y:S01]  /*3090*/  P2R R38, PR, RZ, 0x1 ;  /* 0x00000001ff267803 */ /* 0x000fe20000000000 */
[----:B------:R-:W-:Y:S01]  /*30a0*/  UFLO.U32 UR5, UR5 ;  /* 0x00000005000572bd */ /* 0x000fe200080e0000 */
[----:B------:R-:W-:Y:S01]  /*30b0*/  SEL R39, R100, RZ, !P6 ;  /* 0x000000ff64277207 */ /* 0x000fe20007000000 */
[----:B------:R-:W-:-:S03]  /*30c0*/  IMAD R37, R29, UR6, R30 ;  /* 0x000000061d257c24 */ /* 0x000fc6000f8e021e */
[----:B------:R-:W-:Y:S01]  /*30d0*/  SEL R28, R28, 0xffffffff, !P6 ;  /* 0xffffffff1c1c7807 */ /* 0x000fe20007000000 */
[----:B------:R-:W-:Y:S01]  /*30e0*/  IMAD.WIDE.U32 R36, R37, 0x8, R32 ;  /* 0x0000000825247825 */ /* 0x000fe200078e0020 */
[----:B------:R-:W-:-:S03]  /*30f0*/  ISETP.NE.AND P6, PT, R39, -0x1, PT ;  /* 0xffffffff2700780c */ /* 0x000fc60003fc5270 */
[----:B------:R-:W-:Y:S01]  /*3100*/  IMAD R31, R28, UR7, RZ ;  /* 0x000000071c1f7c24 */ /* 0x000fe2000f8e02ff */
[----:B------:R1:W-:Y:S01]  /*3110*/  STG.E.64 desc[UR8][R36.64], R74 ;  /* 0x0000004a24007986 */ /* 0x0003e2000c101b08 */
[----:B0-----:R-:W-:-:S13]  /*3120*/  ISETP.EQ.U32.AND P0, PT, R101, UR5, PT ;  /* 0x0000000565007c0c */ /* 0x001fda000bf02070 */
[----:B------:R-:W-:Y:S06]  /*3130*/  @P0 MEMBAR.ALL.GPU ;  /* 0x0000000000000992 */ /* 0x000fec000000a000 */
[----:B------:R-:W-:-:S00]  /*3140*/  @P0 ERRBAR ;  /* 0x00000000000009ab */ /* 0x000fc00000000000 */
[----:B------:R-:W-:Y:S06]  /*3150*/  @P0 CGAERRBAR ;  /* 0x00000000000005ab */ /* 0x000fec0000000000 */
[----:B------:R1:W-:Y:S01]  /*3160*/  @P0 REDG.E.ADD.S32.STRONG.GPU desc[UR8][R34.64], R31 ;  /* 0x0000001f2200098e */ /* 0x0003e2000c10e388 */
[----:B------:R-:W-:Y:S01]  /*3170*/  ISETP.NE.AND P0, PT, R38, RZ, PT ;  /* 0x000000ff2600720c */ /* 0x000fe20003f05270 */
[----:B------:R-:W-:-:S12]  /*3180*/  @!P6 BRA `(.L_x_2125) ;  /* 0x000000000014e947 */ /* 0x000fd80003800000 */
.L_x_2126:
[----:B------:R-:W2:Y:S04]  /*3190*/  LDG.E.STRONG.GPU R28, desc[UR8][R34.64] ;  /* 0x00000008221c7981 */ /* 0x000ea8000c1ef900 */
[----:B--2---:R-:W-:Y:S01]  /*31a0*/  CCTL.IVALL ;  /* 0x00000000ff00798f */ /* 0x004fe20002000000 */
[----:B------:R-:W-:Y:S05]  /*31b0*/  YIELD ;  /* 0x0000000000007946 */ /* 0x000fea0003800000 */
[----:B------:R-:W-:-:S13]  /*31c0*/  ISETP.NE.AND P6, PT, R28, R39, PT ;  /* 0x000000271c00720c */ /* 0x000fda0003fc5270 */
[----:B------:R-:W-:Y:S05]  /*31d0*/  @P6 BRA `(.L_x_2126) ;  /* 0xfffffffc00ec6947 */ /* 0x000fea000383ffff */
.L_x_2125:
[----:B------:R-:W-:Y:S01]  /*31e0*/  ISETP.NE.AND P6, PT, R100, RZ, PT ;  /* 0x000000ff6400720c */ /* 0x000fe20003fc5270 */
[----:B------:R-:W-:Y:S05]  /*31f0*/  WARPSYNC.ALL ;  /* 0x0000000000007948 */ /* 0x000fea0003800000 */
[----:B------:R-:W-:Y:S07]  /*3200*/  BAR.SYNC.DEFER_BLOCKING 0x0 ;  /* 0x0000000000007b1d */ /* 0x000fee0000010000 */
[----:B------:R-:W-:Y:S05]  /*3210*/  @!P6 BRA `(.L_x_2124) ;  /* 0x000000100020e947 */ /* 0x000fea0003800000 */
[----:B------:R-:W-:Y:S02]  /*3220*/  IADD3 R28, R100, -0x1, RZ ;  /* 0xffffffff641c7810 */ /* 0x000fe40007ffe0ff */
[----:B-1----:R-:W-:Y:S02]  /*3230*/  MOV R31, RZ ;  /* 0x000000ff001f7202 */ /* 0x002fe40000000f00 */
        /* <DEDUP_REMOVED lines=14> */
[----:B------:R-:W0:Y:S01]  /*3320*/  S2UR UR5, SR_CTAID.X ;  /* 0x00000000000579c3 */ /* 0x000e220000002500 */
[----:B------:R-:W-:Y:S02]  /*3330*/  PLOP3.LUT P6, PT, PT, PT, PT, 0x8, 0x0 ;  /* 0x000000000000781c */ /* 0x000fe40003fce170 */
[----:B------:R-:W-:-:S11]  /*3340*/  LOP3.LUT R106, R106, 0xfffffffe, RZ, 0xc0, !PT ;  /* 0xfffffffe6a6a7812 */ /* 0x000fd600078ec0ff */
[----:B------:R-:W-:-:S07]  /*3350*/  @P6 LOP3.LUT R106, R106, 0x1, RZ, 0xfc, !PT ;  /* 0x000000016a6a6812 */ /* 0x000fce00078efcff */
.L_x_2130:
[----:B------:R-:W-:-:S13]  /*3360*/  ISETP.EQ.OR P6, PT, R31, UR6, P5 ;  /* 0x000000061f007c0c */ /* 0x000fda000afc2670 */
[----:B------:R-:W-:-:S04]  /*3370*/  @!P6 IMAD R37, R29, R31, R30 ;  /* 0x0000001f1d25e224 */ /* 0x000fc800078e021e */
[----:B------:R-:W-:-:S05]  /*3380*/  @!P6 IMAD.WIDE.U32 R36, R37, 0x8, R32 ;  /* 0x000000082524e825 */ /* 0x000fca00078e0020 */
[----:B------:R-:W2:Y:S01]  /*3390*/  @!P6 LDG.E.64 R34, desc[UR8][R36.64] ;  /* 0x000000082422e981 */ /* 0x000ea2000c1e1b00 */
[----:B------:R-:W-:Y:S01]  /*33a0*/  IADD3 R39, R31, 0x1, RZ ;  /* 0x000000011f277810 */ /* 0x000fe20007ffe0ff */
[----:B0-----:R-:W-:Y:S01]  /*33b0*/  UMOV UR6, UR5 ;  /* 0x0000000500067c82 */ /* 0x001fe20008000000 */
[----:B--2---:R-:W-:Y:S01]  /*33c0*/  @!P6 FADD.FTZ R74, R74, R34 ;  /* 0x000000224a4ae221 */ /* 0x004fe20000010000 */
[----:B------:R-:W-:Y:S01]  /*33d0*/  @!P6 FADD.FTZ R75, R75, R35 ;  /* 0x000000234b4be221 */ /* 0x000fe20000010000 */
        /* <DEDUP_REMOVED lines=108> */
.L_x_2129:
        /* <DEDUP_REMOVED lines=63> */
.L_x_2131:
[----:B------:R-:W-:-:S04]  /*3e90*/  LOP3.LUT P6, RZ, R106, 0x1, RZ, 0xc0, !PT ;  /* 0x000000016aff7812 */ /* 0x000fc800078cc0ff */
[----:B------:R-:W-:-:S13]  /*3ea0*/  ISETP.NE.OR P6, PT, R28, RZ, P6 ;  /* 0x000000ff1c00720c */ /* 0x000fda00037c5670 */
[----:B------:R-:W-:Y:S05]  /*3eb0*/  @!P6 BRA `(.L_x_2127) ;  /* 0x000000000088e947 */ /* 0x000fea0003800000 */
.L_x_2128:
[----:B------:R-:W0:Y:S01]  /*3ec0*/  S2UR UR5, SR_CTAID.X ;  /* 0x00000000000579c3 */ /* 0x000e220000002500 */
[----:B------:R-:W-:Y:S01]  /*3ed0*/  NOP ;  /* 0x0000000000007918 */ /* 0x000fe20000000000 */
.L_x_2132:
        /* <DEDUP_REMOVED lines=32> */
.L_x_2127:
        /* <DEDUP_REMOVED lines=10> */
.L_x_2134:
[----:B------:R-:W-:Y:S05]  /*4180*/  BSYNC B0 ;  /* 0x0000000000007941 */ /* 0x000fea0003800000 */
.L_x_2133:
        /* <DEDUP_REMOVED lines=17> */
.L_x_2124:
[----:B------:R-:W0:Y:S01]  /*42a0*/  S2UR UR7, SR_CgaCtaId ;  /* 0x00000000000779c3 */ /* 0x000e220000008800 */
[----:B------:R-:W-:Y:S01]  /*42b0*/  UMOV UR5, 0x400 ;  /* 0x0000040000057882 */ /* 0x000fe20000000000 */
[----:B------:R-:W-:Y:S01]  /*42c0*/  ISETP.NE.AND P6, PT, RZ, UR10, PT ;  /* 0x0000000aff007c0c */ /* 0x000fe2000bfc5270 */
[----:B------:R-:W-:Y:S01]  /*42d0*/  ULDC.64 UR12, c[0x0][0x290] ;  /* 0x0000a400000c7ab9 */ /* 0x000fe20000000a00 */
[----:B------:R-:W-:-:S04]  /*42e0*/  SHF.R.U32.HI R30, RZ, 0x5, R105 ;  /* 0x00000005ff1e7819 */ /* 0x000fc80000011669 */
[----:B-1----:R-:W1:Y:S01]  /*42f0*/  LDC R31, c[0x0][0x2ac] ;  /* 0x0000ab00ff1f7b82 */ /* 0x002e620000000800 */
[----:B0-----:R-:W-:Y:S01]  /*4300*/  ULEA UR5, UR7, UR5, 0x18 ;  /* 0x0000000507057291 */ /* 0x001fe2000f8ec03f */
[----:B-1----:R-:W-:-:S08]  /*4310*/  IMAD R41, R31, UR6, R30 ;  /* 0x000000061f297c24 */ /* 0x002fd0000f8e021e */
[----:B------:R-:W-:Y:S01]  /*4320*/  @!P5 STS.64 [UR5+0x98], R74 ;  /* 0x0000984aff00d988 */ /* 0x000fe20008000a05 */
[----:B------:R-:W-:Y:S01]  /*4330*/  BAR.SYNC.DEFER_BLOCKING 0x0 ;  /* 0x0000000000007b1d */ /* 0x000fe20000010000 */
[----:B------:R-:W-:-:S05]  /*4340*/  IADD3 R32, R41, 0x60, RZ ;  /* 0x0000006029207810 */ /* 0x000fca0007ffe0ff */
        /* <DEDUP_REMOVED lines=23> */
.L_x_2135:
[----:B------:R-:W-:Y:S01]  /*44c0*/  LOP3.LUT P5, RZ, R106, 0x4, RZ, 0xc0, !PT ;  /* 0x000000046aff7812 */ /* 0x000fe200078ac0ff */
[----:B------:R-:W-:-:S12]  /*44d0*/  BSSY B0, `(.L_x_2136) ;  /* 0x0000013000007945 */ /* 0x000fd80003800000 */
[----:B------:R-:W-:Y:S05]  /*44e0*/  @P5 BRA `(.L_x_2137) ;  /* 0x0000000000445947 */ /* 0x000fea0003800000 */
[----:B------:R-:W-:Y:S01]  /*44f0*/  ULDC.64 UR6, c[0x0][0x288] ;  /* 0x0000a20000067ab9 */ /* 0x000fe20000000a00 */
[----:B------:R-:W-:Y:S01]  /*4500*/  MOV R30, R112 ;  /* 0x00000070001e7202 */ /* 0x000fe20000000f00 */
        /* <DEDUP_REMOVED lines=15> */
.L_x_2137:
[----:B------:R-:W-:Y:S05]  /*4600*/  BSYNC B0 ;  /* 0x0000000000007941 */ /* 0x000fea0003800000 */
.L_x_2136:
[----:B------:R-:W-:Y:S02]  /*4610*/  ISETP.NE.AND P6, PT, RZ, UR10, PT ;  /* 0x0000000aff007c0c */ /* 0x000fe4000bfc5270 */
[----:B------:R-:W-:Y:S02]  /*4620*/  ISETP.GE.U32.AND P5, PT, R32, UR12, PT ;  /* 0x0000000c20007c0c */ /* 0x000fe4000bfa6070 */
[----:B------:R-:W-:-:S09]  /*4630*/  IADD3 R41, R41, 0x70, RZ ;  /* 0x0000007029297810 */ /* 0x000fd20007ffe0ff */
        /* <DEDUP_REMOVED lines=19> */
.L_x_2138:
[----:B------:R-:W-:Y:S04]  /*4770*/  BSSY B0, `(.L_x_2139) ;  /* 0x0000013000007945 */ /* 0x000fe80003800000 */
[----:B------:R-:W-:Y:S05]  /*4780*/  @P4 BRA `(.L_x_2140) ;  /* 0x0000000000444947 */ /* 0x000fea0003800000 */
[----:B------:R-:W-:Y:S01]  /*4790*/  ULDC.64 UR6, c[0x0][0x288] ;  /* 0x0000a20000067ab9 */ /* 0x000fe20000000a00 */
[----:B0-----:R-:W-:Y:S01]  /*47a0*/  MOV R18, R112 ;  /* 0x0000007000127202 */ /* 0x001fe20000000f00 */
        /* <DEDUP_REMOVED lines=15> */
.L_x_2140:
[----:B------:R-:W-:Y:S05]  /*48a0*/  BSYNC B0 ;  /* 0x0000000000007941 */ /* 0x000fea0003800000 */
.L_x_2139:
[----:B------:R-:W-:Y:S02]  /*48b0*/  SHF.R.S32.HI R32, RZ, 0x1f, R32 ;  /* 0x0000001fff207819 */ /* 0x000fe40000011420 */
[----:B------:R-:W-:Y:S02]  /*48c0*/  ISETP.GE.U32.AND P4, PT, R41, UR12, PT ;  /* 0x0000000c29007c0c */ /* 0x000fe4000bf86070 */
[----:B------:R-:W-:Y:S02]  /*48d0*/  SHF.R.S32.HI R0, RZ, 0x1f, R41 ;  /* 0x0000001fff007819 */ /* 0x000fe40000011429 */
[----:B------:R-:W-:Y:S02]  /*48e0*/  ISETP.GE.AND.EX P5, PT, R32, UR13, PT, P5 ;  /* 0x0000000d20007c0c */ /* 0x000fe4000bfa6350 */
[----:B------:R-:W-:Y:S02]  /*48f0*/  ISETP.GE.AND.EX P4, PT, R0, UR13, PT, P4 ;  /* 0x0000000d00007c0c */ /* 0x000fe4000bf86340 */
[----:B------:R-:W-:-:S02]  /*4900*/  ISETP.GT.U32.OR P5, PT, R105, 0x1ff, P5 ;  /* 0x000001ff6900780c */ /* 0x000fc40002fa4470 */
[----:B------:R-:W-:Y:S01]  /*4910*/  ISETP.GT.U32.OR P4, PT, R105, 0x1ff, P4 ;  /* 0x000001ff6900780c */ /* 0x000fe20002784470 */
[----:B------:R-:W-:-:S12]  /*4920*/  @!P6 BRA `(.L_x_2141) ;  /* 0x000000000048e947 */ /* 0x000fd80003800000 */
        /* <DEDUP_REMOVED lines=18> */
.L_x_2141:
[----:B------:R-:W-:Y:S04]  /*4a50*/  BSSY B0, `(.L_x_2142) ;  /* 0x0000013000007945 */ /* 0x000fe80003800000 */
[----:B------:R-:W-:Y:S05]  /*4a60*/  @P3 BRA `(.L_x_2143) ;  /* 0x0000000000443947 */ /* 0x000fea0003800000 */
[----:B------:R-:W-:Y:S01]  /*4a70*/  ULDC.64 UR6, c[0x0][0x288] ;  /* 0x0000a20000067ab9 */ /* 0x000fe20000000a00 */
[----:B01----:R-:W-:Y:S01]  /*4a80*/  MOV R18, R112 ;  /* 0x0000007000127202 */ /* 0x003fe20000000f00 */
        /* <DEDUP_REMOVED lines=15> */
.L_x_2143:
[----:B------:R-:W-:Y:S05]  /*4b80*/  BSYNC B0 ;  /* 0x0000000000007941 */ /* 0x000fea0003800000 */
.L_x_2142:
[----:B------:R-:W-:Y:S05]  /*4b90*/  @!P6 BRA `(.L_x_2144) ;  /* 0x000000000048e947 */ /* 0x000fea0003800000 */
[----:B------:R-:W-:Y:S01]  /*4ba0*/  FFMA.FTZ R0, R5, R70, R72 ;  /* 0x0000004605007223 */ /* 0x000fe20000010048 */
[----:B--2---:R-:W-:-:S03]  /*4bb0*/  FFMA.FTZ R2, R4, R71, R73 ;  /* 0x0000004704027223 */ /* 0x004fc60000010049 */
[----:B------:R-:W-:Y:S01]  /*4bc0*/  FMUL.FTZ R3, R0, -1.4426950216293334961 ;  /* 0xbfb8aa3b00037820 */ /* 0x000fe20000410000 */
[----:B-1----:R-:W-:-:S05]  /*4bd0*/  FMUL.FTZ R20, R2, -1.4426950216293334961 ;  /* 0xbfb8aa3b02147820 */ /* 0x002fca0000410000 */
        /* <DEDUP_REMOVED lines=14> */
.L_x_2144:
[----:B------:R-:W-:Y:S04]  /*4cc0*/  BSSY B0, `(.L_x_2145) ;  /* 0x0000013000007945 */ /* 0x000fe80003800000 */
[----:B------:R-:W-:Y:S05]  /*4cd0*/  @P2 BRA `(.L_x_2146) ;  /* 0x0000000000442947 */ /* 0x000fea0003800000 */
[----:B------:R-:W-:Y:S01]  /*4ce0*/  ULDC.64 UR6, c[0x0][0x288] ;  /* 0x0000a20000067ab9 */ /* 0x000fe20000000a00 */
[----:B--2---:R-:W-:Y:S01]  /*4cf0*/  MOV R2, R112 ;  /* 0x0000007000027202 */ /* 0x004fe20000000f00 */
[----:B------:R-:W-:Y:S01]  /*4d00*/  IMAD R89, R89, UR6, RZ ;  /* 0x0000000659597c24 */ /* 0x000fe2000f8e02ff */
[----:B------:R-:W-:Y:S01]  /*4d10*/  MOV R3, R109 ;  /* 0x0000006d00037202 */ /* 0x000fe20000000f00 */
[-CC-:B------:R-:W-:Y:S01]  /*4d20*/  FFMA.FTZ R5, R5, R28.reuse, R29.reuse ;  /* 0x0000001c05057223 */ /* 0x180fe2000001001d */
[----:B------:R-:W-:Y:S01]  /*4d30*/  FFMA.FTZ R4, R4, R28, R29 ;  /* 0x0000001c04047223 */ /* 0x000fe2000001001d */
[C---:B------:R-:W-:Y:S02]  /*4d40*/  IMAD R89, R86.reuse, UR7, R89 ;  /* 0x0000000756597c24 */ /* 0x040fe4000f8e0259 */
[----:B01----:R-:W-:Y:S01]  /*4d50*/  IMAD.WIDE.U32 R18, R86, UR6, R2 ;  /* 0x0000000656127c25 */ /* 0x003fe2000f8e0002 */
        /* <DEDUP_REMOVED lines=9> */
.L_x_2146:
[----:B------:R-:W-:Y:S05]  /*4df0*/  BSYNC B0 ;  /* 0x0000000000007941 */ /* 0x000fea0003800000 */
.L_x_2145:
[----:B------:R-:W-:Y:S05]  /*4e00*/  @!P6 BRA `(.L_x_2147) ;  /* 0x000000000048e947 */ /* 0x000fea0003800000 */
[----:B------:R-:W-:Y:S01]  /*4e10*/  FFMA.FTZ R0, R7, R70, R72 ;  /* 0x0000004607007223 */ /* 0x000fe20000010048 */
[----:B--23--:R-:W-:-:S03]  /*4e20*/  FFMA.FTZ R2, R6, R71, R73 ;  /* 0x0000004706027223 */ /* 0x00cfc60000010049 */
[----:B------:R-:W-:Y:S01]  /*4e30*/  FMUL.FTZ R3, R0, -1.4426950216293334961 ;  /* 0xbfb8aa3b00037820 */ /* 0x000fe20000410000 */
[----:B01----:R-:W-:-:S05]  /*4e40*/  FMUL.FTZ R18, R2, -1.4426950216293334961 ;  /* 0xbfb8aa3b02127820 */ /* 0x003fca0000410000 */
        /* <DEDUP_REMOVED lines=14> */
.L_x_2147:
[----:B------:R-:W-:Y:S04]  /*4f30*/  BSSY B0, `(.L_x_2148) ;  /* 0x0000013000007945 */ /* 0x000fe80003800000 */
[----:B------:R-:W-:Y:S05]  /*4f40*/  @P1 BRA `(.L_x_2149) ;  /* 0x0000000000441947 */ /* 0x000fea0003800000 */
[----:B------:R-:W-:Y:S01]  /*4f50*/  ULDC.64 UR6, c[0x0][0x288] ;  /* 0x0000a20000067ab9 */ /* 0x000fe20000000a00 */
[----:B--23--:R-:W-:Y:S01]  /*4f60*/  MOV R2, R112 ;  /* 0x0000007000027202 */ /* 0x00cfe20000000f00 */
        /* <DEDUP_REMOVED lines=15> */
.L_x_2149:
[----:B------:R-:W-:Y:S05]  /*5060*/  BSYNC B0 ;  /* 0x0000000000007941 */ /* 0x000fea0003800000 */
.L_x_2148:
[----:B------:R-:W-:Y:S05]  /*5070*/  @!P6 BRA `(.L_x_2150) ;  /* 0x000000000048e947 */ /* 0x000fea0003800000 */
[----:B------:R-:W-:Y:S01]  /*5080*/  FFMA.FTZ R0, R9, R70, R72 ;  /* 0x0000004609007223 */ /* 0x000fe20000010048 */
[----:B--234-:R-:W-:-:S03]  /*5090*/  FFMA.FTZ R2, R8, R71, R73 ;  /* 0x0000004708027223 */ /* 0x01cfc60000010049 */
[----:B------:R-:W-:Y:S01]  /*50a0*/  FMUL.FTZ R3, R0, -1.4426950216293334961 ;  /* 0xbfb8aa3b00037820 */ /* 0x000fe20000410000 */
[----:B------:R-:W-:-:S05]  /*50b0*/  FMUL.FTZ R6, R2, -1.4426950216293334961 ;  /* 0xbfb8aa3b02067820 */ /* 0x000fca0000410000 */
[----:B------:R-:W2:Y:S08]  /*50c0*/  MUFU.EX2 R3, R3 ;  /* 0x0000000300037308 */ /* 0x000eb00000000800 */
[----:B------:R-:W3:Y:S01]  /*50d0*/  MUFU.EX2 R6, R6 ;  /* 0x0000000600067308 */ /* 0x000ee20000000800 */
[----:B--2---:R-:W-:-:S07]  /*50e0*/  FADD.FTZ R4, R3, 1 ;  /* 0x3f80000003047421 */ /* 0x004fce0000010000 */
[----:B------:R-:W2:Y:S01]  /*50f0*/  MUFU.RCP R5, R4 ;  /* 0x0000000400057308 */ /* 0x000ea20000001000 */
[----:B---3--:R-:W-:-:S07]  /*5100*/  FADD.FTZ R7, R6, 1 ;  /* 0x3f80000006077421 */ /* 0x008fce0000010000 */
[----:B01----:R-:W0:Y:S01]  /*5110*/  MUFU.RCP R18, R7 ;  /* 0x0000000700127308 */ /* 0x003e220000001000 */
[----:B--2---:R-:W-:Y:S01]  /*5120*/  FADD.FTZ R19, -R5, 1 ;  /* 0x3f80000005137421 */ /* 0x004fe20000010100 */
[----:B------:R-:W-:-:S03]  /*5130*/  FMUL.FTZ R68, R68, R5 ;  /* 0x0000000544447220 */ /* 0x000fc60000410000 */
[----:B------:R-:W-:Y:S01]  /*5140*/  FFMA.FTZ R19, R0, R19, 1 ;  /* 0x3f80000000137423 */ /* 0x000fe20000010013 */
[----:B0-----:R-:W-:Y:S01]  /*5150*/  FADD.FTZ R21, -R18, 1 ;  /* 0x3f80000012157421 */ /* 0x001fe20000010100 */
[----:B------:R-:W-:Y:S02]  /*5160*/  FMUL.FTZ R69, R69, R18 ;  /* 0x0000001245457220 */ /* 0x000fe40000410000 */
[----:B------:R-:W-:Y:S01]  /*5170*/  FMUL.FTZ R68, R68, R19 ;  /* 0x0000001344447220 */ /* 0x000fe20000410000 */
[----:B------:R-:W-:-:S04]  /*5180*/  FFMA.FTZ R2, R2, R21, 1 ;  /* 0x3f80000002027423 */ /* 0x000fc80000010015 */
[----:B------:R-:W-:-:S07]  /*5190*/  FMUL.FTZ R69, R69, R2 ;  /* 0x0000000245457220 */ /* 0x000fce0000410000 */
.L_x_2150:
[----:B------:R-:W-:Y:S04]  /*51a0*/  BSSY B0, `(.L_x_2151) ;  /* 0x0000013000007945 */ /* 0x000fe80003800000 */
[----:B------:R-:W-:Y:S05]  /*51b0*/  @P0 BRA `(.L_x_2152) ;  /* 0x0000000000440947 */ /* 0x000fea0003800000 */
[----:B------:R-:W-:Y:S01]  /*51c0*/  ULDC.64 UR6, c[0x0][0x288] ;  /* 0x0000a20000067ab9 */ /* 0x000fe20000000a00 */
[----:B--234-:R-:W-:Y:S01]  /*51d0*/  MOV R2, R112 ;  /* 0x0000007000027202 */ /* 0x01cfe20000000f00 */
        /* <DEDUP_REMOVED lines=15> */
.L_x_2152:
[----:B------:R-:W-:Y:S05]  /*52d0*/  BSYNC B0 ;  /* 0x0000000000007941 */ /* 0x000fea0003800000 */
.L_x_2151:
        /* <DEDUP_REMOVED lines=10> */
[----:B------:R-:W0:Y:S01]  /*5380*/  MUFU.RCP R8, R7 ;  /* 0x0000000700087308 */ /* 0x000e220000001000 */
[----:B--2---:R-:W-:Y:S01]  /*5390*/  FADD.FTZ R9, -R5, 1 ;  /* 0x3f80000005097421 */ /* 0x004fe20000010100 */
[----:B------:R-:W-:-:S03]  /*53a0*/  FMUL.FTZ R14, R14, R5 ;  /* 0x000000050e0e7220 */ /* 0x000fc60000410000 */
[----:B------:R-:W-:Y:S01]  /*53b0*/  FFMA.FTZ R9, R0, R9, 1 ;  /* 0x3f80000000097423 */ /* 0x000fe20000010009 */
[----:B01----:R-:W-:Y:S01]  /*53c0*/  FADD.FTZ R19, -R8, 1 ;  /* 0x3f80000008137421 */ /* 0x003fe20000010100 */
[----:B------:R-:W-:Y:S02]  /*53d0*/  FMUL.FTZ R15, R15, R8 ;  /* 0x000000080f0f7220 */ /* 0x000fe40000410000 */
[----:B------:R-:W-:Y:S01]  /*53e0*/  FMUL.FTZ R14, R14, R9 ;  /* 0x000000090e0e7220 */ /* 0x000fe20000410000 */
[----:B------:R-:W-:-:S04]  /*53f0*/  FFMA.FTZ R2, R2, R19, 1 ;  /* 0x3f80000002027423 */ /* 0x000fc80000010013 */
[----:B------:R-:W-:-:S07]  /*5400*/  FMUL.FTZ R15, R15, R2 ;  /* 0x000000020f0f7220 */ /* 0x000fce0000410000 */
.L_x_2153:
        /* <DEDUP_REMOVED lines=19> */
.L_x_2155:
[----:B------:R-:W-:Y:S05]  /*5540*/  BSYNC B0 ;  /* 0x0000000000007941 */ /* 0x000fea0003800000 */
.L_x_2154:
[----:B------:R-:W-:Y:S05]  /*5550*/  @!P6 BRA `(.L_x_2156) ;  /* 0x000000000048e947 */ /* 0x000fea0003800000 */
[----:B------:R-:W-:Y:S01]  /*5560*/  FFMA.FTZ R72, R13, R70, R72 ;  /* 0x000000460d487223 */ /* 0x000fe20000010048 */
[----:B------:R-:W-:-:S03]  /*5570*/  FFMA.FTZ R73, R12, R71, R73 ;  /* 0x000000470c497223 */ /* 0x000fc60000010049 */
[----:B------:R-:W-:Y:S01]  /*5580*/  FMUL.FTZ R0, R72, -1.4426950216293334961 ;  /* 0xbfb8aa3b48007820 */ /* 0x000fe20000410000 */
[----:B---3--:R-:W-:-:S05]  /*5590*/  FMUL.FTZ R4, R73, -1.4426950216293334961 ;  /* 0xbfb8aa3b49047820 */ /* 0x008fca0000410000 */
[----:B------:R-:W2:Y:S08]  /*55a0*/  MUFU.EX2 R0, R0 ;  /* 0x0000000000007308 */ /* 0x000eb00000000800 */
[----:B------:R-:W3:Y:S01]  /*55b0*/  MUFU.EX2 R4, R4 ;  /* 0x0000000400047308 */ /* 0x000ee20000000800 */
[----:B--2-4-:R-:W-:-:S07]  /*55c0*/  FADD.FTZ R2, R0, 1 ;  /* 0x3f80000000027421 */ /* 0x014fce0000010000 */
[----:B------:R-:W2:Y:S01]  /*55d0*/  MUFU.RCP R3, R2 ;  /* 0x0000000200037308 */ /* 0x000ea20000001000 */
[----:B---3--:R-:W-:-:S07]  /*55e0*/  FADD.FTZ R5, R4, 1 ;  /* 0x3f80000004057421 */ /* 0x008fce0000010000 */
[----:B------:R-:W3:Y:S01]  /*55f0*/  MUFU.RCP R6, R5 ;  /* 0x0000000500067308 */ /* 0x000ee20000001000 */
[----:B--2---:R-:W-:Y:S01]  /*5600*/  FADD.FTZ R7, -R3, 1 ;  /* 0x3f80000003077421 */ /* 0x004fe20000010100 */
[----:B------:R-:W-:-:S03]  /*5610*/  FMUL.FTZ R16, R16, R3 ;  /* 0x0000000310107220 */ /* 0x000fc60000410000 */
[----:B------:R-:W-:Y:S01]  /*5620*/  FFMA.FTZ R7, R72, R7, 1 ;  /* 0x3f80000048077423 */ /* 0x000fe20000010007 */
[----:B---3--:R-:W-:Y:S01]  /*5630*/  FADD.FTZ R8, -R6, 1 ;  /* 0x3f80000006087421 */ /* 0x008fe20000010100 */
[----:B------:R-:W-:Y:S02]  /*5640*/  FMUL.FTZ R17, R17, R6 ;  /* 0x0000000611117220 */ /* 0x000fe40000410000 */
[----:B------:R-:W-:Y:S01]  /*5650*/  FMUL.FTZ R16, R16, R7 ;  /* 0x0000000710107220 */ /* 0x000fe20000410000 */
[----:B------:R-:W-:-:S04]  /*5660*/  FFMA.FTZ R8, R73, R8, 1 ;  /* 0x3f80000049087423 */ /* 0x000fc80000010008 */
[----:B------:R-:W-:-:S07]  /*5670*/  FMUL.FTZ R17, R17, R8 ;  /* 0x0000000811117220 */ /* 0x000fce0000410000 */
.L_x_2156:
[----:B------:R-:W-:Y:S04]  /*5680*/  BSSY B0, `(.L_x_2157) ;  /* 0x0000012000007945 */ /* 0x000fe80003800000 */
[----:B------:R-:W-:Y:S05]  /*5690*/  @P4 BRA `(.L_x_2158) ;  /* 0x0000000000404947 */ /* 0x000fea0003800000 */
[----:B------:R-:W-:Y:S01]  /*56a0*/  ULDC.64 UR6, c[0x0][0x288] ;  /* 0x0000a20000067ab9 */ /* 0x000fe20000000a00 */
[----:B------:R-:W-:Y:S01]  /*56b0*/  MOV R108, R112 ;  /* 0x00000070006c7202 */ /* 0x000fe20000000f00 */
[----:B------:R-:W-:Y:S02]  /*56c0*/  IMAD R81, R81, UR6, RZ ;  /* 0x0000000651517c24 */ /* 0x000fe4000f8e02ff */
[-CC-:B------:R-:W-:Y:S01]  /*56d0*/  FFMA.FTZ R13, R13, R28.reuse, R29.reuse ;  /* 0x0000001c0d0d7223 */ /* 0x180fe2000001001d */
[----:B------:R-:W-:Y:S01]  /*56e0*/  FFMA.FTZ R12, R12, R28, R29 ;  /* 0x0000001c0c0c7223 */ /* 0x000fe2000001001d */
[----:B------:R-:W-:-:S04]  /*56f0*/  IMAD.WIDE.U32 R108, R78, UR6, R108 ;  /* 0x000000064e6c7c25 */ /* 0x000fc8000f8e006c */
[----:B------:R-:W-:Y:S01]  /*5700*/  FFMA.FTZ R13, R70, R16, -R13 ;  /* 0x00000010460d7223 */ /* 0x000fe2000001080d */
[----:B------:R-:W-:Y:S01]  /*5710*/  FFMA.FTZ R17, R71, R17, -R12 ;  /* 0x0000001147117223 */ /* 0x000fe2000001080c */
[----:B------:R-:W-:Y:S01]  /*5720*/  IMAD R81, R78, UR7, R81 ;  /* 0x000000074e517c24 */ /* 0x000fe2000f8e0251 */
[----:B------:R-:W-:Y:S01]  /*5730*/  ULDC.64 UR6, c[0x0][0x210] ;  /* 0x0000840000067ab9 */ /* 0x000fe20000000a00 */
[-C--:B------:R-:W-:Y:S01]  /*5740*/  FMUL.FTZ R16, R13, R102.reuse ;  /* 0x000000660d107220 */ /* 0x080fe20000410000 */
[----:B--234-:R-:W-:Y:S01]  /*5750*/  LEA R2, P0, R108, UR6, 0x2 ;  /* 0x000000066c027c11 */ /* 0x01cfe2000f8010ff */
[----:B------:R-:W-:Y:S01]  /*5760*/  FMUL.FTZ R17, R17, R102 ;  /* 0x0000006611117220 */ /* 0x000fe20000410000 */
[----:B------:R-:W-:-:S04]  /*5770*/  IADD3 R81, R109, R81, RZ ;  /* 0x000000516d517210 */ /* 0x000fc80007ffe0ff */
[----:B------:R-:W-:-:S05]  /*5780*/  LEA.HI.X R3, R108, UR7, R81, 0x2, P0 ;  /* 0x000000076c037c11 */ /* 0x000fca00080f1451 */
[----:B------:R2:W-:Y:S02]  /*5790*/  STG.E.64 desc[UR8][R2.64], R16 ;  /* 0x0000001002007986 */ /* 0x0005e4000c101b08 */
.L_x_2158:
[----:B------:R-:W-:Y:S05]  /*57a0*/  BSYNC B0 ;  /* 0x0000000000007941 */ /* 0x000fea0003800000 */
.L_x_2157:
[----:B--234-:R-:W2:Y:S01]  /*57b0*/  LDC R3, c[0x0][0x10] ;  /* 0x00000400ff037b82 */ /* 0x01cea20000000800 */
[----:B------:R-:W-:Y:S02]  /*57c0*/  IADD3 R103, R103, 0x1, RZ ;  /* 0x0000000167677810 */ /* 0x000fe40007ffe0ff */
[----:B--2---:R-:W-:-:S04]  /*57d0*/  IADD3 R104, R3, R104, RZ ;  /* 0x0000006803687210 */ /* 0x004fc80007ffe0ff */
[----:B------:R-:W-:-:S13]  /*57e0*/  ISETP.GE.AND P0, PT, R104, UR4, PT ;  /* 0x0000000468007c0c */ /* 0x000fda000bf06270 */
[----:B------:R-:W-:Y:S05]  /*57f0*/  @!P0 BRA `(.L_x_2159) ;  /* 0xffffffa800848947 */ /* 0x000fea000383ffff */
.L_x_2107:
[----:B------:R-:W2:Y:S01]  /*5800*/  LDC R4, c[0x0][0xc] ;  /* 0x00000300ff047b82 */ /* 0x000ea20000000800 */
[----:B------:R-:W-:Y:S01]  /*5810*/  ISETP.NE.AND P1, PT, R105, RZ, PT ;  /* 0x000000ff6900720c */ /* 0x000fe20003f25270 */
[----:B------:R-:W-:Y:S06]  /*5820*/  BSSY B0, `(.L_x_2160) ;  /* 0x0000011000007945 */ /* 0x000fec0003800000 */
[----:B------:R-:W3:Y:S08]  /*5830*/  LDC R7, c[0x0][0x10] ;  /* 0x00000400ff077b82 */ /* 0x000ef00000000800 */
[----:B------:R-:W4:Y:S01]  /*5840*/  LDC.64 R2, c[0x0][0x258] ;  /* 0x00009600ff027b82 */ /* 0x000f220000000a00 */
[----:B--2---:R-:W-:-:S02]  /*5850*/  ISETP.NE.AND P0, PT, R4, 0x1, PT ;  /* 0x000000010400780c */ /* 0x004fc40003f05270 */
[----:B---3--:R-:W-:-:S04]  /*5860*/  SHF.L.U32 R0, R7, 0x1, RZ ;  /* 0x0000000107007819 */ /* 0x008fc800000006ff */
        /* <DEDUP_REMOVED lines=12> */
.L_x_2161:
[----:B------:R-:W-:Y:S05]  /*5930*/  BSYNC B0 ;  /* 0x0000000000007941 */ /* 0x000fea0003800000 */
.L_x_2160:
[----:B------:R-:W3:Y:S01]  /*5940*/  S2UR UR4, SR_CTAID.X ;  /* 0x00000000000479c3 */ /* 0x000ee20000002500 */
[----:B------:R-:W-:Y:S02]  /*5950*/  IADD3 R0, R4, -0x1, RZ ;  /* 0xffffffff04007810 */ /* 0x000fe40007ffe0ff */
[----:B--2---:R-:W-:-:S05]  /*5960*/  IADD3 R5, R7, -0x1, RZ ;  /* 0xffffffff07057810 */ /* 0x004fca0007ffe0ff */
[----:B------:R-:W2:Y:S01]  /*5970*/  S2UR UR5, SR_CTAID.Y ;  /* 0x00000000000579c3 */ /* 0x000ea20000002600 */
[----:B---3--:R-:W-:-:S04]  /*5980*/  ISETP.NE.AND P0, PT, R0, UR4, PT ;  /* 0x0000000400007c0c */ /* 0x008fc8000bf05270 */
[----:B--2---:R-:W-:-:S13]  /*5990*/  ISETP.NE.OR P0, PT, R5, UR5, P0 ;  /* 0x0000000505007c0c */ /* 0x004fda0008705670 */
[----:B------:R-:W-:Y:S05]  /*59a0*/  @P0 EXIT ;  /* 0x000000000000094d */ /* 0x000fea0003800000 */
[----:B------:R-:W-:Y:S05]  /*59b0*/  @P1 BRA `(.L_x_2162) ;  /* 0x0000000000201947 */ /* 0x000fea0003800000 */
[----:B------:R-:W-:-:S05]  /*59c0*/  IMAD R0, R4, R7, RZ ;  /* 0x0000000704007224 */ /* 0x000fca00078e02ff */
[----:B------:R-:W-:-:S13]  /*59d0*/  ISETP.NE.AND P0, PT, R0, -0x1, PT ;  /* 0xffffffff0000780c */ /* 0x000fda0003f05270 */
[----:B------:R-:W-:Y:S05]  /*59e0*/  @!P0 BRA `(.L_x_2162) ;  /* 0x0000000000148947 */ /* 0x000fea0003800000 */
.L_x_2163:
[----:B------:R-:W2:Y:S04]  /*59f0*/  LDG.E.STRONG.GPU R5, desc[UR8][R2.64] ;  /* 0x0000000802057981 */ /* 0x000ea8000c1ef900 */
[----:B--2---:R-:W-:Y:S01]  /*5a00*/  CCTL.IVALL ;  /* 0x00000000ff00798f */ /* 0x004fe20002000000 */
[----:B------:R-:W-:Y:S05]  /*5a10*/  YIELD ;  /* 0x0000000000007946 */ /* 0x000fea0003800000 */
[----:B------:R-:W-:-:S13]  /*5a20*/  ISETP.NE.AND P0, PT, R5, R0, PT ;  /* 0x000000000500720c */ /* 0x000fda0003f05270 */
[----:B------:R-:W-:Y:S05]  /*5a30*/  @P0 BRA `(.L_x_2163) ;  /* 0xfffffffc00ec0947 */ /* 0x000fea000383ffff */
.L_x_2162:
[----:B------:R-:W-:Y:S05]  /*5a40*/  WARPSYNC.ALL ;  /* 0x0000000000007948 */ /* 0x000fea0003800000 */
[----:B------:R-:W2:Y:S08]  /*5a50*/  LDC.64 R22, c[0x0][0x288] ;  /* 0x0000a200ff167b82 */ /* 0x000eb00000000a00 */
[----:B------:R-:W-:Y:S01]  /*5a60*/  BAR.SYNC.DEFER_BLOCKING 0x0 ;  /* 0x0000000000007b1d */ /* 0x000fe20000010000 */
[----:B--2---:R-:W-:-:S04]  /*5a70*/  LEA.HI R0, P0, R23, R22, RZ, 0x1 ;  /* 0x0000001617007211 */ /* 0x004fc800078108ff */
        /* <DEDUP_REMOVED lines=20> */
.L_x_2164:
        /* <DEDUP_REMOVED lines=23> */
.L_x_2165:
        /* <DEDUP_REMOVED lines=13> */
.L_x_5241:


//--------------------- .text._Z35group_norm_nhwc_bwd_one_pass_kernelI11Fp32IOFp32WLi256ELi64ELi512EEv26Group_norm_nhwc_bwd_params --------------------------
	.section	.text._Z35group_norm_nhwc_bwd_one_pass_kernelI11Fp32IOFp32WLi256ELi64ELi512EEv26Group_norm_nhwc_bwd_params,"ax",@progbits
	.align	128
        .global         _Z35group_norm_nhwc_bwd_one_pass_kernelI11Fp32IOFp32WLi256ELi64ELi512EEv26Group_norm_nhwc_bwd_params
        .type           _Z35group_norm_nhwc_bwd_one_pass_kernelI11Fp32IOFp32WLi256ELi64ELi512EEv26Group_norm_nhwc_bwd_params,@function
        .size           _Z35group_norm_nhwc_bwd_one_pass_kernelI11Fp32IOFp32WLi256ELi64ELi512EEv26Group_norm_nhwc_bwd_params,(.L_x_5242 - _Z35group_norm_nhwc_bwd_one_pass_kernelI11Fp32IOFp32WLi256ELi64ELi512EEv26Group_norm_nhwc_bwd_params)
        .other          _Z35group_norm_nhwc_bwd_one_pass_kernelI11Fp32IOFp32WLi256ELi64ELi512EEv26Group_norm_nhwc_bwd_params,@"STO_CUDA_ENTRY STV_DEFAULT"
_Z35group_norm_nhwc_bwd_one_pass_kernelI11Fp32IOFp32WLi256ELi64ELi512EEv26Group_norm_nhwc_bwd_params:
.text._Z35group_norm_nhwc_bwd_one_pass_kernelI11Fp32IOFp32WLi256ELi64ELi512EEv26Group_norm_nhwc_bwd_params:
        /* <DEDUP_REMOVED lines=13> */
[----:B------:R-:W-:Y:S01]  /*00d0*/  ISETP.GE.U32.AND P4, PT, R88, 0x200, PT ;  /* 0x000002005800780c */ /* 0x000fe20003f86070 */
[----:B------:R-:W1:Y:S01]  /*00e0*/  S2R R79, SR_LANEID ;  /* 0x00000000004f7919 */ /* 0x000e620000000000 */
[----:B------:R-:W-:Y:S01]  /*00f0*/  LOP3.LUT R89, R89, 0xfffffeff, RZ, 0xc0, !PT ;  /* 0xfffffeff59597812 */ /* 0x000fe200078ec0ff */
[----:B------:R-:W-:Y:S01]  /*0100*/  UMOV UR5, 0x400 ;  /* 0x0000040000057882 */ /* 0x000fe20000000000 */
[----:B------:R-:W-:Y:S01]  /*0110*/  HFMA2.MMA R83, -RZ, RZ, 0, 0 ;  /* 0x00000000ff537435 */ /* 0x000fe200000001ff */
[----:B------:R-:W2:Y:S01]  /*0120*/  LDC R81, c[0x0][0x10] ;  /* 0x00000400ff517b82 */ /* 0x000ea20000000800 */
[----:B------:R-:W-:-:S07]  /*0130*/  MOV R84, R82 ;  /* 0x0000005200547202 */ /* 0x000fce0000000f00 */
[----:B------:R-:W3:Y:S01]  /*0140*/  LDC R80, c[0x0][0xc] ;  /* 0x00000300ff507b82 */ /* 0x000ee20000000800 */
[----:B0-----:R-:W-:-:S05]  /*0150*/  IMAD R74, R3, UR10, R74 ;  /* 0x0000000a034a7c24 */ /* 0x001fca000f8e024a */
[C---:B------:R-:W-:Y:S02]  /*0160*/  IADD3 R0, R74.reuse, 0x30, RZ ;  /* 0x000000304a007810 */ /* 0x040fe40007ffe0ff */
[----:B------:R-:W-:Y:S01]  /*0170*/  IADD3 R2, R74, 0x40, RZ ;  /* 0x000000404a027810 */ /* 0x000fe20007ffe0ff */
[----:B--2---:R-:W-:Y:S01]  /*0180*/  IMAD R86, R81, UR10, R82 ;  /* 0x0000000a51567c24 */ /* 0x004fe2000f8e0252 */
        /* <DEDUP_REMOVED lines=30> */
[----:B------:R-:W-:Y:S02]  /*0370*/  SHF.R.S32.HI R73, RZ, 0x1f, R74 ;  /* 0x0000001fff497819 */ /* 0x000fe4000001144a */
[----:B------:R-:W-:Y:S02]  /*0380*/  @P1 LOP3.LUT R89, R89, 0x10, RZ, 0xfc, !PT ;  /* 0x0000001059591812 */ /* 0x000fe400078efcff */
[----:B------:R-:W-:Y:S02]  /*0390*/  ISETP.LT.U32.AND P3, PT, R74, UR6, PT ;  /* 0x000000064a007c0c */ /* 0x000fe4000bf61070 */
[----:B------:R-:W-:-:S02]  /*03a0*/  LOP3.LUT R89, R89, 0xfffffff7, RZ, 0xc0, !PT ;  /* 0xfffffff759597812 */ /* 0x000fc400078ec0ff */
[C---:B------:R-:W-:Y:S02]  /*03b0*/  IADD3 R0, R74.reuse, 0x90, RZ ;  /* 0x000000904a007810 */ /* 0x040fe40007ffe0ff */
[----:B------:R-:W-:Y:S02]  /*03c0*/  IADD3 R4, R74, 0xa0, RZ ;  /* 0x000000a04a047810 */ /* 0x000fe40007ffe0ff */
[----:B------:R-:W-:Y:S02]  /*03d0*/  ISETP.LT.AND.EX P3, PT, R73, UR7, !P4, P3 ;  /* 0x0000000749007c0c */ /* 0x000fe4000e761330 */
[----:B------:R-:W-:Y:S02]  /*03e0*/  @P0 LOP3.LUT R89, R89, 0x8, RZ, 0xfc, !PT ;  /* 0x0000000859590812 */ /* 0x000fe400078efcff */
[----:B------:R-:W-:Y:S02]  /*03f0*/  SHF.R.S32.HI R3, RZ, 0x1f, R0 ;  /* 0x0000001fff037819 */ /* 0x000fe40000011400 */
[----:B------:R-:W-:-:S02]  /*0400*/  ISETP.LT.U32.AND P0, PT, R0, UR6, PT ;  /* 0x0000000600007c0c */ /* 0x000fc4000bf01070 */
[----:B------:R-:W-:Y:S02]  /*0410*/  SHF.R.S32.HI R0, RZ, 0x1f, R4 ;  /* 0x0000001fff007819 */ /* 0x000fe40000011404 */
[----:B------:R-:W-:Y:S02]  /*0420*/  ISETP.LT.U32.AND P1, PT, R4, UR6, PT ;  /* 0x0000000604007c0c */ /* 0x000fe4000bf21070 */
[----:B------:R-:W0:Y:S01]  /*0430*/  LDC.64 R4, c[0x0][0x288] ;  /* 0x0000a200ff047b82 */ /* 0x000e220000000a00 */
[----:B------:R-:W-:Y:S02]  /*0440*/  ISETP.LT.AND.EX P0, PT, R3, UR7, !P4, P0 ;  /* 0x0000000703007c0c */ /* 0x000fe4000e701300 */
[----:B------:R-:W-:Y:S02]  /*0450*/  LOP3.LUT R89, R89, 0xfffffdff, RZ, 0xc0, !PT ;  /* 0xfffffdff59597812 */ /* 0x000fe400078ec0ff */
[C---:B------:R-:W-:Y:S02]  /*0460*/  IADD3 R3, R74.reuse, 0xb0, RZ ;  /* 0x000000b04a037810 */ /* 0x040fe40007ffe0ff */
[----:B------:R-:W-:-:S02]  /*0470*/  IADD3 R70, R74, 0x10, RZ ;  /* 0x000000104a467810 */ /* 0x000fc40007ffe0ff */
[----:B------:R-:W-:Y:S02]  /*0480*/  IADD3 R68, R74, 0x20, RZ ;  /* 0x000000204a447810 */ /* 0x000fe40007ffe0ff */
[----:B------:R-:W-:Y:S02]  /*0490*/  ISETP.LT.AND.EX P1, PT, R0, UR7, !P4, P1 ;  /* 0x0000000700007c0c */ /* 0x000fe4000e721310 */
[----:B------:R-:W-:Y:S02]  /*04a0*/  @P3 LOP3.LUT R89, R89, 0x200, RZ, 0xfc, !PT ;  /* 0x0000020059593812 */ /* 0x000fe400078efcff */
[----:B------:R-:W-:Y:S02]  /*04b0*/  SHF.R.S32.HI R0, RZ, 0x1f, R3 ;  /* 0x0000001fff007819 */ /* 0x000fe40000011403 */
[----:B------:R-:W-:Y:S02]  /*04c0*/  ISETP.LT.U32.AND P2, PT, R3, UR6, PT ;  /* 0x0000000603007c0c */ /* 0x000fe4000bf41070 */
[----:B------:R-:W-:-:S02]  /*04d0*/  SHF.R.S32.HI R71, RZ, 0x1f, R70 ;  /* 0x0000001fff477819 */ /* 0x000fc40000011446 */
[----:B------:R-:W-:Y:S02]  /*04e0*/  ISETP.LT.U32.AND P3, PT, R70, UR6, PT ;  /* 0x0000000646007c0c */ /* 0x000fe4000bf61070 */
[----:B------:R-:W-:Y:S02]  /*04f0*/  SHF.R.S32.HI R69, RZ, 0x1f, R68 ;  /* 0x0000001fff457819 */ /* 0x000fe40000011444 */
[----:B------:R-:W-:Y:S01]  /*0500*/  ISETP.LT.U32.AND P5, PT, R68, UR6, PT ;  /* 0x0000000644007c0c */ /* 0x000fe2000bfa1070 */
[----:B------:R-:W-:Y:S01]  /*0510*/  UIADD3 UR6, UR5, 0xa0, URZ ;  /* 0x000000a005067890 */ /* 0x000fe2000fffe03f */
[----:B------:R-:W-:Y:S02]  /*0520*/  ISETP.LT.AND.EX P2, PT, R0, UR7, !P4, P2 ;  /* 0x0000000700007c0c */ /* 0x000fe4000e741320 */
[----:B------:R-:W-:Y:S02]  /*0530*/  ISETP.LT.AND.EX P3, PT, R71, UR7, !P4, P3 ;  /* 0x0000000747007c0c */ /* 0x000fe4000e761330 */
[----:B------:R-:W-:Y:S01]  /*0540*/  ISETP.LT.AND.EX P4, PT, R69, UR7, !P4, P5 ;  /* 0x0000000745007c0c */ /* 0x000fe2000e781350 */
[----:B------:R-:W2:Y:S01]  /*0550*/  S2UR UR7, SR_CgaCtaId ;  /* 0x00000000000779c3 */ /* 0x000ea20000008800 */
[----:B0-----:R-:W-:-:S02]  /*0560*/  LEA.HI R75, P5, R5, R4, RZ, 0x1 ;  /* 0x00000004054b7211 */ /* 0x001fc400078b08ff */
[-C--:B------:R-:W-:Y:S02]  /*0570*/  LEA R7, R5, R5.reuse, 0x1 ;  /* 0x0000000505077211 */ /* 0x080fe400078e08ff */
[----:B------:R-:W-:Y:S01]  /*0580*/  IADD3.X R6, RZ, R5, RZ, P5, !PT ;  /* 0x00000005ff067210 */ /* 0x000fe20002ffe4ff */
[----:B------:R-:W-:Y:S01]  /*0590*/  IMAD.WIDE.U32 R4, R4, 0x3, RZ ;  /* 0x0000000304047825 */ /* 0x000fe200078e00ff */
[----:B------:R-:W-:Y:S02]  /*05a0*/  SHF.R.S32.HI R3, RZ, 0x1f, R88 ;  /* 0x0000001fff037819 */ /* 0x000fe40000011458 */
[----:B---3--:R-:W-:Y:S02]  /*05b0*/  LOP3.LUT R87, R80, 0x3, RZ, 0xc0, !PT ;  /* 0x0000000350577812 */ /* 0x008fe400078ec0ff */
[----:B------:R-:W-:Y:S02]  /*05c0*/  IADD3 R7, R5, R7, RZ ;  /* 0x0000000705077210 */ /* 0x000fe40007ffe0ff */
[----:B------:R-:W-:-:S02]  /*05d0*/  LEA.HI R0, R3, R88, RZ, 0x5 ;  /* 0x0000005803007211 */ /* 0x000fc400078f28ff */
[----:B------:R-:W-:Y:S02]  /*05e0*/  LEA.HI R76, P5, R7, R4, RZ, 0x1 ;  /* 0x00000004074c7211 */ /* 0x000fe400078b08ff */
[----:B------:R-:W-:Y:S02]  /*05f0*/  SHF.R.S32.HI R0, RZ, 0x5, R0 ;  /* 0x00000005ff007819 */ /* 0x000fe40000011400 */
[----:B------:R-:W-:Y:S02]  /*0600*/  IADD3.X R7, RZ, R7, RZ, P5, !PT ;  /* 0x00000007ff077210 */ /* 0x000fe40002ffe4ff */
[----:B------:R-:W-:Y:S02]  /*0610*/  SHF.L.U32 R4, R88, 0x1, RZ ;  /* 0x0000000158047819 */ /* 0x000fe400000006ff */
[--C-:B------:R-:W-:Y:S01]  /*0620*/  SHF.R.S64 R76, R76, 0x1, R7.reuse ;  /* 0x000000014c4c7819 */ /* 0x100fe20000001007 */
[----:B--2---:R-:W-:Y:S01]  /*0630*/  ULEA UR5, UR7, UR5, 0x18 ;  /* 0x0000000507057291 */ /* 0x004fe2000f8ec03f */
[----:B------:R-:W-:Y:S01]  /*0640*/  SHF.R.S64 R75, R75, 0x1, R6 ;  /* 0x000000014b4b7819 */ /* 0x000fe20000001006 */
[----:B------:R-:W-:Y:S01]  /*0650*/  ULEA UR6, UR7, UR6, 0x18 ;  /* 0x0000000607067291 */ /* 0x000fe2000f8ec03f */
[----:B------:R-:W-:-:S02]  /*0660*/  SHF.R.S32.HI R7, RZ, 0x1, R7 ;  /* 0x00000001ff077819 */ /* 0x000fc40000011407 */
[----:B------:R-:W-:Y:S01]  /*0670*/  LOP3.LUT R3, R4, 0x3e, RZ, 0xc0, !PT ;  /* 0x0000003e04037812 */ /* 0x000fe200078ec0ff */
[----:B------:R-:W-:Y:S01]  /*0680*/  ULDC.U8 UR7, c[0x0][0x2a4] ;  /* 0x0000a90000077ab9 */ /* 0x000fe20000000000 */
[----:B------:R-:W-:Y:S02]  /*0690*/  LEA R5, R0, UR5, 0x3 ;  /* 0x0000000500057c11 */ /* 0x000fe4000f8e18ff */
[----:B------:R-:W-:Y:S02]  /*06a0*/  SHF.R.S32.HI R0, RZ, 0x1, R6 ;  /* 0x00000001ff007819 */ /* 0x000fe40000011406 */
[----:B------:R-:W-:Y:S02]  /*06b0*/  IADD3 R4, R74, 0xf0, RZ ;  /* 0x000000f04a047810 */ /* 0x000fe40007ffe0ff */
[----:B------:R-:W-:Y:S02]  /*06c0*/  LEA R72, R88, UR6, 0x4 ;  /* 0x0000000658487c11 */ /* 0x000fe4000f8e20ff */
[----:B------:R-:W-:-:S02]  /*06d0*/  IADD3 R85, -R87, R80, RZ ;  /* 0x0000005057557210 */ /* 0x000fc40007ffe1ff */
[----:B------:R-:W-:Y:S02]  /*06e0*/  SHF.L.U64.HI R77, R75, 0x2, R0 ;  /* 0x000000024b4d7819 */ /* 0x000fe40000010200 */
[----:B-1----:R-:W-:-:S07]  /*06f0*/  SHF.L.U64.HI R78, R76, 0x2, R7 ;  /* 0x000000024c4e7819 */ /* 0x002fce0000010207 */
.L_x_2249:
[----:B0-----:R-:W0:Y:S01]  /*0700*/  LDC R13, c[0x0][0x2a0] ;  /* 0x0000a800ff0d7b82 */ /* 0x001e220000000800 */
[C---:B------:R-:W-:Y:S01]  /*0710*/  LOP3.LUT P6, RZ, R89.reuse, 0x200, RZ, 0xc0, !PT ;  /* 0x0000020059ff7812 */ /* 0x040fe200078cc0ff */
[----:B------:R-:W-:Y:S01]  /*0720*/  ULDC.64 UR12, c[0x0][0x298] ;  /* 0x0000a600000c7ab9 */ /* 0x000fe20000000a00 */
[----:B------:R-:W-:Y:S02]  /*0730*/  P2R R8, PR, RZ, 0x4 ;  /* 0x00000004ff087803 */ /* 0x000fe40000000000 */
[----:B------:R-:W-:Y:S02]  /*0740*/  LOP3.LUT P2, RZ, R89, 0x100, RZ, 0xc0, !PT ;  /* 0x0000010059ff7812 */ /* 0x000fe4000784c0ff */
[----:B------:R-:W-:Y:S01]  /*0750*/  SHF.R.U32.HI R12, RZ, 0x5, R88 ;  /* 0x00000005ff0c7819 */ /* 0x000fe20000011658 */
[----:B-1----:R-:W1:Y:S01]  /*0760*/  @P3 LDC.64 R22, c[0x0][0x230] ;  /* 0x00008c00ff163b82 */ /* 0x002e620000000a00 */
[----:B------:R-:W-:-:S07]  /*0770*/  P2R R97, PR, RZ, 0x2 ;  /* 0x00000002ff617803 */ /* 0x000fce0000000000 */
        /* <DEDUP_REMOVED lines=14> */
[----:B------:R-:W-:-:S06]  /*0860*/  IMAD.HI.U32 R7, R7, R9, R6 ;  /* 0x0000000907077227 */ /* 0x000fcc00078e0006 */
        /* <DEDUP_REMOVED lines=10> */
[----:B------:R-:W-:Y:S01]  /*0910*/  LOP3.LUT R0, R84, R13, RZ, 0x3c, !PT ;  /* 0x0000000d54007212 */ /* 0x000fe200078e3cff */
[----:B------:R-:W1:Y:S10]  /*0920*/  @P6 LDC.64 R10, c[0x0][0x288] ;  /* 0x0000a200ff0a6b82 */ /* 0x000e740000000a00 */
        /* <DEDUP_REMOVED lines=21> */
[----:B------:R-:W-:Y:S02]  /*0a80*/  @P6 IMAD.WIDE.U32 R6, R74, R10, R124 ;  /* 0x0000000a4a066225 */ /* 0x000fe400078e007c */
[----:B------:R-:W1:Y:S03]  /*0a90*/  @P6 LDC.64 R10, c[0x0][0x228] ;  /* 0x00008a00ff0a6b82 */ /* 0x000e660000000a00 */
[----:B------:R-:W-:-:S02]  /*0aa0*/  @P6 IADD3 R7, R7, R9, RZ ;  /* 0x0000000907076210 */ /* 0x000fc40007ffe0ff */
[C---:B------:R-:W-:Y:S02]  /*0ab0*/  @P6 SHF.L.U32 R59, R6.reuse, 0x2, RZ ;  /* 0x00000002063b6819 */ /* 0x040fe400000006ff */
[----:B------:R-:W-:Y:S02]  /*0ac0*/  @P6 SHF.L.U64.HI R6, R6, 0x2, R7 ;  /* 0x0000000206066819 */ /* 0x000fe40000010207 */
[C---:B--2---:R-:W-:Y:S02]  /*0ad0*/  @P6 IADD3 R60, P5, R59.reuse, R60, RZ ;  /* 0x0000003c3b3c6210 */ /* 0x044fe40007fbe0ff */
[----:B------:R-:W-:Y:S02]  /*0ae0*/  @P3 MOV R7, R125 ;  /* 0x0000007d00073202 */ /* 0x000fe40000000f00 */
[----:B------:R-:W-:Y:S02]  /*0af0*/  @P6 IADD3.X R61, R6, R61, RZ, P5, !PT ;  /* 0x0000003d063d6210 */ /* 0x000fe40002ffe4ff */
[----:B-1----:R-:W-:-:S04]  /*0b00*/  @P6 IADD3 R58, P5, R59, R10, RZ ;  /* 0x0000000a3b3a6210 */ /* 0x002fc80007fbe0ff */
[----:B------:R-:W-:Y:S02]  /*0b10*/  @P6 IADD3.X R59, R6, R11, RZ, P5, !PT ;  /* 0x0000000b063b6210 */ /* 0x000fe40002ffe4ff */
[----:B------:R-:W1:Y:S01]  /*0b20*/  @P3 LDC.64 R10, c[0x0][0x288] ;  /* 0x0000a200ff0a3b82 */ /* 0x000e620000000a00 */
[----:B------:R-:W-:Y:S02]  /*0b30*/  @P3 MOV R6, R122 ;  /* 0x0000007a00063202 */ /* 0x000fe40000000f00 */
[----:B------:R-:W-:-:S13]  /*0b40*/  LOP3.LUT P6, RZ, R89, 0x80, RZ, 0xc0, !PT ;  /* 0x0000008059ff7812 */ /* 0x000fda00078cc0ff */
[----:B------:R-:W2:Y:S01]  /*0b50*/  @P6 LDC.64 R28, c[0x0][0x230] ;  /* 0x00008c00ff1c6b82 */ /* 0x000ea20000000a00 */
[-C--:B-1----:R-:W-:Y:S02]  /*0b60*/  @P3 IMAD R0, R71, R10.reuse, RZ ;  /* 0x0000000a47003224 */ /* 0x082fe400078e02ff */
[----:B------:R-:W-:-:S04]  /*0b70*/  @P3 IMAD.WIDE.U32 R6, R70, R10, R6 ;  /* 0x0000000a46063225 */ /* 0x000fc800078e0006 */
[----:B------:R-:W-:Y:S01]  /*0b80*/  @P3 IMAD R9, R70, R11, R0 ;  /* 0x0000000b46093224 */ /* 0x000fe200078e0200 */
[C---:B------:R-:W-:Y:S01]  /*0b90*/  @P3 SHF.L.U32 R57, R6.reuse, 0x2, RZ ;  /* 0x0000000206393819 */ /* 0x040fe200000006ff */
[----:B------:R-:W1:Y:S03]  /*0ba0*/  @P3 LDC.64 R10, c[0x0][0x228] ;  /* 0x00008a00ff0a3b82 */ /* 0x000e660000000a00 */
[----:B------:R-:W-:Y:S02]  /*0bb0*/  @P3 IADD3 R7, R7, R9, RZ ;  /* 0x0000000907073210 */ /* 0x000fe40007ffe0ff */
[----:B------:R-:W-:Y:S02]  /*0bc0*/  @P3 IADD3 R22, P5, R57, R22, RZ ;  /* 0x0000001639163210 */ /* 0x000fe40007fbe0ff */
[----:B------:R-:W-:Y:S02]  /*0bd0*/  @P3 SHF.L.U64.HI R6, R6, 0x2, R7 ;  /* 0x0000000206063819 */ /* 0x000fe40000010207 */
[----:B------:R-:W-:-:S02]  /*0be0*/  @P4 MOV R7, R125 ;  /* 0x0000007d00074202 */ /* 0x000fc40000000f00 */
[----:B------:R-:W-:Y:S02]  /*0bf0*/  @P3 IADD3.X R23, R6, R23, RZ, P5, !PT ;  /* 0x0000001706173210 */ /* 0x000fe40002ffe4ff */
[----:B-1----:R-:W-:-:S04]  /*0c00*/  @P3 IADD3 R56, P5, R57, R10, RZ ;  /* 0x0000000a39383210 */ /* 0x002fc80007fbe0ff */
[----:B------:R-:W-:Y:S02]  /*0c10*/  @P3 IADD3.X R57, R6, R11, RZ, P5, !PT ;  /* 0x0000000b06393210 */ /* 0x000fe40002ffe4ff */
[----:B------:R-:W1:Y:S01]  /*0c20*/  @P4 LDC.64 R10, c[0x0][0x288] ;  /* 0x0000a200ff0a4b82 */ /* 0x000e620000000a00 */
[----:B------:R-:W-:Y:S01]  /*0c30*/  @P4 MOV R6, R122 ;  /* 0x0000007a00064202 */ /* 0x000fe20000000f00 */
[----:B-1----:R-:W-:-:S04]  /*0c40*/  @P4 IMAD R0, R69, R10, RZ ;  /* 0x0000000a45004224 */ /* 0x002fc800078e02ff */
[----:B------:R-:W-:-:S04]  /*0c50*/  @P4 IMAD.WIDE.U32 R6, R68, R10, R6 ;  /* 0x0000000a44064225 */ /* 0x000fc800078e0006 */
[----:B------:R-:W-:Y:S01]  /*0c60*/  @P4 IMAD R9, R68, R11, R0 ;  /* 0x0000000b44094224 */ /* 0x000fe200078e0200 */
[C---:B------:R-:W-:Y:S01]  /*0c70*/  @P4 SHF.L.U32 R27, R6.reuse, 0x2, RZ ;  /* 0x00000002061b4819 */ /* 0x040fe200000006ff */
[----:B------:R-:W1:Y:S03]  /*0c80*/  @P4 LDC.64 R10, c[0x0][0x228] ;  /* 0x00008a00ff0a4b82 */ /* 0x000e660000000a00 */
[----:B------:R-:W-:Y:S02]  /*0c90*/  @P4 IADD3 R7, R7, R9, RZ ;  /* 0x0000000907074210 */ /* 0x000fe40007ffe0ff */
[----:B0-----:R-:W-:Y:S02]  /*0ca0*/  @P4 IADD3 R24, P5, R27, R24, RZ ;  /* 0x000000181b184210 */ /* 0x001fe40007fbe0ff */
[----:B------:R-:W-:Y:S02]  /*0cb0*/  @P4 SHF.L.U64.HI R6, R6, 0x2, R7 ;  /* 0x0000000206064819 */ /* 0x000fe40000010207 */
[----:B------:R-:W-:-:S02]  /*0cc0*/  SHF.R.S32.HI R7, RZ, 0x1f, R13 ;  /* 0x0000001fff077819 */ /* 0x000fc4000001140d */
[----:B------:R-:W-:Y:S02]  /*0cd0*/  @P4 IADD3.X R25, R6, R25, RZ, P5, !PT ;  /* 0x0000001906194210 */ /* 0x000fe40002ffe4ff */
[----:B-1----:R-:W-:-:S04]  /*0ce0*/  @P4 IADD3 R26, P5, R27, R10, RZ ;  /* 0x0000000a1b1a4210 */ /* 0x002fc80007fbe0ff */
[----:B------:R-:W-:Y:S02]  /*0cf0*/  @P4 IADD3.X R27, R6, R11, RZ, P5, !PT ;  /* 0x0000000b061b4210 */ /* 0x000fe40002ffe4ff */
[----:B------:R-:W0:Y:S01]  /*0d00*/  @P2 LDC.64 R10, c[0x0][0x288] ;  /* 0x0000a200ff0a2b82 */ /* 0x000e220000000a00 */
[----:B------:R-:W-:Y:S01]  /*0d10*/  @P2 MOV R6, R122 ;  /* 0x0000007a00062202 */ /* 0x000fe20000000f00 */
[----:B0-----:R-:W-:Y:S01]  /*0d20*/  @P2 IMAD R0, R7, R10, RZ ;  /* 0x0000000a07002224 */ /* 0x001fe200078e02ff */
[----:B------:R-:W-:-:S03]  /*0d30*/  @P2 MOV R7, R125 ;  /* 0x0000007d00072202 */ /* 0x000fc60000000f00 */
[C---:B------:R-:W-:Y:S02]  /*0d40*/  @P2 IMAD R9, R13.reuse, R11, R0 ;  /* 0x0000000b0d092224 */ /* 0x040fe400078e0200 */
[----:B------:R-:W-:Y:S01]  /*0d50*/  @P2 IMAD.WIDE.U32 R6, R13, R10, R6 ;  /* 0x0000000a0d062225 */ /* 0x000fe200078e0006 */
[----:B------:R-:W-:Y:S01]  /*0d60*/  IADD3 R13, R74, 0x50, RZ ;  /* 0x000000504a0d7810 */ /* 0x000fe20007ffe0ff */
[----:B------:R-:W0:Y:S03]  /*0d70*/  @P2 LDC.64 R10, c[0x0][0x228] ;  /* 0x00008a00ff0a2b82 */ /* 0x000e260000000a00 */
[----:B------:R-:W-:Y:S02]  /*0d80*/  @P2 IADD3 R7, R7, R9, RZ ;  /* 0x0000000907072210 */ /* 0x000fe40007ffe0ff */
[C---:B------:R-:W-:Y:S02]  /*0d90*/  @P2 SHF.L.U32 R53, R6.reuse, 0x2, RZ ;  /* 0x0000000206352819 */ /* 0x040fe400000006ff */
[----:B------:R-:W-:-:S02]  /*0da0*/  @P2 SHF.L.U64.HI R6, R6, 0x2, R7 ;  /* 0x0000000206062819 */ /* 0x000fc40000010207 */
[C---:B----4-:R-:W-:Y:S02]  /*0db0*/  @P2 IADD3 R54, P5, R53.reuse, R54, RZ ;  /* 0x0000003635362210 */ /* 0x050fe40007fbe0ff */
[----:B------:R-:W-:Y:S02]  /*0dc0*/  SHF.R.S32.HI R7, RZ, 0x1f, R2 ;  /* 0x0000001fff077819 */ /* 0x000fe40000011402 */
[----:B------:R-:W-:Y:S02]  /*0dd0*/  @P2 IADD3.X R55, R6, R55, RZ, P5, !PT ;  /* 0x0000003706372210 */ /* 0x000fe40002ffe4ff */
[----:B0-----:R-:W-:-:S04]  /*0de0*/  @P2 IADD3 R52, P5, R53, R10, RZ ;  /* 0x0000000a35342210 */ /* 0x001fc80007fbe0ff */
[----:B------:R-:W-:Y:S02]  /*0df0*/  @P2 IADD3.X R53, R6, R11, RZ, P5, !PT ;  /* 0x0000000b06352210 */ /* 0x000fe40002ffe4ff */
[----:B------:R-:W0:Y:S01]  /*0e00*/  @P6 LDC.64 R10, c[0x0][0x288] ;  /* 0x0000a200ff0a6b82 */ /* 0x000e220000000a00 */
[----:B------:R-:W-:Y:S02]  /*0e10*/  @P6 MOV R6, R122 ;  /* 0x0000007a00066202 */ /* 0x000fe40000000f00 */
[----:B------:R-:W-:-:S13]  /*0e20*/  LOP3.LUT P2, RZ, R89, 0x40, RZ, 0xc0, !PT ;  /* 0x0000004059ff7812 */ /* 0x000fda000784c0ff */
[----:B------:R-:W1:Y:S01]  /*0e30*/  @P2 LDC.64 R30, c[0x0][0x230] ;  /* 0x00008c00ff1e2b82 */ /* 0x000e620000000a00 */
[----:B0-----:R-:W-:Y:S01]  /*0e40*/  @P6 IMAD R0, R7, R10, RZ ;  /* 0x0000000a07006224 */ /* 0x001fe200078e02ff */
[----:B------:R-:W-:-:S03]  /*0e50*/  @P6 MOV R7, R125 ;  /* 0x0000007d00076202 */ /* 0x000fc60000000f00 */
[C---:B------:R-:W-:Y:S02]  /*0e60*/  @P6 IMAD R9, R2.reuse, R11, R0 ;  /* 0x0000000b02096224 */ /* 0x040fe400078e0200 */
[----:B------:R-:W-:Y:S02]  /*0e70*/  @P6 IMAD.WIDE.U32 R6, R2, R10, R6 ;  /* 0x0000000a02066225 */ /* 0x000fe400078e0006 */
[----:B------:R-:W0:Y:S03]  /*0e80*/  @P6 LDC.64 R10, c[0x0][0x228] ;  /* 0x00008a00ff0a6b82 */ /* 0x000e260000000a00 */
[----:B------:R-:W-:Y:S02]  /*0e90*/  @P6 IADD3 R7, R7, R9, RZ ;  /* 0x0000000907076210 */ /* 0x000fe40007ffe0ff */
[C---:B------:R-:W-:Y:S02]  /*0ea0*/  @P6 SHF.L.U32 R51, R6.reuse, 0x2, RZ ;  /* 0x0000000206336819 */ /* 0x040fe400000006ff */
[----:B------:R-:W-:-:S02]  /*0eb0*/  @P6 SHF.L.U64.HI R6, R6, 0x2, R7 ;  /* 0x0000000206066819 */ /* 0x000fc40000010207 */
[C---:B--2---:R-:W-:Y:S02]  /*0ec0*/  @P6 IADD3 R28, P5, R51.reuse, R28, RZ ;  /* 0x0000001c331c6210 */ /* 0x044fe40007fbe0ff */
[----:B------:R-:W-:Y:S02]  /*0ed0*/  SHF.R.S32.HI R7, RZ, 0x1f, R13 ;  /* 0x0000001fff077819 */ /* 0x000fe4000001140d */
[----:B------:R-:W-:Y:S02]  /*0ee0*/  @P6 IADD3.X R29, R6, R29, RZ, P5, !PT ;  /* 0x0000001d061d6210 */ /* 0x000fe40002ffe4ff */
[----:B0-----:R-:W-:-:S04]  /*0ef0*/  @P6 IADD3 R50, P5, R51, R10, RZ ;  /* 0x0000000a33326210 */ /* 0x001fc80007fbe0ff */
[----:B------:R-:W-:Y:S02]  /*0f00*/  @P6 IADD3.X R51, R6, R11, RZ, P5, !PT ;  /* 0x0000000b06336210 */ /* 0x000fe40002ffe4ff */
[----:B------:R-:W0:Y:S01]  /*0f10*/  @P2 LDC.64 R10, c[0x0][0x288] ;  /* 0x0000a200ff0a2b82 */ /* 0x000e220000000a00 */
[----:B------:R-:W-:Y:S02]  /*0f20*/  @P2 MOV R6, R122 ;  /* 0x0000007a00062202 */ /* 0x000fe40000000f00 */
[----:B------:R-:W-:-:S13]  /*0f30*/  LOP3.LUT P6, RZ, R89, 0x20, RZ, 0xc0, !PT ;  /* 0x0000002059ff7812 */ /* 0x000fda00078cc0ff */
[----:B------:R-:W2:Y:S01]  /*0f40*/  @P6 LDC.64 R48, c[0x0][0x230] ;  /* 0x00008c00ff306b82 */ /* 0x000ea20000000a00 */
        /* <DEDUP_REMOVED lines=9> */
[C---:B-1----:R-:W-:Y:S02]  /*0fe0*/  @P2 IADD3 R30, P5, R33.reuse, R30, RZ ;  /* 0x0000001e211e2210 */ /* 0x042fe40007fbe0ff */
        /* <DEDUP_REMOVED lines=35> */
[----:B-1----:R-:W-:-:S04]  /*1220*/  @P2 IADD3 R34, P5, R45, R34, RZ ;  /* 0x000000222d222210 */ /* 0x002fc80007fbe0ff */
[----:B------:R-:W-:Y:S02]  /*1230*/  @P2 IADD3.X R35, R6, R35, RZ, P5, !PT ;  /* 0x0000002306232210 */ /* 0x000fe40002ffe4ff */
[----:B0-----:R-:W-:-:S04]  /*1240*/  @P2 IADD3 R44, P5, R45, R10, RZ ;  /* 0x0000000a2d2c2210 */ /* 0x001fc80007fbe0ff */
[----:B------:R-:W-:Y:S02]  /*1250*/  @P2 IADD3.X R45, R6, R11, RZ, P5, !PT ;  /* 0x0000000b062d2210 */ /* 0x000fe40002ffe4ff */
[----:B------:R-:W-:Y:S02]  /*1260*/  ISETP.NE.AND P2, PT, R8, RZ, PT ;  /* 0x000000ff0800720c */ /* 0x000fe40003f45270 */
[----:B------:R-:W0:Y:S01]  /*1270*/  @P6 LDC.64 R8, c[0x0][0x288] ;  /* 0x0000a200ff086b82 */ /* 0x000e220000000a00 */
[----:B------:R-:W-:Y:S02]  /*1280*/  IADD3 R11, R74, 0x80, RZ ;  /* 0x000000804a0b7810 */ /* 0x000fe40007ffe0ff */
[----:B------:R-:W-:Y:S02]  /*1290*/  @P6 MOV R6, R122 ;  /* 0x0000007a00066202 */ /* 0x000fe40000000f00 */
[----:B------:R-:W-:Y:S02]  /*12a0*/  SHF.R.S32.HI R7, RZ, 0x1f, R11 ;  /* 0x0000001fff077819 */ /* 0x000fe4000001140b */
[----:B------:R-:W-:-:S04]  /*12b0*/  P2R R110, PR, RZ, 0x4 ;  /* 0x00000004ff6e7803 */ /* 0x000fc80000000000 */
[----:B------:R-:W1:Y:S01]  /*12c0*/  @P2 LDC.64 R104, c[0x0][0x230] ;  /* 0x00008c00ff682b82 */ /* 0x000e620000000a00 */
[----:B0-----:R-:W-:Y:S01]  /*12d0*/  @P6 IMAD R0, R7, R8, RZ ;  /* 0x0000000807006224 */ /* 0x001fe200078e02ff */
[----:B------:R-:W-:-:S03]  /*12e0*/  @P6 MOV R7, R125 ;  /* 0x0000007d00076202 */ /* 0x000fc60000000f00 */
[C---:B------:R-:W-:Y:S02]  /*12f0*/  @P6 IMAD R9, R11.reuse, R9, R0 ;  /* 0x000000090b096224 */ /* 0x040fe400078e0200 */
        /* <DEDUP_REMOVED lines=12> */
[----:B------:R-:W-:Y:S01]  /*13c0*/  @P0 MOV R6, R122 ;  /* 0x0000007a00060202 */ /* 0x000fe20000000f00 */
[----:B0-----:R-:W-:Y:S01]  /*13d0*/  @P0 IMAD R0, R7, R8, RZ ;  /* 0x0000000807000224 */ /* 0x001fe200078e02ff */
[----:B------:R-:W-:-:S03]  /*13e0*/  @P0 MOV R7, R125 ;  /* 0x0000007d00070202 */ /* 0x000fc60000000f00 */
[C---:B------:R-:W-:Y:S01]  /*13f0*/  @P0 IMAD R9, R11.reuse, R9, R0 ;  /* 0x000000090b090224 */ /* 0x040fe200078e0200 */
[----:B------:R-:W-:Y:S01]  /*1400*/  P2R R0, PR, RZ, 0x1 ;  /* 0x00000001ff007803 */ /* 0x000fe20000000000 */
[----:B------:R-:W-:Y:S01]  /*1410*/  @P0 IMAD.WIDE.U32 R6, R11, R8, R6 ;  /* 0x000000080b060225 */ /* 0x000fe200078e0006 */
[----:B------:R-:W-:-:S04]  /*1420*/  IADD3 R11, R74, 0xa0, RZ ;  /* 0x000000a04a0b7810 */ /* 0x000fc80007ffe0ff */
[----:B------:R-:W-:Y:S02]  /*1430*/  @P0 IADD3 R7, R7, R9, RZ ;  /* 0x0000000907070210 */ /* 0x000fe40007ffe0ff */
[----:B------:R-:W0:Y:S01]  /*1440*/  @P0 LDC.64 R8, c[0x0][0x228] ;  /* 0x00008a00ff080b82 */ /* 0x000e220000000a00 */
[C---:B------:R-:W-:Y:S02]  /*1450*/  @P0 SHF.L.U32 R41, R6.reuse, 0x2, RZ ;  /* 0x0000000206290819 */ /* 0x040fe400000006ff */
[----:B------:R-:W-:Y:S02]  /*1460*/  @P0 SHF.L.U64.HI R6, R6, 0x2, R7 ;  /* 0x0000000206060819 */ /* 0x000fe40000010207 */
[----:B------:R-:W-:Y:S02]  /*1470*/  @P0 IADD3 R108, P5, R41, R108, RZ ;  /* 0x0000006c296c0210 */ /* 0x000fe40007fbe0ff */
        /* <DEDUP_REMOVED lines=25> */
[----:B------:R-:W-:-:S05]  /*1610*/  @P2 IMAD.WIDE.U32 R6, R11, R8, R6 ;  /* 0x000000080b062225 */ /* 0x000fca00078e0006 */
[----:B------:R-:W-:Y:S02]  /*1620*/  @P2 IADD3 R7, R7, R9, RZ ;  /* 0x0000000907072210 */ /* 0x000fe40007ffe0ff */
[C---:B------:R-:W-:Y:S01]  /*1630*/  @P2 SHF.L.U32 R103, R6.reuse, 0x2, RZ ;  /* 0x0000000206672819 */ /* 0x040fe200000006ff */
[----:B------:R-:W0:Y:S01]  /*1640*/  @P2 LDC.64 R8, c[0x0][0x228] ;  /* 0x00008a00ff082b82 */ /* 0x000e220000000a00 */
[----:B------:R-:W-:Y:S02]  /*1650*/  @P2 SHF.L.U64.HI R6, R6, 0x2, R7 ;  /* 0x0000000206062819 */ /* 0x000fe40000010207 */
[----:B-1----:R-:W-:-:S04]  /*1660*/  @P2 IADD3 R104, P5, R103, R104, RZ ;  /* 0x0000006867682210 */ /* 0x002fc80007fbe0ff */
[----:B------:R-:W-:Y:S01]  /*1670*/  @P2 IADD3.X R105, R6, R105, RZ, P5, !PT ;  /* 0x0000006906692210 */ /* 0x000fe20002ffe4ff */
[----:B------:R-:W1:Y:S01]  /*1680*/  LDC R7, c[0x0][0x2ac] ;  /* 0x0000ab00ff077b82 */ /* 0x000e620000000800 */
[----:B0-----:R-:W-:-:S04]  /*1690*/  @P2 IADD3 R102, P5, R103, R8, RZ ;  /* 0x0000000867662210 */ /* 0x001fc80007fbe0ff */
        /* <DEDUP_REMOVED lines=8> */
[----:B------:R-:W0:Y:S08]  /*1720*/  @P2 LDC.64 R6, c[0x0][0x288] ;  /* 0x0000a200ff062b82 */ /* 0x000e300000000a00 */
[----:B------:R-:W1:Y:S08]  /*1730*/  @P2 LDC.64 R64, c[0x0][0x230] ;  /* 0x00008c00ff402b82 */ /* 0x000e700000000a00 */
        /* <DEDUP_REMOVED lines=8> */
[C---:B------:R-:W-:Y:S02]  /*17c0*/  @P2 SHF.L.U32 R7, R6.reuse, 0x2, RZ ;  /* 0x0000000206072819 */ /* 0x040fe400000006ff */
[----:B------:R-:W-:Y:S02]  /*17d0*/  @P2 SHF.L.U64.HI R6, R6, 0x2, R9 ;  /* 0x0000000206062819 */ /* 0x000fe40000010209 */
[----:B-1----:R-:W-:Y:S02]  /*17e0*/  @P2 IADD3 R64, P5, R7, R64, RZ ;  /* 0x0000004007402210 */ /* 0x002fe40007fbe0ff */
[----:B------:R-:W-:Y:S02]  /*17f0*/  IADD3 R11, R74, 0xd0, RZ ;  /* 0x000000d04a0b7810 */ /* 0x000fe40007ffe0ff */
[----:B------:R-:W-:-:S02]  /*1800*/  @P2 IADD3.X R65, R6, R65, RZ, P5, !PT ;  /* 0x0000004106412210 */ /* 0x000fc40002ffe4ff */
[----:B--2---:R-:W-:Y:S02]  /*1810*/  @P2 IADD3 R14, P5, R7, R14, RZ ;  /* 0x0000000e070e2210 */ /* 0x004fe40007fbe0ff */
[----:B------:R-:W-:Y:S02]  /*1820*/  SHF.R.S32.HI R9, RZ, 0x1f, R11 ;  /* 0x0000001fff097819 */ /* 0x000fe4000001140b */
[----:B------:R-:W-:Y:S02]  /*1830*/  @P2 IADD3.X R15, R6, R15, RZ, P5, !PT ;  /* 0x0000000f060f2210 */ /* 0x000fe40002ffe4ff */
        /* <DEDUP_REMOVED lines=11> */
[----:B------:R-:W-:Y:S01]  /*18f0*/  @P1 IMAD.WIDE.U32 R8, R11, R6, R8 ;  /* 0x000000060b081225 */ /* 0x000fe200078e0008 */
[----:B------:R-:W-:-:S04]  /*1900*/  SHF.R.S32.HI R11, RZ, 0x1f, R13 ;  /* 0x0000001fff0b7819 */ /* 0x000fc8000001140d */
        /* <DEDUP_REMOVED lines=8> */
[C---:B------:R-:W-:Y:S02]  /*1990*/  IADD3 R8, R12.reuse, 0xe0, RZ ;  /* 0x000000e00c087810 */ /* 0x040fe40007ffe0ff */
[----:B------:R-:W-:Y:S02]  /*19a0*/  IADD3 R12, R12, 0xf0, RZ ;  /* 0x000000f00c0c7810 */ /* 0x000fe40007ffe0ff */
        /* <DEDUP_REMOVED lines=16> */
[----:B-1----:R-:W-:Y:S02]  /*1ab0*/  @P5 IADD3 R98, P6, R9, R98, RZ ;  /* 0x0000006209625210 */ /* 0x002fe40007fde0ff */
[----:B------:R-:W-:Y:S02]  /*1ac0*/  SHF.R.S32.HI R11, RZ, 0x1f, R4 ;  /* 0x0000001fff0b7819 */ /* 0x000fe40000011404 */
[----:B------:R-:W-:-:S02]  /*1ad0*/  @P5 IADD3.X R99, R10, R99, RZ, P6, !PT ;  /* 0x000000630a635210 */ /* 0x000fc400037fe4ff */
[----:B--2---:R-:W-:-:S04]  /*1ae0*/  @P5 IADD3 R62, P6, R9, R62, RZ ;  /* 0x0000003e093e5210 */ /* 0x004fc80007fde0ff */
[----:B------:R-:W-:Y:S02]  /*1af0*/  @P5 IADD3.X R63, R10, R63, RZ, P6, !PT ;  /* 0x0000003f0a3f5210 */ /* 0x000fe400037fe4ff */
        /* <DEDUP_REMOVED lines=16> */
[----:B--2---:R-:W-:Y:S02]  /*1c00*/  @P6 IADD3 R20, P0, R9, R20, RZ ;  /* 0x0000001409146210 */ /* 0x004fe40007f1e0ff */
[----:B------:R-:W0:Y:S02]  /*1c10*/  LDC.64 R8, c[0x0][0x248] ;  /* 0x00009200ff087b82 */ /* 0x000e240000000a00 */
[----:B------:R-:W-:Y:S01]  /*1c20*/  @P6 IADD3.X R21, R10, R21, RZ, P0, !PT ;  /* 0x000000150a156210 */ /* 0x000fe200007fe4ff */
[----:B0-----:R-:W-:-:S06]  /*1c30*/  IMAD.WIDE R94, R84, 0x8, R8 ;  /* 0x00000008545e7825 */ /* 0x001fcc00078e0208 */
[----:B------:R-:W2:Y:S01]  /*1c40*/  LDG.E.64 R94, desc[UR8][R94.64] ;  /* 0x000000085e5e7981 */ /* 0x000ea2000c1e1b00 */
[----:B------:R-:W-:Y:S02]  /*1c50*/  MOV R96, 0x3f800000 ;  /* 0x3f80000000607802 */ /* 0x000fe40000000f00 */
[----:B------:R-:W-:Y:S02]  /*1c60*/  CS2R R92, SRZ ;  /* 0x00000000005c7805 */ /* 0x000fe4000001ff00 */
[----:B------:R-:W-:Y:S02]  /*1c70*/  CS2R R10, SRZ ;  /* 0x00000000000a7805 */ /* 0x000fe4000001ff00 */
[----:B------:R-:W-:Y:S02]  /*1c80*/  CS2R R66, SRZ ;  /* 0x0000000000427805 */ /* 0x000fe4000001ff00 */
[----:B------:R-:W5:Y:S04]  /*1c90*/  @P2 LDG.E.64 R92, desc[UR8][R64.64] ;  /* 0x00000008405c2981 */ /* 0x000f68000c1e1b00 */
[----:B------:R0:W5:Y:S04]  /*1ca0*/  @P1 LDG.E.64 R10, desc[UR8][R6.64] ;  /* 0x00000008060a1981 */ /* 0x000168000c1e1b00 */
[----:B------:R1:W5:Y:S01]  /*1cb0*/  @P5 LDG.E.64 R66, desc[UR8][R98.64] ;  /* 0x0000000862425981 */ /* 0x000362000c1e1b00 */
[----:B0-----:R-:W-:-:S02]  /*1cc0*/  MOV R7, RZ ;  /* 0x000000ff00077202 */ /* 0x001fc40000000f00 */
[----:B------:R-:W-:Y:S02]  /*1cd0*/  MOV R6, RZ ;  /* 0x000000ff00067202 */ /* 0x000fe40000000f00 */
[----:B-1----:R-:W-:Y:S02]  /*1ce0*/  CS2R R98, SRZ ;  /* 0x0000000000627805 */ /* 0x002fe4000001ff00 */
[----:B------:R-:W-:-:S04]  /*1cf0*/  CS2R R90, SRZ ;  /* 0x00000000005a7805 */ /* 0x000fc8000001ff00 */
[----:B------:R0:W5:Y:S01]  /*1d00*/  @P3 LDG.E.64 R98, desc[UR8][R22.64] ;  /* 0x0000000816623981 */ /* 0x000162000c1e1b00 */
[----:B------:R-:W-:-:S03]  /*1d10*/  CS2R R64, SRZ ;  /* 0x0000000000407805 */ /* 0x000fc6000001ff00 */
[----:B------:R1:W5:Y:S01]  /*1d20*/  @P1 LDG.E.64 R90, desc[UR8][R16.64] ;  /* 0x00000008105a1981 */ /* 0x000362000c1e1b00 */
[----:B0-----:R-:W-:-:S03]  /*1d30*/  CS2R R22, SRZ ;  /* 0x0000000000167805 */ /* 0x001fc6000001ff00 */
[----:B------:R0:W5:Y:S01]  /*1d40*/  @P6 LDG.E.64 R64, desc[UR8][R18.64] ;  /* 0x0000000812406981 */ /* 0x000162000c1e1b00 */
[----:B-1----:R-:W-:Y:S02]  /*1d50*/  CS2R R16, SRZ ;  /* 0x0000000000107805 */ /* 0x002fe4000001ff00 */
[----:B------:R-:W-:Y:S02]  /*1d60*/  LOP3.LUT P1, RZ, R89, 0x40, RZ, 0xc0, !PT ;  /* 0x0000004059ff7812 */ /* 0x000fe4000782c0ff */
[----:B0-----:R-:W-:-:S06]  /*1d70*/  CS2R R18, SRZ ;  /* 0x0000000000127805 */ /* 0x001fcc000001ff00 */
[----:B------:R0:W5:Y:S02]  /*1d80*/  @P3 LDG.E.64 R18, desc[UR8][R56.64] ;  /* 0x0000000838123981 */ /* 0x000164000c1e1b00 */
[----:B0-----:R-:W-:-:S06]  /*1d90*/  CS2R R56, SRZ ;  /* 0x0000000000387805 */ /* 0x001fcc000001ff00 */
[----:B------:R0:W5:Y:S02]  /*1da0*/  @P1 LDG.E.64 R56, desc[UR8][R30.64] ;  /* 0x000000081e381981 */ /* 0x000164000c1e1b00 */
[----:B0-----:R-:W-:Y:S01]  /*1db0*/  CS2R R30, SRZ ;  /* 0x00000000001e7805 */ /* 0x001fe2000001ff00 */
[----:B--2---:R-:W-:-:S05]  /*1dc0*/  FFMA.FTZ R9, -R94, R94, R95 ;  /* 0x0000005e5e097223 */ /* 0x004fca000001015f */
[----:B------:R-:W-:-:S13]  /*1dd0*/  FSETP.GTU.FTZ.AND P0, PT, R9, RZ, PT ;  /* 0x000000ff0900720b */ /* 0x000fda0003f1c000 */
[----:B------:R-:W0:Y:S02]  /*1de0*/  @P0 LDC R12, c[0x0][0x250] ;  /* 0x00009400ff0c0b82 */ /* 0x000e240000000800 */
[----:B0-----:R-:W-:Y:S01]  /*1df0*/  @P0 FADD.FTZ R12, R9, R12 ;  /* 0x0000000c090c0221 */ /* 0x001fe20000010000 */
[----:B------:R-:W-:-:S03]  /*1e00*/  CS2R R8, SRZ ;  /* 0x0000000000087805 */ /* 0x000fc6000001ff00 */
[----:B------:R0:W1:Y:S01]  /*1e10*/  @P0 MUFU.RSQ R96, R12 ;  /* 0x0000000c00600308 */ /* 0x0000620000001400 */
[C---:B------:R-:W-:Y:S02]  /*1e20*/  LOP3.LUT P0, RZ, R89.reuse, 0x200, RZ, 0xc0, !PT ;  /* 0x0000020059ff7812 */ /* 0x040fe4000780c0ff */
[----:B------:R2:W5:Y:S01]  /*1e30*/  @P2 LDG.E.64 R8, desc[UR8][R14.64] ;  /* 0x000000080e082981 */ /* 0x000562000c1e1b00 */
[----:B------:R-:W-:-:S04]  /*1e40*/  LOP3.LUT P2, RZ, R89, 0x80, RZ, 0xc0, !PT ;  /* 0x0000008059ff7812 */ /* 0x000fc8000784c0ff */
[----:B------:R-:W-:Y:S02]  /*1e50*/  P2R R95, PR, RZ, 0x4 ;  /* 0x00000004ff5f7803 */ /* 0x000fe40000000000 */
[----:B------:R-:W-:-:S04]  /*1e60*/  LOP3.LUT P2, RZ, R89, 0x100, RZ, 0xc0, !PT ;  /* 0x0000010059ff7812 */ /* 0x000fc8000784c0ff */
[----:B------:R3:W5:Y:S01]  /*1e70*/  @P0 LDG.E.64 R6, desc[UR8][R60.64] ;  /* 0x000000083c060981 */ /* 0x000762000c1e1b00 */
[----:B0-----:R-:W-:Y:S02]  /*1e80*/  CS2R R12, SRZ ;  /* 0x00000000000c7805 */ /* 0x001fe4000001ff00 */
[----:B--2---:R-:W-:Y:S01]  /*1e90*/  CS2R R14, SRZ ;  /* 0x00000000000e7805 */ /* 0x004fe2000001ff00 */
[----:B------:R0:W5:Y:S05]  /*1ea0*/  @P0 LDG.E.64 R16, desc[UR8][R58.64] ;  /* 0x000000083a100981 */ /* 0x00016a000c1e1b00 */
[----:B------:R-:W5:Y:S01]  /*1eb0*/  @P2 LDG.E.64 R22, desc[UR8][R52.64] ;  /* 0x0000000834162981 */ /* 0x000f62000c1e1b00 */
[----:B---3--:R-:W-:-:S03]  /*1ec0*/  CS2R R60, SRZ ;  /* 0x00000000003c7805 */ /* 0x008fc6000001ff00 */
[----:B------:R2:W5:Y:S04]  /*1ed0*/  @P5 LDG.E.64 R12, desc[UR8][R62.64] ;  /* 0x000000083e0c5981 */ /* 0x000568000c1e1b00 */
[----:B------:R3:W5:Y:S01]  /*1ee0*/  @P2 LDG.E.64 R60, desc[UR8][R54.64] ;  /* 0x00000008363c2981 */ /* 0x000762000c1e1b00 */
[----:B------:R-:W-:Y:S02]  /*1ef0*/  ISETP.NE.AND P2, PT, R95, RZ, PT ;  /* 0x000000ff5f00720c */ /* 0x000fe40003f45270 */
[----:B0-----:R-:W-:Y:S02]  /*1f00*/  CS2R R58, SRZ ;  /* 0x00000000003a7805 */ /* 0x001fe4000001ff00 */
[----:B------:R-:W-:Y:S01]  /*1f10*/  LOP3.LUT P0, RZ, R89, 0x20, RZ, 0xc0, !PT ;  /* 0x0000002059ff7812 */ /* 0x000fe2000780c0ff */
[----:B------:R0:W5:Y:S01]  /*1f20*/  @P6 LDG.E.64 R14, desc[UR8][R20.64] ;  /* 0x00000008140e6981 */ /* 0x000162000c1e1b00 */
[----:B--2---:R-:W-:-:S02]  /*1f30*/  CS2R R62, SRZ ;  /* 0x00000000003e7805 */ /* 0x004fc4000001ff00 */
[C---:B------:R-:W-:Y:S02]  /*1f40*/  LOP3.LUT P6, RZ, R89.reuse, 0x10, RZ, 0xc0, !PT ;  /* 0x0000001059ff7812 */ /* 0x040fe400078cc0ff */
[----:B------:R-:W-:Y:S02]  /*1f50*/  LOP3.LUT P5, RZ, R89, 0x8, RZ, 0xc0, !PT ;  /* 0x0000000859ff7812 */ /* 0x000fe400078ac0ff */
[----:B---3--:R-:W-:Y:S01]  /*1f60*/  CS2R R54, SRZ ;  /* 0x0000000000367805 */ /* 0x008fe2000001ff00 */
[----:B------:R2:W5:Y:S01]  /*1f70*/  @P4 LDG.E.64 R62, desc[UR8][R24.64] ;  /* 0x00000008183e4981 */ /* 0x000562000c1e1b00 */
[----:B0-----:R-:W-:-:S03]  /*1f80*/  CS2R R20, SRZ ;  /* 0x0000000000147805 */ /* 0x001fc6000001ff00 */
[----:B------:R0:W5:Y:S04]  /*1f90*/  @P2 LDG.E.64 R58, desc[UR8][R28.64] ;  /* 0x000000081c3a2981 */ /* 0x000168000c1e1b00 */
[----:B------:R3:W5:Y:S01]  /*1fa0*/  @P4 LDG.E.64 R20, desc[UR8][R26.64] ;  /* 0x000000081a144981 */ /* 0x000762000c1e1b00 */
[----:B--2---:R-:W-:-:S03]  /*1fb0*/  CS2R R24, SRZ ;  /* 0x0000000000187805 */ /* 0x004fc6000001ff00 */
[----:B------:R-:W5:Y:S01]  /*1fc0*/  @P0 LDG.E.64 R54, desc[UR8][R48.64] ;  /* 0x0000000830360981 */ /* 0x000f62000c1e1b00 */
[----:B0-----:R-:W-:-:S03]  /*1fd0*/  CS2R R28, SRZ ;  /* 0x00000000001c7805 */ /* 0x001fc6000001ff00 */
[----:B------:R0:W5:Y:S01]  /*1fe0*/  @P2 LDG.E.64 R24, desc[UR8][R50.64] ;  /* 0x0000000832182981 */ /* 0x000162000c1e1b00 */
[----:B---3--:R-:W-:Y:S02]  /*1ff0*/  CS2R R26, SRZ ;  /* 0x00000000001a7805 */ /* 0x008fe4000001ff00 */
[----:B------:R-:W-:Y:S01]  /*2000*/  ISETP.NE.AND P2, PT, R110, RZ, PT ;  /* 0x000000ff6e00720c */ /* 0x000fe20003f45270 */
[----:B------:R-:W5:Y:S01]  /*2010*/  @P0 LDG.E.64 R28, desc[UR8][R46.64] ;  /* 0x000000082e1c0981 */ /* 0x000f62000c1e1b00 */
[----:B------:R-:W-:-:S03]  /*2020*/  ISETP.NE.AND P0, PT, R0, RZ, PT ;  /* 0x000000ff0000720c */ /* 0x000fc60003f05270 */
[----:B------:R2:W5:Y:S01]  /*2030*/  @P1 LDG.E.64 R26, desc[UR8][R32.64] ;  /* 0x00000008201a1981 */ /* 0x000562000c1e1b00 */
[----:B------:R-:W-:Y:S02]  /*2040*/  ISETP.NE.AND P1, PT, R97, RZ, PT ;  /* 0x000000ff6100720c */ /* 0x000fe40003f25270 */
[----:B0-----:R-:W-:Y:S02]  /*2050*/  CS2R R50, SRZ ;  /* 0x0000000000327805 */ /* 0x001fe4000001ff00 */
[----:B------:R-:W-:Y:S01]  /*2060*/  CS2R R48, SRZ ;  /* 0x0000000000307805 */ /* 0x000fe2000001ff00 */
[----:B------:R0:W5:Y:S04]  /*2070*/  @P6 LDG.E.64 R30, desc[UR8][R44.64] ;  /* 0x000000082c1e6981 */ /* 0x000168000c1e1b00 */
[----:B------:R3:W5:Y:S01]  /*2080*/  @P5 LDG.E.64 R50, desc[UR8][R36.64] ;  /* 0x0000000824325981 */ /* 0x000762000c1e1b00 */
[----:B--2---:R-:W-:-:S03]  /*2090*/  CS2R R32, SRZ ;  /* 0x0000000000207805 */ /* 0x004fc6000001ff00 */
[----:B------:R-:W5:Y:S01]  /*20a0*/  @P0 LDG.E.64 R48, desc[UR8][R108.64] ;  /* 0x000000086c300981 */ /* 0x000f62000c1e1b00 */
[----:B0-----:R-:W-:-:S03]  /*20b0*/  CS2R R44, SRZ ;  /* 0x00000000002c7805 */ /* 0x001fc6000001ff00 */
[----:B------:R0:W5:Y:S01]  /*20c0*/  @P5 LDG.E.64 R32, desc[UR8][R38.64] ;  /* 0x0000000826205981 */ /* 0x000162000c1e1b00 */
[----:B---3--:R-:W-:-:S03]  /*20d0*/  CS2R R36, SRZ ;  /* 0x0000000000247805 */ /* 0x008fc6000001ff00 */
[----:B------:R-:W5:Y:S04]  /*20e0*/  @P2 LDG.E.64 R44, desc[UR8][R104.64] ;  /* 0x00000008682c2981 */ /* 0x000f68000c1e1b00 */
[----:B------:R-:W5:Y:S01]  /*20f0*/  @P1 LDG.E.64 R36, desc[UR8][R106.64] ;  /* 0x000000086a241981 */ /* 0x000f62000c1e1b00 */
[----:B0-----:R-:W-:-:S06]  /*2100*/  CS2R R38, SRZ ;  /* 0x0000000000267805 */ /* 0x001fcc000001ff00 */
[----:B------:R-:W5:Y:S01]  /*2110*/  @P2 LDG.E.64 R38, desc[UR8][R102.64] ;  /* 0x0000000866262981 */ /* 0x000f62000c1e1b00 */
[----:B------:R-:W-:Y:S02]  /*2120*/  ISETP.GT.U32.AND P5, PT, R88, 0x1ff, PT ;  /* 0x000001ff5800780c */ /* 0x000fe40003fa4070 */
[----:B------:R-:W-:Y:S02]  /*2130*/  CS2R R52, SRZ ;  /* 0x0000000000347805 */ /* 0x000fe4000001ff00 */
[----:B------:R-:W-:-:S04]  /*2140*/  CS2R R46, SRZ ;  /* 0x00000000002e7805 */ /* 0x000fc8000001ff00 */
[----:B------:R0:W5:Y:S01]  /*2150*/  @P6 LDG.E.64 R52, desc[UR8][R34.64] ;  /* 0x0000000822346981 */ /* 0x000162000c1e1b00 */
[----:B------:R-:W-:Y:S03]  /*2160*/  BSSY B0, `(.L_x_2167) ;  /* 0x0000012000007945 */ /* 0x000fe60003800000 */
[----:B------:R2:W5:Y:S01]  /*2170*/  @P1 LDG.E.64 R46, desc[UR8][R42.64] ;  /* 0x000000082a2e1981 */ /* 0x000562000c1e1b00 */
[----:B0-----:R-:W-:Y:S02]  /*2180*/  CS2R R34, SRZ ;  /* 0x0000000000227805 */ /* 0x001fe4000001ff00 */
[----:B--2---:R-:W-:-:S04]  /*2190*/  CS2R R42, SRZ ;  /* 0x00000000002a7805 */ /* 0x004fc8000001ff00 */
[----:B------:R0:W5:Y:S02]  /*21a0*/  @P0 LDG.E.64 R34, desc[UR8][R40.64] ;  /* 0x0000000828220981 */ /* 0x000164000c1e1b00 */
[----:B0-----:R-:W-:Y:S01]  /*21b0*/  CS2R R40, SRZ ;  /* 0x0000000000287805 */ /* 0x001fe2000001ff00 */
        /* <DEDUP_REMOVED lines=12> */
.L_x_2168:
[----:B------:R-:W-:Y:S05]  /*2280*/  BSYNC B0 ;  /* 0x0000000000007941 */ /* 0x000fea0003800000 */
.L_x_2167:
[----:B------:R-:W-:Y:S01]  /*2290*/  ISETP.NE.AND P5, PT, RZ, UR7, PT ;  /* 0x00000007ff007c0c */ /* 0x000fe2000bfa5270 */
[C---:B-----5:R-:W-:Y:S01]  /*22a0*/  FADD.FTZ R95, -R94.reuse, R6 ;  /* 0x000000065e5f7221 */ /* 0x060fe20000010100 */
[C---:B------:R-:W-:Y:S01]  /*22b0*/  FADD.FTZ R7, -R94.reuse, R7 ;  /* 0x000000075e077221 */ /* 0x040fe20000010100 */
        /* <DEDUP_REMOVED lines=28> */
.L_x_2169:
[----:B------:R-:W-:Y:S01]  /*2480*/  FMUL.FTZ R98, R106, R40 ;  /* 0x000000286a627220 */ /* 0x000fe20000410000 */
[----:B------:R-:W-:Y:S01]  /*2490*/  MOV R103, R19 ;  /* 0x0000001300677202 */ /* 0x000fe20000000f00 */
[----:B------:R-:W-:Y:S01]  /*24a0*/  FMUL.FTZ R7, R107, R96 ;  /* 0x000000606b077220 */ /* 0x000fe20000410000 */
[----:B------:R-:W-:Y:S01]  /*24b0*/  FMUL.FTZ R97, R105, R41 ;  /* 0x0000002969617220 */ /* 0x000fe20000410000 */
[----:B0-----:R-:W-:Y:S01]  /*24c0*/  FFMA.FTZ R101, R95, R98, RZ ;  /* 0x000000625f657223 */ /* 0x001fe200000100ff */
        /* <DEDUP_REMOVED lines=21> */
.L_x_2170:
[----:B------:R-:W-:Y:S01]  /*2620*/  FFMA.FTZ R102, R0, R97, R101 ;  /* 0x0000006100667223 */ /* 0x000fe20000010065 */
[----:B------:R-:W-:Y:S01]  /*2630*/  FMUL.FTZ R100, R104, R40 ;  /* 0x0000002868647220 */ /* 0x000fe20000410000 */
[----:B------:R-:W-:Y:S01]  /*2640*/  FADD.FTZ R97, R97, R98 ;  /* 0x0000006261617221 */ /* 0x000fe20000010000 */
[C---:B------:R-:W-:Y:S01]  /*2650*/  FADD.FTZ R107, -R94.reuse, R63 ;  /* 0x0000003f5e6b7221 */ /* 0x040fe20000010100 */
[----:B------:R-:W-:Y:S01]  /*2660*/  MOV R63, R20 ;  /* 0x00000014003f7202 */ /* 0x000fe20000000f00 */
[----:B------:R-:W-:Y:S01]  /*2670*/  FFMA.FTZ R99, R7, R100, R102 ;  /* 0x0000006407637223 */ /* 0x000fe20000010066 */
[----:B------:R-:W-:Y:S01]  /*2680*/  FADD.FTZ R100, R97, R100 ;  /* 0x0000006461647221 */ /* 0x000fe20000010000 */
[----:B------:R-:W-:Y:S01]  /*2690*/  FADD.FTZ R97, -R94, R62 ;  /* 0x0000003e5e617221 */ /* 0x000fe20000010100 */
[----:B------:R-:W-:Y:S01]  /*26a0*/  MOV R62, R21 ;  /* 0x00000015003e7202 */ /* 0x000fe20000000f00 */
[----:B------:R-:W-:Y:S01]  /*26b0*/  FMUL.FTZ R101, R103, R41 ;  /* 0x0000002967657220 */ /* 0x000fe20000410000 */
        /* <DEDUP_REMOVED lines=17> */
[----:B------:R-:W-:-:S03]  /*27d0*/  FMUL.FTZ R110, R21, R110 ;  /* 0x0000006e156e7220 */ /* 0x000fc60000410000 */
[----:B------:R-:W-:Y:S01]  /*27e0*/  FFMA.FTZ R113, R63, R112, 1 ;  /* 0x3f8000003f717423 */ /* 0x000fe20000010070 */
[----:B------:R-:W-:-:S03]  /*27f0*/  FMUL.FTZ R63, R111, R62 ;  /* 0x0000003e6f3f7220 */ /* 0x000fc60000410000 */
[----:B------:R-:W-:-:S07]  /*2800*/  FMUL.FTZ R62, R110, R113 ;  /* 0x000000716e3e7220 */ /* 0x000fce0000410000 */
.L_x_2171:
        /* <DEDUP_REMOVED lines=31> */
.L_x_2172:
        /* <DEDUP_REMOVED lines=31> */
.L_x_2173:
[----:B------:R-:W-:Y:S01]  /*2bf0*/  FFMA.FTZ R112, R100, R109, R107 ;  /* 0x0000006d64707223 */ /* 0x000fe2000001006b */
[----:B------:R-:W-:Y:S01]  /*2c00*/  FMUL.FTZ R110, R59, R40 ;  /* 0x000000283b6e7220 */ /* 0x000fe20000410000 */
[----:B------:R-:W-:Y:S01]  /*2c10*/  FADD.FTZ R109, R109, R108 ;  /* 0x0000006c6d6d7221 */ /* 0x000fe20000010000 */
[C---:B------:R-:W-:Y:S01]  /*2c20*/  FADD.FTZ R119, -R94.reuse, R56 ;  /* 0x000000385e777221 */ /* 0x040fe20000010100 */
[C---:B------:R-:W-:Y:S01]  /*2c30*/  FADD.FTZ R118, -R94.reuse, R57 ;  /* 0x000000395e767221 */ /* 0x040fe20000010100 */
[----:B------:R-:W-:Y:S01]  /*2c40*/  FFMA.FTZ R107, R101, R110, R112 ;  /* 0x0000006e656b7223 */ /* 0x000fe20000010070 */
[C---:B------:R-:W-:Y:S01]  /*2c50*/  FADD.FTZ R112, -R94.reuse, R51 ;  /* 0x000000335e707221 */ /* 0x040fe20000010100 */
[----:B------:R-:W-:Y:S01]  /*2c60*/  FADD.FTZ R51, -R94, R44 ;  /* 0x0000002c5e337221 */ /* 0x000fe20000010100 */
[----:B------:R-:W-:Y:S01]  /*2c70*/  FADD.FTZ R108, R109, R110 ;  /* 0x0000006e6d6c7221 */ /* 0x000fe20000010000 */
[----:B------:R-:W-:Y:S01]  /*2c80*/  FMUL.FTZ R44, R58, R41 ;  /* 0x000000293a2c7220 */ /* 0x000fe20000410000 */
[C---:B------:R-:W-:Y:S01]  /*2c90*/  FADD.FTZ R113, -R94.reuse, R50 ;  /* 0x000000325e717221 */ /* 0x040fe20000010100 */
[C---:B------:R-:W-:Y:S01]  /*2ca0*/  FADD.FTZ R116, -R94.reuse, R55 ;  /* 0x000000375e747221 */ /* 0x040fe20000010100 */
[C---:B------:R-:W-:Y:S01]  /*2cb0*/  FADD.FTZ R114, -R94.reuse, R53 ;  /* 0x000000355e727221 */ /* 0x040fe20000010100 */
[C---:B------:R-:W-:Y:S01]  /*2cc0*/  FADD.FTZ R111, -R94.reuse, R48 ;  /* 0x000000305e6f7221 */ /* 0x040fe20000010100 */
[----:B------:R-:W-:Y:S01]  /*2cd0*/  FADD.FTZ R109, -R94, R46 ;  /* 0x0000002e5e6d7221 */ /* 0x000fe20000010100 */
[----:B------:R-:W-:Y:S01]  /*2ce0*/  FFMA.FTZ R50, R102, R44, R107 ;  /* 0x0000002c66327223 */ /* 0x000fe2000001006b */
[----:B------:R-:W-:Y:S01]  /*2cf0*/  FADD.FTZ R108, R44, R108 ;  /* 0x0000006c2c6c7221 */ /* 0x000fe20000010000 */
[C---:B------:R-:W-:Y:S01]  /*2d00*/  FADD.FTZ R117, -R94.reuse, R54 ;  /* 0x000000365e757221 */ /* 0x040fe20000010100 */
        /* <DEDUP_REMOVED lines=11> */
[----:B------:R-:W-:Y:S01]  /*2dc0*/  FADD.FTZ R65, -R94, R65 ;  /* 0x000000415e417221 */ /* 0x000fe20000010100 */
[----:B------:R-:W-:Y:S01]  /*2dd0*/  MOV R46, R26 ;  /* 0x0000001a002e7202 */ /* 0x000fe20000000f00 */
[----:B------:R-:W-:Y:S01]  /*2de0*/  FMUL.FTZ R119, R119, R96 ;  /* 0x0000006077777220 */ /* 0x000fe20000410000 */
[----:B------:R-:W-:Y:S01]  /*2df0*/  MOV R44, R27 ;  /* 0x0000001b002c7202 */ /* 0x000fe20000000f00 */
        /* <DEDUP_REMOVED lines=22> */
.L_x_2174:
[----:B------:R-:W-:Y:S01]  /*2f60*/  FMUL.FTZ R52, R46, R40 ;  /* 0x000000282e347220 */ /* 0x000fe20000410000 */
[----:B------:R-:W-:Y:S01]  /*2f70*/  FADD.FTZ R56, R107, R104 ;  /* 0x000000686b387221 */ /* 0x000fe20000010000 */
[----:B------:R-:W-:Y:S01]  /*2f80*/  FMUL.FTZ R66, R44, R41 ;  /* 0x000000292c427220 */ /* 0x000fe20000410000 */
[----:B------:R-:W-:Y:S01]  /*2f90*/  FFMA.FTZ R48, R7, R104, R48 ;  /* 0x0000006807307223 */ /* 0x000fe20000010030 */
[----:B------:R-:W-:Y:S01]  /*2fa0*/  FFMA.FTZ R107, R119, R52, R50 ;  /* 0x00000034776b7223 */ /* 0x000fe20000010032 */
[----:B------:R-:W-:Y:S01]  /*2fb0*/  FADD.FTZ R108, R108, R52 ;  /* 0x000000346c6c7221 */ /* 0x000fe20000010000 */
[----:B------:R-:W-:Y:S01]  /*2fc0*/  FFMA.FTZ R52, R0, R105, RZ ;  /* 0x0000006900347223 */ /* 0x000fe200000100ff */
[----:B------:R-:W-:Y:S01]  /*2fd0*/  FADD.FTZ R50, RZ, R105 ;  /* 0x00000069ff327221 */ /* 0x000fe20000010000 */
[----:B------:R-:W-:Y:S01]  /*2fe0*/  FFMA.FTZ R64, R118, R66, R107 ;  /* 0x0000004276407223 */ /* 0x000fe2000001006b */
[----:B------:R-:W-:Y:S01]  /*2ff0*/  FADD.FTZ R66, R66, R108 ;  /* 0x0000006c42427221 */ /* 0x000fe20000010000 */
[----:B------:R-:W-:Y:S01]  /*3000*/  FFMA.FTZ R105, R6, R103, R52 ;  /* 0x0000006706697223 */ /* 0x000fe20000010034 */
[----:B------:R-:W-:Y:S01]  /*3010*/  FADD.FTZ R103, R50, R103 ;  /* 0x0000006732677221 */ /* 0x000fe20000010000 */
[----:B------:R-:W-:Y:S01]  /*3020*/  MOV R54, R28 ;  /* 0x0000001c00367202 */ /* 0x000fe20000000f00 */
[-C--:B------:R-:W-:Y:S01]  /*3030*/  FMUL.FTZ R117, R117, R96.reuse ;  /* 0x0000006075757220 */ /* 0x080fe20000410000 */
[----:B------:R-:W-:Y:S01]  /*3040*/  MOV R52, R29 ;  /* 0x0000001d00347202 */ /* 0x000fe20000000f00 */
        /* <DEDUP_REMOVED lines=14> */
[----:B------:R-:W-:-:S04]  /*3130*/  FFMA.FTZ R104, R52, R104, 1 ;  /* 0x3f80000034687423 */ /* 0x000fc80000010068 */
[----:B------:R-:W-:Y:S01]  /*3140*/  FMUL.FTZ R54, R54, R104 ;  /* 0x0000006836367220 */ /* 0x000fe20000410000 */
[----:B-1----:R-:W-:-:S04]  /*3150*/  FADD.FTZ R52, -R94, 1 ;  /* 0x3f8000005e347421 */ /* 0x002fc80000010100 */
[----:B------:R-:W-:Y:S01]  /*3160*/  FFMA.FTZ R50, R50, R52, 1 ;  /* 0x3f80000032327423 */ /* 0x000fe20000010034 */
[----:B------:R-:W-:-:S04]  /*3170*/  FMUL.FTZ R52, R29, R94 ;  /* 0x0000005e1d347220 */ /* 0x000fc80000410000 */
[----:B------:R-:W-:-:S07]  /*3180*/  FMUL.FTZ R52, R52, R50 ;  /* 0x0000003234347220 */ /* 0x000fce0000410000 */
.L_x_2175:
[----:B------:R-:W-:Y:S01]  /*3190*/  FMUL.FTZ R107, R54, R40 ;  /* 0x00000028366b7220 */ /* 0x000fe20000410000 */
[----:B------:R-:W-:Y:S01]  /*31a0*/  FADD.FTZ R50, R56, R63 ;  /* 0x0000003f38327221 */ /* 0x000fe20000010000 */
[----:B------:R-:W-:Y:S01]  /*31b0*/  FFMA.FTZ R48, R97, R63, R48 ;  /* 0x0000003f61307223 */ /* 0x000fe20000010030 */
[----:B------:R-:W-:Y:S01]  /*31c0*/  FADD.FTZ R103, R103, R62 ;  /* 0x0000003e67677221 */ /* 0x000fe20000010000 */
[----:B------:R-:W-:Y:S01]  /*31d0*/  FFMA.FTZ R63, R117, R107, R64 ;  /* 0x0000006b753f7223 */ /* 0x000fe20000010040 */
[----:B------:R-:W-:Y:S01]  /*31e0*/  FADD.FTZ R107, R66, R107 ;  /* 0x0000006b426b7221 */ /* 0x000fe20000010000 */
[----:B------:R-:W-:Y:S01]  /*31f0*/  FMUL.FTZ R66, R52, R41 ;  /* 0x0000002934427220 */ /* 0x000fe20000410000 */
[----:B------:R-:W-:Y:S01]  /*3200*/  FFMA.FTZ R105, R98, R62, R105 ;  /* 0x0000003e62697223 */ /* 0x000fe20000010069 */
[----:B------:R-:W-:Y:S01]  /*3210*/  MOV R62, R31 ;  /* 0x0000001f003e7202 */ /* 0x000fe20000000f00 */
[----:B------:R-:W-:Y:S01]  /*3220*/  FMUL.FTZ R115, R115, R96 ;  /* 0x0000006073737220 */ /* 0x000fe20000410000 */
[----:B------:R-:W-:Y:S01]  /*3230*/  FFMA.FTZ R64, R116, R66, R63 ;  /* 0x0000004274407223 */ /* 0x000fe2000001003f */
[----:B------:R-:W-:Y:S01]  /*3240*/  FADD.FTZ R66, R66, R107 ;  /* 0x0000006b42427221 */ /* 0x000fe20000010000 */
        /* <DEDUP_REMOVED lines=21> */
.L_x_2176:
[----:B------:R-:W-:Y:S01]  /*33a0*/  FMUL.FTZ R107, R63, R40 ;  /* 0x000000283f6b7220 */ /* 0x000fe20000410000 */
[----:B------:R-:W-:Y:S01]  /*33b0*/  FADD.FTZ R56, R50, R61 ;  /* 0x0000003d32387221 */ /* 0x000fe20000010000 */
[----:B------:R-:W-:Y:S01]  /*33c0*/  FFMA.FTZ R90, R99, R61, R48 ;  /* 0x0000003d635a7223 */ /* 0x000fe20000010030 */
[----:B------:R-:W-:Y:S01]  /*33d0*/  FADD.FTZ R103, R103, R60 ;  /* 0x0000003c67677221 */ /* 0x000fe20000010000 */
[----:B------:R-:W-:Y:S01]  /*33e0*/  FFMA.FTZ R61, R115, R107, R64 ;  /* 0x0000006b733d7223 */ /* 0x000fe20000010040 */
[----:B------:R-:W-:Y:S01]  /*33f0*/  FMUL.FTZ R64, R62, R41 ;  /* 0x000000293e407220 */ /* 0x000fe20000410000 */
[----:B------:R-:W-:Y:S01]  /*3400*/  FADD.FTZ R107, R66, R107 ;  /* 0x0000006b426b7221 */ /* 0x000fe20000010000 */
[----:B------:R-:W-:Y:S01]  /*3410*/  FFMA.FTZ R105, R100, R60, R105 ;  /* 0x0000003c64697223 */ /* 0x000fe20000010069 */
[----:B------:R-:W-:Y:S01]  /*3420*/  MOV R50, R32 ;  /* 0x0000002000327202 */ /* 0x000fe20000000f00 */
[----:B------:R-:W-:Y:S01]  /*3430*/  FFMA.FTZ R60, R114, R64, R61 ;  /* 0x00000040723c7223 */ /* 0x000fe2000001003d */
[----:B------:R-:W-:Y:S01]  /*3440*/  FADD.FTZ R64, R64, R107 ;  /* 0x0000006b40407221 */ /* 0x000fe20000010000 */
[----:B------:R-:W-:Y:S01]  /*3450*/  MOV R48, R33 ;  /* 0x0000002100307202 */ /* 0x000fe20000000f00 */
        /* <DEDUP_REMOVED lines=21> */
.L_x_2177:
[----:B------:R-:W-:Y:S01]  /*35b0*/  FMUL.FTZ R107, R50, R40 ;  /* 0x00000028326b7220 */ /* 0x000fe20000410000 */
[----:B------:R-:W-:Y:S01]  /*35c0*/  FADD.FTZ R61, R56, R59 ;  /* 0x0000003b383d7221 */ /* 0x000fe20000010000 */
[----:B------:R-:W-:Y:S01]  /*35d0*/  FFMA.FTZ R90, R101, R59, R90 ;  /* 0x0000003b655a7223 */ /* 0x000fe2000001005a */
[----:B------:R-:W-:Y:S01]  /*35e0*/  FMUL.FTZ R56, R48, R41 ;  /* 0x0000002930387220 */ /* 0x000fe20000410000 */
[----:B------:R-:W-:Y:S01]  /*35f0*/  FFMA.FTZ R59, R113, R107, R60 ;  /* 0x0000006b713b7223 */ /* 0x000fe2000001003c */
[----:B------:R-:W-:Y:S01]  /*3600*/  FADD.FTZ R107, R64, R107 ;  /* 0x0000006b406b7221 */ /* 0x000fe20000010000 */
[----:B------:R-:W-:Y:S01]  /*3610*/  FADD.FTZ R103, R103, R58 ;  /* 0x0000003a67677221 */ /* 0x000fe20000010000 */
[----:B------:R-:W-:Y:S01]  /*3620*/  FFMA.FTZ R105, R102, R58, R105 ;  /* 0x0000003a66697223 */ /* 0x000fe20000010069 */
        /* <DEDUP_REMOVED lines=25> */
.L_x_2178:
        /* <DEDUP_REMOVED lines=33> */
.L_x_2179:
[----:B------:R-:W-:Y:S01]  /*39d0*/  FMUL.FTZ R66, R46, R40 ;  /* 0x000000282e427220 */ /* 0x000fe20000410000 */
[----:B------:R-:W-:Y:S01]  /*39e0*/  FMUL.FTZ R59, R44, R41 ;  /* 0x000000292c3b7220 */ /* 0x000fe20000410000 */
        /* <DEDUP_REMOVED lines=31> */
.L_x_2180:
        /* <DEDUP_REMOVED lines=8> */
[-C--:B------:R-:W-:Y:S01]  /*3c60*/  FMUL.FTZ R105, R53, R96.reuse ;  /* 0x0000006035697220 */ /* 0x080fe20000410000 */
[----:B------:R-:W-:Y:S01]  /*3c70*/  FMUL.FTZ R104, R93, R96 ;  /* 0x000000605d687220 */ /* 0x000fe20000410000 */
[----:B------:R-:W-:Y:S01]  /*3c80*/  FFMA.FTZ R60, R106, R54, R63 ;  /* 0x000000366a3c7223 */ /* 0x000fe2000001003f */
[----:B------:R-:W-:Y:S01]  /*3c90*/  FADD.FTZ R62, R54, R59 ;  /* 0x0000003b363e7221 */ /* 0x000fe20000010000 */
[----:B------:R-:W-:-:S02]  /*3ca0*/  MOV R59, R8 ;  /* 0x00000008003b7202 */ /* 0x000fc40000000f00 */
[----:B------:R-:W-:Y:S01]  /*3cb0*/  MOV R54, R9 ;  /* 0x0000000900367202 */ /* 0x000fe20000000f00 */
        /* <DEDUP_REMOVED lines=14> */
[----:B-1----:R-:W-:-:S03]  /*3da0*/  FADD.FTZ R90, -R66, 1 ;  /* 0x3f800000425a7421 */ /* 0x002fc60000010100 */
[----:B------:R-:W-:Y:S01]  /*3db0*/  FMUL.FTZ R59, R59, R54 ;  /* 0x000000363b3b7220 */ /* 0x000fe20000410000 */
[----:B------:R-:W-:Y:S01]  /*3dc0*/  FFMA.FTZ R90, R53, R90, 1 ;  /* 0x3f800000355a7423 */ /* 0x000fe2000001005a */
[----:B------:R-:W-:-:S04]  /*3dd0*/  FMUL.FTZ R53, R9, R66 ;  /* 0x0000004209357220 */ /* 0x000fc80000410000 */
[----:B------:R-:W-:-:S07]  /*3de0*/  FMUL.FTZ R54, R53, R90 ;  /* 0x0000005a35367220 */ /* 0x000fce0000410000 */
.L_x_2181:
[----:B------:R-:W-:Y:S01]  /*3df0*/  FMUL.FTZ R53, R59, R40 ;  /* 0x000000283b357220 */ /* 0x000fe20000410000 */
[-C--:B------:R-:W-:Y:S01]  /*3e00*/  FMUL.FTZ R103, R55, R96.reuse ;  /* 0x0000006037677220 */ /* 0x080fe20000410000 */
[----:B------:R-:W-:Y:S01]  /*3e10*/  FMUL.FTZ R94, R91, R96 ;  /* 0x000000605b5e7220 */ /* 0x000fe20000410000 */
[----:B------:R-:W-:Y:S01]  /*3e20*/  MOV R55, R10 ;  /* 0x0000000a00377202 */ /* 0x000fe20000000f00 */
[----:B------:R-:W-:Y:S01]  /*3e30*/  FFMA.FTZ R63, R105, R53, R60 ;  /* 0x00000035693f7223 */ /* 0x000fe2000001003c */
[----:B------:R-:W-:Y:S01]  /*3e40*/  FADD.FTZ R53, R62, R53 ;  /* 0x000000353e357221 */ /* 0x000fe20000010000 */
[----:B------:R-:W-:-:S04]  /*3e50*/  FMUL.FTZ R62, R54, R41 ;  /* 0x00000029363e7220 */ /* 0x000fc80000410000 */
[----:B------:R-:W-:Y:S01]  /*3e60*/  FFMA.FTZ R60, R104, R62, R63 ;  /* 0x0000003e683c7223 */ /* 0x000fe2000001003f */
[----:B------:R-:W-:Y:S01]  /*3e70*/  FADD.FTZ R62, R62, R53 ;  /* 0x000000353e3e7221 */ /* 0x000fe20000010000 */
        /* <DEDUP_REMOVED lines=20> */
.L_x_2182:
        /* <DEDUP_REMOVED lines=29> */
.L_x_2183:
[----:B------:R-:W-:Y:S01]  /*4190*/  FMUL.FTZ R64, R60, R40 ;  /* 0x000000283c407220 */ /* 0x000fe20000410000 */
[----:B------:R-:W-:Y:S01]  /*41a0*/  FMUL.FTZ R66, R57, R41 ;  /* 0x0000002939427220 */ /* 0x000fe20000410000 */
[-C--:B------:R-:W-:Y:S01]  /*41b0*/  FMUL.FTZ R91, R121, R96.reuse ;  /* 0x00000060795b7220 */ /* 0x080fe20000410000 */
[----:B------:R-:W-:Y:S01]  /*41c0*/  FMUL.FTZ R90, R65, R96 ;  /* 0x00000060415a7220 */ /* 0x000fe20000410000 */
[----:B------:R-:W-:Y:S01]  /*41d0*/  FFMA.FTZ R67, R93, R64, R62 ;  /* 0x000000405d437223 */ /* 0x000fe2000001003e */
[----:B------:R-:W-:Y:S01]  /*41e0*/  FADD.FTZ R63, R63, R64 ;  /* 0x000000403f3f7221 */ /* 0x000fe20000010000 */
[----:B------:R-:W-:Y:S02]  /*41f0*/  MOV R62, R15 ;  /* 0x0000000f003e7202 */ /* 0x000fe40000000f00 */
[----:B------:R-:W-:Y:S01]  /*4200*/  FFMA.FTZ R64, R92, R66, R67 ;  /* 0x000000425c407223 */ /* 0x000fe20000010043 */
[----:B------:R-:W-:Y:S01]  /*4210*/  FADD.FTZ R66, R66, R63 ;  /* 0x0000003f42427221 */ /* 0x000fe20000010000 */
[----:B------:R-:W-:Y:S01]  /*4220*/  MOV R63, R14 ;  /* 0x0000000e003f7202 */ /* 0x000fe20000000f00 */
        /* <DEDUP_REMOVED lines=8> */
[----:B------:R-:W-:Y:S01]  /*42b0*/  FFMA.FTZ R65, R65, R62, 1 ;  /* 0x3f80000041417423 */ /* 0x000fe2000001003e */
[----:B------:R-:W-:-:S03]  /*42c0*/  FFMA.FTZ R62, R90, R41, R43 ;  /* 0x000000295a3e7223 */ /* 0x000fc6000001002b */
[----:B------:R-:W-:Y:S01]  /*42d0*/  FMUL.FTZ R63, R63, R65 ;  /* 0x000000413f3f7220 */ /* 0x000fe20000410000 */
[----:B------:R-:W-:-:S06]  /*42e0*/  FMUL.FTZ R67, R62, -1.4426950216293334961 ;  /* 0xbfb8aa3b3e437820 */ /* 0x000fcc0000410000 */
[----:B------:R-:W0:Y:S02]  /*42f0*/  MUFU.EX2 R67, R67 ;  /* 0x0000004300437308 */ /* 0x000e240000000800 */
[----:B0-----:R-:W-:-:S06]  /*4300*/  FADD.FTZ R67, R67, 1 ;  /* 0x3f80000043437421 */ /* 0x001fcc0000010000 */
[----:B------:R-:W0:Y:S02]  /*4310*/  MUFU.RCP R67, R67 ;  /* 0x0000004300437308 */ /* 0x000e240000001000 */
[----:B0-----:R-:W-:-:S04]  /*4320*/  FADD.FTZ R65, -R67, 1 ;  /* 0x3f80000043417421 */ /* 0x001fc80000010100 */
[----:B------:R-:W-:Y:S01]  /*4330*/  FFMA.FTZ R65, R62, R65, 1 ;  /* 0x3f8000003e417423 */ /* 0x000fe20000010041 */
[----:B------:R-:W-:-:S04]  /*4340*/  FMUL.FTZ R62, R15, R67 ;  /* 0x000000430f3e7220 */ /* 0x000fc80000410000 */
[----:B------:R-:W-:-:S07]  /*4350*/  FMUL.FTZ R62, R62, R65 ;  /* 0x000000413e3e7220 */ /* 0x000fce0000410000 */
.L_x_2184:
[----:B------:R-:W-:Y:S01]  /*4360*/  FMUL.FTZ R65, R63, R40 ;  /* 0x000000283f417220 */ /* 0x000fe20000410000 */
[----:B------:R-:W-:Y:S01]  /*4370*/  ISETP.GT.AND P5, PT, R79, 0x1e, PT ;  /* 0x0000001e4f00780c */ /* 0x000fe20003fa4270 */
[----:B------:R-:W-:Y:S01]  /*4380*/  FFMA.FTZ R52, R113, R50, R52 ;  /* 0x0000003271347223 */ /* 0x000fe20000010034 */
[----:B------:R-:W-:Y:S01]  /*4390*/  FFMA.FTZ R61, R112, R48, R61 ;  /* 0x00000030703d7223 */ /* 0x000fe2000001003d */
[----:B------:R-:W-:Y:S01]  /*43a0*/  FFMA.FTZ R67, R91, R65, R64 ;  /* 0x000000415b437223 */ /* 0x000fe20000010040 */
[----:B------:R-:W-:Y:S01]  /*43b0*/  FMUL.FTZ R64, R62, R41 ;  /* 0x000000293e407220 */ /* 0x000fe20000410000 */
[----:B------:R-:W-:Y:S01]  /*43c0*/  FADD.FTZ R65, R66, R65 ;  /* 0x0000004142417221 */ /* 0x000fe20000010000 */
[----:B------:R-:W-:Y:S01]  /*43d0*/  FADD.FTZ R45, R45, R50 ;  /* 0x000000322d2d7221 */ /* 0x000fe20000010000 */
[----:B------:R-:W-:Y:S01]  /*43e0*/  FADD.FTZ R51, R51, R48 ;  /* 0x0000003033337221 */ /* 0x000fe20000010000 */
[----:B------:R-:W-:Y:S01]  /*43f0*/  FFMA.FTZ R66, R90, R64, R67 ;  /* 0x000000405a427223 */ /* 0x000fe20000010043 */
[----:B------:R-:W-:Y:S01]  /*4400*/  FADD.FTZ R67, R64, R65 ;  /* 0x0000004140437221 */ /* 0x000fe20000010000 */
[----:B------:R-:W-:Y:S01]  /*4410*/  FFMA.FTZ R52, R111, R58, R52 ;  /* 0x0000003a6f347223 */ /* 0x000fe20000010034 */
[----:B------:R-:W-:Y:S01]  /*4420*/  FFMA.FTZ R61, R110, R56, R61 ;  /* 0x000000386e3d7223 */ /* 0x000fe2000001003d */
[----:B------:R-:W-:Y:S01]  /*4430*/  FADD.FTZ R45, R45, R58 ;  /* 0x0000003a2d2d7221 */ /* 0x000fe20000010000 */
[----:B------:R-:W0:Y:S01]  /*4440*/  SHFL.DOWN PT, R65, R66, 0x1, 0x1f ;  /* 0x08201f0042417f89 */ /* 0x000e2200000e0000 */
[----:B------:R-:W-:Y:S01]  /*4450*/  FADD.FTZ R51, R51, R56 ;  /* 0x0000003833337221 */ /* 0x000fe20000010000 */
[----:B------:R-:W-:Y:S01]  /*4460*/  FFMA.FTZ R52, R109, R46, R52 ;  /* 0x0000002e6d347223 */ /* 0x000fe20000010034 */
[----:B------:R-:W-:Y:S01]  /*4470*/  FFMA.FTZ R61, R108, R44, R61 ;  /* 0x0000002c6c3d7223 */ /* 0x000fe2000001003d */
[----:B------:R-:W1:Y:S01]  /*4480*/  SHFL.DOWN PT, R64, R67, 0x1, 0x1f ;  /* 0x08201f0043407f89 */ /* 0x000e6200000e0000 */
        /* <DEDUP_REMOVED lines=26> */
[----:B------:R-:W-:Y:S02]  /*4630*/  BSSY B0, `(.L_x_2185) ;  /* 0x0000042000007945 */ /* 0x000fe40003800000 */
        /* <DEDUP_REMOVED lines=24> */
[----:B------:R-:W0:Y:S01]  /*47c0*/  S2UR UR6, SR_CgaCtaId ;  /* 0x00000000000679c3 */ /* 0x000e220000008800 */
[----:B------:R-:W-:Y:S02]  /*47d0*/  UMOV UR5, 0x400 ;  /* 0x0000040000057882 */ /* 0x000fe40000000000 */
[----:B0-----:R-:W-:-:S09]  /*47e0*/  ULEA UR5, UR6, UR5, 0x18 ;  /* 0x0000000506057291 */ /* 0x001fd2000f8ec03f */
[----:B------:R-:W0:Y:S04]  /*47f0*/  LDS.64 R60, [UR5+0x18] ;  /* 0x00001805ff3c7984 */ /* 0x000e280008000a00 */
[----:B------:R-:W1:Y:S04]  /*4800*/  LDS.128 R52, [UR5+0x20] ;  /* 0x00002005ff347984 */ /* 0x000e680008000c00 */
[----:B------:R-:W2:Y:S04]  /*4810*/  LDS.128 R56, [UR5+0x30] ;  /* 0x00003005ff387984 */ /* 0x000ea80008000c00 */
[----:B------:R-:W3:Y:S01]  /*4820*/  LDS.128 R48, [UR5+0x40] ;  /* 0x00004005ff307984 */ /* 0x000ee20008000c00 */
[----:B0-----:R-:W-:Y:S01]  /*4830*/  FADD.FTZ R63, R66, R60 ;  /* 0x0000003c423f7221 */ /* 0x001fe20000010000 */
[----:B------:R-:W-:-:S02]  /*4840*/  FADD.FTZ R60, R67, R61 ;  /* 0x0000003d433c7221 */ /* 0x000fc40000010000 */
[----:B------:R-:W-:Y:S01]  /*4850*/  LDS.128 R64, [UR5+0x80] ;  /* 0x00008005ff407984 */ /* 0x000fe20008000c00 */
[----:B-1----:R-:W-:Y:S01]  /*4860*/  FADD.FTZ R63, R63, R52 ;  /* 0x000000343f3f7221 */ /* 0x002fe20000010000 */
[----:B------:R-:W-:-:S03]  /*4870*/  FADD.FTZ R60, R60, R53 ;  /* 0x000000353c3c7221 */ /* 0x000fc60000010000 */
[----:B------:R-:W-:Y:S01]  /*4880*/  FADD.FTZ R63, R63, R54 ;  /* 0x000000363f3f7221 */ /* 0x000fe20000010000 */
[----:B------:R-:W-:Y:S02]  /*4890*/  FADD.FTZ R60, R60, R55 ;  /* 0x000000373c3c7221 */ /* 0x000fe40000010000 */
[----:B------:R-:W0:Y:S01]  /*48a0*/  LDS.128 R52, [UR5+0x50] ;  /* 0x00005005ff347984 */ /* 0x000e220008000c00 */
[----:B--2---:R-:W-:Y:S01]  /*48b0*/  FADD.FTZ R63, R63, R56 ;  /* 0x000000383f3f7221 */ /* 0x004fe20000010000 */
[----:B------:R-:W-:-:S03]  /*48c0*/  FADD.FTZ R60, R60, R57 ;  /* 0x000000393c3c7221 */ /* 0x000fc60000010000 */
[----:B------:R-:W-:Y:S01]  /*48d0*/  FADD.FTZ R63, R63, R58 ;  /* 0x0000003a3f3f7221 */ /* 0x000fe20000010000 */
[----:B------:R-:W-:Y:S02]  /*48e0*/  FADD.FTZ R60, R60, R59 ;  /* 0x0000003b3c3c7221 */ /* 0x000fe40000010000 */
[----:B------:R-:W1:Y:S01]  /*48f0*/  LDS.128 R56, [UR5+0x60] ;  /* 0x00006005ff387984 */ /* 0x000e620008000c00 */
[----:B---3--:R-:W-:Y:S01]  /*4900*/  FADD.FTZ R121, R63, R48 ;  /* 0x000000303f797221 */ /* 0x008fe20000010000 */
[----:B------:R-:W-:Y:S02]  /*4910*/  FADD.FTZ R48, R60, R49 ;  /* 0x000000313c307221 */ /* 0x000fe40000010000 */
[----:B------:R-:W2:Y:S01]  /*4920*/  LDS.128 R60, [UR5+0x70] ;  /* 0x00007005ff3c7984 */ /* 0x000ea20008000c00 */
        /* <DEDUP_REMOVED lines=14> */
[----:B------:R-:W-:Y:S01]  /*4a10*/  FADD.FTZ R121, R121, R64 ;  /* 0x0000004079797221 */ /* 0x000fe20000010000 */
[----:B------:R-:W-:-:S03]  /*4a20*/  FADD.FTZ R48, R48, R65 ;  /* 0x0000004130307221 */ /* 0x000fc60000010000 */
[----:B------:R-:W-:Y:S01]  /*4a30*/  FADD.FTZ R66, R121, R66 ;  /* 0x0000004279427221 */ /* 0x000fe20000010000 */
[----:B------:R-:W-:-:S07]  /*4a40*/  FADD.FTZ R67, R48, R67 ;  /* 0x0000004330437221 */ /* 0x000fce0000010000 */
.L_x_2186:
[----:B------:R-:W-:Y:S05]  /*4a50*/  BSYNC B0 ;  /* 0x0000000000007941 */ /* 0x000fea0003800000 */
.L_x_2185:
        /* <DEDUP_REMOVED lines=18> */
[----:B------:R-:W-:Y:S01]  /*4b80*/  FADD.FTZ R64, R64, R55 ;  /* 0x0000003740407221 */ /* 0x000fe20000010000 */
[----:B------:R-:W1:Y:S01]  /*4b90*/  LDS.128 R60, [R72+0xa00] ;  /* 0x000a0000483c7984 */ /* 0x000e620000000c00 */
[----:B------:R-:W-:Y:S01]  /*4ba0*/  FADD.FTZ R48, R44, R49 ;  /* 0x000000312c307221 */ /* 0x000fe20000010000 */
[----:B------:R-:W-:Y:S01]  /*4bb0*/  FADD.FTZ R65, R65, R50 ;  /* 0x0000003241417221 */ /* 0x000fe20000010000 */
[----:B------:R-:W-:Y:S01]  /*4bc0*/  FADD.FTZ R64, R64, R51 ;  /* 0x0000003340407221 */ /* 0x000fe20000010000 */
[----:B------:R-:W2:Y:S04]  /*4bd0*/  LDS.128 R44, [R72+0xc00] ;  /* 0x000c0000482c7984 */ /* 0x000ea80000000c00 */
        /* <DEDUP_REMOVED lines=11> */
[----:B------:R-:W-:Y:S01]  /*4c90*/  LDS.128 R60, [R72+0x1200] ;  /* 0x00120000483c7984 */ /* 0x000fe20000000c00 */
[----:B------:R-:W-:Y:S01]  /*4ca0*/  FADD.FTZ R65, R65, R46 ;  /* 0x0000002e41417221 */ /* 0x000fe20000010000 */
[----:B---3--:R-:W-:Y:S01]  /*4cb0*/  FADD.FTZ R121, R121, R52 ;  /* 0x0000003479797221 */ /* 0x008fe20000010000 */
[----:B------:R-:W-:Y:S01]  /*4cc0*/  FADD.FTZ R64, R64, R47 ;  /* 0x0000002f40407221 */ /* 0x000fe20000010000 */
[----:B------:R-:W0:Y:S01]  /*4cd0*/  LDS.128 R48, [R72+0x1000] ;  /* 0x0010000048307984 */ /* 0x000e220000000c00 */
[----:B------:R-:W-:Y:S01]  /*4ce0*/  FADD.FTZ R52, R44, R53 ;  /* 0x000000352c347221 */ /* 0x000fe20000010000 */
[----:B------:R-:W-:Y:S01]  /*4cf0*/  FADD.FTZ R65, R65, R54 ;  /* 0x0000003641417221 */ /* 0x000fe20000010000 */
[----:B------:R-:W-:Y:S01]  /*4d00*/  FADD.FTZ R64, R64, R55 ;  /* 0x0000003740407221 */ /* 0x000fe20000010000 */
[----:B------:R-:W1:Y:S04]  /*4d10*/  LDS.128 R44, [R72+0x1400] ;  /* 0x00140000482c7984 */ /* 0x000e680000000c00 */
[----:B------:R-:W2:Y:S01]  /*4d20*/  LDS.128 R56, [R72+0x1600] ;  /* 0x0016000048387984 */ /* 0x000ea20000000c00 */
[----:B0-----:R-:W-:Y:S01]  /*4d30*/  FADD.FTZ R121, R121, R48 ;  /* 0x0000003079797221 */ /* 0x001fe20000010000 */
[----:B------:R-:W-:Y:S01]  /*4d40*/  FADD.FTZ R52, R52, R49 ;  /* 0x0000003134347221 */ /* 0x000fe20000010000 */
[----:B------:R-:W-:Y:S01]  /*4d50*/  FADD.FTZ R65, R65, R50 ;  /* 0x0000003241417221 */ /* 0x000fe20000010000 */
[----:B------:R-:W-:Y:S01]  /*4d60*/  FADD.FTZ R64, R64, R51 ;  /* 0x0000003340407221 */ /* 0x000fe20000010000 */
[----:B------:R-:W-:Y:S01]  /*4d70*/  FADD.FTZ R121, R121, R60 ;  /* 0x0000003c79797221 */ /* 0x000fe20000010000 */
        /* <DEDUP_REMOVED lines=31> */
.L_x_2188:
[----:B------:R-:W-:Y:S05]  /*4f70*/  BSYNC B0 ;  /* 0x0000000000007941 */ /* 0x000fea0003800000 */
.L_x_2187:
[----:B------:R-:W0:Y:S01]  /*4f80*/  LDC.64 R50, c[0x0][0x268] ;  /* 0x00009a00ff327b82 */ /* 0x000e220000000a00 */
[----:B------:R-:W-:Y:S01]  /*4f90*/  LEA R49, R120, R88, 0x5 ;  /* 0x0000005878317211 */ /* 0x000fe200078e28ff */
[----:B------:R-:W-:Y:S04]  /*4fa0*/  BSSY B0, `(.L_x_2189) ;  /* 0x000000e000007945 */ /* 0x000fe80003800000 */
        /* <DEDUP_REMOVED lines=13> */
.L_x_2190:
[----:B------:R-:W-:Y:S05]  /*5080*/  BSYNC B0 ;  /* 0x0000000000007941 */ /* 0x000fea0003800000 */
.L_x_2189:
        /* <DEDUP_REMOVED lines=33> */
.L_x_2193:
[----:B-1----:R-:W2:Y:S04]  /*52a0*/  LDG.E.STRONG.GPU R46, desc[UR8][R44.64] ;  /* 0x000000082c2e7981 */ /* 0x002ea8000c1ef900 */
[----:B--2---:R-:W-:Y:S01]  /*52b0*/  CCTL.IVALL ;  /* 0x00000000ff00798f */ /* 0x004fe20002000000 */
[----:B------:R-:W-:Y:S05]  /*52c0*/  YIELD ;  /* 0x0000000000007946 */ /* 0x000fea0003800000 */
[----:B------:R-:W-:-:S13]  /*52d0*/  ISETP.NE.AND P6, PT, R46, R53, PT ;  /* 0x000000352e00720c */ /* 0x000fda0003fc5270 */
[----:B------:R-:W-:Y:S05]  /*52e0*/  @P6 BRA `(.L_x_2193) ;  /* 0xfffffffc00ec6947 */ /* 0x000fea000383ffff */
.L_x_2192:
        /* <DEDUP_REMOVED lines=8> */
[----:B------:R-:W-:Y:S01]  /*5370*/  ISETP.GT.AND P6, PT, R85, RZ, PT ;  /* 0x000000ff5500720c */ /* 0x000fe20003fc4270 */
[----:B------:R-:W-:Y:S01]  /*5380*/  HFMA2.MMA R47, -RZ, RZ, 0, 0 ;  /* 0x00000000ff2f7435 */ /* 0x000fe200000001ff */
[----:B------:R-:W-:-:S11]  /*5390*/  MOV R46, R85 ;  /* 0x00000055002e7202 */ /* 0x000fd60000000f00 */
        /* <DEDUP_REMOVED lines=11> */
.L_x_2197:
        /* <DEDUP_REMOVED lines=115> */
.L_x_2196:
        /* <DEDUP_REMOVED lines=63> */
.L_x_2198:
[----:B------:R-:W-:-:S04]  /*5f70*/  LOP3.LUT P6, RZ, R89, 0x1, RZ, 0xc0, !PT ;  /* 0x0000000159ff7812 */ /* 0x000fc800078cc0ff */
[----:B------:R-:W-:-:S13]  /*5f80*/  ISETP.NE.OR P6, PT, R46, RZ, P6 ;  /* 0x000000ff2e00720c */ /* 0x000fda00037c5670 */
[----:B------:R-:W-:Y:S05]  /*5f90*/  @!P6 BRA `(.L_x_2194) ;  /* 0x00000000007ce947 */ /* 0x000fea0003800000 */
.L_x_2195:
        /* <DEDUP_REMOVED lines=31> */
.L_x_2194:
        /* <DEDUP_REMOVED lines=10> */
.L_x_2200:
[----:B------:R-:W-:Y:S05]  /*6230*/  BSYNC B0 ;  /* 0x0000000000007941 */ /* 0x000fea0003800000 */
.L_x_2199:
        /* <DEDUP_REMOVED lines=17> */
.L_x_2191:
[----:B------:R-:W0:Y:S01]  /*6350*/  S2UR UR6, SR_CgaCtaId ;  /* 0x00000000000679c3 */ /* 0x000e220000008800 */
[----:B------:R-:W-:Y:S01]  /*6360*/  UMOV UR5, 0x400 ;  /* 0x0000040000057882 */ /* 0x000fe20000000000 */
[----:B------:R-:W-:Y:S01]  /*6370*/  ISETP.NE.AND P6, PT, RZ, UR7, PT ;  /* 0x00000007ff007c0c */ /* 0x000fe2000bfc5270 */
[----:B------:R-:W-:Y:S01]  /*6380*/  ULDC.64 UR12, c[0x0][0x290] ;  /* 0x0000a400000c7ab9 */ /* 0x000fe20000000a00 */
[----:B-1----:R-:W-:-:S04]  /*6390*/  SHF.R.U32.HI R50, RZ, 0x5, R88 ;  /* 0x00000005ff327819 */ /* 0x002fc80000011658 */
[----:B------:R-:W1:Y:S01]  /*63a0*/  LDC R47, c[0x0][0x2ac] ;  /* 0x0000ab00ff2f7b82 */ /* 0x000e620000000800 */
[----:B0-----:R-:W-:Y:S01]  /*63b0*/  ULEA UR5, UR6, UR5, 0x18 ;  /* 0x0000000506057291 */ /* 0x001fe2000f8ec03f */
[----:B-1----:R-:W-:-:S08]  /*63c0*/  IMAD R50, R47, UR10, R50 ;  /* 0x0000000a2f327c24 */ /* 0x002fd0000f8e0232 */
[----:B------:R-:W-:Y:S01]  /*63d0*/  @!P5 STS.64 [UR5+0x98], R66 ;  /* 0x00009842ff00d988 */ /* 0x000fe20008000a05 */
[----:B------:R-:W-:Y:S01]  /*63e0*/  BAR.SYNC.DEFER_BLOCKING 0x0 ;  /* 0x0000000000007b1d */ /* 0x000fe20000010000 */
[----:B------:R-:W-:-:S04]  /*63f0*/  IADD3 R49, R50, 0xc0, RZ ;  /* 0x000000c032317810 */ /* 0x000fc80007ffe0ff */
[----:B------:R-:W-:Y:S01]  /*6400*/  SHF.R.S32.HI R48, RZ, 0x1f, R49 ;  /* 0x0000001fff307819 */ /* 0x000fe20000011431 */
        /* <DEDUP_REMOVED lines=23> */
.L_x_2201:
[----:B------:R-:W-:Y:S01]  /*6580*/  LOP3.LUT P5, RZ, R89, 0x200, RZ, 0xc0, !PT ;  /* 0x0000020059ff7812 */ /* 0x000fe200078ac0ff */
[----:B------:R-:W-:-:S12]  /*6590*/  BSSY B0, `(.L_x_2202) ;  /* 0x0000013000007945 */ /* 0x000fd80003800000 */
[----:B------:R-:W-:Y:S05]  /*65a0*/  @!P5 BRA `(.L_x_2203) ;  /* 0x000000000044d947 */ /* 0x000fea0003800000 */
        /* <DEDUP_REMOVED lines=11> */
[----:B------:R-:W-:Y:S02]  /*6660*/  IADD3 R45, R47, R45, RZ ;  /* 0x0000002d2f2d7210 */ /* 0x000fe40007ffe0ff */
[-C--:B------:R-:W-:Y:S01]  /*6670*/  FMUL.FTZ R16, R95, R96.reuse ;  /* 0x000000605f107220 */ /* 0x080fe20000410000 */
[----:B------:R-:W-:Y:S01]  /*6680*/  LEA R44, P5, R46, UR14, 0x2 ;  /* 0x0000000e2e2c7c11 */ /* 0x000fe2000f8a10ff */
[----:B------:R-:W-:-:S03]  /*6690*/  FMUL.FTZ R17, R17, R96 ;  /* 0x0000006011117220 */ /* 0x000fc60000410000 */
[----:B------:R-:W-:-:S05]  /*66a0*/  LEA.HI.X R45, R46, UR15, R45, 0x2, P5 ;  /* 0x0000000f2e2d7c11 */ /* 0x000fca000a8f142d */
[----:B------:R0:W-:Y:S04]  /*66b0*/  STG.E.64 desc[UR8][R44.64], R16 ;  /* 0x000000102c007986 */ /* 0x0001e8000c101b08 */
.L_x_2203:
[----:B------:R-:W-:Y:S05]  /*66c0*/  BSYNC B0 ;  /* 0x0000000000007941 */ /* 0x000fea0003800000 */
.L_x_2202:
[----:B------:R-:W-:-:S13]  /*66d0*/  ISETP.NE.AND P6, PT, RZ, UR7, PT ;  /* 0x00000007ff007c0c */ /* 0x000fda000bfc5270 */
        /* <DEDUP_REMOVED lines=19> */
.L_x_2204:
[----:B------:R-:W-:Y:S04]  /*6810*/  BSSY B0, `(.L_x_2205) ;  /* 0x0000013000007945 */ /* 0x000fe80003800000 */
[----:B------:R-:W-:Y:S05]  /*6820*/  @!P3 BRA `(.L_x_2206) ;  /* 0x000000000044b947 */ /* 0x000fea0003800000 */
        /* <DEDUP_REMOVED lines=17> */
.L_x_2206:
[----:B------:R-:W-:Y:S05]  /*6940*/  BSYNC B0 ;  /* 0x0000000000007941 */ /* 0x000fea0003800000 */
.L_x_2205:
        /* <DEDUP_REMOVED lines=19> */
.L_x_2207:
[----:B------:R-:W-:Y:S04]  /*6a80*/  BSSY B0, `(.L_x_2208) ;  /* 0x0000013000007945 */ /* 0x000fe80003800000 */
[----:B------:R-:W-:Y:S05]  /*6a90*/  @!P4 BRA `(.L_x_2209) ;  /* 0x000000000044c947 */ /* 0x000fea0003800000 */
[----:B------:R-:W-:Y:S01]  /*6aa0*/  ULDC.64 UR14, c[0x0][0x288] ;  /* 0x0000a200000e7ab9 */ /* 0x000fe20000000a00 */
[----:B-1----:R-:W-:Y:S01]  /*6ab0*/  MOV R6, R122 ;  /* 0x0000007a00067202 */ /* 0x002fe20000000f00 */
[----:B0-----:R-:W-:Y:S01]  /*6ac0*/  IMAD R17, R69, UR14, RZ ;  /* 0x0000000e45117c24 */ /* 0x001fe2000f8e02ff */
        /* <DEDUP_REMOVED lines=9> */
[----:B------:R-:W-:-:S03]  /*6b60*/  LEA R16, P5, R6, UR14, 0x2 ;  /* 0x0000000e06107c11 */ /* 0x000fc6000f8a10ff */
[-C--:B------:R-:W-:Y:S01]  /*6b70*/  FMUL.FTZ R7, R7, R96.reuse ;  /* 0x0000006007077220 */ /* 0x080fe20000410000 */
[----:B------:R-:W-:Y:S01]  /*6b80*/  LEA.HI.X R17, R6, UR15, R17, 0x2, P5 ;  /* 0x0000000f06117c11 */ /* 0x000fe2000a8f1411 */
[----:B------:R-:W-:-:S05]  /*6b90*/  FMUL.FTZ R6, R97, R96 ;  /* 0x0000006061067220 */ /* 0x000fca0000410000 */
[----:B------:R2:W-:Y:S03]  /*6ba0*/  STG.E.64 desc[UR8][R16.64], R6 ;  /* 0x0000000610007986 */ /* 0x0005e6000c101b08 */
.L_x_2209:
[----:B------:R-:W-:Y:S05]  /*6bb0*/  BSYNC B0 ;  /* 0x0000000000007941 */ /* 0x000fea0003800000 */
.L_x_2208:
[----:B------:R-:W-:Y:S05]  /*6bc0*/  @!P6 BRA `(.L_x_2210) ;  /* 0x000000000048e947 */ /* 0x000fea0003800000 */
[----:B------:R-:W-:Y:S01]  /*6bd0*/  FFMA.FTZ R0, R99, R40, R42 ;  /* 0x0000002863007223 */ /* 0x000fe2000001002a */
[----:B-12---:R-:W-:-:S03]  /*6be0*/  FFMA.FTZ R6, R100, R41, R43 ;  /* 0x0000002964067223 */ /* 0x006fc6000001002b */
        /* <DEDUP_REMOVED lines=16> */
.L_x_2210:
[----:B------:R-:W-:Y:S01]  /*6cf0*/  LOP3.LUT P5, RZ, R89, 0x100, RZ, 0xc0, !PT ;  /* 0x0000010059ff7812 */ /* 0x000fe200078ac0ff */
[----:B------:R-:W-:-:S12]  /*6d00*/  BSSY B0, `(.L_x_2211) ;  /* 0x0000015000007945 */ /* 0x000fd80003800000 */
[----:B------:R-:W-:Y:S05]  /*6d10*/  @!P5 BRA `(.L_x_2212) ;  /* 0x00000000004cd947 */ /* 0x000fea0003800000 */
[----:B012---:R-:W-:Y:S01]  /*6d20*/  IADD3 R17, R74, 0x30, RZ ;  /* 0x000000304a117810 */ /* 0x007fe20007ffe0ff */
[----:B------:R-:W-:Y:S01]  /*6d30*/  ULDC.64 UR14, c[0x0][0x288] ;  /* 0x0000a200000e7ab9 */ /* 0x000fe20000000a00 */
[----:B------:R-:W-:Y:S01]  /*6d40*/  MOV R6, R122 ;  /* 0x0000007a00067202 */ /* 0x000fe20000000f00 */
[-CC-:B------:R-:W-:Y:S01]  /*6d50*/  FFMA.FTZ R99, R99, R51.reuse, R52.reuse ;  /* 0x0000003363637223 */ /* 0x180fe20000010034 */
[----:B------:R-:W-:Y:S01]  /*6d60*/  SHF.R.S32.HI R0, RZ, 0x1f, R17 ;  /* 0x0000001fff007819 */ /* 0x000fe20000011411 */
[----:B------:R-:W-:Y:S01]  /*6d70*/  FFMA.FTZ R100, R100, R51, R52 ;  /* 0x0000003364647223 */ /* 0x000fe20000010034 */
[----:B------:R-:W-:Y:S01]  /*6d80*/  MOV R7, R125 ;  /* 0x0000007d00077202 */ /* 0x000fe20000000f00 */
[----:B------:R-:W-:Y:S02]  /*6d90*/  FFMA.FTZ R99, R40, R22, -R99 ;  /* 0x0000001628637223 */ /* 0x000fe40000010863 */
[----:B------:R-:W-:Y:S02]  /*6da0*/  IMAD R0, R0, UR14, RZ ;  /* 0x0000000e00007c24 */ /* 0x000fe4000f8e02ff */
[----:B------:R-:W-:-:S04]  /*6db0*/  IMAD.WIDE.U32 R6, R17, UR14, R6 ;  /* 0x0000000e11067c25 */ /* 0x000fc8000f8e0006 */
[----:B------:R-:W-:Y:S01]  /*6dc0*/  IMAD R17, R17, UR15, R0 ;  /* 0x0000000f11117c24 */ /* 0x000fe2000f8e0200 */
[----:B------:R-:W-:Y:S02]  /*6dd0*/  ULDC.64 UR14, c[0x0][0x210] ;  /* 0x00008400000e7ab9 */ /* 0x000fe40000000a00 */
[----:B------:R-:W-:Y:S02]  /*6de0*/  LEA R16, P5, R6, UR14, 0x2 ;  /* 0x0000000e06107c11 */ /* 0x000fe4000f8a10ff */
[----:B------:R-:W-:Y:S01]  /*6df0*/  IADD3 R17, R7, R17, RZ ;  /* 0x0000001107117210 */ /* 0x000fe20007ffe0ff */
[----:B------:R-:W-:-:S03]  /*6e00*/  FFMA.FTZ R7, R41, R23, -R100 ;  /* 0x0000001729077223 */ /* 0x000fc60000010864 */
[----:B------:R-:W-:Y:S01]  /*6e10*/  LEA.HI.X R17, R6, UR15, R17, 0x2, P5 ;  /* 0x0000000f06117c11 */ /* 0x000fe2000a8f1411 */
[-C--:B------:R-:W-:Y:S01]  /*6e20*/  FMUL.FTZ R6, R99, R96.reuse ;  /* 0x0000006063067220 */ /* 0x080fe20000410000 */
[----:B------:R-:W-:-:S05]  /*6e30*/  FMUL.FTZ R7, R7, R96 ;  /* 0x0000006007077220 */ /* 0x000fca0000410000 */
[----:B------:R3:W-:Y:S02]  /*6e40*/  STG.E.64 desc[UR8][R16.64], R6 ;  /* 0x0000000610007986 */ /* 0x0007e4000c101b08 */
.L_x_2212:
[----:B------:R-:W-:Y:S05]  /*6e50*/  BSYNC B0 ;  /* 0x0000000000007941 */ /* 0x000fea0003800000 */
.L_x_2211:
[----:B------:R-:W-:-:S13]  /*6e60*/  ISETP.NE.AND P5, PT, RZ, UR7, PT ;  /* 0x00000007ff007c0c */ /* 0x000fda000bfa5270 */
[----:B------:R-:W-:Y:S05]  /*6e70*/  @!P5 BRA `(.L_x_2213) ;  /* 0x000000000048d947 */ /* 0x000fea0003800000 */
[----:B------:R-:W-:Y:S01]  /*6e80*/  FFMA.FTZ R0, R101, R40, R42 ;  /* 0x0000002865007223 */ /* 0x000fe2000001002a */
[----:B-123--:R-:W-:-:S03]  /*6e90*/  FFMA.FTZ R6, R102, R41, R43 ;  /* 0x0000002966067223 */ /* 0x00efc6000001002b */
        /* <DEDUP_REMOVED lines=16> */
.L_x_2213:
[----:B------:R-:W-:Y:S01]  /*6fa0*/  LOP3.LUT P5, RZ, R89, 0x80, RZ, 0xc0, !PT ;  /* 0x0000008059ff7812 */ /* 0x000fe200078ac0ff */
[----:B------:R-:W-:-:S12]  /*6fb0*/  BSSY B0, `(.L_x_2214) ;  /* 0x0000014000007945 */ /* 0x000fd80003800000 */
[----:B------:R-:W-:Y:S05]  /*6fc0*/  @!P5 BRA `(.L_x_2215) ;  /* 0x000000000048d947 */ /* 0x000fea0003800000 */
[----:B0123--:R-:W-:Y:S01]  /*6fd0*/  SHF.R.S32.HI R17, RZ, 0x1f, R2 ;  /* 0x0000001fff117819 */ /* 0x00ffe20000011402 */
[----:B------:R-:W-:Y:S01]  /*6fe0*/  ULDC.64 UR14, c[0x0][0x288] ;  /* 0x0000a200000e7ab9 */ /* 0x000fe20000000a00 */
[----:B------:R-:W-:Y:S01]  /*6ff0*/  MOV R6, R122 ;  /* 0x0000007a00067202 */ /* 0x000fe20000000f00 */
[--C-:B------:R-:W-:Y:S01]  /*7000*/  FFMA.FTZ R101, R101, R51, R52.reuse ;  /* 0x0000003365657223 */ /* 0x100fe20000010034 */
[----:B------:R-:W-:Y:S01]  /*7010*/  MOV R7, R125 ;  /* 0x0000007d00077202 */ /* 0x000fe20000000f00 */
[----:B------:R-:W-:Y:S02]  /*7020*/  IMAD R17, R17, UR14, RZ ;  /* 0x0000000e11117c24 */ /* 0x000fe4000f8e02ff */
[----:B------:R-:W-:Y:S01]  /*7030*/  FFMA.FTZ R102, R102, R51, R52 ;  /* 0x0000003366667223 */ /* 0x000fe20000010034 */
[----:B------:R-:W-:Y:S01]  /*7040*/  FFMA.FTZ R101, R40, R24, -R101 ;  /* 0x0000001828657223 */ /* 0x000fe20000010865 */
        /* <DEDUP_REMOVED lines=10> */
.L_x_2215:
[----:B------:R-:W-:Y:S05]  /*70f0*/  BSYNC B0 ;  /* 0x0000000000007941 */ /* 0x000fea0003800000 */
.L_x_2214:
[----:B------:R-:W-:-:S13]  /*7100*/  ISETP.NE.AND P5, PT, RZ, UR7, PT ;  /* 0x00000007ff007c0c */ /* 0x000fda000bfa5270 */
[----:B------:R-:W-:Y:S05]  /*7110*/  @!P5 BRA `(.L_x_2216) ;  /* 0x000000000048d947 */ /* 0x000fea0003800000 */
[----:B------:R-:W-:Y:S01]  /*7120*/  FFMA.FTZ R0, R119, R40, R42 ;  /* 0x0000002877007223 */ /* 0x000fe2000001002a */
[----:B-1234-:R-:W-:-:S03]  /*7130*/  FFMA.FTZ R6, R118, R41, R43 ;  /* 0x0000002976067223 */ /* 0x01efc6000001002b */
        /* <DEDUP_REMOVED lines=16> */
.L_x_2216:
[----:B------:R-:W-:Y:S01]  /*7240*/  LOP3.LUT P5, RZ, R89, 0x40, RZ, 0xc0, !PT ;  /* 0x0000004059ff7812 */ /* 0x000fe200078ac0ff */
[----:B------:R-:W-:-:S12]  /*7250*/  BSSY B0, `(.L_x_2217) ;  /* 0x0000015000007945 */ /* 0x000fd80003800000 */
[----:B------:R-:W-:Y:S05]  /*7260*/  @!P5 BRA `(.L_x_2218) ;  /* 0x00000000004cd947 */ /* 0x000fea0003800000 */
[----:B01234-:R-:W-:Y:S01]  /*7270*/  IADD3 R17, R74, 0x50, RZ ;  /* 0x000000504a117810 */ /* 0x01ffe20007ffe0ff */
        /* <DEDUP_REMOVED lines=18> */
.L_x_2218:
[----:B------:R-:W-:Y:S05]  /*73a0*/  BSYNC B0 ;  /* 0x0000000000007941 */ /* 0x000fea0003800000 */
.L_x_2217:
[----:B------:R-:W-:-:S13]  /*73b0*/  ISETP.NE.AND P5, PT, RZ, UR7, PT ;  /* 0x00000007ff007c0c */ /* 0x000fda000bfa5270 */
[----:B------:R-:W-:Y:S05]  /*73c0*/  @!P5 BRA `(.L_x_2219) ;  /* 0x000000000048d947 */ /* 0x000fea0003800000 */
        /* <DEDUP_REMOVED lines=18> */
.L_x_2219:
        /* <DEDUP_REMOVED lines=22> */
.L_x_2221:
[----:B------:R-:W-:Y:S05]  /*7650*/  BSYNC B0 ;  /* 0x0000000000007941 */ /* 0x000fea0003800000 */
.L_x_2220:
        /* <DEDUP_REMOVED lines=20> */
.L_x_2222:
        /* <DEDUP_REMOVED lines=22> */
.L_x_2224:
[----:B------:R-:W-:Y:S05]  /*7900*/  BSYNC B0 ;  /* 0x0000000000007941 */ /* 0x000fea0003800000 */
.L_x_2223:
        /* <DEDUP_REMOVED lines=20> */
.L_x_2225:
        /* <DEDUP_REMOVED lines=22> */
.L_x_2227:
[----:B------:R-:W-:Y:S05]  /*7bb0*/  BSYNC B0 ;  /* 0x0000000000007941 */ /* 0x000fea0003800000 */
.L_x_2226:
        /* <DEDUP_REMOVED lines=20> */
.L_x_2228:
[----:B------:R-:W-:Y:S04]  /*7d00*/  BSSY B0, `(.L_x_2229) ;  /* 0x0000015000007945 */ /* 0x000fe80003800000 */
        /* <DEDUP_REMOVED lines=20> */
.L_x_2230:
[----:B------:R-:W-:Y:S05]  /*7e50*/  BSYNC B0 ;  /* 0x0000000000007941 */ /* 0x000fea0003800000 */
.L_x_2229:
        /* <DEDUP_REMOVED lines=19> */
.L_x_2231:
[----:B------:R-:W-:Y:S04]  /*7f90*/  BSSY B0, `(.L_x_2232) ;  /* 0x0000015000007945 */ /* 0x000fe80003800000 */
[----:B------:R-:W-:Y:S05]  /*7fa0*/  @!P1 BRA `(.L_x_2233) ;  /* 0x00000000004c9947 */ /* 0x000fea0003800000 */
[----:B------:R-:W-:Y:S01]  /*7fb0*/  IADD3 R19, R74, 0xa0, RZ ;  /* 0x000000a04a137810 */ /* 0x000fe20007ffe0ff */
[----:B------:R-:W-:Y:S01]  /*7fc0*/  ULDC.64 UR14, c[0x0][0x288] ;  /* 0x0000a200000e7ab9 */ /* 0x000fe20000000a00 */
[----:B01234-:R-:W-:Y:S01]  /*7fd0*/  MOV R6, R122 ;  /* 0x0000007a00067202 */ /* 0x01ffe20000000f00 */
        /* <DEDUP_REMOVED lines=16> */
.L_x_2233:
[----:B------:R-:W-:Y:S05]  /*80e0*/  BSYNC B0 ;  /* 0x0000000000007941 */ /* 0x000fea0003800000 */
.L_x_2232:
        /* <DEDUP_REMOVED lines=19> */
.L_x_2234:
        /* <DEDUP_REMOVED lines=21> */
.L_x_2236:
[----:B------:R-:W-:Y:S05]  /*8370*/  BSYNC B0 ;  /* 0x0000000000007941 */ /* 0x000fea0003800000 */
.L_x_2235:
        /* <DEDUP_REMOVED lines=19> */
.L_x_2237:
[----:B------:R-:W-:Y:S01]  /*84b0*/  ISETP.GE.U32.AND P5, PT, R49, UR12, PT ;  /* 0x0000000c31007c0c */ /* 0x000fe2000bfa6070 */
[----:B------:R-:W-:Y:S01]  /*84c0*/  BSSY B0, `(.L_x_2238) ;  /* 0x0000019000007945 */ /* 0x000fe20003800000 */
[----:B------:R-:W-:Y:S02]  /*84d0*/  IADD3 R20, R50, 0xd0, RZ ;  /* 0x000000d032147810 */ /* 0x000fe40007ffe0ff */
[----:B------:R-:W-:Y:S02]  /*84e0*/  ISETP.GE.AND.EX P5, PT, R48, UR13, PT, P5 ;  /* 0x0000000d30007c0c */ /* 0x000fe4000bfa6350 */
[----:B------:R-:W-:Y:S02]  /*84f0*/  SHF.R.S32.HI R22, RZ, 0x1f, R20 ;  /* 0x0000001fff167819 */ /* 0x000fe40000011414 */
[----:B------:R-:W-:-:S13]  /*8500*/  ISETP.LT.U32.AND P5, PT, R88, 0x200, !P5 ;  /* 0x000002005800780c */ /* 0x000fda0006fa1070 */
        /* <DEDUP_REMOVED lines=10> */
[----:B------:R-:W-:Y:S01]  /*85b0*/  FFMA.FTZ R9, R41, R9, -R104 ;  /* 0x0000000929097223 */ /* 0x000fe20000010868 */
[----:B------:R-:W-:-:S04]  /*85c0*/  IMAD.WIDE.U32 R16, R19, UR14, R6 ;  /* 0x0000000e13107c25 */ /* 0x000fc8000f8e0006 */
[-C--:B------:R-:W-:Y:S01]  /*85d0*/  FMUL.FTZ R8, R105, R96.reuse ;  /* 0x0000006069087220 */ /* 0x080fe20000410000 */
[----:B------:R-:W-:Y:S01]  /*85e0*/  FMUL.FTZ R9, R9, R96 ;  /* 0x0000006009097220 */ /* 0x000fe20000410000 */
[----:B------:R-:W-:Y:S01]  /*85f0*/  IMAD R7, R19, UR15, R0 ;  /* 0x0000000f13077c24 */ /* 0x000fe2000f8e0200 */
[----:B------:R-:W-:Y:S02]  /*8600*/  ULDC.64 UR14, c[0x0][0x210] ;  /* 0x00008400000e7ab9 */ /* 0x000fe40000000a00 */
[----:B------:R-:W-:Y:S02]  /*8610*/  LEA R6, P5, R16, UR14, 0x2 ;  /* 0x0000000e10067c11 */ /* 0x000fe4000f8a10ff */
[----:B------:R-:W-:-:S04]  /*8620*/  IADD3 R7, R17, R7, RZ ;  /* 0x0000000711077210 */ /* 0x000fc80007ffe0ff */
[----:B------:R-:W-:-:S05]  /*8630*/  LEA.HI.X R7, R16, UR15, R7, 0x2, P5 ;  /* 0x0000000f10077c11 */ /* 0x000fca000a8f1407 */
[----:B------:R0:W-:Y:S02]  /*8640*/  STG.E.64 desc[UR8][R6.64], R8 ;  /* 0x0000000806007986 */ /* 0x0001e4000c101b08 */
.L_x_2239:
[----:B------:R-:W-:Y:S05]  /*8650*/  BSYNC B0 ;  /* 0x0000000000007941 */ /* 0x000fea0003800000 */
.L_x_2238:
        /* <DEDUP_REMOVED lines=19> */
.L_x_2240:
[----:B------:R-:W-:Y:S01]  /*8790*/  ISETP.GE.U32.AND P5, PT, R20, UR12, PT ;  /* 0x0000000c14007c0c */ /* 0x000fe2000bfa6070 */
[----:B------:R-:W-:Y:S01]  /*87a0*/  BSSY B0, `(.L_x_2241) ;  /* 0x0000019000007945 */ /* 0x000fe20003800000 */
[----:B------:R-:W-:Y:S02]  /*87b0*/  IADD3 R18, R50, 0xe0, RZ ;  /* 0x000000e032127810 */ /* 0x000fe40007ffe0ff */
[----:B------:R-:W-:Y:S02]  /*87c0*/  ISETP.GE.AND.EX P5, PT, R22, UR13, PT, P5 ;  /* 0x0000000d16007c0c */ /* 0x000fe4000bfa6350 */
[----:B------:R-:W-:Y:S02]  /*87d0*/  SHF.R.S32.HI R20, RZ, 0x1f, R18 ;  /* 0x0000001fff147819 */ /* 0x000fe40000011412 */
[----:B------:R-:W-:-:S13]  /*87e0*/  ISETP.LT.U32.AND P5, PT, R88, 0x200, !P5 ;  /* 0x000002005800780c */ /* 0x000fda0006fa1070 */
        /* <DEDUP_REMOVED lines=20> */
.L_x_2242:
[----:B------:R-:W-:Y:S05]  /*8930*/  BSYNC B0 ;  /* 0x0000000000007941 */ /* 0x000fea0003800000 */
.L_x_2241:
        /* <DEDUP_REMOVED lines=19> */
.L_x_2243:
[----:B------:R-:W-:Y:S01]  /*8a70*/  ISETP.GE.U32.AND P5, PT, R18, UR12, PT ;  /* 0x0000000c12007c0c */ /* 0x000fe2000bfa6070 */
[----:B------:R-:W-:Y:S01]  /*8a80*/  BSSY B0, `(.L_x_2244) ;  /* 0x0000019000007945 */ /* 0x000fe20003800000 */
[----:B------:R-:W-:Y:S02]  /*8a90*/  IADD3 R50, R50, 0xf0, RZ ;  /* 0x000000f032327810 */ /* 0x000fe40007ffe0ff */
[----:B------:R-:W-:Y:S02]  /*8aa0*/  ISETP.GE.AND.EX P5, PT, R20, UR13, PT, P5 ;  /* 0x0000000d14007c0c */ /* 0x000fe4000bfa6350 */
[----:B01234-:R-:W-:Y:S02]  /*8ab0*/  SHF.R.S32.HI R16, RZ, 0x1f, R50 ;  /* 0x0000001fff107819 */ /* 0x01ffe40000011432 */
[----:B------:R-:W-:-:S13]  /*8ac0*/  ISETP.LT.U32.AND P5, PT, R88, 0x200, !P5 ;  /* 0x000002005800780c */ /* 0x000fda0006fa1070 */
[----:B------:R-:W-:Y:S05]  /*8ad0*/  @!P5 BRA `(.L_x_2245) ;  /* 0x00000000004cd947 */ /* 0x000fea0003800000 */
[----:B------:R-:W-:Y:S01]  /*8ae0*/  IADD3 R11, R74, 0xe0, RZ ;  /* 0x000000e04a0b7810 */ /* 0x000fe20007ffe0ff */
        /* <DEDUP_REMOVED lines=18> */
.L_x_2245:
[----:B------:R-:W-:Y:S05]  /*8c10*/  BSYNC B0 ;  /* 0x0000000000007941 */ /* 0x000fea0003800000 */
.L_x_2244:
[----:B------:R-:W-:Y:S05]  /*8c20*/  @!P6 BRA `(.L_x_2246) ;  /* 0x000000000048e947 */ /* 0x000fea0003800000 */
        /* <DEDUP_REMOVED lines=18> */
.L_x_2246:
        /* <DEDUP_REMOVED lines=8> */
[-CC-:B------:R-:W-:Y:S01]  /*8dd0*/  FFMA.FTZ R91, R91, R51.reuse, R52.reuse ;  /* 0x000000335b5b7223 */ /* 0x180fe20000010034 */
        /* <DEDUP_REMOVED lines=8> */
[----:B------:R-:W-:Y:S01]  /*8e60*/  LEA R6, P5, R122, UR12, 0x2 ;  /* 0x0000000c7a067c11 */ /* 0x000fe2000f8a10ff */
[----:B------:R-:W-:Y:S01]  /*8e70*/  FMUL.FTZ R15, R15, R96 ;  /* 0x000000600f0f7220 */ /* 0x000fe20000410000 */
[----:B------:R-:W-:-:S04]  /*8e80*/  IADD3 R7, R123, R7, RZ ;  /* 0x000000077b077210 */ /* 0x000fc80007ffe0ff */
[----:B------:R-:W-:-:S05]  /*8e90*/  LEA.HI.X R7, R122, UR13, R7, 0x2, P5 ;  /* 0x0000000d7a077c11 */ /* 0x000fca000a8f1407 */
[----:B------:R1:W-:Y:S02]  /*8ea0*/  STG.E.64 desc[UR8][R6.64], R14 ;  /* 0x0000000e06007986 */ /* 0x0003e4000c101b08 */
.L_x_2248:
[----:B------:R-:W-:Y:S05]  /*8eb0*/  BSYNC B0 ;  /* 0x0000000000007941 */ /* 0x000fea0003800000 */
.L_x_2247:
[----:B------:R-:W-:Y:S02]  /*8ec0*/  IADD3 R84, R81, R84, RZ ;  /* 0x0000005451547210 */ /* 0x000fe40007ffe0ff */
[----:B------:R-:W-:Y:S02]  /*8ed0*/  IADD3 R83, R83, 0x1, RZ ;  /* 0x0000000153537810 */ /* 0x000fe40007ffe0ff */
[----:B------:R-:W-:-:S13]  /*8ee0*/  ISETP.GE.AND P5, PT, R84, UR4, PT ;  /* 0x0000000454007c0c */ /* 0x000fda000bfa6270 */
[----:B------:R-:W-:Y:S05]  /*8ef0*/  @!P5 BRA `(.L_x_2249) ;  /* 0xffffff780000d947 */ /* 0x000fea000383ffff */
.L_x_2166:
[----:B------:R-:W2:Y:S01]  /*8f00*/  LDC R4, c[0x0][0xc] ;  /* 0x00000300ff047b82 */ /* 0x000ea20000000800 */
[----:B------:R-:W-:Y:S01]  /*8f10*/  ISETP.NE.AND P2, PT, R88, RZ, PT ;  /* 0x000000ff5800720c */ /* 0x000fe20003f45270 */
[----:B------:R-:W-:Y:S06]  /*8f20*/  BSSY B0, `(.L_x_2250) ;  /* 0x0000015000007945 */ /* 0x000fec0003800000 */
[----:B01----:R-:W0:Y:S08]  /*8f30*/  LDC R7, c[0x0][0x10] ;  /* 0x00000400ff077b82 */ /* 0x003e300000000800 */
[----:B------:R-:W1:Y:S01]  /*8f40*/  LDC.64 R2, c[0x0][0x258] ;  /* 0x00009600ff027b82 */ /* 0x000e620000000a00 */
[----:B--2---:R-:W-:-:S02]  /*8f50*/  IADD3 R0, R4, -0x1, RZ ;  /* 0xffffffff04007810 */ /* 0x004fc40007ffe0ff */
        /* <DEDUP_REMOVED lines=17> */
.L_x_2251:
[----:B------:R-:W-:Y:S05]  /*9070*/  BSYNC B0 ;  /* 0x0000000000007941 */ /* 0x000fea0003800000 */
.L_x_2250:
[----:B------:R-:W-:Y:S05]  /*9080*/  @P0 EXIT ;  /* 0x000000000000094d */ /* 0x000fea0003800000 */
[----:B------:R-:W-:Y:S05]  /*9090*/  @P2 BRA `(.L_x_2252) ;  /* 0x0000000000202947 */ /* 0x000fea0003800000 */
[----:B------:R-:W-:-:S05]  /*90a0*/  IMAD R0, R4, R7, RZ ;  /* 0x0000000704007224 */ /* 0x000fca00078e02ff */
[----:B------:R-:W-:-:S13]  /*90b0*/  ISETP.NE.AND P0, PT, R0, -0x1, PT ;  /* 0xffffffff0000780c */ /* 0x000fda0003f05270 */
[----:B------:R-:W-:Y:S05]  /*90c0*/  @!P0 BRA `(.L_x_2252) ;  /* 0x0000000000148947 */ /* 0x000fea0003800000 */
.L_x_2253:
[----:B0-----:R-:W2:Y:S04]  /*90d0*/  LDG.E.STRONG.GPU R5, desc[UR8][R2.64] ;  /* 0x0000000802057981 */ /* 0x001ea8000c1ef900 */
[----:B--2---:R-:W-:Y:S01]  /*90e0*/  CCTL.IVALL ;  /* 0x00000000ff00798f */ /* 0x004fe20002000000 */
[----:B------:R-:W-:Y:S05]  /*90f0*/  YIELD ;  /* 0x0000000000007946 */ /* 0x000fea0003800000 */
[----:B------:R-:W-:-:S13]  /*9100*/  ISETP.NE.AND P0, PT, R5, R0, PT ;  /* 0x000000000500720c */ /* 0x000fda0003f05270 */
[----:B------:R-:W-:Y:S05]  /*9110*/  @P0 BRA `(.L_x_2253) ;  /* 0xfffffffc00ec0947 */ /* 0x000fea000383ffff */
.L_x_2252:
        /* <DEDUP_REMOVED lines=24> */
.L_x_2254:
        /* <DEDUP_REMOVED lines=23> */
.L_x_2255:
        /* <DEDUP_REMOVED lines=15> */
.L_x_5242:


//--------------------- .text._Z35group_norm_nhwc_bwd_one_pass_kernelI11Fp32IOFp32WLi512ELi64ELi512EEv26Group_norm_nhwc_bwd_params --------------------------
	.section	.text._Z35group_norm_nhwc_bwd_one_pass_kernelI11Fp32IOFp32WLi512ELi64ELi512EEv26Group_norm_nhwc_bwd_params,"ax",@progbits
	.align	128
        .global         _Z35group_norm_nhwc_bwd_one_pass_kernelI11Fp32IOFp32WLi512ELi64ELi512EEv26Group_norm_nhwc_bwd_params
        .type           _Z35group_norm_nhwc_bwd_one_pass_kernelI11Fp32IOFp32WLi512ELi64ELi512EEv26Group_norm_nhwc_bwd_params,@function
        .size           _Z35group_norm_nhwc_bwd_one_pass_kernelI11Fp32IOFp32WLi512ELi64ELi512EEv26Group_norm_nhwc_bwd_params,(.L_x_5243 - _Z35group_norm_nhwc_bwd_one_pass_kernelI11Fp32IOFp32WLi512ELi64ELi512EEv26Group_norm_nhwc_bwd_params)
        .other          _Z35group_norm_nhwc_bwd_one_pass_kernelI11Fp32IOFp32WLi512ELi64ELi512EEv26Group_norm_nhwc_bwd_params,@"STO_CUDA_ENTRY STV_DEFAULT"
_Z35group_norm_nhwc_bwd_one_pass_kernelI11Fp32IOFp32WLi512ELi64ELi512EEv26Group_norm_nhwc_bwd_params:
.text._Z35group_norm_nhwc_bwd_one_pass_kernelI11Fp32IOFp32WLi512ELi64ELi512EEv26Group_norm_nhwc_bwd_params:
        /* <DEDUP_REMOVED lines=8> */
[----:B-1----:R-:W-:-:S06]  /*0080*/  UISETP.GE.AND UP0, UPT, UR12, UR4, UPT ;  /* 0x000000040c00728c */ /* 0x002fcc000bf06270 */
[----:B------:R-:W-:-:S13]  /*0090*/  PLOP3.LUT P0, PT, PT, PT, UP0, 0x80, 0x0 ;  /* 0x000000000000781c */ /* 0x000fda0003f0f008 */
[----:B--2---:R-:W-:Y:S05]  /*00a0*/  @P0 BRA `(.L_x_2256) ;  /* 0x0000013000300947 */ /* 0x004fea0003800000 */
[----:B------:R-:W0:Y:S01]  /*00b0*/  S2UR UR6, SR_CgaCtaId ;  /* 0x00000000000679c3 */ /* 0x000e220000008800 */
[----:B------:R-:W-:Y:S01]  /*00c0*/  ULDC.64 UR8, c[0x0][0x288] ;  /* 0x0000a20000087ab9 */ /* 0x000fe20000000a00 */
[----:B------:R-:W-:Y:S01]  /*00d0*/  SHF.R.S32.HI R3, RZ, 0x1f, R0 ;  /* 0x0000001fff037819 */ /* 0x000fe20000011400 */
[----:B------:R-:W-:Y:S02]  /*00e0*/  UIMAD.WIDE.U32 UR4, UR8, 0x3, URZ ;  /* 0x00000003080478a5 */ /* 0x000fe4000f8e003f */
[----:B------:R-:W-:Y:S01]  /*00f0*/  UIMAD UR11, UR9, 0x3, URZ ;  /* 0x00000003090b78a4 */ /* 0x000fe2000f8e023f */
[----:B------:R-:W-:Y:S01]  /*0100*/  LEA.HI R3, R3, R0, RZ, 0x5 ;  /* 0x0000000003037211 */ /* 0x000fe200078f28ff */
[----:B------:R-:W-:Y:S02]  /*0110*/  ULEA.HI UR8, UP0, UR9, UR8, URZ, 0x1 ;  /* 0x0000000809087291 */ /* 0x000fe4000f81083f */
[----:B------:R-:W-:Y:S01]  /*0120*/  UIADD3 UR11, UR5, UR11, URZ ;  /* 0x0000000b050b7290 */ /* 0x000fe2000fffe03f */
[----:B------:R-:W-:Y:S01]  /*0130*/  SHF.R.S32.HI R3, RZ, 0x5, R3 ;  /* 0x00000005ff037819 */ /* 0x000fe20000011403 */
[----:B------:R-:W-:-:S02]  /*0140*/  UIADD3.X UR10, URZ, UR9, URZ, UP0, !UPT ;  /* 0x000000093f0a7290 */ /* 0x000fc400087fe43f */
[----:B------:R-:W-:Y:S02]  /*0150*/  ULEA.HI UR9, UP0, UR11, UR4, URZ, 0x1 ;  /* 0x000000040b097291 */ /* 0x000fe4000f81083f */
[----:B------:R-:W-:Y:S01]  /*0160*/  USHF.R.S64 UR8, UR8, 0x1, UR10 ;  /* 0x0000000108087899 */ /* 0x000fe2000800100a */
[----:B------:R-:W-:Y:S01]  /*0170*/  UMOV UR4, 0x400 ;  /* 0x0000040000047882 */ /* 0x000fe20000000000 */
[----:B------:R-:W-:Y:S02]  /*0180*/  UIADD3.X UR11, URZ, UR11, URZ, UP0, !UPT ;  /* 0x0000000b3f0b7290 */ /* 0x000fe400087fe43f */
[----:B------:R-:W-:Y:S02]  /*0190*/  USHF.R.S32.HI UR10, URZ, 0x1, UR10 ;  /* 0x000000013f0a7899 */ /* 0x000fe4000801140a */
[----:B------:R-:W-:Y:S02]  /*01a0*/  USHF.R.S64 UR9, UR9, 0x1, UR11 ;  /* 0x0000000109097899 */ /* 0x000fe4000800100b */
[----:B0-----:R-:W-:-:S02]  /*01b0*/  ULEA UR4, UR6, UR4, 0x18 ;  /* 0x0000000406047291 */ /* 0x001fc4000f8ec03f */
[----:B------:R-:W-:Y:S02]  /*01c0*/  USHF.R.S32.HI UR11, URZ, 0x1, UR11 ;  /* 0x000000013f0b7899 */ /* 0x000fe4000801140b */
[----:B------:R-:W-:Y:S02]  /*01d0*/  USHF.L.U64.HI UR10, UR8, 0x2, UR10 ;  /* 0x00000002080a7899 */ /* 0x000fe4000801020a */
[----:B------:R-:W-:Y:S01]  /*01e0*/  LEA R2, R3, UR4, 0x3 ;  /* 0x0000000403027c11 */ /* 0x000fe2000f8e18ff */
[----:B------:R-:W-:Y:S01]  /*01f0*/  USHF.L.U64.HI UR11, UR9, 0x2, UR11 ;  /* 0x00000002090b7899 */ /* 0x000fe2000801020b */
[----:B------:R-:W-:Y:S01]  /*0200*/  ULDC.U8 UR24, c[0x0][0x2a4] ;  /* 0x0000a90000187ab9 */ /* 0x000fe20000000000 */
[----:B------:R-:W-:Y:S02]  /*0210*/  UMOV UR4, URZ ;  /* 0x0000003f00047c82 */ /* 0x000fe40008000000 */
[----:B------:R0:W-:Y:S08]  /*0220*/  STL [R1+0x278], R2 ;  /* 0x0002780201007387 */ /* 0x0001f00000100800 */
.L_x_2404:
[----:B------:R-:W-:Y:S01]  /*0230*/  ULDC UR15, c[0x0][0x2a0] ;  /* 0x0000a800000f7ab9 */ /* 0x000fe20000000800 */
[----:B0-----:R-:W-:Y:S01]  /*0240*/  IABS R5, UR12 ;  /* 0x0000000c00057c13 */ /* 0x001fe20008000000 */
[----:B-1----:R-:W1:Y:S01]  /*0250*/  S2UR UR13, SR_CTAID.X ;  /* 0x00000000000d79c3 */ /* 0x002e620000002500 */
[----:B0-2-4-:R-:W-:Y:S01]  /*0260*/  MOV R2, UR15 ;  /* 0x0000000f00027c02 */ /* 0x015fe20008000f00 */
[----:B------:R-:W-:Y:S01]  /*0270*/  UMOV UR6, URZ ;  /* 0x0000003f00067c82 */ /* 0x000fe20008000000 */
[----:B------:R-:W-:Y:S01]  /*0280*/  R2UR UR14, R5 ;  /* 0x00000000050e72ca */ /* 0x000fe200000e0000 */
[----:B------:R-:W-:Y:S01]  /*0290*/  ULDC.64 UR18, c[0x0][0x290] ;  /* 0x0000a40000127ab9 */ /* 0x000fe20000000a00 */
[----:B------:R-:W-:Y:S01]  /*02a0*/  IABS R2, R2 ;  /* 0x0000000200027213 */ /* 0x000fe20000000000 */
[----:B------:R-:W-:Y:S01]  /*02b0*/  UISETP.GE.AND UP1, UPT, UR12, URZ, UPT ;  /* 0x0000003f0c00728c */ /* 0x000fe2000bf26270 */
[----:B------:R-:W-:Y:S01]  /*02c0*/  ISETP.GT.U32.AND P5, PT, R0, 0x1ff, PT ;  /* 0x000001ff0000780c */ /* 0x000fe20003fa4070 */
[----:B------:R-:W1:Y:S01]  /*02d0*/  LDC R5, c[0x0][0x2ac] ;  /* 0x0000ab00ff057b82 */ /* 0x000e620000000800 */
[----:B------:R-:W-:Y:S01]  /*02e0*/  R2UR UR16, R2 ;  /* 0x00000000021072ca */ /* 0x000fe200000e0000 */
[----:B------:R-:W-:Y:S01]  /*02f0*/  UISETP.NE.AND UP0, UPT, UR15, URZ, UPT ;  /* 0x0000003f0f00728c */ /* 0x000fe2000bf05270 */
[----:B------:R-:W-:-:S11]  /*0300*/  LOP3.LUT R3, R3, 0xfbffffff, RZ, 0xc0, !PT ;  /* 0xfbffffff03037812 */ /* 0x000fd600078ec0ff */
[----:B------:R-:W0:Y:S08]  /*0310*/  I2F.RP R2, UR16 ;  /* 0x0000001000027d06 */ /* 0x000e300008209400 */
[----:B0-----:R-:W0:Y:S02]  /*0320*/  MUFU.RCP R2, R2 ;  /* 0x0000000200027308 */ /* 0x001e240000001000 */
[----:B0-----:R-:W-:-:S02]  /*0330*/  IADD3 R4, R2, 0xffffffe, RZ ;  /* 0x0ffffffe02047810 */ /* 0x001fc40007ffe0ff */
[----:B------:R-:W-:-:S04]  /*0340*/  SHF.R.U32.HI R2, RZ, 0x5, R0 ;  /* 0x00000005ff027819 */ /* 0x000fc80000011600 */
[----:B------:R-:W0:Y:S01]  /*0350*/  F2I.FTZ.U32.TRUNC.NTZ R4, R4 ;  /* 0x0000000400047305 */ /* 0x000e22000021f000 */
[----:B-1----:R-:W-:-:S05]  /*0360*/  IMAD R2, R5, UR13, R2 ;  /* 0x0000000d05027c24 */ /* 0x002fca000f8e0202 */
[C---:B------:R-:W-:Y:S02]  /*0370*/  IADD3 R25, R2.reuse, 0x90, RZ ;  /* 0x0000009002197810 */ /* 0x040fe40007ffe0ff */
[C---:B------:R-:W-:Y:S02]  /*0380*/  IADD3 R21, R2.reuse, 0x150, RZ ;  /* 0x0000015002157810 */ /* 0x040fe40007ffe0ff */
[----:B------:R-:W-:Y:S02]  /*0390*/  SHF.R.S32.HI R19, RZ, 0x1f, R25 ;  /* 0x0000001fff137819 */ /* 0x000fe40000011419 */
[----:B------:R-:W-:Y:S02]  /*03a0*/  IADD3 R18, R2, 0xa0, RZ ;  /* 0x000000a002127810 */ /* 0x000fe40007ffe0ff */
[----:B------:R-:W-:Y:S02]  /*03b0*/  SHF.R.S32.HI R7, RZ, 0x1f, R21 ;  /* 0x0000001fff077819 */ /* 0x000fe40000011415 */
[----:B0-----:R-:W-:-:S02]  /*03c0*/  R2UR UR7, R4 ;  /* 0x00000000040772ca */ /* 0x001fc400000e0000 */
[----:B------:R-:W-:Y:S02]  /*03d0*/  IADD3 R4, R2, 0x150, RZ ;  /* 0x0000015002047810 */ /* 0x000fe40007ffe0ff */
[----:B---3--:R-:W-:Y:S02]  /*03e0*/  SHF.R.S32.HI R13, RZ, 0x1f, R18 ;  /* 0x0000001fff0d7819 */ /* 0x008fe40000011412 */
[----:B------:R-:W-:Y:S02]  /*03f0*/  ISETP.GE.U32.AND P0, PT, R4, UR18, PT ;  /* 0x0000001204007c0c */ /* 0x000fe4000bf06070 */
[----:B------:R-:W-:Y:S02]  /*0400*/  SHF.R.S32.HI R4, RZ, 0x1f, R4 ;  /* 0x0000001fff047819 */ /* 0x000fe40000011404 */
[----:B-----5:R-:W-:Y:S02]  /*0410*/  IADD3 R16, R2, 0xb0, RZ ;  /* 0x000000b002107810 */ /* 0x020fe40007ffe0ff */
[----:B------:R-:W-:Y:S01]  /*0420*/  ISETP.GE.OR.EX P2, PT, R4, UR19, P5, P0 ;  /* 0x0000001304007c0c */ /* 0x000fe2000af46700 */
[----:B------:R-:W-:Y:S01]  /*0430*/  UIADD3 UR5, URZ, -UR7, URZ ;  /* 0x800000073f057290 */ /* 0x000fe2000fffe03f */
[----:B------:R-:W-:-:S02]  /*0440*/  ISETP.GE.U32.AND P0, PT, R25, UR18, PT ;  /* 0x0000001219007c0c */ /* 0x000fc4000bf06070 */
[----:B------:R-:W-:Y:S01]  /*0450*/  SHF.L.U32 R4, R0, 0x1, RZ ;  /* 0x0000000100047819 */ /* 0x000fe200000006ff */
[----:B------:R-:W-:Y:S01]  /*0460*/  UIMAD UR5, UR5, UR16, URZ ;  /* 0x00000010050572a4 */ /* 0x000fe2000f8e023f */
[----:B------:R-:W-:Y:S02]  /*0470*/  ISETP.GE.OR.EX P6, PT, R19, UR19, P5, P0 ;  /* 0x0000001313007c0c */ /* 0x000fe4000afc6700 */
[----:B------:R-:W-:Y:S01]  /*0480*/  LOP3.LUT R4, R4, 0x3e, RZ, 0xc0, !PT ;  /* 0x0000003e04047812 */ /* 0x000fe200078ec0ff */
[----:B------:R-:W-:Y:S01]  /*0490*/  UIMAD.WIDE.U32 UR6, UR7, UR5, UR6 ;  /* 0x00000005070672a5 */ /* 0x000fe2000f8e0006 */
[----:B------:R-:W-:Y:S02]  /*04a0*/  ISETP.GE.U32.AND P0, PT, R18, UR18, PT ;  /* 0x0000001212007c0c */ /* 0x000fe4000bf06070 */
[----:B------:R-:W-:Y:S01]  /*04b0*/  SHF.R.S32.HI R17, RZ, 0x1f, R16 ;  /* 0x0000001fff117819 */ /* 0x000fe20000011410 */
[----:B------:R-:W-:Y:S01]  /*04c0*/  UIMAD.WIDE.U32 UR6, UR7, UR14, URZ ;  /* 0x0000000e070672a5 */ /* 0x000fe2000f8e003f */
[----:B------:R-:W0:Y:S01]  /*04d0*/  @!P2 LDC.64 R10, c[0x0][0x288] ;  /* 0x0000a200ff0aab82 */ /* 0x000e220000000a00 */
[----:B------:R-:W-:-:S02]  /*04e0*/  @P2 LOP3.LUT R3, R3, 0x4000000, RZ, 0xfc, !PT ;  /* 0x0400000003032812 */ /* 0x000fc400078efcff */
[----:B------:R-:W-:Y:S01]  /*04f0*/  UIADD3 UR5, -UR7, URZ, URZ ;  /* 0x0000003f07057290 */ /* 0x000fe2000fffe13f */
[----:B------:R-:W-:Y:S02]  /*0500*/  ISETP.GE.OR.EX P4, PT, R13, UR19, P5, P0 ;  /* 0x000000130d007c0c */ /* 0x000fe4000af86700 */
[----:B------:R-:W-:Y:S01]  /*0510*/  LOP3.LUT R3, R3, 0xfffdffff, RZ, 0xc0, !PT ;  /* 0xfffdffff03037812 */ /* 0x000fe200078ec0ff */
[----:B------:R-:W-:Y:S01]  /*0520*/  UIMAD UR5, UR16, UR5, UR14 ;  /* 0x00000005100572a4 */ /* 0x000fe2000f8e020e */
[----:B------:R-:W1:Y:S01]  /*0530*/  @!P6 LDC.64 R8, c[0x0][0x288] ;  /* 0x0000a200ff08eb82 */ /* 0x000e620000000a00 */
[----:B------:R-:W-:Y:S01]  /*0540*/  ULOP3.LUT UR14, UR12, UR15, URZ, 0x3c, !UPT ;  /* 0x0000000f0c0e7292 */ /* 0x000fe2000f8e3c3f */
[----:B------:R-:W-:Y:S01]  /*0550*/  ISETP.GE.U32.AND P0, PT, R16, UR18, PT ;  /* 0x0000001210007c0c */ /* 0x000fe2000bf06070 */
[----:B------:R-:W-:Y:S01]  /*0560*/  UISETP.GT.U32.AND UP3, UPT, UR16, UR5, UPT ;  /* 0x000000051000728c */ /* 0x000fe2000bf64070 */
[----:B------:R-:W-:Y:S01]  /*0570*/  @P6 LOP3.LUT R3, R3, 0x20000, RZ, 0xfc, !PT ;  /* 0x0002000003036812 */ /* 0x000fe200078efcff */
[----:B------:R-:W-:Y:S01]  /*0580*/  UISETP.GE.AND UP4, UPT, UR14, URZ, UPT ;  /* 0x0000003f0e00728c */ /* 0x000fe2000bf86270 */
[----:B------:R-:W-:-:S02]  /*0590*/  ISETP.GE.OR.EX P3, PT, R17, UR19, P5, P0 ;  /* 0x0000001311007c0c */ /* 0x000fc4000af66700 */
[----:B------:R-:W2:Y:S01]  /*05a0*/  @!P2 LDC.64 R36, c[0x0][0x230] ;  /* 0x00008c00ff24ab82 */ /* 0x000ea20000000a00 */
[----:B------:R-:W-:Y:S02]  /*05b0*/  LOP3.LUT R3, R3, 0xfffbffff, RZ, 0xc0, !PT ;  /* 0xfffbffff03037812 */ /* 0x000fe400078ec0ff */
[----:B------:R-:W-:Y:S02]  /*05c0*/  IADD3 R58, R2, 0x60, RZ ;  /* 0x00000060023a7810 */ /* 0x000fe40007ffe0ff */
[----:B------:R-:W-:Y:S01]  /*05d0*/  @P4 LOP3.LUT R3, R3, 0x40000, RZ, 0xfc, !PT ;  /* 0x0004000003034812 */ /* 0x000fe200078efcff */
[----:B------:R-:W-:Y:S01]  /*05e0*/  @!UP3 UIADD3 UR5, UR5, -UR16, URZ ;  /* 0x800000100505b290 */ /* 0x000fe2000fffe03f */
[----:B------:R-:W-:Y:S01]  /*05f0*/  SHF.R.S32.HI R59, RZ, 0x1f, R58 ;  /* 0x0000001fff3b7819 */ /* 0x000fe2000001143a */
[----:B------:R-:W-:Y:S01]  /*0600*/  @!UP3 UIADD3 UR7, UR7, 0x1, URZ ;  /* 0x000000010707b890 */ /* 0x000fe2000fffe03f */
[----:B0-----:R-:W-:Y:S01]  /*0610*/  @!P2 IMAD R6, R7, R10, RZ ;  /* 0x0000000a0706a224 */ /* 0x001fe200078e02ff */
[----:B------:R-:W-:Y:S01]  /*0620*/  UISETP.GE.U32.AND UP2, UPT, UR5, UR16, UPT ;  /* 0x000000100500728c */ /* 0x000fe2000bf46070 */
[----:B------:R-:W0:Y:S01]  /*0630*/  @!P2 LDC.64 R34, c[0x0][0x228] ;  /* 0x00008a00ff22ab82 */ /* 0x000e220000000a00 */
[----:B------:R-:W-:Y:S01]  /*0640*/  UIADD3 UR6, UR5, -UR16, URZ ;  /* 0x8000001005067290 */ /* 0x000fe2000fffe03f */
[----:B------:R-:W-:Y:S01]  /*0650*/  @!P2 IMAD R11, R21, R11, R6 ;  /* 0x0000000b150ba224 */ /* 0x000fe200078e0206 */
[----:B------:R-:W-:Y:S01]  /*0660*/  UISETP.GT.U32.AND UP3, UPT, UR16, UR5, UPT ;  /* 0x000000051000728c */ /* 0x000fe2000bf64070 */
[----:B------:R-:W-:Y:S01]  /*0670*/  LOP3.LUT R3, R3, 0xfff7ffff, RZ, 0xc0, !PT ;  /* 0xfff7ffff03037812 */ /* 0x000fe200078ec0ff */
[----:B-1----:R-:W-:-:S02]  /*0680*/  @!P6 IMAD R22, R19, R8, RZ ;  /* 0x000000081316e224 */ /* 0x002fc400078e02ff */
[----:B------:R-:W-:Y:S01]  /*0690*/  USEL UR5, UR6, UR5, !UP3 ;  /* 0x0000000506057287 */ /* 0x000fe2000d800000 */
[----:B------:R-:W1:Y:S01]  /*06a0*/  @!P6 LDC.64 R60, c[0x0][0x230] ;  /* 0x00008c00ff3ceb82 */ /* 0x000e620000000a00 */
[----:B------:R-:W-:Y:S01]  /*06b0*/  ULOP3.LUT UR6, URZ, UR15, URZ, 0x33, !UPT ;  /* 0x0000000f3f067292 */ /* 0x000fe2000f8e333f */
[----:B------:R-:W-:Y:S01]  /*06c0*/  @P3 LOP3.LUT R3, R3, 0x80000, RZ, 0xfc, !PT ;  /* 0x0008000003033812 */ /* 0x000fe200078efcff */
[----:B------:R-:W-:Y:S01]  /*06d0*/  @!UP1 UIADD3 UR5, -UR5, URZ, URZ ;  /* 0x0000003f05059290 */ /* 0x000fe2000fffe13f */
[----:B------:R-:W-:Y:S01]  /*06e0*/  @!P6 IMAD R23, R25, R9, R22 ;  /* 0x000000091917e224 */ /* 0x000fe200078e0216 */
[----:B------:R-:W-:Y:S02]  /*06f0*/  @UP2 UIADD3 UR7, UR7, 0x1, URZ ;  /* 0x0000000107072890 */ /* 0x000fe4000fffe03f */
[----:B------:R-:W-:Y:S01]  /*0700*/  USEL UR16, UR6, UR5, !UP0 ;  /* 0x0000000506107287 */ /* 0x000fe2000c000000 */
[----:B------:R-:W3:Y:S01]  /*0710*/  @!P4 LDC.64 R14, c[0x0][0x288] ;  /* 0x0000a200ff0ecb82 */ /* 0x000ee20000000a00 */
[----:B------:R-:W-:Y:S01]  /*0720*/  @!UP4 UIADD3 UR7, -UR7, URZ, URZ ;  /* 0x0000003f0707c290 */ /* 0x000fe2000fffe13f */
[----:B------:R-:W-:-:S03]  /*0730*/  ULDC.64 UR14, c[0x0][0x298] ;  /* 0x0000a600000e7ab9 */ /* 0x000fc60000000a00 */
[----:B------:R-:W-:Y:S01]  /*0740*/  USEL UR6, UR6, UR7, !UP0 ;  /* 0x0000000706067287 */ /* 0x000fe2000c000000 */
[----:B------:R-:W-:Y:S02]  /*0750*/  MOV R31, UR16 ;  /* 0x00000010001f7c02 */ /* 0x000fe40008000f00 */
[----:B------:R-:W-:Y:S01]  /*0760*/  MOV R5, UR14 ;  /* 0x0000000e00057c02 */ /* 0x000fe20008000f00 */
[----:B------:R-:W-:Y:S01]  /*0770*/  USHF.R.S32.HI UR5, URZ, 0x1f, UR6 ;  /* 0x0000001f3f057899 */ /* 0x000fe20008011406 */
[----:B------:R-:W-:Y:S01]  /*0780*/  LEA R30, R31, R4, 0x6 ;  /* 0x000000041f1e7211 */ /* 0x000fe200078e30ff */
[----:B------:R-:W4:Y:S02]  /*0790*/  @!P6 LDC.64 R38, c[0x0][0x228] ;  /* 0x00008a00ff26eb82 */ /* 0x000f240000000a00 */
[----:B------:R-:W-:Y:S01]  /*07a0*/  UIMAD UR5, UR5, UR14, URZ ;  /* 0x0000000e050572a4 */ /* 0x000fe2000f8e023f */
[----:B------:R-:W-:-:S03]  /*07b0*/  SHF.R.S32.HI R31, RZ, 0x1f, R30 ;  /* 0x0000001fff1f7819 */ /* 0x000fc6000001141e */
[----:B------:R-:W-:Y:S02]  /*07c0*/  UIMAD UR5, UR6, UR15, UR5 ;  /* 0x0000000f060572a4 */ /* 0x000fe4000f8e0205 */
[----:B------:R-:W-:Y:S01]  /*07d0*/  IMAD.WIDE.U32 R4, R5, UR6, R30 ;  /* 0x0000000605047c25 */ /* 0x000fe2000f8e001e */
[----:B------:R-:W4:Y:S01]  /*07e0*/  @!P4 LDC.64 R42, c[0x0][0x230] ;  /* 0x00008c00ff2acb82 */ /* 0x000f220000000a00 */
[----:B------:R2:W-:Y:S01]  /*07f0*/  STL.64 [R1+0x280], R30 ;  /* 0x0002801e01007387 */ /* 0x0005e20000100a00 */
[----:B------:R-:W-:Y:S02]  /*0800*/  ULDC.64 UR6, c[0x0][0x248] ;  /* 0x0000920000067ab9 */ /* 0x000fe40000000a00 */
[----:B------:R-:W-:Y:S02]  /*0810*/  IADD3 R7, R5, UR5, RZ ;  /* 0x0000000505077c10 */ /* 0x000fe4000fffe0ff */
[----:B------:R-:W-:Y:S02]  /*0820*/  @!P2 MOV R6, R4 ;  /* 0x000000040006a202 */ /* 0x000fe40000000f00 */
[----:B------:R-:W4:Y:S03]  /*0830*/  @!P4 LDC.64 R40, c[0x0][0x228] ;  /* 0x00008a00ff28cb82 */ /* 0x000f260000000a00 */
[----:B------:R-:W-:Y:S01]  /*0840*/  @!P2 IMAD.WIDE.U32 R20, R21, R10, R6 ;  /* 0x0000000a1514a225 */ /* 0x000fe200078e0006 */
[----:B------:R-:W-:-:S02]  /*0850*/  IADD3 R10, R2, 0xc0, RZ ;  /* 0x000000c0020a7810 */ /* 0x000fc40007ffe0ff */
[----:B--2---:R-:W-:Y:S02]  /*0860*/  IADD3 R30, R2, 0x30, RZ ;  /* 0x00000030021e7810 */ /* 0x004fe40007ffe0ff */
[----:B------:R-:W-:Y:S01]  /*0870*/  @!P2 IADD3 R11, R21, R11, RZ ;  /* 0x0000000b150ba210 */ /* 0x000fe20007ffe0ff */
[----:B------:R-:W2:Y:S01]  /*0880*/  @!P3 LDC.64 R46, c[0x0][0x230] ;  /* 0x00008c00ff2ebb82 */ /* 0x000ea20000000a00 */
[C---:B------:R-:W-:Y:S02]  /*0890*/  @!P2 SHF.L.U32 R19, R20.reuse, 0x2, RZ ;  /* 0x000000021413a819 */ /* 0x040fe400000006ff */
[----:B------:R-:W-:Y:S02]  /*08a0*/  @!P2 SHF.L.U64.HI R12, R20, 0x2, R11 ;  /* 0x00000002140ca819 */ /* 0x000fe4000001020b */
[----:B------:R-:W-:Y:S02]  /*08b0*/  ISETP.GE.U32.AND P1, PT, R10, UR18, PT ;  /* 0x000000120a007c0c */ /* 0x000fe4000bf26070 */
[----:B------:R-:W-:Y:S01]  /*08c0*/  SHF.R.S32.HI R11, RZ, 0x1f, R10 ;  /* 0x0000001fff0b7819 */ /* 0x000fe2000001140a */
[----:B------:R-:W2:Y:S01]  /*08d0*/  @!P3 LDC.64 R44, c[0x0][0x228] ;  /* 0x00008a00ff2cbb82 */ /* 0x000ea20000000a00 */
[----:B------:R-:W-:-:S02]  /*08e0*/  @!P2 IADD3 R36, P0, R19, R36, RZ ;  /* 0x000000241324a210 */ /* 0x000fc40007f1e0ff */
[----:B------:R-:W-:Y:S02]  /*08f0*/  ISETP.GE.OR.EX P2, PT, R11, UR19, P5, P1 ;  /* 0x000000130b007c0c */ /* 0x000fe4000af46710 */
[C---:B------:R-:W-:Y:S01]  /*0900*/  LOP3.LUT P1, RZ, R3.reuse, 0x4000000, RZ, 0xc0, !PT ;  /* 0x0400000003ff7812 */ /* 0x040fe2000782c0ff */
[----:B------:R-:W-:Y:S01]  /*0910*/  STL [R1+0x2e4], R36 ;  /* 0x0002e42401007387 */ /* 0x000fe20000100800 */
[----:B------:R-:W-:Y:S02]  /*0920*/  @!P6 MOV R20, R4 ;  /* 0x000000040014e202 */ /* 0x000fe40000000f00 */
[----:B------:R-:W-:Y:S02]  /*0930*/  @!P6 MOV R21, R7 ;  /* 0x000000070015e202 */ /* 0x000fe40000000f00 */
[----:B------:R-:W-:Y:S02]  /*0940*/  LOP3.LUT R3, R3, 0xffefffff, RZ, 0xc0, !PT ;  /* 0xffefffff03037812 */ /* 0x000fe400078ec0ff */
[----:B------:R-:W-:Y:S01]  /*0950*/  SHF.R.S32.HI R31, RZ, 0x1f, R30 ;  /* 0x0000001fff1f7819 */ /* 0x000fe2000001141e */
[----:B------:R-:W-:-:S02]  /*0960*/  @!P6 IMAD.WIDE.U32 R20, R25, R8, R20 ;  /* 0x000000081914e225 */ /* 0x000fc400078e0014 */
[----:B------:R-:W2:Y:S01]  /*0970*/  @!P3 LDC.64 R8, c[0x0][0x288] ;  /* 0x0000a200ff08bb82 */ /* 0x000ea20000000a00 */
[----:B------:R-:W-:Y:S02]  /*0980*/  @P2 LOP3.LUT R3, R3, 0x100000, RZ, 0xfc, !PT ;  /* 0x0010000003032812 */ /* 0x000fe400078efcff */
[----:B------:R-:W-:Y:S02]  /*0990*/  @!P1 IADD3.X R37, R12, R37, RZ, P0, !PT ;  /* 0x000000250c259210 */ /* 0x000fe400007fe4ff */
[----:B0-----:R-:W-:Y:S02]  /*09a0*/  @!P1 IADD3 R34, P0, R19, R34, RZ ;  /* 0x0000002213229210 */ /* 0x001fe40007f1e0ff */
[----:B------:R-:W-:Y:S01]  /*09b0*/  @!P6 IADD3 R21, R21, R23, RZ ;  /* 0x000000171515e210 */ /* 0x000fe20007ffe0ff */
[----:B------:R-:W0:Y:S01]  /*09c0*/  @!P2 LDC.64 R50, c[0x0][0x230] ;  /* 0x00008c00ff32ab82 */ /* 0x000e220000000a00 */
[----:B------:R-:W-:Y:S01]  /*09d0*/  @!P6 SHF.L.U32 R19, R20, 0x2, RZ ;  /* 0x000000021413e819 */ /* 0x000fe200000006ff */
[----:B------:R-:W-:Y:S01]  /*09e0*/  STL [R1+0x2e0], R37 ;  /* 0x0002e02501007387 */ /* 0x000fe20000100800 */
[----:B------:R-:W-:-:S02]  /*09f0*/  @!P1 IADD3.X R35, R12, R35, RZ, P0, !PT ;  /* 0x000000230c239210 */ /* 0x000fc400007fe4ff */
[----:B------:R-:W-:Y:S01]  /*0a00*/  @!P6 SHF.L.U64.HI R22, R20, 0x2, R21 ;  /* 0x000000021416e819 */ /* 0x000fe20000010215 */
[----:B---3--:R-:W-:Y:S01]  /*0a10*/  @!P4 IMAD R20, R13, R14, RZ ;  /* 0x0000000e0d14c224 */ /* 0x008fe200078e02ff */
[C---:B-1----:R-:W-:Y:S01]  /*0a20*/  @!P6 IADD3 R60, P0, R19.reuse, R60, RZ ;  /* 0x0000003c133ce210 */ /* 0x042fe20007f1e0ff */
[----:B------:R-:W1:Y:S01]  /*0a30*/  @!P2 LDC.64 R12, c[0x0][0x288] ;  /* 0x0000a200ff0cab82 */ /* 0x000e620000000a00 */
[----:B------:R-:W-:Y:S01]  /*0a40*/  @!P4 MOV R21, R7 ;  /* 0x000000070015c202 */ /* 0x000fe20000000f00 */
[----:B------:R-:W-:Y:S01]  /*0a50*/  STL.64 [R1+0x2d8], R34 ;  /* 0x0002d82201007387 */ /* 0x000fe20000100a00 */
[----:B------:R-:W-:Y:S02]  /*0a60*/  @!P6 IADD3.X R61, R22, R61, RZ, P0, !PT ;  /* 0x0000003d163de210 */ /* 0x000fe400007fe4ff */
[----:B----4-:R-:W-:Y:S01]  /*0a70*/  @!P6 IADD3 R38, P0, R19, R38, RZ ;  /* 0x000000261326e210 */ /* 0x010fe20007f1e0ff */
[----:B------:R-:W-:Y:S01]  /*0a80*/  @!P4 IMAD R19, R18, R15, R20 ;  /* 0x0000000f1213c224 */ /* 0x000fe200078e0214 */
[----:B------:R-:W-:Y:S01]  /*0a90*/  @!P4 MOV R20, R4 ;  /* 0x000000040014c202 */ /* 0x000fe20000000f00 */
[----:B------:R-:W3:Y:S01]  /*0aa0*/  @!P2 LDC.64 R48, c[0x0][0x228] ;  /* 0x00008a00ff30ab82 */ /* 0x000ee20000000a00 */
[----:B------:R-:W-:Y:S01]  /*0ab0*/  @!P6 IADD3.X R39, R22, R39, RZ, P0, !PT ;  /* 0x000000271627e210 */ /* 0x000fe200007fe4ff */
[----:B------:R-:W-:Y:S01]  /*0ac0*/  STL.64 [R1+0x2e8], R60 ;  /* 0x0002e83c01007387 */ /* 0x000fe20000100a00 */
[----:B------:R-:W-:Y:S01]  /*0ad0*/  LOP3.LUT R3, R3, 0xffdfffff, RZ, 0xc0, !PT ;  /* 0xffdfffff03037812 */ /* 0x000fe200078ec0ff */
[----:B------:R-:W-:-:S02]  /*0ae0*/  @!P4 IMAD.WIDE.U32 R14, R18, R14, R20 ;  /* 0x0000000e120ec225 */ /* 0x000fc400078e0014 */
[----:B------:R-:W-:Y:S03]  /*0af0*/  STL.64 [R1+0x2c8], R38 ;  /* 0x0002c82601007387 */ /* 0x000fe60000100a00 */
[----:B------:R-:W-:Y:S01]  /*0b00*/  @!P4 IADD3 R15, R15, R19, RZ ;  /* 0x000000130f0fc210 */ /* 0x000fe20007ffe0ff */
[----:B--2---:R-:W-:Y:S01]  /*0b10*/  @!P3 IMAD R19, R17, R8, RZ ;  /* 0x000000081113b224 */ /* 0x004fe200078e02ff */
[C---:B------:R-:W-:Y:S02]  /*0b20*/  @!P4 SHF.L.U32 R17, R14.reuse, 0x2, RZ ;  /* 0x000000020e11c819 */ /* 0x040fe400000006ff */
[----:B------:R-:W-:Y:S01]  /*0b30*/  @!P4 SHF.L.U64.HI R18, R14, 0x2, R15 ;  /* 0x000000020e12c819 */ /* 0x000fe2000001020f */
[----:B------:R-:W-:Y:S01]  /*0b40*/  @!P3 IMAD R19, R16, R9, R19 ;  /* 0x000000091013b224 */ /* 0x000fe200078e0213 */
[----:B------:R-:W-:Y:S01]  /*0b50*/  @!P3 MOV R14, R4 ;  /* 0x00000004000eb202 */ /* 0x000fe20000000f00 */
[----:B-1----:R-:W-:Y:S01]  /*0b60*/  @!P2 IMAD R11, R11, R12, RZ ;  /* 0x0000000c0b0ba224 */ /* 0x002fe200078e02ff */
[----:B------:R-:W-:-:S02]  /*0b70*/  @!P3 MOV R15, R7 ;  /* 0x00000007000fb202 */ /* 0x000fc40000000f00 */
[C---:B------:R-:W-:Y:S01]  /*0b80*/  @!P4 IADD3 R42, P0, R17.reuse, R42, RZ ;  /* 0x0000002a112ac210 */ /* 0x040fe20007f1e0ff */
[----:B------:R-:W-:Y:S02]  /*0b90*/  @!P2 IMAD R13, R10, R13, R11 ;  /* 0x0000000d0a0da224 */ /* 0x000fe400078e020b */
[----:B------:R-:W-:Y:S01]  /*0ba0*/  @!P3 IMAD.WIDE.U32 R8, R16, R8, R14 ;  /* 0x000000081008b225 */ /* 0x000fe200078e000e */
[----:B------:R-:W-:Y:S02]  /*0bb0*/  @!P4 IADD3.X R43, R18, R43, RZ, P0, !PT ;  /* 0x0000002b122bc210 */ /* 0x000fe400007fe4ff */
[----:B------:R-:W-:Y:S02]  /*0bc0*/  @!P4 IADD3 R40, P0, R17, R40, RZ ;  /* 0x000000281128c210 */ /* 0x000fe40007f1e0ff */
[----:B------:R-:W-:Y:S01]  /*0bd0*/  @!P3 IADD3 R9, R9, R19, RZ ;  /* 0x000000130909b210 */ /* 0x000fe20007ffe0ff */
[----:B------:R-:W-:Y:S01]  /*0be0*/  STL.64 [R1+0x2c0], R42 ;  /* 0x0002c02a01007387 */ /* 0x000fe20000100a00 */
[----:B------:R-:W-:-:S02]  /*0bf0*/  @!P3 SHF.L.U32 R15, R8, 0x2, RZ ;  /* 0x00000002080fb819 */ /* 0x000fc400000006ff */
[----:B------:R-:W-:Y:S02]  /*0c00*/  @!P3 SHF.L.U64.HI R14, R8, 0x2, R9 ;  /* 0x00000002080eb819 */ /* 0x000fe40000010209 */
[----:B------:R-:W-:Y:S02]  /*0c10*/  @!P2 MOV R8, R4 ;  /* 0x000000040008a202 */ /* 0x000fe40000000f00 */
[----:B------:R-:W-:Y:S02]  /*0c20*/  @!P2 MOV R9, R7 ;  /* 0x000000070009a202 */ /* 0x000fe40000000f00 */
[----:B------:R-:W-:Y:S02]  /*0c30*/  @!P4 IADD3.X R41, R18, R41, RZ, P0, !PT ;  /* 0x000000291229c210 */ /* 0x000fe400007fe4ff */
[----:B------:R-:W-:Y:S01]  /*0c40*/  @!P3 IADD3 R46, P0, R15, R46, RZ ;  /* 0x0000002e0f2eb210 */ /* 0x000fe20007f1e0ff */
[----:B------:R-:W-:Y:S01]  /*0c50*/  @!P2 IMAD.WIDE.U32 R10, R10, R12, R8 ;  /* 0x0000000c0a0aa225 */ /* 0x000fe200078e0008 */
[----:B------:R-:W-:Y:S01]  /*0c60*/  ISETP.GE.U32.AND P4, PT, R58, UR18, PT ;  /* 0x000000123a007c0c */ /* 0x000fe2000bf86070 */
[----:B------:R-:W-:Y:S01]  /*0c70*/  STL.64 [R1+0x2b8], R40 ;  /* 0x0002b82801007387 */ /* 0x000fe20000100a00 */
[----:B------:R-:W-:-:S02]  /*0c80*/  @!P3 IADD3.X R47, R14, R47, RZ, P0, !PT ;  /* 0x0000002f0e2fb210 */ /* 0x000fc400007fe4ff */
[----:B------:R-:W-:Y:S01]  /*0c90*/  @!P3 IADD3 R44, P0, R15, R44, RZ ;  /* 0x0000002c0f2cb210 */ /* 0x000fe20007f1e0ff */
[----:B------:R-:W-:Y:S01]  /*0ca0*/  STL [R1+0x2b4], R46 ;  /* 0x0002b42e01007387 */ /* 0x000fe20000100800 */
[----:B------:R-:W-:Y:S02]  /*0cb0*/  @!P2 IADD3 R11, R11, R13, RZ ;  /* 0x0000000d0b0ba210 */ /* 0x000fe40007ffe0ff */
[----:B------:R-:W-:Y:S01]  /*0cc0*/  @!P2 SHF.L.U32 R9, R10, 0x2, RZ ;  /* 0x000000020a09a819 */ /* 0x000fe200000006ff */
[----:B------:R-:W-:Y:S01]  /*0cd0*/  STL [R1+0x2b0], R47 ;  /* 0x0002b02f01007387 */ /* 0x000fe20000100800 */
[----:B------:R-:W-:Y:S02]  /*0ce0*/  @!P3 IADD3.X R45, R14, R45, RZ, P0, !PT ;  /* 0x0000002d0e2db210 */ /* 0x000fe400007fe4ff */
[----:B------:R-:W-:Y:S02]  /*0cf0*/  @!P2 SHF.L.U64.HI R10, R10, 0x2, R11 ;  /* 0x000000020a0aa819 */ /* 0x000fe4000001020b */
[----:B0-----:R-:W-:Y:S01]  /*0d00*/  @!P2 IADD3 R50, P0, R9, R50, RZ ;  /* 0x000000320932a210 */ /* 0x001fe20007f1e0ff */
[----:B------:R0:W-:Y:S01]  /*0d10*/  STL.64 [R1+0x2a8], R44 ;  /* 0x0002a82c01007387 */ /* 0x0001e20000100a00 */
[----:B------:R-:W-:-:S02]  /*0d20*/  IADD3 R13, R2, 0xd0, RZ ;  /* 0x000000d0020d7810 */ /* 0x000fc40007ffe0ff */
[C---:B------:R-:W-:Y:S02]  /*0d30*/  @!P2 IADD3.X R51, R10.reuse, R51, RZ, P0, !PT ;  /* 0x000000330a33a210 */ /* 0x040fe400007fe4ff */
[----:B---3--:R-:W-:Y:S02]  /*0d40*/  @!P2 IADD3 R48, P0, R9, R48, RZ ;  /* 0x000000300930a210 */ /* 0x008fe40007f1e0ff */
[----:B------:R-:W-:Y:S01]  /*0d50*/  SHF.R.S32.HI R9, RZ, 0x1f, R13 ;  /* 0x0000001fff097819 */ /* 0x000fe2000001140d */
[----:B------:R-:W-:Y:S01]  /*0d60*/  STL.64 [R1+0x2d0], R50 ;  /* 0x0002d03201007387 */ /* 0x000fe20000100a00 */
[----:B------:R-:W-:Y:S02]  /*0d70*/  @!P2 IADD3.X R49, R10, R49, RZ, P0, !PT ;  /* 0x000000310a31a210 */ /* 0x000fe400007fe4ff */
[----:B------:R-:W-:Y:S02]  /*0d80*/  ISETP.GE.U32.AND P0, PT, R13, UR18, PT ;  /* 0x000000120d007c0c */ /* 0x000fe4000bf06070 */
[----:B------:R-:W-:Y:S01]  /*0d90*/  ISETP.GE.OR.EX P4, PT, R59, UR19, P5, P4 ;  /* 0x000000133b007c0c */ /* 0x000fe2000af86740 */
[----:B------:R-:W-:Y:S01]  /*0da0*/  STL.64 [R1+0x2f0], R48 ;  /* 0x0002f03001007387 */ /* 0x000fe20000100a00 */
[----:B------:R-:W-:-:S13]  /*0db0*/  ISETP.GE.OR.EX P1, PT, R9, UR19, P5, P0 ;  /* 0x0000001309007c0c */ /* 0x000fda000af26700 */
[----:B------:R-:W1:Y:S01]  /*0dc0*/  @!P1 LDC.64 R10, c[0x0][0x288] ;  /* 0x0000a200ff0a9b82 */ /* 0x000e620000000a00 */
[----:B------:R-:W-:-:S04]  /*0dd0*/  @P1 LOP3.LUT R3, R3, 0x200000, RZ, 0xfc, !PT ;  /* 0x0020000003031812 */ /* 0x000fc800078efcff */
[----:B------:R-:W-:-:S03]  /*0de0*/  LOP3.LUT R3, R3, 0xfdffffff, RZ, 0xc0, !PT ;  /* 0xfdffffff03037812 */ /* 0x000fc600078ec0ff */
[----:B------:R-:W0:Y:S01]  /*0df0*/  @!P1 LDC.64 R14, c[0x0][0x230] ;  /* 0x00008c00ff0e9b82 */ /* 0x000e220000000a00 */
[----:B-1----:R-:W-:Y:S01]  /*0e00*/  @!P1 IMAD R8, R9, R10, RZ ;  /* 0x0000000a09089224 */ /* 0x002fe200078e02ff */
[----:B------:R-:W-:-:S03]  /*0e10*/  @!P1 MOV R9, R7 ;  /* 0x0000000700099202 */ /* 0x000fc60000000f00 */
[----:B------:R-:W-:Y:S01]  /*0e20*/  @!P1 IMAD R11, R13, R11, R8 ;  /* 0x0000000b0d0b9224 */ /* 0x000fe200078e0208 */
[----:B------:R-:W-:-:S05]  /*0e30*/  @!P1 MOV R8, R4 ;  /* 0x0000000400089202 */ /* 0x000fca0000000f00 */
[----:B------:R-:W-:-:S05]  /*0e40*/  @!P1 IMAD.WIDE.U32 R8, R13, R10, R8 ;  /* 0x0000000a0d089225 */ /* 0x000fca00078e0008 */
[----:B------:R-:W-:Y:S02]  /*0e50*/  @!P1 IADD3 R11, R9, R11, RZ ;  /* 0x0000000b090b9210 */ /* 0x000fe40007ffe0ff */
[C---:B------:R-:W-:Y:S02]  /*0e60*/  @!P1 SHF.L.U32 R9, R8.reuse, 0x2, RZ ;  /* 0x0000000208099819 */ /* 0x040fe400000006ff */
[----:B------:R-:W-:Y:S02]  /*0e70*/  @!P1 SHF.L.U64.HI R8, R8, 0x2, R11 ;  /* 0x0000000208089819 */ /* 0x000fe4000001020b */
[----:B------:R-:W1:Y:S01]  /*0e80*/  @!P1 LDC.64 R10, c[0x0][0x228] ;  /* 0x00008a00ff0a9b82 */ /* 0x000e620000000a00 */
[----:B0-----:R-:W-:-:S04]  /*0e90*/  @!P1 IADD3 R44, P0, R9, R14, RZ ;  /* 0x0000000e092c9210 */ /* 0x001fc80007f1e0ff */
[----:B------:R-:W-:Y:S02]  /*0ea0*/  @!P1 IADD3.X R45, R8, R15, RZ, P0, !PT ;  /* 0x0000000f082d9210 */ /* 0x000fe400007fe4ff */
[----:B------:R-:W-:-:S03]  /*0eb0*/  IADD3 R15, R2, 0xe0, RZ ;  /* 0x000000e0020f7810 */ /* 0x000fc60007ffe0ff */
[----:B------:R-:W-:Y:S01]  /*0ec0*/  STL.64 [R1+0x2f8], R44 ;  /* 0x0002f82c01007387 */ /* 0x000fe20000100a00 */
[----:B-1----:R-:W-:-:S04]  /*0ed0*/  @!P1 IADD3 R40, P0, R9, R10, RZ ;  /* 0x0000000a09289210 */ /* 0x002fc80007f1e0ff */
[----:B------:R-:W-:Y:S01]  /*0ee0*/  @!P1 IADD3.X R41, R8, R11, RZ, P0, !PT ;  /* 0x0000000b08299210 */ /* 0x000fe200007fe4ff */
[----:B------:R-:W-:Y:S01]  /*0ef0*/  STL [R1+0x304], R40 ;  /* 0x0003042801007387 */ /* 0x000fe20000100800 */
[----:B------:R-:W-:Y:S02]  /*0f00*/  SHF.R.S32.HI R11, RZ, 0x1f, R15 ;  /* 0x0000001fff0b7819 */ /* 0x000fe4000001140f */
[----:B------:R-:W-:Y:S01]  /*0f10*/  ISETP.GE.U32.AND P0, PT, R15, UR18, PT ;  /* 0x000000120f007c0c */ /* 0x000fe2000bf06070 */
[----:B------:R-:W-:Y:S03]  /*0f20*/  STL [R1+0x300], R41 ;  /* 0x0003002901007387 */ /* 0x000fe60000100800 */
[----:B------:R-:W-:-:S13]  /*0f30*/  ISETP.GE.OR.EX P1, PT, R11, UR19, P5, P0 ;  /* 0x000000130b007c0c */ /* 0x000fda000af26700 */
[----:B------:R-:W0:Y:S01]  /*0f40*/  @!P1 LDC.64 R12, c[0x0][0x288] ;  /* 0x0000a200ff0c9b82 */ /* 0x000e220000000a00 */
[----:B------:R-:W-:-:S04]  /*0f50*/  @P1 LOP3.LUT R3, R3, 0x2000000, RZ, 0xfc, !PT ;  /* 0x0200000003031812 */ /* 0x000fc800078efcff */
[----:B------:R-:W-:-:S03]  /*0f60*/  LOP3.LUT R3, R3, 0xfeffffff, RZ, 0xc0, !PT ;  /* 0xfeffffff03037812 */ /* 0x000fc600078ec0ff */
[----:B------:R-:W1:Y:S01]  /*0f70*/  @!P1 LDC.64 R8, c[0x0][0x230] ;  /* 0x00008c00ff089b82 */ /* 0x000e620000000a00 */
[----:B0-----:R-:W-:Y:S01]  /*0f80*/  @!P1 IMAD R10, R11, R12, RZ ;  /* 0x0000000c0b0a9224 */ /* 0x001fe200078e02ff */
[----:B------:R-:W-:-:S03]  /*0f90*/  @!P1 MOV R11, R7 ;  /* 0x00000007000b9202 */ /* 0x000fc60000000f00 */
[----:B------:R-:W-:Y:S01]  /*0fa0*/  @!P1 IMAD R13, R15, R13, R10 ;  /* 0x0000000d0f0d9224 */ /* 0x000fe200078e020a */
[----:B------:R-:W-:-:S05]  /*0fb0*/  @!P1 MOV R10, R4 ;  /* 0x00000004000a9202 */ /* 0x000fca0000000f00 */
[----:B------:R-:W-:Y:S01]  /*0fc0*/  @!P1 IMAD.WIDE.U32 R10, R15, R12, R10 ;  /* 0x0000000c0f0a9225 */ /* 0x000fe200078e000a */
[----:B------:R-:W-:-:S04]  /*0fd0*/  IADD3 R15, R2, 0xf0, RZ ;  /* 0x000000f0020f7810 */ /* 0x000fc80007ffe0ff */
[----:B------:R-:W-:Y:S02]  /*0fe0*/  @!P1 IADD3 R13, R11, R13, RZ ;  /* 0x0000000d0b0d9210 */ /* 0x000fe40007ffe0ff */
[C---:B------:R-:W-:Y:S02]  /*0ff0*/  @!P1 SHF.L.U32 R11, R10.reuse, 0x2, RZ ;  /* 0x000000020a0b9819 */ /* 0x040fe400000006ff */
[----:B------:R-:W-:Y:S02]  /*1000*/  @!P1 SHF.L.U64.HI R10, R10, 0x2, R13 ;  /* 0x000000020a0a9819 */ /* 0x000fe4000001020d */
[----:B-1----:R-:W-:-:S04]  /*1010*/  @!P1 IADD3 R26, P0, R11, R8, RZ ;  /* 0x000000080b1a9210 */ /* 0x002fc80007f1e0ff */
[C---:B------:R-:W-:Y:S02]  /*1020*/  @!P1 IADD3.X R27, R10.reuse, R9, RZ, P0, !PT ;  /* 0x000000090a1b9210 */ /* 0x040fe400007fe4ff */
[----:B------:R-:W0:Y:S03]  /*1030*/  @!P1 LDC.64 R8, c[0x0][0x228] ;  /* 0x00008a00ff089b82 */ /* 0x000e260000000a00 */
[----:B------:R-:W-:Y:S01]  /*1040*/  @!P1 STL.64 [R1+0xc8], R26 ;  /* 0x0000c81a01009387 */ /* 0x000fe20000100a00 */
[----:B0-----:R-:W-:Y:S02]  /*1050*/  @!P1 IADD3 R12, P0, R11, R8, RZ ;  /* 0x000000080b0c9210 */ /* 0x001fe40007f1e0ff */
[----:B------:R-:W-:Y:S02]  /*1060*/  SHF.R.S32.HI R11, RZ, 0x1f, R15 ;  /* 0x0000001fff0b7819 */ /* 0x000fe4000001140f */
[----:B------:R-:W-:-:S02]  /*1070*/  @!P1 IADD3.X R13, R10, R9, RZ, P0, !PT ;  /* 0x000000090a0d9210 */ /* 0x000fc400007fe4ff */
[----:B------:R-:W-:-:S03]  /*1080*/  ISETP.GE.U32.AND P0, PT, R15, UR18, PT ;  /* 0x000000120f007c0c */ /* 0x000fc6000bf06070 */
[----:B------:R0:W-:Y:S01]  /*1090*/  @!P1 STL.64 [R1+0xc0], R12 ;  /* 0x0000c00c01009387 */ /* 0x0001e20000100a00 */
[----:B------:R-:W-:-:S13]  /*10a0*/  ISETP.GE.OR.EX P1, PT, R11, UR19, P5, P0 ;  /* 0x000000130b007c0c */ /* 0x000fda000af26700 */
[----:B0-----:R-:W0:Y:S01]  /*10b0*/  @!P1 LDC.64 R12, c[0x0][0x288] ;  /* 0x0000a200ff0c9b82 */ /* 0x001e220000000a00 */
[----:B------:R-:W-:-:S04]  /*10c0*/  @P1 LOP3.LUT R3, R3, 0x1000000, RZ, 0xfc, !PT ;  /* 0x0100000003031812 */ /* 0x000fc800078efcff */
[----:B------:R-:W-:-:S03]  /*10d0*/  LOP3.LUT R3, R3, 0xff7fffff, RZ, 0xc0, !PT ;  /* 0xff7fffff03037812 */ /* 0x000fc600078ec0ff */
        /* <DEDUP_REMOVED lines=9> */
[----:B-1----:R-:W-:-:S04]  /*1170*/  @!P1 IADD3 R42, P0, R11, R8, RZ ;  /* 0x000000080b2a9210 */ /* 0x002fc80007f1e0ff */
[----:B------:R-:W-:Y:S02]  /*1180*/  @!P1 IADD3.X R43, R10, R9, RZ, P0, !PT ;  /* 0x000000090a2b9210 */ /* 0x000fe400007fe4ff */
[----:B------:R-:W0:Y:S03]  /*1190*/  @!P1 LDC.64 R8, c[0x0][0x228] ;  /* 0x00008a00ff089b82 */ /* 0x000e260000000a00 */
[----:B------:R-:W-:Y:S01]  /*11a0*/  STL.64 [R1+0x308], R42 ;  /* 0x0003082a01007387 */ /* 0x000fe20000100a00 */
[----:B0-----:R-:W-:-:S04]  /*11b0*/  @!P1 IADD3 R16, P0, R11, R8, RZ ;  /* 0x000000080b109210 */ /* 0x001fc80007f1e0ff */
[----:B------:R-:W-:-:S05]  /*11c0*/  @!P1 IADD3.X R17, R10, R9, RZ, P0, !PT ;  /* 0x000000090a119210 */ /* 0x000fca00007fe4ff */
[----:B------:R0:W-:Y:S02]  /*11d0*/  @!P1 STL.64 [R1+0xd0], R16 ;  /* 0x0000d01001009387 */ /* 0x0001e40000100a00 */
[----:B0-----:R-:W-:-:S04]  /*11e0*/  IADD3 R17, R2, 0x100, RZ ;  /* 0x0000010002117810 */ /* 0x001fc80007ffe0ff */
[----:B------:R-:W-:Y:S02]  /*11f0*/  SHF.R.S32.HI R13, RZ, 0x1f, R17 ;  /* 0x0000001fff0d7819 */ /* 0x000fe40000011411 */
[----:B------:R-:W-:-:S04]  /*1200*/  ISETP.GE.U32.AND P0, PT, R17, UR18, PT ;  /* 0x0000001211007c0c */ /* 0x000fc8000bf06070 */
        /* <DEDUP_REMOVED lines=14> */
[----:B-1----:R-:W-:Y:S02]  /*12f0*/  @!P1 IADD3 R38, P0, R11, R8, RZ ;  /* 0x000000080b269210 */ /* 0x002fe40007f1e0ff */
[----:B------:R-:W-:Y:S02]  /*1300*/  SHF.R.S32.HI R13, RZ, 0x1f, R17 ;  /* 0x0000001fff0d7819 */ /* 0x000fe40000011411 */
[----:B------:R-:W-:-:S02]  /*1310*/  @!P1 IADD3.X R39, R10, R9, RZ, P0, !PT ;  /* 0x000000090a279210 */ /* 0x000fc400007fe4ff */
[----:B------:R-:W0:Y:S03]  /*1320*/  @!P1 LDC.64 R8, c[0x0][0x228] ;  /* 0x00008a00ff089b82 */ /* 0x000e260000000a00 */
[----:B------:R-:W-:Y:S01]  /*1330*/  STL.64 [R1+0x310], R38 ;  /* 0x0003102601007387 */ /* 0x000fe20000100a00 */
[----:B0-----:R-:W-:-:S04]  /*1340*/  @!P1 IADD3 R18, P0, R11, R8, RZ ;  /* 0x000000080b129210 */ /* 0x001fc80007f1e0ff */
[----:B------:R-:W-:Y:S02]  /*1350*/  @!P1 IADD3.X R19, R10, R9, RZ, P0, !PT ;  /* 0x000000090a139210 */ /* 0x000fe400007fe4ff */
[----:B------:R-:W-:-:S03]  /*1360*/  ISETP.GE.U32.AND P0, PT, R17, UR18, PT ;  /* 0x0000001211007c0c */ /* 0x000fc6000bf06070 */
[----:B------:R0:W-:Y:S01]  /*1370*/  @!P1 STL.64 [R1+0xe0], R18 ;  /* 0x0000e01201009387 */ /* 0x0001e20000100a00 */
[----:B------:R-:W-:-:S13]  /*1380*/  ISETP.GE.OR.EX P1, PT, R13, UR19, P5, P0 ;  /* 0x000000130d007c0c */ /* 0x000fda000af26700 */
[----:B------:R-:W1:Y:S01]  /*1390*/  @!P1 LDC.64 R10, c[0x0][0x288] ;  /* 0x0000a200ff0a9b82 */ /* 0x000e620000000a00 */
[----:B------:R-:W-:-:S04]  /*13a0*/  @P1 LOP3.LUT R3, R3, 0x400000, RZ, 0xfc, !PT ;  /* 0x0040000003031812 */ /* 0x000fc800078efcff */
[----:B------:R-:W-:-:S03]  /*13b0*/  LOP3.LUT R3, R3, 0xfffeffff, RZ, 0xc0, !PT ;  /* 0xfffeffff03037812 */ /* 0x000fc600078ec0ff */
[----:B------:R-:W2:Y:S01]  /*13c0*/  @!P1 LDC.64 R8, c[0x0][0x230] ;  /* 0x00008c00ff089b82 */ /* 0x000ea20000000a00 */
        /* <DEDUP_REMOVED lines=8> */
[----:B--2---:R-:W-:Y:S02]  /*1450*/  @!P1 IADD3 R50, P0, R11, R8, RZ ;  /* 0x000000080b329210 */ /* 0x004fe40007f1e0ff */
[----:B------:R-:W-:Y:S02]  /*1460*/  IADD3 R15, R2, 0x120, RZ ;  /* 0x00000120020f7810 */ /* 0x000fe40007ffe0ff */
[----:B------:R-:W-:-:S02]  /*1470*/  @!P1 IADD3.X R51, R10, R9, RZ, P0, !PT ;  /* 0x000000090a339210 */ /* 0x000fc400007fe4ff */
[----:B------:R-:W0:Y:S01]  /*1480*/  @!P1 LDC.64 R8, c[0x0][0x228] ;  /* 0x00008a00ff089b82 */ /* 0x000e220000000a00 */
[----:B------:R-:W-:Y:S02]  /*1490*/  SHF.R.S32.HI R13, RZ, 0x1f, R15 ;  /* 0x0000001fff0d7819 */ /* 0x000fe4000001140f */
[----:B------:R-:W-:Y:S01]  /*14a0*/  STL.64 [R1+0x318], R50 ;  /* 0x0003183201007387 */ /* 0x000fe20000100a00 */
[----:B0-----:R-:W-:-:S04]  /*14b0*/  @!P1 IADD3 R18, P0, R11, R8, RZ ;  /* 0x000000080b129210 */ /* 0x001fc80007f1e0ff */
[----:B------:R-:W-:Y:S02]  /*14c0*/  @!P1 IADD3.X R19, R10, R9, RZ, P0, !PT ;  /* 0x000000090a139210 */ /* 0x000fe400007fe4ff */
[----:B------:R-:W-:-:S03]  /*14d0*/  ISETP.GE.U32.AND P0, PT, R15, UR18, PT ;  /* 0x000000120f007c0c */ /* 0x000fc6000bf06070 */
[----:B------:R0:W-:Y:S01]  /*14e0*/  @!P1 STL.64 [R1+0xf8], R18 ;  /* 0x0000f81201009387 */ /* 0x0001e20000100a00 */
[----:B------:R-:W-:Y:S02]  /*14f0*/  ISETP.GE.OR.EX P1, PT, R13, UR19, P5, P0 ;  /* 0x000000130d007c0c */ /* 0x000fe4000af26700 */
[----:B0-----:R-:W-:-:S11]  /*1500*/  IADD3 R18, R2, 0x1a0, RZ ;  /* 0x000001a002127810 */ /* 0x001fd60007ffe0ff */
        /* <DEDUP_REMOVED lines=13> */
[----:B------:R-:W0:Y:S01]  /*15e0*/  @!P1 LDC.64 R8, c[0x0][0x228] ;  /* 0x00008a00ff089b82 */ /* 0x000e220000000a00 */
[----:B-1----:R-:W-:-:S04]  /*15f0*/  @!P1 IADD3 R36, P0, R13, R10, RZ ;  /* 0x0000000a0d249210 */ /* 0x002fc80007f1e0ff */
[----:B------:R-:W-:-:S05]  /*1600*/  @!P1 IADD3.X R37, R12, R11, RZ, P0, !PT ;  /* 0x0000000b0c259210 */ /* 0x000fca00007fe4ff */
[----:B------:R-:W-:Y:S01]  /*1610*/  STL.64 [R1+0x320], R36 ;  /* 0x0003202401007387 */ /* 0x000fe20000100a00 */
[----:B0-----:R-:W-:Y:S02]  /*1620*/  @!P1 IADD3 R16, P0, R13, R8, RZ ;  /* 0x000000080d109210 */ /* 0x001fe40007f1e0ff */
[----:B------:R-:W-:Y:S02]  /*1630*/  SHF.R.S32.HI R13, RZ, 0x1f, R15 ;  /* 0x0000001fff0d7819 */ /* 0x000fe4000001140f */
[----:B------:R-:W-:Y:S02]  /*1640*/  @!P1 IADD3.X R17, R12, R9, RZ, P0, !PT ;  /* 0x000000090c119210 */ /* 0x000fe400007fe4ff */
[----:B------:R-:W-:-:S03]  /*1650*/  ISETP.GE.U32.AND P0, PT, R15, UR18, PT ;  /* 0x000000120f007c0c */ /* 0x000fc6000bf06070 */
[----:B------:R0:W-:Y:S01]  /*1660*/  @!P1 STL.64 [R1+0x108], R16 ;  /* 0x0001081001009387 */ /* 0x0001e20000100a00 */
[----:B------:R-:W-:-:S13]  /*1670*/  ISETP.GE.OR.EX P1, PT, R13, UR19, P5, P0 ;  /* 0x000000130d007c0c */ /* 0x000fda000af26700 */
[----:B------:R-:W1:Y:S01]  /*1680*/  @!P1 LDC.64 R10, c[0x0][0x288] ;  /* 0x0000a200ff0a9b82 */ /* 0x000e620000000a00 */
[----:B------:R-:W-:Y:S02]  /*1690*/  @!P1 MOV R12, R4 ;  /* 0x00000004000c9202 */ /* 0x000fe40000000f00 */
[----:B------:R-:W-:-:S04]  /*16a0*/  @P1 LOP3.LUT R3, R3, 0x8000, RZ, 0xfc, !PT ;  /* 0x0000800003031812 */ /* 0x000fc800078efcff */
[----:B------:R-:W-:Y:S01]  /*16b0*/  LOP3.LUT R3, R3, 0xffffbfff, RZ, 0xc0, !PT ;  /* 0xffffbfff03037812 */ /* 0x000fe200078ec0ff */
[----:B------:R-:W2:Y:S01]  /*16c0*/  @!P1 LDC.64 R8, c[0x0][0x230] ;  /* 0x00008c00ff089b82 */ /* 0x000ea20000000a00 */
[----:B-1----:R-:W-:Y:S01]  /*16d0*/  @!P1 IMAD R14, R13, R10, RZ ;  /* 0x0000000a0d0e9224 */ /* 0x002fe200078e02ff */
[----:B------:R-:W-:-:S03]  /*16e0*/  @!P1 MOV R13, R7 ;  /* 0x00000007000d9202 */ /* 0x000fc60000000f00 */
[C---:B------:R-:W-:Y:S02]  /*16f0*/  @!P1 IMAD R14, R15.reuse, R11, R14 ;  /* 0x0000000b0f0e9224 */ /* 0x040fe400078e020e */
[----:B------:R-:W-:Y:S01]  /*1700*/  @!P1 IMAD.WIDE.U32 R10, R15, R10, R12 ;  /* 0x0000000a0f0a9225 */ /* 0x000fe200078e000c */
[----:B------:R-:W-:-:S04]  /*1710*/  IADD3 R15, R2, 0x140, RZ ;  /* 0x00000140020f7810 */ /* 0x000fc80007ffe0ff */
[----:B------:R-:W-:Y:S02]  /*1720*/  @!P1 IADD3 R13, R11, R14, RZ ;  /* 0x0000000e0b0d9210 */ /* 0x000fe40007ffe0ff */
[C---:B------:R-:W-:Y:S02]  /*1730*/  @!P1 SHF.L.U32 R11, R10.reuse, 0x2, RZ ;  /* 0x000000020a0b9819 */ /* 0x040fe400000006ff */
[----:B------:R-:W-:Y:S02]  /*1740*/  @!P1 SHF.L.U64.HI R10, R10, 0x2, R13 ;  /* 0x000000020a0a9819 */ /* 0x000fe4000001020d */
[----:B--2---:R-:W-:Y:S02]  /*1750*/  @!P1 IADD3 R46, P0, R11, R8, RZ ;  /* 0x000000080b2e9210 */ /* 0x004fe40007f1e0ff */
[----:B------:R-:W-:Y:S02]  /*1760*/  SHF.R.S32.HI R12, RZ, 0x1f, R15 ;  /* 0x0000001fff0c7819 */ /* 0x000fe4000001140f */
[----:B------:R-:W-:-:S02]  /*1770*/  @!P1 IADD3.X R47, R10, R9, RZ, P0, !PT ;  /* 0x000000090a2f9210 */ /* 0x000fc400007fe4ff */
[----:B------:R-:W1:Y:S03]  /*1780*/  @!P1 LDC.64 R8, c[0x0][0x228] ;  /* 0x00008a00ff089b82 */ /* 0x000e660000000a00 */
[----:B------:R-:W-:Y:S01]  /*1790*/  STL.64 [R1+0x328], R46 ;  /* 0x0003282e01007387 */ /* 0x000fe20000100a00 */
[----:B-1----:R-:W-:-:S04]  /*17a0*/  @!P1 IADD3 R42, P0, R11, R8, RZ ;  /* 0x000000080b2a9210 */ /* 0x002fc80007f1e0ff */
[----:B------:R-:W-:Y:S01]  /*17b0*/  @!P1 IADD3.X R43, R10, R9, RZ, P0, !PT ;  /* 0x000000090a2b9210 */ /* 0x000fe200007fe4ff */
[----:B------:R-:W-:Y:S01]  /*17c0*/  STL [R1+0x334], R42 ;  /* 0x0003342a01007387 */ /* 0x000fe20000100800 */
[----:B------:R-:W-:-:S03]  /*17d0*/  ISETP.GE.U32.AND P0, PT, R15, UR18, PT ;  /* 0x000000120f007c0c */ /* 0x000fc6000bf06070 */
[----:B------:R-:W-:Y:S01]  /*17e0*/  STL [R1+0x330], R43 ;  /* 0x0003302b01007387 */ /* 0x000fe20000100800 */
        /* <DEDUP_REMOVED lines=15> */
[----:B0-----:R-:W-:Y:S02]  /*18e0*/  SHF.R.S32.HI R16, RZ, 0x1f, R15 ;  /* 0x0000001fff107819 */ /* 0x001fe4000001140f */
[----:B------:R-:W-:-:S02]  /*18f0*/  @!P1 IADD3.X R49, R10, R9, RZ, P0, !PT ;  /* 0x000000090a319210 */ /* 0x000fc400007fe4ff */
[----:B------:R-:W0:Y:S03]  /*1900*/  @!P1 LDC.64 R8, c[0x0][0x228] ;  /* 0x00008a00ff089b82 */ /* 0x000e260000000a00 */
[----:B------:R-:W-:Y:S01]  /*1910*/  STL.64 [R1+0x338], R48 ;  /* 0x0003383001007387 */ /* 0x000fe20000100a00 */
[----:B0-----:R-:W-:-:S04]  /*1920*/  @!P1 IADD3 R34, P0, R11, R8, RZ ;  /* 0x000000080b229210 */ /* 0x001fc80007f1e0ff */
[----:B------:R-:W-:Y:S02]  /*1930*/  @!P1 IADD3.X R35, R10, R9, RZ, P0, !PT ;  /* 0x000000090a239210 */ /* 0x000fe400007fe4ff */
[----:B------:R-:W-:-:S03]  /*1940*/  ISETP.GE.U32.AND P0, PT, R15, UR18, PT ;  /* 0x000000120f007c0c */ /* 0x000fc6000bf06070 */
[----:B------:R-:W-:Y:S01]  /*1950*/  STL.64 [R1+0x340], R34 ;  /* 0x0003402201007387 */ /* 0x000fe20000100a00 */
[----:B------:R-:W-:-:S03]  /*1960*/  ISETP.GE.OR.EX P1, PT, R16, UR19, P5, P0 ;  /* 0x0000001310007c0c */ /* 0x000fc6000af26700 */
[----:B------:R0:W-:Y:S10]  /*1970*/  STL [R1+0x264], R16 ;  /* 0x0002641001007387 */ /* 0x0001f40000100800 */
[----:B------:R-:W1:Y:S01]  /*1980*/  @!P1 LDC.64 R10, c[0x0][0x288] ;  /* 0x0000a200ff0a9b82 */ /* 0x000e620000000a00 */
[----:B------:R-:W-:-:S02]  /*1990*/  @!P1 MOV R12, R4 ;  /* 0x00000004000c9202 */ /* 0x000fc40000000f00 */
[----:B------:R-:W-:Y:S02]  /*19a0*/  @!P1 MOV R13, R7 ;  /* 0x00000007000d9202 */ /* 0x000fe40000000f00 */
[----:B------:R-:W-:-:S03]  /*19b0*/  @P1 LOP3.LUT R3, R3, 0x2000, RZ, 0xfc, !PT ;  /* 0x0000200003031812 */ /* 0x000fc600078efcff */
[----:B------:R-:W2:Y:S01]  /*19c0*/  @!P1 LDC.64 R8, c[0x0][0x230] ;  /* 0x00008c00ff089b82 */ /* 0x000ea20000000a00 */
[----:B------:R-:W-:Y:S01]  /*19d0*/  LOP3.LUT R3, R3, 0xffffffdf, RZ, 0xc0, !PT ;  /* 0xffffffdf03037812 */ /* 0x000fe200078ec0ff */
[----:B-1----:R-:W-:Y:S01]  /*19e0*/  @!P1 IMAD R14, R16, R10, RZ ;  /* 0x0000000a100e9224 */ /* 0x002fe200078e02ff */
[----:B0-----:R-:W-:-:S03]  /*19f0*/  IADD3 R16, R2, 0x190, RZ ;  /* 0x0000019002107810 */ /* 0x001fc60007ffe0ff */
[C---:B------:R-:W-:Y:S01]  /*1a00*/  @!P1 IMAD R14, R15.reuse, R11, R14 ;  /* 0x0000000b0f0e9224 */ /* 0x040fe200078e020e */
[----:B------:R-:W-:Y:S01]  /*1a10*/  SHF.R.S32.HI R17, RZ, 0x1f, R16 ;  /* 0x0000001fff117819 */ /* 0x000fe20000011410 */
[----:B------:R-:W-:-:S05]  /*1a20*/  @!P1 IMAD.WIDE.U32 R10, R15, R10, R12 ;  /* 0x0000000a0f0a9225 */ /* 0x000fca00078e000c */
[----:B------:R-:W-:Y:S02]  /*1a30*/  @!P1 IADD3 R14, R11, R14, RZ ;  /* 0x0000000e0b0e9210 */ /* 0x000fe40007ffe0ff */
[C---:B------:R-:W-:Y:S02]  /*1a40*/  @!P1 SHF.L.U32 R11, R10.reuse, 0x2, RZ ;  /* 0x000000020a0b9819 */ /* 0x040fe400000006ff */
[----:B------:R-:W-:Y:S02]  /*1a50*/  @!P1 SHF.L.U64.HI R10, R10, 0x2, R14 ;  /* 0x000000020a0a9819 */ /* 0x000fe4000001020e */
[----:B--2---:R-:W-:-:S04]  /*1a60*/  @!P1 IADD3 R34, P0, R11, R8, RZ ;  /* 0x000000080b229210 */ /* 0x004fc80007f1e0ff */
[----:B------:R-:W-:Y:S02]  /*1a70*/  @!P1 IADD3.X R35, R10, R9, RZ, P0, !PT ;  /* 0x000000090a239210 */ /* 0x000fe400007fe4ff */
[----:B------:R-:W0:Y:S03]  /*1a80*/  @!P1 LDC.64 R8, c[0x0][0x228] ;  /* 0x00008a00ff089b82 */ /* 0x000e260000000a00 */
[----:B------:R-:W-:Y:S01]  /*1a90*/  STL.64 [R1+0x348], R34 ;  /* 0x0003482201007387 */ /* 0x000fe20000100a00 */
[----:B0-----:R-:W-:-:S04]  /*1aa0*/  @!P1 IADD3 R36, P0, R11, R8, RZ ;  /* 0x000000080b249210 */ /* 0x001fc80007f1e0ff */
[----:B------:R-:W-:Y:S02]  /*1ab0*/  @!P1 IADD3.X R37, R10, R9, RZ, P0, !PT ;  /* 0x000000090a259210 */ /* 0x000fe400007fe4ff */
[----:B------:R-:W-:-:S03]  /*1ac0*/  ISETP.GE.U32.AND P0, PT, R16, UR18, PT ;  /* 0x0000001210007c0c */ /* 0x000fc6000bf06070 */
[----:B------:R-:W-:Y:S01]  /*1ad0*/  STL [R1+0x350], R37 ;  /* 0x0003502501007387 */ /* 0x000fe20000100800 */
[----:B------:R-:W-:-:S03]  /*1ae0*/  ISETP.GE.AND.EX P0, PT, R17, UR19, PT, P0 ;  /* 0x0000001311007c0c */ /* 0x000fc6000bf06300 */
[----:B------:R0:W-:Y:S01]  /*1af0*/  STL [R1+0x360], R36 ;  /* 0x0003602401007387 */ /* 0x0001e20000100800 */
[----:B------:R-:W-:-:S03]  /*1b00*/  ISETP.GT.U32.OR P1, PT, R0, 0x1ff, P0 ;  /* 0x000001ff0000780c */ /* 0x000fc60000724470 */
[----:B------:R1:W-:Y:S04]  /*1b10*/  STL [R1+0x228], R16 ;  /* 0x0002281001007387 */ /* 0x0003e80000100800 */
[----:B------:R-:W-:Y:S01]  /*1b20*/  STL [R1+0x274], R17 ;  /* 0x0002741101007387 */ /* 0x000fe20000100800 */
[----:B0-----:R-:W-:-:S05]  /*1b30*/  IADD3 R36, R2, 0x40, RZ ;  /* 0x0000004002247810 */ /* 0x001fca0007ffe0ff */
[----:B------:R-:W0:Y:S01]  /*1b40*/  @!P1 LDC.64 R8, c[0x0][0x288] ;  /* 0x0000a200ff089b82 */ /* 0x000e220000000a00 */
[----:B------:R-:W-:Y:S02]  /*1b50*/  @!P1 MOV R13, R7 ;  /* 0x00000007000d9202 */ /* 0x000fe40000000f00 */
[----:B------:R-:W-:Y:S02]  /*1b60*/  @P1 LOP3.LUT R3, R3, 0x20, RZ, 0xfc, !PT ;  /* 0x0000002003031812 */ /* 0x000fe400078efcff */
[----:B------:R-:W-:Y:S02]  /*1b70*/  SHF.R.S32.HI R37, RZ, 0x1f, R36 ;  /* 0x0000001fff257819 */ /* 0x000fe40000011424 */
[----:B------:R-:W-:Y:S01]  /*1b80*/  LOP3.LUT R3, R3, 0xffffffef, RZ, 0xc0, !PT ;  /* 0xffffffef03037812 */ /* 0x000fe200078ec0ff */
[----:B------:R-:W2:Y:S01]  /*1b90*/  @!P1 LDC.64 R10, c[0x0][0x230] ;  /* 0x00008c00ff0a9b82 */ /* 0x000ea20000000a00 */
[----:B0-----:R-:W-:-:S04]  /*1ba0*/  @!P1 IMAD R12, R17, R8, RZ ;  /* 0x00000008110c9224 */ /* 0x001fc800078e02ff */
[----:B------:R-:W-:Y:S01]  /*1bb0*/  @!P1 IMAD R9, R16, R9, R12 ;  /* 0x0000000910099224 */ /* 0x000fe200078e020c */
[----:B------:R-:W-:-:S05]  /*1bc0*/  @!P1 MOV R12, R4 ;  /* 0x00000004000c9202 */ /* 0x000fca0000000f00 */
[----:B------:R-:W-:Y:S01]  /*1bd0*/  @!P1 IMAD.WIDE.U32 R12, R16, R8, R12 ;  /* 0x00000008100c9225 */ /* 0x000fe200078e000c */
[----:B-1----:R-:W-:-:S04]  /*1be0*/  SHF.R.S32.HI R16, RZ, 0x1f, R18 ;  /* 0x0000001fff107819 */ /* 0x002fc80000011412 */
[----:B------:R-:W-:Y:S02]  /*1bf0*/  @!P1 IADD3 R9, R13, R9, RZ ;  /* 0x000000090d099210 */ /* 0x000fe40007ffe0ff */
[C---:B------:R-:W-:Y:S02]  /*1c00*/  @!P1 SHF.L.U32 R13, R12.reuse, 0x2, RZ ;  /* 0x000000020c0d9819 */ /* 0x040fe400000006ff */
[----:B------:R-:W-:Y:S02]  /*1c10*/  @!P1 SHF.L.U64.HI R12, R12, 0x2, R9 ;  /* 0x000000020c0c9819 */ /* 0x000fe40000010209 */
[----:B------:R-:W0:Y:S01]  /*1c20*/  @!P1 LDC.64 R8, c[0x0][0x228] ;  /* 0x00008a00ff089b82 */ /* 0x000e220000000a00 */
[----:B--2---:R-:W-:-:S04]  /*1c30*/  @!P1 IADD3 R10, P0, R13, R10, RZ ;  /* 0x0000000a0d0a9210 */ /* 0x004fc80007f1e0ff */
[----:B------:R-:W-:-:S05]  /*1c40*/  @!P1 IADD3.X R11, R12, R11, RZ, P0, !PT ;  /* 0x0000000b0c0b9210 */ /* 0x000fca00007fe4ff */
[----:B------:R1:W-:Y:S04]  /*1c50*/  STL.64 [R1+0x358], R10 ;  /* 0x0003580a01007387 */ /* 0x0003e80000100a00 */
[----:B------:R-:W-:Y:S04]  /*1c60*/  STL [R1+0x224], R18 ;  /* 0x0002241201007387 */ /* 0x000fe80000100800 */
[----:B------:R2:W-:Y:S01]  /*1c70*/  STL [R1+0x270], R16 ;  /* 0x0002701001007387 */ /* 0x0005e20000100800 */
[----:B-1----:R-:W-:Y:S02]  /*1c80*/  IADD3 R10, R2, 0x1b0, RZ ;  /* 0x000001b0020a7810 */ /* 0x002fe40007ffe0ff */
[----:B0-----:R-:W-:-:S02]  /*1c90*/  @!P1 IADD3 R8, P0, R13, R8, RZ ;  /* 0x000000080d089210 */ /* 0x001fc40007f1e0ff */
[----:B------:R-:W-:Y:S01]  /*1ca0*/  SHF.R.S32.HI R11, RZ, 0x1f, R10 ;  /* 0x0000001fff0b7819 */ /* 0x000fe2000001140a */
[----:B------:R0:W-:Y:S01]  /*1cb0*/  STL [R1+0x220], R10 ;  /* 0x0002200a01007387 */ /* 0x0001e20000100800 */
[----:B------:R-:W-:Y:S02]  /*1cc0*/  @!P1 IADD3.X R9, R12, R9, RZ, P0, !PT ;  /* 0x000000090c099210 */ /* 0x000fe400007fe4ff */
[----:B------:R-:W-:Y:S01]  /*1cd0*/  ISETP.GE.U32.AND P0, PT, R18, UR18, PT ;  /* 0x0000001212007c0c */ /* 0x000fe2000bf06070 */
[----:B------:R1:W-:Y:S03]  /*1ce0*/  STL [R1+0x26c], R11 ;  /* 0x00026c0b01007387 */ /* 0x0003e60000100800 */
[----:B------:R-:W-:-:S04]  /*1cf0*/  ISETP.GE.AND.EX P0, PT, R16, UR19, PT, P0 ;  /* 0x0000001310007c0c */ /* 0x000fc8000bf06300 */
[----:B------:R-:W-:-:S13]  /*1d00*/  ISETP.GT.U32.OR P1, PT, R0, 0x1ff, P0 ;  /* 0x000001ff0000780c */ /* 0x000fda0000724470 */
[----:B------:R-:W2:Y:S01]  /*1d10*/  @!P1 LDC.64 R12, c[0x0][0x288] ;  /* 0x0000a200ff0c9b82 */ /* 0x000ea20000000a00 */
[----:B------:R-:W-:Y:S02]  /*1d20*/  @!P1 MOV R17, R7 ;  /* 0x0000000700119202 */ /* 0x000fe40000000f00 */
[----:B------:R-:W-:-:S04]  /*1d30*/  @P1 LOP3.LUT R3, R3, 0x10, RZ, 0xfc, !PT ;  /* 0x0000001003031812 */ /* 0x000fc800078efcff */
[----:B------:R-:W-:Y:S01]  /*1d40*/  LOP3.LUT R3, R3, 0xfffffff7, RZ, 0xc0, !PT ;  /* 0xfffffff703037812 */ /* 0x000fe200078ec0ff */
[----:B------:R-:W3:Y:S01]  /*1d50*/  @!P1 LDC.64 R14, c[0x0][0x230] ;  /* 0x00008c00ff0e9b82 */ /* 0x000ee20000000a00 */
[----:B--2---:R-:W-:-:S04]  /*1d60*/  @!P1 IMAD R16, R16, R12, RZ ;  /* 0x0000000c10109224 */ /* 0x004fc800078e02ff */
[----:B------:R-:W-:Y:S01]  /*1d70*/  @!P1 IMAD R13, R18, R13, R16 ;  /* 0x0000000d120d9224 */ /* 0x000fe200078e0210 */
[----:B------:R-:W-:-:S05]  /*1d80*/  @!P1 MOV R16, R4 ;  /* 0x0000000400109202 */ /* 0x000fca0000000f00 */
[----:B------:R-:W-:-:S05]  /*1d90*/  @!P1 IMAD.WIDE.U32 R16, R18, R12, R16 ;  /* 0x0000000c12109225 */ /* 0x000fca00078e0010 */
[----:B------:R-:W-:Y:S02]  /*1da0*/  @!P1 IADD3 R13, R17, R13, RZ ;  /* 0x0000000d110d9210 */ /* 0x000fe40007ffe0ff */
[C---:B------:R-:W-:Y:S02]  /*1db0*/  @!P1 SHF.L.U32 R17, R16.reuse, 0x2, RZ ;  /* 0x0000000210119819 */ /* 0x040fe400000006ff */
[----:B------:R-:W-:Y:S02]  /*1dc0*/  @!P1 SHF.L.U64.HI R16, R16, 0x2, R13 ;  /* 0x0000000210109819 */ /* 0x000fe4000001020d */
[----:B------:R-:W2:Y:S01]  /*1dd0*/  @!P1 LDC.64 R12, c[0x0][0x228] ;  /* 0x00008a00ff0c9b82 */ /* 0x000ea20000000a00 */
[----:B---3--:R-:W-:-:S04]  /*1de0*/  @!P1 IADD3 R14, P0, R17, R14, RZ ;  /* 0x0000000e110e9210 */ /* 0x008fc80007f1e0ff */
[----:B------:R-:W-:Y:S02]  /*1df0*/  @!P1 IADD3.X R15, R16, R15, RZ, P0, !PT ;  /* 0x0000000f100f9210 */ /* 0x000fe400007fe4ff */
[----:B--2---:R-:W-:-:S04]  /*1e00*/  @!P1 IADD3 R12, P0, R17, R12, RZ ;  /* 0x0000000c110c9210 */ /* 0x004fc80007f1e0ff */
[----:B------:R-:W-:Y:S02]  /*1e10*/  @!P1 IADD3.X R13, R16, R13, RZ, P0, !PT ;  /* 0x0000000d100d9210 */ /* 0x000fe400007fe4ff */
[----:B------:R-:W-:-:S04]  /*1e20*/  ISETP.GE.U32.AND P0, PT, R10, UR18, PT ;  /* 0x000000120a007c0c */ /* 0x000fc8000bf06070 */
        /* <DEDUP_REMOVED lines=10> */
[----:B------:R-:W-:Y:S01]  /*1ed0*/  @!P1 IMAD.WIDE.U32 R20, R10, R16, R20 ;  /* 0x000000100a149225 */ /* 0x000fe200078e0014 */
[----:B0-----:R-:W-:-:S04]  /*1ee0*/  IADD3 R10, R2, 0x1c0, RZ ;  /* 0x000001c0020a7810 */ /* 0x001fc80007ffe0ff */
[----:B------:R-:W-:Y:S01]  /*1ef0*/  @!P1 IADD3 R17, R21, R17, RZ ;  /* 0x0000001115119210 */ /* 0x000fe20007ffe0ff */
[----:B------:R0:W-:Y:S01]  /*1f00*/  STL [R1+0x21c], R10 ;  /* 0x00021c0a01007387 */ /* 0x0001e20000100800 */
[C---:B------:R-:W-:Y:S02]  /*1f10*/  @!P1 SHF.L.U32 R21, R20.reuse, 0x2, RZ ;  /* 0x0000000214159819 */ /* 0x040fe400000006ff */
[----:B------:R-:W-:Y:S02]  /*1f20*/  @!P1 SHF.L.U64.HI R20, R20, 0x2, R17 ;  /* 0x0000000214149819 */ /* 0x000fe40000010211 */
[----:B------:R-:W2:Y:S01]  /*1f30*/  @!P1 LDC.64 R16, c[0x0][0x228] ;  /* 0x00008a00ff109b82 */ /* 0x000ea20000000a00 */
[----:B---3--:R-:W-:Y:S02]  /*1f40*/  @!P1 IADD3 R18, P0, R21, R18, RZ ;  /* 0x0000001215129210 */ /* 0x008fe40007f1e0ff */
[----:B-1----:R-:W-:Y:S02]  /*1f50*/  SHF.R.S32.HI R11, RZ, 0x1f, R10 ;  /* 0x0000001fff0b7819 */ /* 0x002fe4000001140a */
[----:B------:R-:W-:-:S03]  /*1f60*/  @!P1 IADD3.X R19, R20, R19, RZ, P0, !PT ;  /* 0x0000001314139210 */ /* 0x000fc600007fe4ff */
[----:B------:R1:W-:Y:S01]  /*1f70*/  STL [R1+0x268], R11 ;  /* 0x0002680b01007387 */ /* 0x0003e20000100800 */
        /* <DEDUP_REMOVED lines=47> */
[----:B------:R-:W-:Y:S01]  /*2270*/  STL [R1+0x25c], R11 ;  /* 0x00025c0b01007387 */ /* 0x000fe20000100800 */
[----:B--2---:R-:W-:-:S04]  /*2280*/  @!P1 IADD3 R24, P0, R29, R24, RZ ;  /* 0x000000181d189210 */ /* 0x004fc80007f1e0ff */
[----:B------:R-:W-:Y:S02]  /*2290*/  @!P1 IADD3.X R25, R28, R25, RZ, P0, !PT ;  /* 0x000000191c199210 */ /* 0x000fe400007fe4ff */
[----:B------:R-:W-:-:S04]  /*22a0*/  ISETP.GE.U32.AND P0, PT, R10, UR18, PT ;  /* 0x000000120a007c0c */ /* 0x000fc8000bf06070 */
[----:B------:R-:W-:-:S04]  /*22b0*/  ISETP.GE.AND.EX P0, PT, R11, UR19, PT, P0 ;  /* 0x000000130b007c0c */ /* 0x000fc8000bf06300 */
[----:B------:R-:W-:-:S13]  /*22c0*/  ISETP.GT.U32.OR P1, PT, R0, 0x1ff, P0 ;  /* 0x000001ff0000780c */ /* 0x000fda0000724470 */
[----:B------:R-:W1:Y:S01]  /*22d0*/  @!P1 LDC.64 R28, c[0x0][0x288] ;  /* 0x0000a200ff1c9b82 */ /* 0x000e620000000a00 */
[----:B------:R-:W-:Y:S02]  /*22e0*/  @!P1 MOV R53, R7 ;  /* 0x0000000700359202 */ /* 0x000fe40000000f00 */
[----:B------:R-:W-:-:S04]  /*22f0*/  @P1 LOP3.LUT R3, R3, 0x1, RZ, 0xfc, !PT ;  /* 0x0000000103031812 */ /* 0x000fc800078efcff */
[----:B------:R-:W-:Y:S01]  /*2300*/  LOP3.LUT R3, R3, 0xffffefff, RZ, 0xc0, !PT ;  /* 0xffffefff03037812 */ /* 0x000fe200078ec0ff */
[----:B------:R-:W2:Y:S01]  /*2310*/  @!P1 LDC.64 R32, c[0x0][0x230] ;  /* 0x00008c00ff209b82 */ /* 0x000ea20000000a00 */
[----:B-1----:R-:W-:-:S04]  /*2320*/  @!P1 IMAD R52, R11, R28, RZ ;  /* 0x0000001c0b349224 */ /* 0x002fc800078e02ff */
[----:B------:R-:W-:Y:S01]  /*2330*/  @!P1 IMAD R29, R10, R29, R52 ;  /* 0x0000001d0a1d9224 */ /* 0x000fe200078e0234 */
[----:B------:R-:W-:-:S05]  /*2340*/  @!P1 MOV R52, R4 ;  /* 0x0000000400349202 */ /* 0x000fca0000000f00 */
[----:B------:R-:W-:Y:S01]  /*2350*/  @!P1 IMAD.WIDE.U32 R52, R10, R28, R52 ;  /* 0x0000001c0a349225 */ /* 0x000fe200078e0034 */
[----:B0-----:R-:W-:-:S04]  /*2360*/  SHF.R.S32.HI R10, RZ, 0x1f, R2 ;  /* 0x0000001fff0a7819 */ /* 0x001fc80000011402 */
[----:B------:R-:W-:Y:S01]  /*2370*/  @!P1 IADD3 R29, R53, R29, RZ ;  /* 0x0000001d351d9210 */ /* 0x000fe20007ffe0ff */
[----:B------:R0:W-:Y:S01]  /*2380*/  STL [R1+0x22c], R10 ;  /* 0x00022c0a01007387 */ /* 0x0001e20000100800 */
[C---:B------:R-:W-:Y:S02]  /*2390*/  @!P1 SHF.L.U32 R53, R52.reuse, 0x2, RZ ;  /* 0x0000000234359819 */ /* 0x040fe400000006ff */
[----:B------:R-:W-:Y:S02]  /*23a0*/  @!P1 SHF.L.U64.HI R52, R52, 0x2, R29 ;  /* 0x0000000234349819 */ /* 0x000fe4000001021d */
[----:B------:R-:W1:Y:S01]  /*23b0*/  @!P1 LDC.64 R28, c[0x0][0x228] ;  /* 0x00008a00ff1c9b82 */ /* 0x000e620000000a00 */
[----:B--2---:R-:W-:-:S04]  /*23c0*/  @!P1 IADD3 R32, P0, R53, R32, RZ ;  /* 0x0000002035209210 */ /* 0x004fc80007f1e0ff */
[----:B------:R-:W-:Y:S02]  /*23d0*/  @!P1 IADD3.X R33, R52, R33, RZ, P0, !PT ;  /* 0x0000002134219210 */ /* 0x000fe400007fe4ff */
[----:B-1----:R-:W-:-:S04]  /*23e0*/  @!P1 IADD3 R28, P0, R53, R28, RZ ;  /* 0x0000001c351c9210 */ /* 0x002fc80007f1e0ff */
[----:B------:R-:W-:Y:S02]  /*23f0*/  @!P1 IADD3.X R29, R52, R29, RZ, P0, !PT ;  /* 0x0000001d341d9210 */ /* 0x000fe400007fe4ff */
[----:B------:R-:W-:-:S04]  /*2400*/  ISETP.GE.U32.AND P0, PT, R2, UR18, PT ;  /* 0x0000001202007c0c */ /* 0x000fc8000bf06070 */
[----:B------:R-:W-:-:S13]  /*2410*/  ISETP.GE.OR.EX P1, PT, R10, UR19, P5, P0 ;  /* 0x000000130a007c0c */ /* 0x000fda000af26700 */
[----:B------:R-:W1:Y:S01]  /*2420*/  @!P1 LDC.64 R52, c[0x0][0x288] ;  /* 0x0000a200ff349b82 */ /* 0x000e620000000a00 */
[----:B------:R-:W-:Y:S02]  /*2430*/  @!P1 MOV R57, R7 ;  /* 0x0000000700399202 */ /* 0x000fe40000000f00 */
[----:B------:R-:W-:-:S04]  /*2440*/  @P1 LOP3.LUT R3, R3, 0x1000, RZ, 0xfc, !PT ;  /* 0x0000100003031812 */ /* 0x000fc800078efcff */
[----:B------:R-:W-:Y:S01]  /*2450*/  LOP3.LUT R3, R3, 0xfffff7ff, RZ, 0xc0, !PT ;  /* 0xfffff7ff03037812 */ /* 0x000fe200078ec0ff */
[----:B------:R-:W2:Y:S01]  /*2460*/  @!P1 LDC.64 R54, c[0x0][0x230] ;  /* 0x00008c00ff369b82 */ /* 0x000ea20000000a00 */
[----:B-1----:R-:W-:Y:S01]  /*2470*/  @!P1 IMAD R56, R10, R52, RZ ;  /* 0x000000340a389224 */ /* 0x002fe200078e02ff */
[----:B0-----:R-:W-:-:S03]  /*2480*/  IADD3 R10, R2, 0x10, RZ ;  /* 0x00000010020a7810 */ /* 0x001fc60007ffe0ff */
[----:B------:R-:W-:Y:S01]  /*2490*/  @!P1 IMAD R53, R2, R53, R56 ;  /* 0x0000003502359224 */ /* 0x000fe200078e0238 */
[----:B------:R-:W-:Y:S01]  /*24a0*/  @!P1 MOV R56, R4 ;  /* 0x0000000400389202 */ /* 0x000fe20000000f00 */
[----:B------:R0:W-:Y:S01]  /*24b0*/  STL [R1+0x1e8], R10 ;  /* 0x0001e80a01007387 */ /* 0x0001e20000100800 */
[----:B------:R-:W-:-:S03]  /*24c0*/  SHF.R.S32.HI R11, RZ, 0x1f, R10 ;  /* 0x0000001fff0b7819 */ /* 0x000fc6000001140a */
[----:B------:R-:W-:Y:S02]  /*24d0*/  @!P1 IMAD.WIDE.U32 R56, R2, R52, R56 ;  /* 0x0000003402389225 */ /* 0x000fe400078e0038 */
[----:B------:R1:W-:Y:S03]  /*24e0*/  STL [R1+0x230], R11 ;  /* 0x0002300b01007387 */ /* 0x0003e60000100800 */
[----:B------:R-:W-:Y:S02]  /*24f0*/  @!P1 IADD3 R53, R57, R53, RZ ;  /* 0x0000003539359210 */ /* 0x000fe40007ffe0ff */
[C---:B------:R-:W-:Y:S02]  /*2500*/  @!P1 SHF.L.U32 R52, R56.reuse, 0x2, RZ ;  /* 0x0000000238349819 */ /* 0x040fe400000006ff */
[----:B------:R-:W-:Y:S02]  /*2510*/  @!P1 SHF.L.U64.HI R56, R56, 0x2, R53 ;  /* 0x0000000238389819 */ /* 0x000fe40000010235 */
[----:B--2---:R-:W-:-:S04]  /*2520*/  @!P1 IADD3 R60, P0, R52, R54, RZ ;  /* 0x00000036343c9210 */ /* 0x004fc80007f1e0ff */
[----:B------:R-:W-:Y:S02]  /*2530*/  @!P1 IADD3.X R61, R56, R55, RZ, P0, !PT ;  /* 0x00000037383d9210 */ /* 0x000fe400007fe4ff */
[----:B------:R-:W2:Y:S02]  /*2540*/  @!P1 LDC.64 R54, c[0x0][0x228] ;  /* 0x00008a00ff369b82 */ /* 0x000ea40000000a00 */
[----:B--2---:R-:W-:-:S04]  /*2550*/  @!P1 IADD3 R34, P0, R52, R54, RZ ;  /* 0x0000003634229210 */ /* 0x004fc80007f1e0ff */
[----:B------:R-:W-:Y:S02]  /*2560*/  @!P1 IADD3.X R35, R56, R55, RZ, P0, !PT ;  /* 0x0000003738239210 */ /* 0x000fe400007fe4ff */
[----:B------:R-:W-:-:S04]  /*2570*/  ISETP.GE.U32.AND P0, PT, R10, UR18, PT ;  /* 0x000000120a007c0c */ /* 0x000fc8000bf06070 */
[----:B------:R-:W-:-:S13]  /*2580*/  ISETP.GE.OR.EX P1, PT, R11, UR19, P5, P0 ;  /* 0x000000130b007c0c */ /* 0x000fda000af26700 */
        /* <DEDUP_REMOVED lines=18> */
[----:B------:R1:W-:Y:S04]  /*26b0*/  STL [R1+0x234], R11 ;  /* 0x0002340b01007387 */ /* 0x0003e80000100800 */
[----:B------:R3:W-:Y:S04]  /*26c0*/  STL [R1+0x1f0], R30 ;  /* 0x0001f01e01007387 */ /* 0x0007e80000100800 */
[----:B------:R4:W-:Y:S04]  /*26d0*/  STL [R1+0x238], R31 ;  /* 0x0002381f01007387 */ /* 0x0009e80000100800 */
[----:B------:R4:W-:Y:S01]  /*26e0*/  STL [R1+0x1f4], R36 ;  /* 0x0001f42401007387 */ /* 0x0009e20000100800 */
[----:B--2---:R-:W-:-:S03]  /*26f0*/  @!P1 IADD3 R38, P0, R57, R52, RZ ;  /* 0x0000003439269210 */ /* 0x004fc60007f1e0ff */
[----:B------:R2:W-:Y:S01]  /*2700*/  STL [R1+0x23c], R37 ;  /* 0x00023c2501007387 */ /* 0x0005e20000100800 */
[----:B------:R-:W-:Y:S02]  /*2710*/  @!P1 IADD3.X R39, R56, R53, RZ, P0, !PT ;  /* 0x0000003538279210 */ /* 0x000fe400007fe4ff */
[----:B------:R-:W-:-:S04]  /*2720*/  ISETP.GE.U32.AND P0, PT, R10, UR18, PT ;  /* 0x000000120a007c0c */ /* 0x000fc8000bf06070 */
[----:B------:R-:W-:-:S13]  /*2730*/  ISETP.GE.OR.EX P1, PT, R11, UR19, P5, P0 ;  /* 0x000000130b007c0c */ /* 0x000fda000af26700 */
[----:B------:R-:W0:Y:S01]  /*2740*/  @!P1 LDC.64 R52, c[0x0][0x288] ;  /* 0x0000a200ff349b82 */ /* 0x000e220000000a00 */
[----:B------:R-:W-:Y:S02]  /*2750*/  @!P1 MOV R57, R7 ;  /* 0x0000000700399202 */ /* 0x000fe40000000f00 */
[----:B------:R-:W-:-:S04]  /*2760*/  @P1 LOP3.LUT R3, R3, 0x400, RZ, 0xfc, !PT ;  /* 0x0000040003031812 */ /* 0x000fc800078efcff */
[----:B------:R-:W-:Y:S01]  /*2770*/  LOP3.LUT R3, R3, 0xfffffdff, RZ, 0xc0, !PT ;  /* 0xfffffdff03037812 */ /* 0x000fe200078ec0ff */
[----:B------:R-:W1:Y:S01]  /*2780*/  @!P1 LDC.64 R54, c[0x0][0x230] ;  /* 0x00008c00ff369b82 */ /* 0x000e620000000a00 */
[----:B0-----:R-:W-:-:S04]  /*2790*/  @!P1 IMAD R56, R11, R52, RZ ;  /* 0x000000340b389224 */ /* 0x001fc800078e02ff */
        /* <DEDUP_REMOVED lines=25> */
[----:B------:R-:W3:Y:S01]  /*2930*/  @!P1 LDC.64 R52, c[0x0][0x228] ;  /* 0x00008a00ff349b82 */ /* 0x000ee20000000a00 */
[----:B-1----:R-:W-:-:S04]  /*2940*/  @!P1 IADD3 R50, P0, R57, R54, RZ ;  /* 0x0000003639329210 */ /* 0x002fc80007f1e0ff */
[----:B------:R-:W-:Y:S02]  /*2950*/  @!P1 IADD3.X R51, R56, R55, RZ, P0, !PT ;  /* 0x0000003738339210 */ /* 0x000fe400007fe4ff */
[----:B---3--:R-:W-:-:S04]  /*2960*/  @!P1 IADD3 R30, P0, R57, R52, RZ ;  /* 0x00000034391e9210 */ /* 0x008fc80007f1e0ff */
[----:B----4-:R-:W-:Y:S02]  /*2970*/  @!P1 IADD3.X R31, R56, R53, RZ, P0, !PT ;  /* 0x00000035381f9210 */ /* 0x010fe400007fe4ff */
        /* <DEDUP_REMOVED lines=10> */
[----:B------:R-:W-:Y:S01]  /*2a20*/  @!P1 IMAD.WIDE.U32 R56, R36, R52, R56 ;  /* 0x0000003424389225 */ /* 0x000fe200078e0038 */
[----:B------:R-:W-:-:S04]  /*2a30*/  IADD3 R36, R2, 0x50, RZ ;  /* 0x0000005002247810 */ /* 0x000fc80007ffe0ff */
[----:B------:R-:W-:Y:S01]  /*2a40*/  @!P1 IADD3 R53, R57, R53, RZ ;  /* 0x0000003539359210 */ /* 0x000fe20007ffe0ff */
[----:B------:R0:W-:Y:S01]  /*2a50*/  STL [R1+0x1f8], R36 ;  /* 0x0001f82401007387 */ /* 0x0001e20000100800 */
[C---:B------:R-:W-:Y:S02]  /*2a60*/  @!P1 SHF.L.U32 R57, R56.reuse, 0x2, RZ ;  /* 0x0000000238399819 */ /* 0x040fe400000006ff */
[----:B------:R-:W-:Y:S02]  /*2a70*/  @!P1 SHF.L.U64.HI R56, R56, 0x2, R53 ;  /* 0x0000000238389819 */ /* 0x000fe40000010235 */
[----:B------:R-:W3:Y:S01]  /*2a80*/  @!P1 LDC.64 R52, c[0x0][0x228] ;  /* 0x00008a00ff349b82 */ /* 0x000ee20000000a00 */
[----:B-1----:R-:W-:Y:S02]  /*2a90*/  @!P1 IADD3 R44, P0, R57, R54, RZ ;  /* 0x00000036392c9210 */ /* 0x002fe40007f1e0ff */
[----:B--2---:R-:W-:Y:S02]  /*2aa0*/  SHF.R.S32.HI R37, RZ, 0x1f, R36 ;  /* 0x0000001fff257819 */ /* 0x004fe40000011424 */
[----:B------:R-:W-:-:S03]  /*2ab0*/  @!P1 IADD3.X R45, R56, R55, RZ, P0, !PT ;  /* 0x00000037382d9210 */ /* 0x000fc600007fe4ff */
[----:B------:R1:W-:Y:S04]  /*2ac0*/  STL [R1+0x240], R37 ;  /* 0x0002402501007387 */ /* 0x0003e80000100800 */
[----:B------:R2:W-:Y:S04]  /*2ad0*/  STL [R1+0x1fc], R58 ;  /* 0x0001fc3a01007387 */ /* 0x0005e80000100800 */
[----:B------:R4:W-:Y:S01]  /*2ae0*/  STL [R1+0x244], R59 ;  /* 0x0002443b01007387 */ /* 0x0009e20000100800 */
[----:B---3--:R-:W-:-:S04]  /*2af0*/  @!P1 IADD3 R46, P0, R57, R52, RZ ;  /* 0x00000034392e9210 */ /* 0x008fc80007f1e0ff */
[----:B------:R-:W-:Y:S02]  /*2b00*/  @!P1 IADD3.X R47, R56, R53, RZ, P0, !PT ;  /* 0x00000035382f9210 */ /* 0x000fe400007fe4ff */
[----:B------:R-:W-:-:S04]  /*2b10*/  ISETP.GE.U32.AND P0, PT, R36, UR18, PT ;  /* 0x0000001224007c0c */ /* 0x000fc8000bf06070 */
[----:B------:R-:W-:-:S13]  /*2b20*/  ISETP.GE.OR.EX P1, PT, R37, UR19, P5, P0 ;  /* 0x0000001325007c0c */ /* 0x000fda000af26700 */
[----:B------:R-:W3:Y:S01]  /*2b30*/  @!P1 LDC.64 R52, c[0x0][0x288] ;  /* 0x0000a200ff349b82 */ /* 0x000ee20000000a00 */
[----:B------:R-:W-:Y:S02]  /*2b40*/  @!P1 MOV R57, R7 ;  /* 0x0000000700399202 */ /* 0x000fe40000000f00 */
[----:B------:R-:W-:Y:S01]  /*2b50*/  @P1 LOP3.LUT R3, R3, 0x80, RZ, 0xfc, !PT ;  /* 0x0000008003031812 */ /* 0x000fe200078efcff */
[----:B------:R-:W-:-:S03]  /*2b60*/  UIMAD.WIDE UR6, UR12, 0x8, UR6 ;  /* 0x000000080c0678a5 */ /* 0x000fc6000f8e0206 */
[----:B------:R-:W-:Y:S01]  /*2b70*/  LOP3.LUT R3, R3, 0xf7ffffff, RZ, 0xc0, !PT ;  /* 0xf7ffffff03037812 */ /* 0x000fe200078ec0ff */
[----:B------:R-:W0:Y:S03]  /*2b80*/  @!P1 LDC.64 R54, c[0x0][0x230] ;  /* 0x00008c00ff369b82 */ /* 0x000e260000000a00 */
[----:B------:R-:W-:-:S04]  /*2b90*/  @P4 LOP3.LUT R3, R3, 0x8000000, RZ, 0xfc, !PT ;  /* 0x0800000003034812 */ /* 0x000fc800078efcff */
[----:B------:R-:W-:Y:S01]  /*2ba0*/  LOP3.LUT R3, R3, 0xefffffff, RZ, 0xc0, !PT ;  /* 0xefffffff03037812 */ /* 0x000fe200078ec0ff */
[----:B---3--:R-:W-:-:S04]  /*2bb0*/  @!P1 IMAD R56, R37, R52, RZ ;  /* 0x0000003425389224 */ /* 0x008fc800078e02ff */
[----:B------:R-:W-:Y:S01]  /*2bc0*/  @!P1 IMAD R53, R36, R53, R56 ;  /* 0x0000003524359224 */ /* 0x000fe200078e0238 */
[----:B------:R-:W-:-:S05]  /*2bd0*/  @!P1 MOV R56, R4 ;  /* 0x0000000400389202 */ /* 0x000fca0000000f00 */
[----:B------:R-:W-:-:S05]  /*2be0*/  @!P1 IMAD.WIDE.U32 R56, R36, R52, R56 ;  /* 0x0000003424389225 */ /* 0x000fca00078e0038 */
[----:B------:R-:W-:Y:S02]  /*2bf0*/  @!P1 IADD3 R53, R57, R53, RZ ;  /* 0x0000003539359210 */ /* 0x000fe40007ffe0ff */
[C---:B------:R-:W-:Y:S02]  /*2c00*/  @!P1 SHF.L.U32 R57, R56.reuse, 0x2, RZ ;  /* 0x0000000238399819 */ /* 0x040fe400000006ff */
[----:B------:R-:W-:Y:S02]  /*2c10*/  @!P1 SHF.L.U64.HI R56, R56, 0x2, R53 ;  /* 0x0000000238389819 */ /* 0x000fe40000010235 */
[----:B------:R-:W3:Y:S01]  /*2c20*/  @!P1 LDC.64 R52, c[0x0][0x228] ;  /* 0x00008a00ff349b82 */ /* 0x000ee20000000a00 */
[----:B0-----:R-:W-:-:S04]  /*2c30*/  @!P1 IADD3 R48, P0, R57, R54, RZ ;  /* 0x0000003639309210 */ /* 0x001fc80007f1e0ff */
[----:B------:R-:W-:-:S03]  /*2c40*/  @!P1 IADD3.X R49, R56, R55, RZ, P0, !PT ;  /* 0x0000003738319210 */ /* 0x000fc600007fe4ff */
[----:B------:R-:W2:Y:S01]  /*2c50*/  @!P4 LDC.64 R54, c[0x0][0x230] ;  /* 0x00008c00ff36cb82 */ /* 0x000ea20000000a00 */
[----:B---3--:R-:W-:Y:S02]  /*2c60*/  @!P1 IADD3 R36, P0, R57, R52, RZ ;  /* 0x0000003439249210 */ /* 0x008fe40007f1e0ff */
[----:B------:R-:W-:Y:S02]  /*2c70*/  @!P4 MOV R57, R7 ;  /* 0x000000070039c202 */ /* 0x000fe40000000f00 */
[----:B-1----:R-:W-:-:S03]  /*2c80*/  @!P1 IADD3.X R37, R56, R53, RZ, P0, !PT ;  /* 0x0000003538259210 */ /* 0x002fc600007fe4ff */
[----:B------:R-:W0:Y:S02]  /*2c90*/  @!P4 LDC.64 R52, c[0x0][0x288] ;  /* 0x0000a200ff34cb82 */ /* 0x000e240000000a00 */
        /* <DEDUP_REMOVED lines=8> */
[----:B--2---:R-:W-:-:S04]  /*2d20*/  @!P4 IADD3 R58, P0, R57, R54, RZ ;  /* 0x00000036393ac210 */ /* 0x004fc80007f1e0ff */
[----:B----4-:R-:W-:-:S05]  /*2d30*/  @!P4 IADD3.X R59, R56, R55, RZ, P0, !PT ;  /* 0x00000037383bc210 */ /* 0x010fca00007fe4ff */
[----:B------:R0:W-:Y:S02]  /*2d40*/  @!P4 STL.64 [R1+0x58], R58 ;  /* 0x0000583a0100c387 */ /* 0x0001e40000100a00 */
[----:B0-----:R-:W-:-:S04]  /*2d50*/  @!P4 IADD3 R58, P0, R57, R52, RZ ;  /* 0x00000034393ac210 */ /* 0x001fc80007f1e0ff */
[----:B------:R-:W-:-:S05]  /*2d60*/  @!P4 IADD3.X R59, R56, R53, RZ, P0, !PT ;  /* 0x00000035383bc210 */ /* 0x000fca00007fe4ff */
[----:B------:R0:W-:Y:S02]  /*2d70*/  @!P4 STL.64 [R1+0x50], R58 ;  /* 0x0000503a0100c387 */ /* 0x0001e40000100a00 */
[----:B0-----:R-:W-:-:S04]  /*2d80*/  IADD3 R59, R2, 0x70, RZ ;  /* 0x00000070023b7810 */ /* 0x001fc80007ffe0ff */
[----:B------:R-:W-:Y:S01]  /*2d90*/  SHF.R.S32.HI R57, RZ, 0x1f, R59 ;  /* 0x0000001fff397819 */ /* 0x000fe2000001143b */
[----:B------:R-:W-:Y:S01]  /*2da0*/  STL [R1+0x200], R59 ;  /* 0x0002003b01007387 */ /* 0x000fe20000100800 */
[----:B------:R-:W-:-:S03]  /*2db0*/  ISETP.GE.U32.AND P3, PT, R59, UR18, PT ;  /* 0x000000123b007c0c */ /* 0x000fc6000bf66070 */
[----:B------:R0:W-:Y:S01]  /*2dc0*/  STL [R1+0x248], R57 ;  /* 0x0002483901007387 */ /* 0x0001e20000100800 */
[----:B------:R-:W-:-:S13]  /*2dd0*/  ISETP.GE.OR.EX P3, PT, R57, UR19, P5, P3 ;  /* 0x0000001339007c0c */ /* 0x000fda000af66730 */
[----:B------:R-:W1:Y:S01]  /*2de0*/  @!P3 LDC.64 R54, c[0x0][0x288] ;  /* 0x0000a200ff36bb82 */ /* 0x000e620000000a00 */
[----:B------:R-:W-:Y:S02]  /*2df0*/  @!P3 MOV R56, R4 ;  /* 0x000000040038b202 */ /* 0x000fe40000000f00 */
[----:B------:R-:W-:-:S04]  /*2e00*/  @P3 LOP3.LUT R3, R3, 0x10000000, RZ, 0xfc, !PT ;  /* 0x1000000003033812 */ /* 0x000fc800078efcff */
[----:B------:R-:W-:Y:S01]  /*2e10*/  LOP3.LUT R3, R3, 0xdfffffff, RZ, 0xc0, !PT ;  /* 0xdfffffff03037812 */ /* 0x000fe200078ec0ff */
[----:B------:R-:W2:Y:S01]  /*2e20*/  @!P3 LDC.64 R52, c[0x0][0x230] ;  /* 0x00008c00ff34bb82 */ /* 0x000ea20000000a00 */
[----:B-1----:R-:W-:Y:S01]  /*2e30*/  @!P3 IMAD R58, R57, R54, RZ ;  /* 0x00000036393ab224 */ /* 0x002fe200078e02ff */
[----:B0-----:R-:W-:-:S03]  /*2e40*/  @!P3 MOV R57, R7 ;  /* 0x000000070039b202 */ /* 0x001fc60000000f00 */
[C---:B------:R-:W-:Y:S02]  /*2e50*/  @!P3 IMAD R58, R59.reuse, R55, R58 ;  /* 0x000000373b3ab224 */ /* 0x040fe400078e023a */
[----:B------:R-:W-:Y:S01]  /*2e60*/  @!P3 IMAD.WIDE.U32 R54, R59, R54, R56 ;  /* 0x000000363b36b225 */ /* 0x000fe200078e0038 */
[----:B------:R-:W-:-:S04]  /*2e70*/  IADD3 R59, R2, 0x80, RZ ;  /* 0x00000080023b7810 */ /* 0x000fc80007ffe0ff */
[----:B------:R-:W-:Y:S02]  /*2e80*/  @!P3 IADD3 R58, R55, R58, RZ ;  /* 0x0000003a373ab210 */ /* 0x000fe40007ffe0ff */
[C---:B------:R-:W-:Y:S02]  /*2e90*/  @!P3 SHF.L.U32 R55, R54.reuse, 0x2, RZ ;  /* 0x000000023637b819 */ /* 0x040fe400000006ff */
[----:B------:R-:W-:Y:S02]  /*2ea0*/  @!P3 SHF.L.U64.HI R54, R54, 0x2, R58 ;  /* 0x000000023636b819 */ /* 0x000fe4000001023a */
[----:B--2---:R-:W-:Y:S02]  /*2eb0*/  @!P3 IADD3 R56, P0, R55, R52, RZ ;  /* 0x000000343738b210 */ /* 0x004fe40007f1e0ff */
[----:B------:R-:W-:Y:S02]  /*2ec0*/  ISETP.GE.U32.AND P2, PT, R59, UR18, PT ;  /* 0x000000123b007c0c */ /* 0x000fe4000bf46070 */
[----:B------:R-:W-:-:S02]  /*2ed0*/  @!P3 IADD3.X R57, R54, R53, RZ, P0, !PT ;  /* 0x000000353639b210 */ /* 0x000fc400007fe4ff */
[----:B------:R-:W0:Y:S03]  /*2ee0*/  @!P3 LDC.64 R52, c[0x0][0x228] ;  /* 0x00008a00ff34bb82 */ /* 0x000e260000000a00 */
[----:B------:R0:W-:Y:S02]  /*2ef0*/  @!P3 STL.64 [R1+0x48], R56 ;  /* 0x000048380100b387 */ /* 0x0001e40000100a00 */
[----:B0-----:R-:W-:-:S04]  /*2f00*/  @!P3 IADD3 R56, P0, R55, R52, RZ ;  /* 0x000000343738b210 */ /* 0x001fc80007f1e0ff */
[----:B------:R-:W-:-:S05]  /*2f10*/  @!P3 IADD3.X R57, R54, R53, RZ, P0, !PT ;  /* 0x000000353639b210 */ /* 0x000fca00007fe4ff */
[----:B------:R0:W-:Y:S04]  /*2f20*/  @!P3 STL.64 [R1+0x40], R56 ;  /* 0x000040380100b387 */ /* 0x0001e80000100a00 */
[----:B------:R-:W-:Y:S01]  /*2f30*/  STL [R1+0x204], R59 ;  /* 0x0002043b01007387 */ /* 0x000fe20000100800 */
[----:B0-----:R-:W-:-:S04]  /*2f40*/  SHF.R.S32.HI R56, RZ, 0x1f, R59 ;  /* 0x0000001fff387819 */ /* 0x001fc8000001143b */
[----:B------:R-:W-:Y:S01]  /*2f50*/  ISETP.GE.OR.EX P2, PT, R56, UR19, P5, P2 ;  /* 0x0000001338007c0c */ /* 0x000fe2000af46720 */
[----:B------:R0:W-:-:S12]  /*2f60*/  STL [R1+0x24c], R56 ;  /* 0x00024c3801007387 */ /* 0x0001d80000100800 */
        /* <DEDUP_REMOVED lines=25> */
[----:B------:R-:W0:Y:S01]  /*3100*/  @!P1 LDC.64 R54, c[0x0][0x288] ;  /* 0x0000a200ff369b82 */ /* 0x000e220000000a00 */
[----:B------:R-:W-:Y:S02]  /*3110*/  @!P1 MOV R57, R7 ;  /* 0x0000000700399202 */ /* 0x000fe40000000f00 */
[----:B------:R-:W-:-:S05]  /*3120*/  @P1 LOP3.LUT R3, R3, 0x40000000, RZ, 0xfc, !PT ;  /* 0x4000000003031812 */ /* 0x000fca00078efcff */
        /* <DEDUP_REMOVED lines=11> */
[----:B------:R1:W-:Y:S02]  /*31e0*/  @!P1 STL.64 [R1+0x28], R58 ;  /* 0x0000283a01009387 */ /* 0x0003e40000100a00 */
[----:B-1----:R-:W-:Y:S02]  /*31f0*/  IADD3 R59, R2, 0x180, RZ ;  /* 0x00000180023b7810 */ /* 0x002fe40007ffe0ff */
[----:B0-----:R-:W-:-:S04]  /*3200*/  @!P1 IADD3 R56, P0, R55, R52, RZ ;  /* 0x0000003437389210 */ /* 0x001fc80007f1e0ff */
[----:B------:R-:W-:Y:S02]  /*3210*/  @!P1 IADD3.X R57, R54, R53, RZ, P0, !PT ;  /* 0x0000003536399210 */ /* 0x000fe400007fe4ff */
[----:B------:R-:W-:-:S03]  /*3220*/  ISETP.GE.U32.AND P0, PT, R59, UR18, PT ;  /* 0x000000123b007c0c */ /* 0x000fc6000bf06070 */
[----:B------:R0:W-:Y:S01]  /*3230*/  @!P1 STL.64 [R1+0x20], R56 ;  /* 0x0000203801009387 */ /* 0x0001e20000100a00 */
[C---:B------:R-:W-:Y:S02]  /*3240*/  LOP3.LUT P1, RZ, R3.reuse, 0x20, RZ, 0xc0, !PT ;  /* 0x0000002003ff7812 */ /* 0x040fe4000782c0ff */
[----:B------:R-:W-:Y:S01]  /*3250*/  LOP3.LUT R3, R3, 0x7fffffff, RZ, 0xc0, !PT ;  /* 0x7fffffff03037812 */ /* 0x000fe200078ec0ff */
[----:B------:R-:W-:Y:S03]  /*3260*/  STL [R1+0x208], R59 ;  /* 0x0002083b01007387 */ /* 0x000fe60000100800 */
[----:B------:R-:W-:Y:S02]  /*3270*/  @P5 LOP3.LUT R3, R3, 0x80000000, RZ, 0xfc, !PT ;  /* 0x8000000003035812 */ /* 0x000fe400078efcff */
[----:B0-----:R-:W-:-:S04]  /*3280*/  SHF.R.S32.HI R56, RZ, 0x1f, R59 ;  /* 0x0000001fff387819 */ /* 0x001fc8000001143b */
[----:B------:R-:W-:Y:S01]  /*3290*/  ISETP.GE.OR.EX P0, PT, R56, UR19, P5, P0 ;  /* 0x0000001338007c0c */ /* 0x000fe2000af06700 */
[----:B------:R0:W-:-:S12]  /*32a0*/  STL [R1+0x250], R56 ;  /* 0x0002503801007387 */ /* 0x0001d80000100800 */
[----:B------:R-:W0:Y:S01]  /*32b0*/  @!P0 LDC.64 R54, c[0x0][0x288] ;  /* 0x0000a200ff368b82 */ /* 0x000e220000000a00 */
[----:B------:R-:W-:-:S07]  /*32c0*/  @!P0 MOV R57, R7 ;  /* 0x0000000700398202 */ /* 0x000fce0000000f00 */
[----:B------:R-:W1:Y:S01]  /*32d0*/  @!P0 LDC.64 R52, c[0x0][0x230] ;  /* 0x00008c00ff348b82 */ /* 0x000e620000000a00 */
[----:B0-----:R-:W-:-:S04]  /*32e0*/  @!P0 IMAD R56, R56, R54, RZ ;  /* 0x0000003638388224 */ /* 0x001fc800078e02ff */
[----:B------:R-:W-:Y:S01]  /*32f0*/  @!P0 IMAD R58, R59, R55, R56 ;  /* 0x000000373b3a8224 */ /* 0x000fe200078e0238 */
[----:B------:R-:W-:-:S05]  /*3300*/  @!P0 MOV R56, R4 ;  /* 0x0000000400388202 */ /* 0x000fca0000000f00 */
[----:B------:R-:W-:Y:S01]  /*3310*/  @!P0 IMAD.WIDE.U32 R54, R59, R54, R56 ;  /* 0x000000363b368225 */ /* 0x000fe200078e0038 */
[----:B------:R-:W-:-:S04]  /*3320*/  MOV R59, R37 ;  /* 0x00000025003b7202 */ /* 0x000fc80000000f00 */
[----:B------:R-:W-:Y:S02]  /*3330*/  @!P0 IADD3 R56, R55, R58, RZ ;  /* 0x0000003a37388210 */ /* 0x000fe40007ffe0ff */
[C---:B------:R-:W-:Y:S02]  /*3340*/  @!P0 SHF.L.U32 R55, R54.reuse, 0x2, RZ ;  /* 0x0000000236378819 */ /* 0x040fe400000006ff */
[----:B------:R-:W-:Y:S02]  /*3350*/  @!P0 SHF.L.U64.HI R54, R54, 0x2, R56 ;  /* 0x0000000236368819 */ /* 0x000fe40000010238 */
[----:B------:R-:W-:Y:S02]  /*3360*/  MOV R56, R30 ;  /* 0x0000001e00387202 */ /* 0x000fe40000000f00 */
[----:B-1----:R-:W-:Y:S02]  /*3370*/  @!P0 IADD3 R30, P6, R55, R52, RZ ;  /* 0x00000034371e8210 */ /* 0x002fe40007fde0ff */
[----:B------:R-:W-:-:S02]  /*3380*/  MOV R57, R31 ;  /* 0x0000001f00397202 */ /* 0x000fc40000000f00 */
[----:B------:R-:W-:Y:S02]  /*3390*/  @!P0 IADD3.X R31, R54, R53, RZ, P6, !PT ;  /* 0x00000035361f8210 */ /* 0x000fe400037fe4ff */
[----:B------:R-:W0:Y:S01]  /*33a0*/  @!P0 LDC.64 R52, c[0x0][0x228] ;  /* 0x00008a00ff348b82 */ /* 0x000e220000000a00 */
[----:B------:R-:W-:Y:S02]  /*33b0*/  MOV R58, R36 ;  /* 0x00000024003a7202 */ /* 0x000fe40000000f00 */
[----:B------:R-:W2:Y:S01]  /*33c0*/  LDL.LU R36, [R1+0x360] ;  /* 0x0003600001247983 */ /* 0x000ea20000300800 */
[----:B------:R-:W-:-:S03]  /*33d0*/  IADD3 R37, R2, 0x1f0, RZ ;  /* 0x000001f002257810 */ /* 0x000fc60007ffe0ff */
[----:B------:R0:W-:Y:S02]  /*33e0*/  @!P0 STL.64 [R1+0x18], R30 ;  /* 0x0000181e01008387 */ /* 0x0001e40000100a00 */
[----:B0-----:R-:W-:-:S04]  /*33f0*/  @!P0 IADD3 R30, P6, R55, R52, RZ ;  /* 0x00000034371e8210 */ /* 0x001fc80007fde0ff */
[----:B------:R-:W-:Y:S02]  /*3400*/  @!P0 IADD3.X R31, R54, R53, RZ, P6, !PT ;  /* 0x00000035361f8210 */ /* 0x000fe400037fe4ff */
[----:B------:R-:W-:-:S03]  /*3410*/  ISETP.GE.U32.AND P6, PT, R37, UR18, PT ;  /* 0x0000001225007c0c */ /* 0x000fc6000bfc6070 */
[----:B------:R0:W-:Y:S04]  /*3420*/  STL.64 [R1+0x288], R30 ;  /* 0x0002881e01007387 */ /* 0x0001e80000100a00 */
[----:B------:R-:W-:Y:S01]  /*3430*/  STL [R1+0x210], R37 ;  /* 0x0002102501007387 */ /* 0x000fe20000100800 */
[----:B0-----:R-:W-:Y:S02]  /*3440*/  MOV R30, R56 ;  /* 0x00000038001e7202 */ /* 0x001fe40000000f00 */
[----:B------:R-:W-:Y:S02]  /*3450*/  SHF.R.S32.HI R56, RZ, 0x1f, R37 ;  /* 0x0000001fff387819 */ /* 0x000fe40000011425 */
[----:B------:R-:W-:Y:S02]  /*3460*/  MOV R31, R57 ;  /* 0x00000039001f7202 */ /* 0x000fe40000000f00 */
[----:B------:R-:W-:Y:S01]  /*3470*/  ISETP.GE.AND.EX P6, PT, R56, UR19, PT, P6 ;  /* 0x0000001338007c0c */ /* 0x000fe2000bfc6360 */
[----:B------:R-:W-:Y:S03]  /*3480*/  STL [R1+0x258], R56 ;  /* 0x0002583801007387 */ /* 0x000fe60000100800 */
[----:B------:R-:W-:Y:S01]  /*3490*/  ISETP.GT.U32.OR P6, PT, R0, 0x1ff, P6 ;  /* 0x000001ff0000780c */ /* 0x000fe200037c4470 */
[----:B------:R0:W-:-:S12]  /*34a0*/  STL.64 [R1+0x298], R4 ;  /* 0x0002980401007387 */ /* 0x0001d80000100a00 */
[----:B------:R-:W1:Y:S01]  /*34b0*/  @!P6 LDC.64 R54, c[0x0][0x288] ;  /* 0x0000a200ff36eb82 */ /* 0x000e620000000a00 */
[----:B------:R-:W-:Y:S02]  /*34c0*/  @!P6 MOV R57, R7 ;  /* 0x000000070039e202 */ /* 0x000fe40000000f00 */
[----:B0-----:R-:W-:-:S05]  /*34d0*/  MOV R5, R11 ;  /* 0x0000000b00057202 */ /* 0x001fca0000000f00 */
[----:B------:R-:W0:Y:S01]  /*34e0*/  @!P6 LDC.64 R52, c[0x0][0x230] ;  /* 0x00008c00ff34eb82 */ /* 0x000e220000000a00 */
[----:B-1----:R-:W-:-:S04]  /*34f0*/  @!P6 IMAD R56, R56, R54, RZ ;  /* 0x000000363838e224 */ /* 0x002fc800078e02ff */
[C---:B------:R-:W-:Y:S01]  /*3500*/  @!P6 IMAD R55, R37.reuse, R55, R56 ;  /* 0x000000372537e224 */ /* 0x040fe200078e0238 */
[----:B------:R-:W-:Y:S02]  /*3510*/  @!P6 MOV R56, R4 ;  /* 0x000000040038e202 */ /* 0x000fe40000000f00 */
[----:B------:R-:W-:Y:S02]  /*3520*/  MOV R4, R10 ;  /* 0x0000000a00047202 */ /* 0x000fe40000000f00 */
[----:B------:R-:W3:Y:S01]  /*3530*/  LDL.LU.64 R10, [R1+0x358] ;  /* 0x00035800010a7983 */ /* 0x000ee20000300a00 */
[----:B------:R-:W-:Y:S01]  /*3540*/  @!P6 IMAD.WIDE.U32 R56, R37, R54, R56 ;  /* 0x000000362538e225 */ /* 0x000fe200078e0038 */
[----:B------:R-:W-:Y:S02]  /*3550*/  MOV R54, UR6 ;  /* 0x0000000600367c02 */ /* 0x000fe40008000f00 */
[----:B------:R1:W-:Y:S02]  /*3560*/  STL.64 [R1+0x290], R6 ;  /* 0x0002900601007387 */ /* 0x0003e40000100a00 */
[----:B------:R-:W-:-:S02]  /*3570*/  @!P6 IADD3 R57, R57, R55, RZ ;  /* 0x000000373939e210 */ /* 0x000fc40007ffe0ff */
[----:B------:R-:W-:Y:S01]  /*3580*/  MOV R55, UR7 ;  /* 0x0000000700377c02 */ /* 0x000fe20008000f00 */
[----:B------:R-:W4:Y:S01]  /*3590*/  LDL.LU R37, [R1+0x350] ;  /* 0x0003500001257983 */ /* 0x000f220000300800 */
[C---:B------:R-:W-:Y:S02]  /*35a0*/  @!P6 SHF.L.U64.HI R57, R56.reuse, 0x2, R57 ;  /* 0x000000023839e819 */ /* 0x040fe40000010239 */
[C---:B------:R-:W-:Y:S02]  /*35b0*/  LOP3.LUT P5, RZ, R3.reuse, 0x10, RZ, 0xc0, !PT ;  /* 0x0000001003ff7812 */ /* 0x040fe400078ac0ff */
[----:B------:R-:W2:Y:S01]  /*35c0*/  LDG.E.64 R54, desc[UR22][R54.64] ;  /* 0x0000001636367981 */ /* 0x000ea2000c1e1b00 */
[----:B------:R-:W-:Y:S02]  /*35d0*/  LOP3.LUT P2, RZ, R3, 0x8, RZ, 0xc0, !PT ;  /* 0x0000000803ff7812 */ /* 0x000fe4000784c0ff */
[----:B-1----:R-:W-:Y:S02]  /*35e0*/  MOV R6, R58 ;  /* 0x0000003a00067202 */ /* 0x002fe40000000f00 */
[----:B------:R-:W-:-:S02]  /*35f0*/  @!P6 SHF.L.U32 R58, R56, 0x2, RZ ;  /* 0x00000002383ae819 */ /* 0x000fc400000006ff */
[----:B------:R-:W-:Y:S02]  /*3600*/  MOV R7, R59 ;  /* 0x0000003b00077202 */ /* 0x000fe40000000f00 */
[----:B0-----:R-:W-:-:S04]  /*3610*/  @!P6 IADD3 R52, P4, R58, R52, RZ ;  /* 0x000000343a34e210 */ /* 0x001fc80007f9e0ff */
[----:B------:R-:W-:Y:S02]  /*3620*/  @!P6 IADD3.X R53, R57, R53, RZ, P4, !PT ;  /* 0x000000353935e210 */ /* 0x000fe400027fe4ff */
[----:B--2---:R-:W-:-:S13]  /*3630*/  R2UR UR14, R54 ;  /* 0x00000000360e72ca */ /* 0x004fda00000e0000 */
[----:B------:R-:W-:-:S05]  /*3640*/  MOV R56, UR14 ;  /* 0x0000000e00387c02 */ /* 0x000fca0008000f00 */
[----:B------:R-:W-:Y:S02]  /*3650*/  FFMA.FTZ R56, -R56, UR14, R55 ;  /* 0x0000000e38387c23 */ /* 0x000fe40008010137 */
[----:B------:R-:W0:Y:S03]  /*3660*/  @!P6 LDC.64 R54, c[0x0][0x228] ;  /* 0x00008a00ff36eb82 */ /* 0x000e260000000a00 */
[----:B------:R-:W-:-:S13]  /*3670*/  FSETP.GTU.FTZ.AND P3, PT, R56, RZ, PT ;  /* 0x000000ff3800720b */ /* 0x000fda0003f7c000 */
[----:B------:R-:W-:Y:S01]  /*3680*/  VOTEU.ANY UP0, P3 ;  /* 0x00000000003f7886 */ /* 0x000fe20001800100 */
[----:B------:R-:W-:-:S04]  /*3690*/  PLOP3.LUT P4, PT, PT, PT, UP0, 0x80, 0x0 ;  /* 0x000000000000781c */ /* 0x000fc80003f8f008 */
[----:B------:R-:W-:-:S09]  /*36a0*/  @UP0 ULDC UR5, c[0x0][0x250] ;  /* 0x0000940000050ab9 */ /* 0x000fd20000000800 */
[----:B------:R-:W-:-:S06]  /*36b0*/  @P4 FADD.FTZ R56, R56, UR5 ;  /* 0x0000000538384e21 */ /* 0x000fcc0008010000 */
[----:B------:R-:W1:Y:S01]  /*36c0*/  @P4 MUFU.RSQ R56, R56 ;  /* 0x0000003800384308 */ /* 0x000e620000001400 */
[----:B0-----:R-:W-:-:S04]  /*36d0*/  @!P6 IADD3 R54, P3, R58, R54, RZ ;  /* 0x000000363a36e210 */ /* 0x001fc80007f7e0ff */
[----:B------:R-:W-:Y:S02]  /*36e0*/  @!P6 IADD3.X R55, R57, R55, RZ, P3, !PT ;  /* 0x000000373937e210 */ /* 0x000fe40001ffe4ff */
[----:B------:R-:W-:Y:S02]  /*36f0*/  MOV R57, R35 ;  /* 0x0000002300397202 */ /* 0x000fe40000000f00 */
[----:B-1----:R-:W-:Y:S02]  /*3700*/  @P4 R2UR UR5, R56 ;  /* 0x00000000380542ca */ /* 0x002fe400000e0000 */
[----:B------:R-:W-:Y:S02]  /*3710*/  MOV R56, R34 ;  /* 0x0000002200387202 */ /* 0x000fe40000000f00 */
[----:B------:R-:W-:-:S06]  /*3720*/  CS2R R34, SRZ ;  /* 0x0000000000227805 */ /* 0x000fcc000001ff00 */
[----:B---3--:R-:W2:Y:S01]  /*3730*/  @!P1 LDG.E.64 R34, desc[UR22][R10.64] ;  /* 0x000000160a229981 */ /* 0x008ea2000c1e1b00 */
[----:B------:R-:W-:Y:S02]  /*3740*/  MOV R58, R48 ;  /* 0x00000030003a7202 */ /* 0x000fe40000000f00 */
[----:B------:R-:W-:Y:S02]  /*3750*/  MOV R59, R49 ;  /* 0x00000031003b7202 */ /* 0x000fe40000000f00 */
[----:B------:R-:W-:-:S06]  /*3760*/  CS2R R48, SRZ ;  /* 0x0000000000307805 */ /* 0x000fcc000001ff00 */
[----:B------:R0:W3:Y:S04]  /*3770*/  @!P1 LDG.E.64 R48, desc[UR22][R8.64] ;  /* 0x0000001608309981 */ /* 0x0000e8000c1e1b00 */
[----:B--2---:R1:W-:Y:S04]  /*3780*/  STL.64 [R1+0x1b0], R34 ;  /* 0x0001b02201007387 */ /* 0x0043e80000100a00 */
[----:B-1----:R-:W2:Y:S01]  /*3790*/  LDL.LU.64 R34, [R1+0x348] ;  /* 0x0003480001227983 */ /* 0x002ea20000300a00 */
[----:B0-----:R-:W-:Y:S02]  /*37a0*/  MOV R8, R42 ;  /* 0x0000002a00087202 */ /* 0x001fe40000000f00 */
[----:B------:R-:W-:-:S02]  /*37b0*/  MOV R9, R43 ;  /* 0x0000002b00097202 */ /* 0x000fc40000000f00 */
[----:B------:R-:W-:Y:S02]  /*37c0*/  CS2R R42, SRZ ;  /* 0x00000000002a7805 */ /* 0x000fe4000001ff00 */
[----:B--2---:R-:W-:Y:S02]  /*37d0*/  MOV R10, R34 ;  /* 0x00000022000a7202 */ /* 0x004fe40000000f00 */
[----:B------:R-:W-:Y:S02]  /*37e0*/  MOV R11, R35 ;  /* 0x00000023000b7202 */ /* 0x000fe40000000f00 */
[----:B------:R-:W2:Y:S04]  /*37f0*/  LDL.LU.64 R34, [R1+0x340] ;  /* 0x0003400001227983 */ /* 0x000ea80000300a00 */
[----:B---3--:R0:W-:Y:S02]  /*3800*/  STL.64 [R1+0x1a0], R48 ;  /* 0x0001a03001007387 */ /* 0x0081e40000100a00 */
[----:B0-----:R-:W-:-:S06]  /*3810*/  CS2R R48, SRZ ;  /* 0x0000000000307805 */ /* 0x001fcc000001ff00 */
[----:B------:R0:W3:Y:S02]  /*3820*/  @!P5 LDG.E.64 R48, desc[UR22][R14.64] ;  /* 0x000000160e30d981 */ /* 0x0000e4000c1e1b00 */
[----:B0-----:R-:W-:Y:S02]  /*3830*/  MOV R14, R42 ;  /* 0x0000002a000e7202 */ /* 0x001fe40000000f00 */
[----:B------:R-:W-:-:S06]  /*3840*/  MOV R15, R43 ;  /* 0x0000002b000f7202 */ /* 0x000fcc0000000f00 */
[----:B------:R0:W4:Y:S02]  /*3850*/  @!P5 LDG.E.64 R14, desc[UR22][R12.64] ;  /* 0x000000160c0ed981 */ /* 0x000124000c1e1b00 */
[----:B0-----:R-:W-:Y:S02]  /*3860*/  MOV R12, R8 ;  /* 0x00000008000c7202 */ /* 0x001fe40000000f00 */
[----:B------:R-:W-:Y:S02]  /*3870*/  MOV R13, R9 ;  /* 0x00000009000d7202 */ /* 0x000fe40000000f00 */
[----:B------:R-:W-:Y:S02]  /*3880*/  MOV R8, R6 ;  /* 0x0000000600087202 */ /* 0x000fe40000000f00 */
[----:B------:R-:W-:Y:S02]  /*3890*/  MOV R9, R7 ;  /* 0x0000000700097202 */ /* 0x000fe40000000f00 */
[----:B------:R-:W-:-:S02]  /*38a0*/  MOV R6, R50 ;  /* 0x0000003200067202 */ /* 0x000fc40000000f00 */
[----:B------:R-:W-:Y:S02]  /*38b0*/  MOV R7, R51 ;  /* 0x0000003300077202 */ /* 0x000fe40000000f00 */
[----:B------:R-:W-:-:S06]  /*38c0*/  CS2R R50, SRZ ;  /* 0x0000000000327805 */ /* 0x000fcc000001ff00 */
[----:B------:R-:W2:Y:S04]  /*38d0*/  @!P2 LDG.E.64 R50, desc[UR22][R16.64] ;  /* 0x000000161032a981 */ /* 0x000ea8000c1e1b00 */
[----:B---3--:R0:W-:Y:S04]  /*38e0*/  STL.64 [R1+0x1b8], R48 ;  /* 0x0001b83001007387 */ /* 0x0081e80000100a00 */
[----:B0-----:R-:W3:Y:S04]  /*38f0*/  LDL.LU.64 R48, [R1+0x338] ;  /* 0x0003380001307983 */ /* 0x001ee80000300a00 */
[----:B------:R0:W-:Y:S04]  /*3900*/  STL [R1+0x198], R42 ;  /* 0x0001982a01007387 */ /* 0x0001e80000100800 */
[----:B0-----:R-:W2:Y:S04]  /*3910*/  LDL.LU R42, [R1+0x334] ;  /* 0x00033400012a7983 */ /* 0x001ea80000300800 */
[----:B------:R0:W-:Y:S04]  /*3920*/  STL [R1+0x19c], R43 ;  /* 0x00019c2b01007387 */ /* 0x0001e80000100800 */
[----:B0-----:R-:W3:Y:S04]  /*3930*/  LDL.LU R43, [R1+0x330] ;  /* 0x00033000012b7983 */ /* 0x001ee80000300800 */
[----:B----4-:R0:W-:Y:S02]  /*3940*/  @!P5 STL.64 [R1+0x198], R14 ;  /* 0x0001980e0100d387 */ /* 0x0101e40000100a00 */
[----:B0-----:R-:W-:-:S02]  /*3950*/  MOV R14, R58 ;  /* 0x0000003a000e7202 */ /* 0x001fc40000000f00 */
[----:B------:R-:W-:Y:S02]  /*3960*/  MOV R15, R59 ;  /* 0x0000003b000f7202 */ /* 0x000fe40000000f00 */
[----:B------:R-:W-:Y:S02]  /*3970*/  MOV R58, R4 ;  /* 0x00000004003a7202 */ /* 0x000fe40000000f00 */
[----:B------:R-:W-:Y:S02]  /*3980*/  MOV R59, R5 ;  /* 0x00000005003b7202 */ /* 0x000fe40000000f00 */
[----:B------:R-:W-:Y:S02]  /*3990*/  MOV R4, R30 ;  /* 0x0000001e00047202 */ /* 0x000fe40000000f00 */
[----:B------:R-:W-:Y:S02]  /*39a0*/  MOV R5, R31 ;  /* 0x0000001f00057202 */ /* 0x000fe40000000f00 */
[----:B------:R-:W-:-:S02]  /*39b0*/  MOV R30, R46 ;  /* 0x0000002e001e7202 */ /* 0x000fc40000000f00 */
[----:B------:R-:W-:Y:S02]  /*39c0*/  MOV R31, R47 ;  /* 0x0000002f001f7202 */ /* 0x000fe40000000f00 */
[----:B------:R-:W-:-:S06]  /*39d0*/  CS2R R46, SRZ ;  /* 0x00000000002e7805 */ /* 0x000fcc000001ff00 */
[----:B------:R0:W4:Y:S01]  /*39e0*/  @!P2 LDG.E.64 R46, desc[UR22][R18.64] ;  /* 0x00000016122ea981 */ /* 0x000122000c1e1b00 */
[----:B------:R-:W-:Y:S02]  /*39f0*/  LOP3.LUT P3, RZ, R3, 0x4, RZ, 0xc0, !PT ;  /* 0x0000000403ff7812 */ /* 0x000fe4000786c0ff */
[----:B0-----:R-:W-:Y:S02]  /*3a00*/  MOV R18, R36 ;  /* 0x0000002400127202 */ /* 0x001fe40000000f00 */
[----:B------:R-:W-:Y:S02]  /*3a10*/  MOV R19, R37 ;  /* 0x0000002500137202 */ /* 0x000fe40000000f00 */
[----:B--2---:R-:W-:Y:S02]  /*3a20*/  MOV R16, R42 ;  /* 0x0000002a00107202 */ /* 0x004fe40000000f00 */
[----:B---3--:R-:W-:Y:S02]  /*3a30*/  MOV R17, R43 ;  /* 0x0000002b00117202 */ /* 0x008fe40000000f00 */
[----:B------:R-:W-:-:S06]  /*3a40*/  CS2R R42, SRZ ;  /* 0x00000000002a7805 */ /* 0x000fcc000001ff00 */
[----:B------:R0:W2:Y:S04]  /*3a50*/  @!P3 LDG.E.64 R42, desc[UR22][R20.64] ;  /* 0x00000016142ab981 */ /* 0x0000a8000c1e1b00 */
[----:B----4-:R1:W-:Y:S04]  /*3a60*/  STL.64 [R1+0x1c0], R46 ;  /* 0x0001c02e01007387 */ /* 0x0103e80000100a00 */
[----:B-1----:R-:W3:Y:S04]  /*3a70*/  LDL.LU.64 R46, [R1+0x328] ;  /* 0x00032800012e7983 */ /* 0x002ee80000300a00 */
[----:B------:R-:W4:Y:S04]  /*3a80*/  LDL.LU.64 R36, [R1+0x320] ;  /* 0x0003200001247983 */ /* 0x000f280000300a00 */
[----:B------:R1:W-:Y:S02]  /*3a90*/  STL.64 [R1+0x190], R50 ;  /* 0x0001903201007387 */ /* 0x0003e40000100a00 */
[----:B-1----:R-:W-:-:S06]  /*3aa0*/  CS2R R50, SRZ ;  /* 0x0000000000327805 */ /* 0x002fcc000001ff00 */
[----:B------:R1:W2:Y:S01]  /*3ab0*/  @!P3 LDG.E.64 R50, desc[UR22][R22.64] ;  /* 0x000000161632b981 */ /* 0x0002a2000c1e1b00 */
[----:B------:R-:W-:Y:S02]  /*3ac0*/  LOP3.LUT P4, RZ, R3, 0x2, RZ, 0xc0, !PT ;  /* 0x0000000203ff7812 */ /* 0x000fe4000788c0ff */
[----:B0-----:R-:W-:Y:S02]  /*3ad0*/  MOV R20, R40 ;  /* 0x0000002800147202 */ /* 0x001fe40000000f00 */
[----:B------:R-:W-:Y:S02]  /*3ae0*/  MOV R21, R41 ;  /* 0x0000002900157202 */ /* 0x000fe40000000f00 */
[----:B------:R-:W-:Y:S02]  /*3af0*/  CS2R R40, SRZ ;  /* 0x0000000000287805 */ /* 0x000fe4000001ff00 */
[----:B-1----:R-:W-:Y:S02]  /*3b00*/  MOV R22, R38 ;  /* 0x0000002600167202 */ /* 0x002fe40000000f00 */
[----:B------:R-:W-:Y:S01]  /*3b10*/  MOV R23, R39 ;  /* 0x0000002700177202 */ /* 0x000fe20000000f00 */
[----:B--2---:R0:W-:Y:S04]  /*3b20*/  STL.64 [R1+0x1c8], R50 ;  /* 0x0001c83201007387 */ /* 0x0041e80000100a00 */
[----:B0-----:R-:W2:Y:S04]  /*3b30*/  LDL.LU.64 R50, [R1+0x318] ;  /* 0x0003180001327983 */ /* 0x001ea80000300a00 */
[----:B------:R-:W2:Y:S04]  /*3b40*/  LDL.LU.64 R38, [R1+0x310] ;  /* 0x0003100001267983 */ /* 0x000ea80000300a00 */
[----:B------:R0:W-:Y:S02]  /*3b50*/  STL.64 [R1+0x188], R42 ;  /* 0x0001882a01007387 */ /* 0x0001e40000100a00 */
[----:B0-----:R-:W-:-:S06]  /*3b60*/  CS2R R42, SRZ ;  /* 0x00000000002a7805 */ /* 0x001fcc000001ff00 */
[----:B------:R0:W3:Y:S02]  /*3b70*/  @!P4 LDG.E.64 R42, desc[UR22][R26.64] ;  /* 0x000000161a2ac981 */ /* 0x0000e4000c1e1b00 */
[----:B0-----:R-:W-:Y:S02]  /*3b80*/  MOV R26, R40 ;  /* 0x00000028001a7202 */ /* 0x001fe40000000f00 */
[----:B------:R-:W-:-:S06]  /*3b90*/  MOV R27, R41 ;  /* 0x00000029001b7202 */ /* 0x000fcc0000000f00 */
[----:B------:R0:W4:Y:S01]  /*3ba0*/  @!P4 LDG.E.64 R26, desc[UR22][R24.64] ;  /* 0x00000016181ac981 */ /* 0x000122000c1e1b00 */
[----:B------:R-:W-:Y:S02]  /*3bb0*/  LOP3.LUT P1, RZ, R3, 0x1, RZ, 0xc0, !PT ;  /* 0x0000000103ff7812 */ /* 0x000fe4000782c0ff */
[----:B0-----:R-:W-:Y:S02]  /*3bc0*/  MOV R24, R20 ;  /* 0x0000001400187202 */ /* 0x001fe40000000f00 */
[----:B------:R-:W-:Y:S02]  /*3bd0*/  MOV R25, R21 ;  /* 0x0000001500197202 */ /* 0x000fe40000000f00 */
[----:B------:R-:W-:Y:S02]  /*3be0*/  MOV R20, R18 ;  /* 0x0000001200147202 */ /* 0x000fe40000000f00 */
[----:B------:R-:W-:Y:S02]  /*3bf0*/  MOV R21, R19 ;  /* 0x0000001300157202 */ /* 0x000fe40000000f00 */
[----:B------:R-:W-:-:S02]  /*3c00*/  MOV R18, R14 ;  /* 0x0000000e00127202 */ /* 0x000fc40000000f00 */
[----:B------:R-:W-:Y:S02]  /*3c10*/  MOV R19, R15 ;  /* 0x0000000f00137202 */ /* 0x000fe40000000f00 */
[----:B------:R-:W-:Y:S02]  /*3c20*/  MOV R14, R8 ;  /* 0x00000008000e7202 */ /* 0x000fe40000000f00 */
[----:B------:R-:W-:Y:S02]  /*3c30*/  MOV R15, R9 ;  /* 0x00000009000f7202 */ /* 0x000fe40000000f00 */
[----:B------:R-:W-:Y:S02]  /*3c40*/  MOV R8, R10 ;  /* 0x0000000a00087202 */ /* 0x000fe40000000f00 */
[----:B------:R-:W-:Y:S02]  /*3c50*/  MOV R9, R11 ;  /* 0x0000000b00097202 */ /* 0x000fe40000000f00 */
[----:B------:R-:W-:-:S02]  /*3c60*/  MOV R10, R56 ;  /* 0x00000038000a7202 */ /* 0x000fc40000000f00 */
[----:B------:R-:W-:Y:S02]  /*3c70*/  MOV R11, R57 ;  /* 0x00000039000b7202 */ /* 0x000fe40000000f00 */
[----:B------:R-:W-:Y:S02]  /*3c80*/  MOV R56, R44 ;  /* 0x0000002c00387202 */ /* 0x000fe40000000f00 */
[----:B------:R-:W-:Y:S02]  /*3c90*/  MOV R57, R45 ;  /* 0x0000002d00397202 */ /* 0x000fe40000000f00 */
[----:B------:R-:W-:-:S06]  /*3ca0*/  CS2R R44, SRZ ;  /* 0x00000000002c7805 */ /* 0x000fcc000001ff00 */
[----:B------:R0:W2:Y:S04]  /*3cb0*/  @!P1 LDG.E.64 R44, desc[UR22][R32.64] ;  /* 0x00000016202c9981 */ /* 0x0000a8000c1e1b00 */
[----:B---3--:R1:W-:Y:S04]  /*3cc0*/  STL.64 [R1+0x1d0], R42 ;  /* 0x0001d02a01007387 */ /* 0x0083e80000100a00 */
[----:B-1----:R-:W3:Y:S04]  /*3cd0*/  LDL.LU.64 R42, [R1+0x308] ;  /* 0x00030800012a7983 */ /* 0x002ee80000300a00 */
[----:B------:R1:W-:Y:S04]  /*3ce0*/  STL [R1+0x180], R40 ;  /* 0x0001802801007387 */ /* 0x0003e80000100800 */
[----:B-1----:R-:W3:Y:S04]  /*3cf0*/  LDL.LU R40, [R1+0x304] ;  /* 0x0003040001287983 */ /* 0x002ee80000300800 */
[----:B------:R1:W-:Y:S04]  /*3d00*/  STL [R1+0x184], R41 ;  /* 0x0001842901007387 */ /* 0x0003e80000100800 */
[----:B-1----:R-:W3:Y:S04]  /*3d10*/  LDL.LU R41, [R1+0x300] ;  /* 0x0003000001297983 */ /* 0x002ee80000300800 */
[----:B----4-:R1:W-:Y:S02]  /*3d20*/  @!P4 STL.64 [R1+0x180], R26 ;  /* 0x0001801a0100c387 */ /* 0x0103e40000100a00 */
[----:B-1----:R-:W-:-:S02]  /*3d30*/  MOV R26, R60 ;  /* 0x0000003c001a7202 */ /* 0x002fc40000000f00 */
[----:B------:R-:W-:Y:S02]  /*3d40*/  MOV R27, R61 ;  /* 0x0000003d001b7202 */ /* 0x000fe40000000f00 */
[----:B------:R-:W-:-:S06]  /*3d50*/  CS2R R60, SRZ ;  /* 0x00000000003c7805 */ /* 0x000fcc000001ff00 */
[----:B------:R-:W4:Y:S01]  /*3d60*/  @!P1 LDG.E.64 R60, desc[UR22][R28.64] ;  /* 0x000000161c3c9981 */ /* 0x000f22000c1e1b00 */
[----:B0-----:R-:W-:Y:S02]  /*3d70*/  MOV R32, R48 ;  /* 0x0000003000207202 */ /* 0x001fe40000000f00 */
[----:B------:R-:W-:Y:S01]  /*3d80*/  MOV R33, R49 ;  /* 0x0000003100217202 */ /* 0x000fe20000000f00 */
[----:B--2---:R0:W-:Y:S04]  /*3d90*/  STL.64 [R1+0x1d8], R44 ;  /* 0x0001d82c01007387 */ /* 0x0041e80000100a00 */
[----:B0-----:R-:W2:Y:S04]  /*3da0*/  LDL.LU.64 R44, [R1+0x2f8] ;  /* 0x0002f800012c7983 */ /* 0x001ea80000300a00 */
[----:B------:R-:W2:Y:S04]  /*3db0*/  LDL.LU.64 R48, [R1+0x2f0] ;  /* 0x0002f00001307983 */ /* 0x000ea80000300a00 */
[----:B----4-:R0:W-:Y:S02]  /*3dc0*/  STL.64 [R1+0x178], R60 ;  /* 0x0001783c01007387 */ /* 0x0101e40000100a00 */
[----:B0-----:R-:W-:-:S06]  /*3dd0*/  CS2R R60, SRZ ;  /* 0x00000000003c7805 */ /* 0x001fcc000001ff00 */
[----:B------:R0:W4:Y:S01]  /*3de0*/  @!P6 LDG.E.64 R60, desc[UR22][R52.64] ;  /* 0x00000016343ce981 */ /* 0x000122000c1e1b00 */
[----:B------:R-:W-:Y:S02]  /*3df0*/  MOV R28, R36 ;  /* 0x00000024001c7202 */ /* 0x000fe40000000f00 */
[----:B------:R-:W-:Y:S02]  /*3e00*/  MOV R29, R37 ;  /* 0x00000025001d7202 */ /* 0x000fe40000000f00 */
[----:B------:R-:W-:-:S06]  /*3e10*/  CS2R R36, SRZ ;  /* 0x0000000000247805 */ /* 0x000fcc000001ff00 */
[----:B0-----:R-:W-:Y:S02]  /*3e20*/  MOV R52, R36 ;  /* 0x0000002400347202 */ /* 0x001fe40000000f00 */
[----:B------:R-:W-:Y:S02]  /*3e30*/  MOV R53, R37 ;  /* 0x0000002500357202 */ /* 0x000fe40000000f00 */
[----:B------:R-:W-:-:S04]  /*3e40*/  LOP3.LUT P2, RZ, R3, 0x4000000, RZ, 0xc0, !PT ;  /* 0x0400000003ff7812 */ /* 0x000fc8000784c0ff */
[----:B------:R0:W3:Y:S04]  /*3e50*/  @!P6 LDG.E.64 R52, desc[UR22][R54.64] ;  /* 0x000000163634e981 */ /* 0x0000e8000c1e1b00 */
[----:B----4-:R1:W-:Y:S04]  /*3e60*/  STL.64 [R1+0x1e0], R60 ;  /* 0x0001e03c01007387 */ /* 0x0103e80000100a00 */
[----:B-1----:R-:W4:Y:S04]  /*3e70*/  LDL.LU.64 R60, [R1+0x2e8] ;  /* 0x0002e800013c7983 */ /* 0x002f280000300a00 */
[----:B------:R1:W-:Y:S04]  /*3e80*/  STL [R1+0x170], R36 ;  /* 0x0001702401007387 */ /* 0x0003e80000100800 */
[----:B-1----:R-:W2:Y:S04]  /*3e90*/  LDL.LU R36, [R1+0x2e4] ;  /* 0x0002e40001247983 */ /* 0x002ea80000300800 */
[----:B------:R1:W-:Y:S04]  /*3ea0*/  STL [R1+0x174], R37 ;  /* 0x0001742501007387 */ /* 0x0003e80000100800 */
[----:B-1----:R-:W2:Y:S01]  /*3eb0*/  LDL.LU R37, [R1+0x2e0] ;  /* 0x0002e00001257983 */ /* 0x002ea20000300800 */
[----:B0-----:R-:W-:-:S02]  /*3ec0*/  MOV R54, R28 ;  /* 0x0000001c00367202 */ /* 0x001fc40000000f00 */
[----:B------:R-:W-:Y:S02]  /*3ed0*/  MOV R55, R29 ;  /* 0x0000001d00377202 */ /* 0x000fe40000000f00 */
[----:B------:R-:W-:Y:S02]  /*3ee0*/  MOV R28, R16 ;  /* 0x00000010001c7202 */ /* 0x000fe40000000f00 */
[----:B------:R-:W-:Y:S02]  /*3ef0*/  MOV R29, R17 ;  /* 0x00000011001d7202 */ /* 0x000fe40000000f00 */
[----:B------:R-:W-:Y:S02]  /*3f00*/  MOV R16, R34 ;  /* 0x0000002200107202 */ /* 0x000fe40000000f00 */
[----:B------:R-:W-:Y:S02]  /*3f10*/  MOV R17, R35 ;  /* 0x0000002300117202 */ /* 0x000fe40000000f00 */
[----:B------:R-:W-:-:S06]  /*3f20*/  CS2R R34, SRZ ;  /* 0x0000000000227805 */ /* 0x000fcc000001ff00 */
[----:B--2---:R-:W2:Y:S04]  /*3f30*/  @!P2 LDG.E.64 R34, desc[UR22][R36.64] ;  /* 0x000000162422a981 */ /* 0x004ea8000c1e1b00 */
[----:B---3--:R-:W-:Y:S04]  /*3f40*/  @!P6 STL.64 [R1+0x170], R52 ;  /* 0x000170340100e387 */ /* 0x008fe80000100a00 */
[----:B--2---:R0:W-:Y:S04]  /*3f50*/  STL.64 [R1+0x1a8], R34 ;  /* 0x0001a82201007387 */ /* 0x0041e80000100a00 */
[----:B0-----:R-:W2:Y:S01]  /*3f60*/  LDL.LU.64 R34, [R1+0x2d8] ;  /* 0x0002d80001227983 */ /* 0x001ea20000300a00 */
[----:B------:R-:W-:-:S02]  /*3f70*/  MOV R52, R46 ;  /* 0x0000002e00347202 */ /* 0x000fc40000000f00 */
[----:B------:R-:W-:Y:S02]  /*3f80*/  MOV R53, R47 ;  /* 0x0000002f00357202 */ /* 0x000fe40000000f00 */
[----:B------:R-:W-:Y:S02]  /*3f90*/  CS2R R46, SRZ ;  /* 0x00000000002e7805 */ /* 0x000fe4000001ff00 */
[----:B------:R-:W-:-:S04]  /*3fa0*/  LOP3.LUT P3, RZ, R3, 0x20000, RZ, 0xc0, !PT ;  /* 0x0002000003ff7812 */ /* 0x000fc8000786c0ff */
[----:B--2---:R0:W2:Y:S02]  /*3fb0*/  @!P2 LDG.E.64 R46, desc[UR22][R34.64] ;  /* 0x00000016222ea981 */ /* 0x0040a4000c1e1b00 */
[----:B0-----:R-:W-:Y:S02]  /*3fc0*/  MOV R34, R38 ;  /* 0x0000002600227202 */ /* 0x001fe40000000f00 */
[----:B------:R-:W-:Y:S02]  /*3fd0*/  MOV R35, R39 ;  /* 0x0000002700237202 */ /* 0x000fe40000000f00 */
[----:B------:R-:W-:-:S06]  /*3fe0*/  CS2R R38, SRZ ;  /* 0x0000000000267805 */ /* 0x000fcc000001ff00 */
[----:B----4-:R0:W3:Y:S01]  /*3ff0*/  @!P3 LDG.E.64 R38, desc[UR22][R60.64] ;  /* 0x000000163c26b981 */ /* 0x0100e2000c1e1b00 */
[----:B------:R-:W-:Y:S02]  /*4000*/  MOV R36, R50 ;  /* 0x0000003200247202 */ /* 0x000fe40000000f00 */
[----:B------:R-:W-:Y:S02]  /*4010*/  MOV R37, R51 ;  /* 0x0000003300257202 */ /* 0x000fe40000000f00 */
[----:B------:R-:W4:Y:S01]  /*4020*/  LDL.LU.64 R50, [R1+0x2d0] ;  /* 0x0002d00001327983 */ /* 0x000f220000300a00 */
[----:B0-----:R-:W-:Y:S02]  /*4030*/  MOV R60, R42 ;  /* 0x0000002a003c7202 */ /* 0x001fe40000000f00 */
[----:B------:R-:W-:Y:S01]  /*4040*/  MOV R61, R43 ;  /* 0x0000002b003d7202 */ /* 0x000fe20000000f00 */
[----:B--2---:R-:W-:Y:S04]  /*4050*/  STL.64 [R1+0x168], R46 ;  /* 0x0001682e01007387 */ /* 0x004fe80000100a00 */
[----:B---3--:R0:W-:Y:S04]  /*4060*/  STL.64 [R1+0xe8], R38 ;  /* 0x0000e82601007387 */ /* 0x0081e80000100a00 */
[----:B0-----:R-:W2:Y:S04]  /*4070*/  LDL.LU.64 R38, [R1+0x2c8] ;  /* 0x0002c80001267983 */ /* 0x001ea80000300a00 */
[----:B------:R-:W3:Y:S01]  /*4080*/  LDL.LU.64 R42, [R1+0x2c0] ;  /* 0x0002c000012a7983 */ /* 0x000ee20000300a00 */
[----:B------:R-:W-:-:S02]  /*4090*/  CS2R R46, SRZ ;  /* 0x00000000002e7805 */ /* 0x000fc4000001ff00 */
[----:B------:R-:W-:-:S04]  /*40a0*/  LOP3.LUT P4, RZ, R3, 0x40000, RZ, 0xc0, !PT ;  /* 0x0004000003ff7812 */ /* 0x000fc8000788c0ff */
[----:B--2---:R0:W2:Y:S02]  /*40b0*/  @!P3 LDG.E.64 R46, desc[UR22][R38.64] ;  /* 0x00000016262eb981 */ /* 0x0040a4000c1e1b00 */
[----:B0-----:R-:W-:Y:S02]  /*40c0*/  MOV R38, R40 ;  /* 0x0000002800267202 */ /* 0x001fe40000000f00 */
[----:B------:R-:W-:Y:S02]  /*40d0*/  MOV R39, R41 ;  /* 0x0000002900277202 */ /* 0x000fe40000000f00 */
[----:B------:R-:W-:-:S06]  /*40e0*/  CS2R R40, SRZ ;  /* 0x0000000000287805 */ /* 0x000fcc000001ff00 */
[----:B---3--:R-:W3:Y:S04]  /*40f0*/  @!P4 LDG.E.64 R40, desc[UR22][R42.64] ;  /* 0x000000162a28c981 */ /* 0x008ee8000c1e1b00 */
[----:B--2---:R-:W-:Y:S04]  /*4100*/  STL.64 [R1+0x160], R46 ;  /* 0x0001602e01007387 */ /* 0x004fe80000100a00 */
[----:B---3--:R0:W-:Y:S04]  /*4110*/  STL.64 [R1+0x110], R40 ;  /* 0x0001102801007387 */ /* 0x0081e80000100a00 */
[----:B0-----:R-:W2:Y:S01]  /*4120*/  LDL.LU.64 R40, [R1+0x2b8] ;  /* 0x0002b80001287983 */ /* 0x001ea20000300a00 */
[----:B------:R-:W-:-:S06]  /*4130*/  CS2R R46, SRZ ;  /* 0x00000000002e7805 */ /* 0x000fcc000001ff00 */
[----:B------:R-:W-:Y:S02]  /*4140*/  MOV R42, R46 ;  /* 0x0000002e002a7202 */ /* 0x000fe40000000f00 */
[----:B------:R-:W-:Y:S01]  /*4150*/  MOV R43, R47 ;  /* 0x0000002f002b7202 */ /* 0x000fe20000000f00 */
[----:B------:R0:W-:Y:S04]  /*4160*/  STL [R1+0x158], R46 ;  /* 0x0001582e01007387 */ /* 0x0001e80000100800 */
[----:B0-----:R-:W3:Y:S04]  /*4170*/  LDL.LU R46, [R1+0x2b4] ;  /* 0x0002b400012e7983 */ /* 0x001ee80000300800 */
[----:B------:R0:W-:Y:S04]  /*4180*/  STL [R1+0x15c], R47 ;  /* 0x00015c2f01007387 */ /* 0x0001e80000100800 */
[----:B0-----:R-:W3:Y:S04]  /*4190*/  LDL.LU R47, [R1+0x2b0] ;  /* 0x0002b000012f7983 */ /* 0x001ee80000300800 */
[----:B--2---:R-:W2:Y:S01]  /*41a0*/  @!P4 LDG.E.64 R42, desc[UR22][R40.64] ;  /* 0x00000016282ac981 */ /* 0x004ea2000c1e1b00 */
[----:B------:R-:W-:-:S03]  /*41b0*/  LOP3.LUT P5, RZ, R3, 0x80000, RZ, 0xc0, !PT ;  /* 0x0008000003ff7812 */ /* 0x000fc600078ac0ff */
[----:B--2---:R0:W-:Y:S02]  /*41c0*/  @!P4 STL.64 [R1+0x158], R42 ;  /* 0x0001582a0100c387 */ /* 0x0041e40000100a00 */
[----:B0-----:R-:W-:Y:S02]  /*41d0*/  MOV R42, R44 ;  /* 0x0000002c002a7202 */ /* 0x001fe40000000f00 */
[----:B------:R-:W-:Y:S02]  /*41e0*/  MOV R43, R45 ;  /* 0x0000002d002b7202 */ /* 0x000fe40000000f00 */
[----:B------:R-:W-:-:S06]  /*41f0*/  CS2R R44, SRZ ;  /* 0x00000000002c7805 */ /* 0x000fcc000001ff00 */
[----:B---3--:R-:W2:Y:S01]  /*4200*/  @!P5 LDG.E.64 R44, desc[UR22][R46.64] ;  /* 0x000000162e2cd981 */ /* 0x008ea2000c1e1b00 */
[----:B------:R-:W-:-:S03]  /*4210*/  CS2R R40, SRZ ;  /* 0x0000000000287805 */ /* 0x000fc6000001ff00 */
[----:B--2---:R0:W-:Y:S04]  /*4220*/  STL.64 [R1+0x128], R44 ;  /* 0x0001282c01007387 */ /* 0x0041e80000100a00 */
[----:B0-----:R-:W2:Y:S01]  /*4230*/  LDL.LU.64 R44, [R1+0x2a8] ;  /* 0x0002a800012c7983 */ /* 0x001ea20000300a00 */
[----:B------:R-:W-:-:S03]  /*4240*/  LOP3.LUT P1, RZ, R3, 0x100000, RZ, 0xc0, !PT ;  /* 0x0010000003ff7812 */ /* 0x000fc6000782c0ff */
[----:B--2---:R-:W2:Y:S01]  /*4250*/  @!P5 LDG.E.64 R40, desc[UR22][R44.64] ;  /* 0x000000162c28d981 */ /* 0x004ea2000c1e1b00 */
[----:B------:R-:W-:Y:S02]  /*4260*/  MOV R46, R42 ;  /* 0x0000002a002e7202 */ /* 0x000fe40000000f00 */
[----:B------:R-:W-:Y:S02]  /*4270*/  MOV R47, R43 ;  /* 0x0000002b002f7202 */ /* 0x000fe40000000f00 */
[----:B------:R-:W-:-:S06]  /*4280*/  CS2R R42, SRZ ;  /* 0x00000000002a7805 */ /* 0x000fcc000001ff00 */
[----:B----4-:R-:W3:Y:S04]  /*4290*/  @!P1 LDG.E.64 R42, desc[UR22][R50.64] ;  /* 0x00000016322a9981 */ /* 0x010ee8000c1e1b00 */
[----:B--2---:R0:W-:Y:S02]  /*42a0*/  STL.64 [R1+0x150], R40 ;  /* 0x0001502801007387 */ /* 0x0041e40000100a00 */
[----:B0-----:R-:W-:-:S06]  /*42b0*/  CS2R R40, SRZ ;  /* 0x0000000000287805 */ /* 0x001fcc000001ff00 */
[----:B------:R-:W2:Y:S01]  /*42c0*/  @!P1 LDG.E.64 R40, desc[UR22][R48.64] ;  /* 0x0000001630289981 */ /* 0x000ea2000c1e1b00 */
[----:B------:R-:W-:-:S03]  /*42d0*/  LOP3.LUT P2, RZ, R3, 0x200000, RZ, 0xc0, !PT ;  /* 0x0020000003ff7812 */ /* 0x000fc6000784c0ff */
[----:B--2---:R-:W-:Y:S04]  /*42e0*/  STL.64 [R1+0x148], R40 ;  /* 0x0001482801007387 */ /* 0x004fe80000100a00 */
[----:B---3--:R0:W-:Y:S04]  /*42f0*/  STL.64 [R1+0x130], R42 ;  /* 0x0001302a01007387 */ /* 0x0081e80000100a00 */
[----:B------:R-:W2:Y:S01]  /*4300*/  LDL.LU.64 R50, [R1+0xc8] ;  /* 0x0000c80001327983 */ /* 0x000ea20000300a00 */
[----:B0-----:R-:W-:-:S06]  /*4310*/  CS2R R42, SRZ ;  /* 0x00000000002a7805 */ /* 0x001fcc000001ff00 */
[----:B------:R-:W3:Y:S01]  /*4320*/  @!P2 LDG.E.64 R42, desc[UR22][R38.64] ;  /* 0x00000016262aa981 */ /* 0x000ee2000c1e1b00 */
[----:B------:R-:W-:Y:S02]  /*4330*/  CS2R R40, SRZ ;  /* 0x0000000000287805 */ /* 0x000fe4000001ff00 */
[C---:B------:R-:W-:Y:S02]  /*4340*/  LOP3.LUT P3, RZ, R3.reuse, 0x2000000, RZ, 0xc0, !PT ;  /* 0x0200000003ff7812 */ /* 0x040fe4000786c0ff */
[----:B------:R-:W-:Y:S02]  /*4350*/  LOP3.LUT P4, RZ, R3, 0x1000000, RZ, 0xc0, !PT ;  /* 0x0100000003ff7812 */ /* 0x000fe4000788c0ff */
[----:B------:R0:W4:Y:S01]  /*4360*/  @!P2 LDG.E.64 R40, desc[UR22][R46.64] ;  /* 0x000000162e28a981 */ /* 0x000122000c1e1b00 */
[----:B------:R-:W-:Y:S02]  /*4370*/  MOV R44, R60 ;  /* 0x0000003c002c7202 */ /* 0x000fe40000000f00 */
[----:B------:R-:W-:Y:S01]  /*4380*/  MOV R45, R61 ;  /* 0x0000003d002d7202 */ /* 0x000fe20000000f00 */
[----:B------:R-:W4:Y:S04]  /*4390*/  LDL.LU.64 R38, [R1+0xc0] ;  /* 0x0000c00001267983 */ /* 0x000f280000300a00 */
[----:B------:R-:W4:Y:S01]  /*43a0*/  LDL.LU.64 R60, [R1+0xd0] ;  /* 0x0000d000013c7983 */ /* 0x000f220000300a00 */
[----:B0-----:R-:W-:-:S06]  /*43b0*/  CS2R R46, SRZ ;  /* 0x00000000002e7805 */ /* 0x001fcc000001ff00 */
[----:B--2---:R-:W2:Y:S04]  /*43c0*/  @!P3 LDG.E.64 R46, desc[UR22][R50.64] ;  /* 0x00000016322eb981 */ /* 0x004ea8000c1e1b00 */
[----:B---3--:R0:W-:Y:S02]  /*43d0*/  STL.64 [R1+0x2a0], R42 ;  /* 0x0002a02a01007387 */ /* 0x0081e40000100a00 */
[----:B0-----:R-:W-:-:S06]  /*43e0*/  CS2R R42, SRZ ;  /* 0x00000000002a7805 */ /* 0x001fcc000001ff00 */
[----:B------:R-:W3:Y:S04]  /*43f0*/  @!P4 LDG.E.64 R42, desc[UR22][R44.64] ;  /* 0x000000162c2ac981 */ /* 0x000ee8000c1e1b00 */
[----:B----4-:R0:W-:Y:S01]  /*4400*/  STL.64 [R1+0x138], R40 ;  /* 0x0001382801007387 */ /* 0x0101e20000100a00 */
[----:B------:R-:W-:Y:S02]  /*4410*/  LOP3.LUT P5, RZ, R3, 0x800000, RZ, 0xc0, !PT ;  /* 0x0080000003ff7812 */ /* 0x000fe400078ac0ff */
[----:B0-----:R-:W-:-:S06]  /*4420*/  CS2R R40, SRZ ;  /* 0x0000000000287805 */ /* 0x001fcc000001ff00 */
[----:B------:R0:W5:Y:S02]  /*4430*/  @!P3 LDG.E.64 R40, desc[UR22][R38.64] ;  /* 0x000000162628b981 */ /* 0x000164000c1e1b00 */
[----:B0-----:R-:W-:-:S06]  /*4440*/  CS2R R38, SRZ ;  /* 0x0000000000267805 */ /* 0x001fcc000001ff00 */
[----:B------:R-:W5:Y:S04]  /*4450*/  @!P4 LDG.E.64 R38, desc[UR22][R60.64] ;  /* 0x000000163c26c981 */ /* 0x000f68000c1e1b00 */
[----:B--2---:R0:W-:Y:S02]  /*4460*/  STL.64 [R1+0x140], R46 ;  /* 0x0001402e01007387 */ /* 0x0041e40000100a00 */
[----:B0-----:R-:W-:Y:S02]  /*4470*/  MOV R46, R34 ;  /* 0x00000022002e7202 */ /* 0x001fe40000000f00 */
[----:B------:R-:W-:Y:S02]  /*4480*/  MOV R47, R35 ;  /* 0x00000023002f7202 */ /* 0x000fe40000000f00 */
[----:B------:R-:W2:Y:S04]  /*4490*/  LDL.LU.64 R34, [R1+0xe0] ;  /* 0x0000e00001227983 */ /* 0x000ea80000300a00 */
[----:B------:R-:W4:Y:S04]  /*44a0*/  LDL.LU.64 R60, [R1+0xf8] ;  /* 0x0000f800013c7983 */ /* 0x000f280000300a00 */
[----:B---3--:R0:W-:Y:S02]  /*44b0*/  STL.64 [R1+0xc0], R42 ;  /* 0x0000c02a01007387 */ /* 0x0081e40000100a00 */
[----:B0-----:R-:W-:-:S06]  /*44c0*/  CS2R R42, SRZ ;  /* 0x00000000002a7805 */ /* 0x001fcc000001ff00 */
[----:B------:R0:W3:Y:S01]  /*44d0*/  @!P5 LDG.E.64 R42, desc[UR22][R46.64] ;  /* 0x000000162e2ad981 */ /* 0x0000e2000c1e1b00 */
[----:B------:R-:W-:Y:S02]  /*44e0*/  LOP3.LUT P1, RZ, R3, 0x400000, RZ, 0xc0, !PT ;  /* 0x0040000003ff7812 */ /* 0x000fe4000782c0ff */
[----:B------:R-:W-:Y:S02]  /*44f0*/  MOV R44, R36 ;  /* 0x00000024002c7202 */ /* 0x000fe40000000f00 */
[----:B------:R-:W-:Y:S02]  /*4500*/  MOV R45, R37 ;  /* 0x00000025002d7202 */ /* 0x000fe40000000f00 */
[----:B0-----:R-:W-:Y:S02]  /*4510*/  MOV R46, R54 ;  /* 0x00000036002e7202 */ /* 0x001fe40000000f00 */
[----:B------:R-:W-:Y:S02]  /*4520*/  MOV R47, R55 ;  /* 0x00000037002f7202 */ /* 0x000fe40000000f00 */
[----:B------:R-:W4:Y:S04]  /*4530*/  LDL.LU.64 R54, [R1+0x108] ;  /* 0x0001080001367983 */ /* 0x000f280000300a00 */
[----:B---3--:R0:W-:Y:S02]  /*4540*/  STL.64 [R1+0xc8], R42 ;  /* 0x0000c82a01007387 */ /* 0x0081e40000100a00 */
[----:B0-----:R-:W-:-:S06]  /*4550*/  CS2R R42, SRZ ;  /* 0x00000000002a7805 */ /* 0x001fcc000001ff00 */
[----:B------:R-:W3:Y:S01]  /*4560*/  @!P1 LDG.E.64 R42, desc[UR22][R44.64] ;  /* 0x000000162c2a9981 */ /* 0x000ee2000c1e1b00 */
[----:B------:R-:W-:Y:S02]  /*4570*/  CS2R R36, SRZ ;  /* 0x0000000000247805 */ /* 0x000fe4000001ff00 */
[----:B------:R-:W-:-:S04]  /*4580*/  LOP3.LUT P2, RZ, R3, 0x10000, RZ, 0xc0, !PT ;  /* 0x0001000003ff7812 */ /* 0x000fc8000784c0ff */
[----:B--2---:R0:W5:Y:S01]  /*4590*/  @!P5 LDG.E.64 R36, desc[UR22][R34.64] ;  /* 0x000000162224d981 */ /* 0x004162000c1e1b00 */
[----:B------:R-:W-:Y:S02]  /*45a0*/  LOP3.LUT P3, RZ, R3, 0x8000, RZ, 0xc0, !PT ;  /* 0x0000800003ff7812 */ /* 0x000fe4000786c0ff */
[----:B0-----:R-:W-:-:S06]  /*45b0*/  CS2R R34, SRZ ;  /* 0x0000000000227805 */ /* 0x001fcc000001ff00 */
[----:B----4-:R0:W5:Y:S01]  /*45c0*/  @!P1 LDG.E.64 R34, desc[UR22][R60.64] ;  /* 0x000000163c229981 */ /* 0x010162000c1e1b00 */
[----:B------:R-:W-:Y:S02]  /*45d0*/  LOP3.LUT P4, RZ, R3, 0x4000, RZ, 0xc0, !PT ;  /* 0x0000400003ff7812 */ /* 0x000fe4000788c0ff */
[----:B0-----:R-:W-:Y:S02]  /*45e0*/  MOV R60, R32 ;  /* 0x00000020003c7202 */ /* 0x001fe40000000f00 */
[----:B------:R-:W-:Y:S02]  /*45f0*/  MOV R61, R33 ;  /* 0x00000021003d7202 */ /* 0x000fe40000000f00 */
[----:B------:R-:W-:-:S06]  /*4600*/  CS2R R32, SRZ ;  /* 0x0000000000207805 */ /* 0x000fcc000001ff00 */
[----:B------:R0:W5:Y:S02]  /*4610*/  @!P2 LDG.E.64 R32, desc[UR22][R54.64] ;  /* 0x000000163620a981 */ /* 0x000164000c1e1b00 */
[----:B0-----:R-:W-:Y:S02]  /*4620*/  MOV R54, R8 ;  /* 0x0000000800367202 */ /* 0x001fe40000000f00 */
[----:B------:R-:W-:Y:S02]  /*4630*/  MOV R55, R9 ;  /* 0x0000000900377202 */ /* 0x000fe40000000f00 */
[----:B------:R-:W-:-:S06]  /*4640*/  CS2R R8, SRZ ;  /* 0x0000000000087805 */ /* 0x000fcc000001ff00 */
[----:B------:R0:W5:Y:S02]  /*4650*/  @!P3 LDG.E.64 R8, desc[UR22][R28.64] ;  /* 0x000000161c08b981 */ /* 0x000164000c1e1b00 */
[----:B0-----:R-:W-:-:S06]  /*4660*/  CS2R R28, SRZ ;  /* 0x00000000001c7805 */ /* 0x001fcc000001ff00 */
[----:B------:R-:W2:Y:S04]  /*4670*/  @!P4 LDG.E.64 R28, desc[UR22][R60.64] ;  /* 0x000000163c1cc981 */ /* 0x000ea8000c1e1b00 */
[----:B---3--:R0:W-:Y:S02]  /*4680*/  STL.64 [R1+0xd0], R42 ;  /* 0x0000d02a01007387 */ /* 0x0081e40000100a00 */
[----:B0-----:R-:W-:-:S06]  /*4690*/  CS2R R42, SRZ ;  /* 0x00000000002a7805 */ /* 0x001fcc000001ff00 */
[----:B------:R-:W3:Y:S01]  /*46a0*/  @!P2 LDG.E.64 R42, desc[UR22][R46.64] ;  /* 0x000000162e2aa981 */ /* 0x000ee2000c1e1b00 */
[C---:B------:R-:W-:Y:S02]  /*46b0*/  LOP3.LUT P6, RZ, R3.reuse, 0x2000, RZ, 0xc0, !PT ;  /* 0x0000200003ff7812 */ /* 0x040fe400078cc0ff */
[----:B------:R-:W-:Y:S01]  /*46c0*/  LOP3.LUT P5, RZ, R3, 0x1000, RZ, 0xc0, !PT ;  /* 0x0000100003ff7812 */ /* 0x000fe200078ac0ff */
[----:B---3--:R0:W-:Y:S02]  /*46d0*/  STL.64 [R1+0xd8], R42 ;  /* 0x0000d82a01007387 */ /* 0x0081e40000100a00 */
[----:B0-----:R-:W-:-:S06]  /*46e0*/  CS2R R42, SRZ ;  /* 0x00000000002a7805 */ /* 0x001fcc000001ff00 */
[----:B------:R0:W3:Y:S02]  /*46f0*/  @!P3 LDG.E.64 R42, desc[UR22][R52.64] ;  /* 0x00000016342ab981 */ /* 0x0000e4000c1e1b00 */
[----:B0-----:R-:W-:Y:S02]  /*4700*/  MOV R52, R26 ;  /* 0x0000001a00347202 */ /* 0x001fe40000000f00 */
[----:B------:R-:W-:Y:S02]  /*4710*/  MOV R53, R27 ;  /* 0x0000001b00357202 */ /* 0x000fe40000000f00 */
[----:B------:R-:W-:Y:S02]  /*4720*/  MOV R26, R10 ;  /* 0x0000000a001a7202 */ /* 0x000fe40000000f00 */
[----:B------:R-:W-:Y:S02]  /*4730*/  MOV R27, R11 ;  /* 0x0000000b001b7202 */ /* 0x000fe40000000f00 */
[----:B------:R-:W-:-:S06]  /*4740*/  CS2R R10, SRZ ;  /* 0x00000000000a7805 */ /* 0x000fcc000001ff00 */
[----:B------:R0:W5:Y:S04]  /*4750*/  @!P4 LDG.E.64 R10, desc[UR22][R16.64] ;  /* 0x00000016100ac981 */ /* 0x000168000c1e1b00 */
[----:B--2---:R1:W-:Y:S01]  /*4760*/  STL.64 [R1+0xf0], R28 ;  /* 0x0000f01c01007387 */ /* 0x0043e20000100a00 */
[----:B0-----:R-:W-:Y:S02]  /*4770*/  MOV R16, R12 ;  /* 0x0000000c00107202 */ /* 0x001fe40000000f00 */
[----:B------:R-:W-:Y:S02]  /*4780*/  MOV R17, R13 ;  /* 0x0000000d00117202 */ /* 0x000fe40000000f00 */
[----:B------:R-:W-:Y:S02]  /*4790*/  CS2R R12, SRZ ;  /* 0x00000000000c7805 */ /* 0x000fe4000001ff00 */
[----:B-1----:R-:W-:-:S04]  /*47a0*/  CS2R R28, SRZ ;  /* 0x00000000001c7805 */ /* 0x002fc8000001ff00 */
[----:B------:R0:W5:Y:S04]  /*47b0*/  @!P6 LDG.E.64 R12, desc[UR22][R20.64] ;  /* 0x00000016140ce981 */ /* 0x000168000c1e1b00 */
[----:B------:R1:W2:Y:S01]  /*47c0*/  @!P6 LDG.E.64 R28, desc[UR22][R54.64] ;  /* 0x00000016361ce981 */ /* 0x0002a2000c1e1b00 */
[----:B0-----:R-:W-:-:S06]  /*47d0*/  CS2R R20, SRZ ;  /* 0x0000000000147805 */ /* 0x001fcc000001ff00 */
[----:B------:R0:W4:Y:S01]  /*47e0*/  @!P5 LDG.E.64 R20, desc[UR22][R26.64] ;  /* 0x000000161a14d981 */ /* 0x000122000c1e1b00 */
[C---:B------:R-:W-:Y:S02]  /*47f0*/  LOP3.LUT P4, RZ, R3.reuse, 0x100, RZ, 0xc0, !PT ;  /* 0x0000010003ff7812 */ /* 0x040fe4000788c0ff */
[----:B-1----:R-:W-:Y:S02]  /*4800*/  CS2R R54, SRZ ;  /* 0x0000000000367805 */ /* 0x002fe4000001ff00 */
[C---:B------:R-:W-:Y:S02]  /*4810*/  LOP3.LUT P6, RZ, R3.reuse, 0x80, RZ, 0xc0, !PT ;  /* 0x0000008003ff7812 */ /* 0x040fe400078cc0ff */
[C---:B------:R-:W-:Y:S02]  /*4820*/  LOP3.LUT P2, RZ, R3.reuse, 0x400, RZ, 0xc0, !PT ;  /* 0x0000040003ff7812 */ /* 0x040fe4000784c0ff */
[----:B------:R-:W-:Y:S02]  /*4830*/  LOP3.LUT P1, RZ, R3, 0x800, RZ, 0xc0, !PT ;  /* 0x0000080003ff7812 */ /* 0x000fe4000782c0ff */
[----:B------:R-:W-:-:S02]  /*4840*/  CS2R R50, SRZ ;  /* 0x0000000000327805 */ /* 0x000fc4000001ff00 */
[----:B------:R-:W-:Y:S02]  /*4850*/  MOV R44, R14 ;  /* 0x0000000e002c7202 */ /* 0x000fe40000000f00 */
[----:B------:R-:W-:Y:S01]  /*4860*/  MOV R45, R15 ;  /* 0x0000000f002d7202 */ /* 0x000fe20000000f00 */
[----:B------:R-:W5:Y:S04]  /*4870*/  @!P4 LDG.E.64 R54, desc[UR22][R56.64] ;  /* 0x000000163836c981 */ /* 0x000f68000c1e1b00 */
[----:B--2---:R-:W-:Y:S04]  /*4880*/  STL.64 [R1+0xf8], R28 ;  /* 0x0000f81c01007387 */ /* 0x004fe80000100a00 */
[----:B---3--:R1:W-:Y:S01]  /*4890*/  STL.64 [R1+0xe0], R42 ;  /* 0x0000e02a01007387 */ /* 0x0083e20000100a00 */
[----:B------:R-:W-:-:S02]  /*48a0*/  LOP3.LUT P3, RZ, R3, 0x200, RZ, 0xc0, !PT ;  /* 0x0000020003ff7812 */ /* 0x000fc4000786c0ff */
[----:B------:R-:W-:Y:S02]  /*48b0*/  CS2R R60, SRZ ;  /* 0x00000000003c7805 */ /* 0x000fe4000001ff00 */
[----:B0-----:R-:W-:Y:S01]  /*48c0*/  CS2R R26, SRZ ;  /* 0x00000000001a7805 */ /* 0x001fe2000001ff00 */
[----:B------:R0:W5:Y:S04]  /*48d0*/  @!P6 LDG.E.64 R50, desc[UR22][R44.64] ;  /* 0x000000162c32e981 */ /* 0x000168000c1e1b00 */
[----:B----4-:R2:W-:Y:S04]  /*48e0*/  STL.64 [R1+0x8], R20 ;  /* 0x0000081401007387 */ /* 0x0105e80000100a00 */
[----:B-1----:R-:W3:Y:S01]  /*48f0*/  LDL.LU.64 R42, [R1+0x58] ;  /* 0x00005800012a7983 */ /* 0x002ee20000300a00 */
[----:B------:R-:W-:-:S02]  /*4900*/  CS2R R28, SRZ ;  /* 0x00000000001c7805 */ /* 0x000fc4000001ff00 */
[----:B0-----:R-:W-:Y:S01]  /*4910*/  CS2R R44, SRZ ;  /* 0x00000000002c7805 */ /* 0x001fe2000001ff00 */
[----:B------:R0:W5:Y:S04]  /*4920*/  @!P2 LDG.E.64 R60, desc[UR22][R58.64] ;  /* 0x000000163a3ca981 */ /* 0x000168000c1e1b00 */
[----:B------:R1:W5:Y:S01]  /*4930*/  @!P5 LDG.E.64 R28, desc[UR22][R52.64] ;  /* 0x00000016341cd981 */ /* 0x000362000c1e1b00 */
[----:B--2---:R-:W-:-:S03]  /*4940*/  CS2R R20, SRZ ;  /* 0x0000000000147805 */ /* 0x004fc6000001ff00 */
[----:B------:R2:W5:Y:S01]  /*4950*/  @!P1 LDG.E.64 R26, desc[UR22][R24.64] ;  /* 0x00000016181a9981 */ /* 0x000562000c1e1b00 */
[----:B0-----:R-:W-:-:S03]  /*4960*/  CS2R R58, SRZ ;  /* 0x00000000003a7805 */ /* 0x001fc6000001ff00 */
[----:B------:R0:W4:Y:S01]  /*4970*/  @!P1 LDG.E.64 R20, desc[UR22][R22.64] ;  /* 0x0000001616149981 */ /* 0x000122000c1e1b00 */
[----:B-1----:R-:W-:-:S03]  /*4980*/  CS2R R52, SRZ ;  /* 0x0000000000347805 */ /* 0x002fc6000001ff00 */
[----:B------:R-:W4:Y:S04]  /*4990*/  LDL.LU.64 R46, [R1+0x50] ;  /* 0x00005000012e7983 */ /* 0x000f280000300a00 */
[----:B------:R-:W5:Y:S01]  /*49a0*/  @!P4 LDG.E.64 R52, desc[UR22][R30.64] ;  /* 0x000000161e34c981 */ /* 0x000f62000c1e1b00 */
[----:B------:R-:W-:Y:S02]  /*49b0*/  LOP3.LUT P4, RZ, R3, 0x8000000, RZ, 0xc0, !PT ;  /* 0x0800000003ff7812 */ /* 0x000fe4000788c0ff */
[----:B--2---:R-:W-:Y:S01]  /*49c0*/  CS2R R24, SRZ ;  /* 0x0000000000187805 */ /* 0x004fe2000001ff00 */
[----:B------:R-:W5:Y:S01]  /*49d0*/  @!P3 LDG.E.64 R58, desc[UR22][R4.64] ;  /* 0x00000016043ab981 */ /* 0x000f62000c1e1b00 */
[----:B0-----:R-:W-:-:S04]  /*49e0*/  CS2R R22, SRZ ;  /* 0x0000000000167805 */ /* 0x001fc8000001ff00 */
[----:B------:R-:W5:Y:S04]  /*49f0*/  @!P2 LDG.E.64 R24, desc[UR22][R16.64] ;  /* 0x000000161018a981 */ /* 0x000f68000c1e1b00 */
[----:B------:R-:W5:Y:S04]  /*4a00*/  @!P3 LDG.E.64 R22, desc[UR22][R6.64] ;  /* 0x000000160616b981 */ /* 0x000f68000c1e1b00 */
[----:B------:R-:W2:Y:S04]  /*4a10*/  LDL.LU.64 R4, [R1+0x48] ;  /* 0x0000480001047983 */ /* 0x000ea80000300a00 */
[----:B------:R-:W2:Y:S04]  /*4a20*/  LDL.LU.64 R16, [R1+0x40] ;  /* 0x0000400001107983 */ /* 0x000ea80000300a00 */
[----:B------:R-:W2:Y:S04]  /*4a30*/  LDL.LU.64 R6, [R1+0x38] ;  /* 0x0000380001067983 */ /* 0x000ea80000300a00 */
[----:B---3--:R-:W3:Y:S01]  /*4a40*/  @!P4 LDG.E.64 R44, desc[UR22][R42.64] ;  /* 0x000000162a2cc981 */ /* 0x008ee2000c1e1b00 */
[----:B------:R-:W-:-:S02]  /*4a50*/  CS2R R56, SRZ ;  /* 0x0000000000387805 */ /* 0x000fc4000001ff00 */
[----:B------:R-:W-:Y:S02]  /*4a60*/  MOV R48, R18 ;  /* 0x0000001200307202 */ /* 0x000fe40000000f00 */
[----:B------:R-:W-:Y:S01]  /*4a70*/  MOV R49, R19 ;  /* 0x0000001300317202 */ /* 0x000fe20000000f00 */
[----:B------:R-:W3:Y:S01]  /*4a80*/  LDL.LU.64 R14, [R1+0x30] ;  /* 0x00003000010e7983 */ /* 0x000ee20000300a00 */
[----:B------:R-:W-:-:S03]  /*4a90*/  LOP3.LUT P3, RZ, R3, 0x10000000, RZ, 0xc0, !PT ;  /* 0x1000000003ff7812 */ /* 0x000fc6000786c0ff */
[----:B------:R0:W5:Y:S04]  /*4aa0*/  @!P6 LDG.E.64 R56, desc[UR22][R48.64] ;  /* 0x000000163038e981 */ /* 0x000168000c1e1b00 */
[----:B------:R-:W3:Y:S01]  /*4ab0*/  LDL.LU.64 R30, [R1+0x28] ;  /* 0x00002800011e7983 */ /* 0x000ee20000300a00 */
[----:B------:R-:W-:-:S03]  /*4ac0*/  LOP3.LUT P2, RZ, R3, 0x20000000, RZ, 0xc0, !PT ;  /* 0x2000000003ff7812 */ /* 0x000fc6000784c0ff */
[----:B------:R-:W3:Y:S01]  /*4ad0*/  LDL.LU.64 R18, [R1+0x20] ;  /* 0x0000200001127983 */ /* 0x000ee20000300a00 */
[----:B0-----:R-:W-:-:S03]  /*4ae0*/  CS2R R48, SRZ ;  /* 0x0000000000307805 */ /* 0x001fc6000001ff00 */
[----:B----4-:R0:W-:Y:S04]  /*4af0*/  STL.64 [R1], R20 ;  /* 0x0000001401007387 */ /* 0x0101e80000100a00 */
[----:B------:R1:W5:Y:S04]  /*4b00*/  @!P4 LDG.E.64 R48, desc[UR22][R46.64] ;  /* 0x000000162e30c981 */ /* 0x000368000c1e1b00 */
[----:B0-----:R-:W4:Y:S01]  /*4b10*/  LDL.LU.64 R20, [R1+0x18] ;  /* 0x0000180001147983 */ /* 0x001f220000300a00 */
[----:B-1----:R-:W-:-:S03]  /*4b20*/  CS2R R46, SRZ ;  /* 0x00000000002e7805 */ /* 0x002fc6000001ff00 */
[----:B------:R-:W5:Y:S04]  /*4b30*/  LDL.LU.64 R42, [R1+0x2a0] ;  /* 0x0002a000012a7983 */ /* 0x000f680000300a00 */
[----:B--2---:R0:W5:Y:S02]  /*4b40*/  @!P3 LDG.E.64 R46, desc[UR22][R16.64] ;  /* 0x00000016102eb981 */ /* 0x004164000c1e1b00 */
[----:B0-----:R-:W-:-:S06]  /*4b50*/  CS2R R16, SRZ ;  /* 0x0000000000107805 */ /* 0x001fcc000001ff00 */
[----:B------:R-:W2:Y:S04]  /*4b60*/  @!P2 LDG.E.64 R16, desc[UR22][R6.64] ;  /* 0x000000160610a981 */ /* 0x000ea8000c1e1b00 */
[----:B---3--:R0:W-:Y:S02]  /*4b70*/  STL.64 [R1+0x60], R44 ;  /* 0x0000602c01007387 */ /* 0x0081e40000100a00 */
[----:B0-----:R-:W-:-:S06]  /*4b80*/  CS2R R44, SRZ ;  /* 0x00000000002c7805 */ /* 0x001fcc000001ff00 */
[----:B------:R-:W3:Y:S01]  /*4b90*/  @!P3 LDG.E.64 R44, desc[UR22][R4.64] ;  /* 0x00000016042cb981 */ /* 0x000ee2000c1e1b00 */
[----:B------:R-:W-:-:S03]  /*4ba0*/  LOP3.LUT P1, RZ, R3, 0x40000000, RZ, 0xc0, !PT ;  /* 0x4000000003ff7812 */ /* 0x000fc6000782c0ff */
[----:B------:R-:W5:Y:S04]  /*4bb0*/  LDL.LU.64 R4, [R1+0x298] ;  /* 0x0002980001047983 */ /* 0x000f680000300a00 */
[----:B---3--:R0:W-:Y:S04]  /*4bc0*/  STL.64 [R1+0x50], R44 ;  /* 0x0000502c01007387 */ /* 0x0081e80000100a00 */
[----:B------:R-:W5:Y:S04]  /*4bd0*/  LDL.LU.64 R6, [R1+0x290] ;  /* 0x0002900001067983 */ /* 0x000f680000300a00 */
[----:B--2---:R1:W-:Y:S01]  /*4be0*/  STL.64 [R1+0x40], R16 ;  /* 0x0000401001007387 */ /* 0x0043e20000100a00 */
[----:B0-----:R-:W-:-:S06]  /*4bf0*/  CS2R R44, SRZ ;  /* 0x00000000002c7805 */ /* 0x001fcc000001ff00 */
[----:B------:R0:W5:Y:S01]  /*4c00*/  @!P2 LDG.E.64 R44, desc[UR22][R14.64] ;  /* 0x000000160e2ca981 */ /* 0x000162000c1e1b00 */
[----:B-1----:R-:W-:-:S06]  /*4c10*/  CS2R R16, SRZ ;  /* 0x0000000000107805 */ /* 0x002fcc000001ff00 */
[----:B------:R-:W2:Y:S01]  /*4c20*/  @!P1 LDG.E.64 R16, desc[UR22][R30.64] ;  /* 0x000000161e109981 */ /* 0x000ea2000c1e1b00 */
[----:B0-----:R-:W-:-:S06]  /*4c30*/  CS2R R14, SRZ ;  /* 0x00000000000e7805 */ /* 0x001fcc000001ff00 */
[----:B------:R0:W5:Y:S04]  /*4c40*/  @!P1 LDG.E.64 R14, desc[UR22][R18.64] ;  /* 0x00000016120e9981 */ /* 0x000168000c1e1b00 */
[----:B------:R-:W3:Y:S01]  /*4c50*/  LDL.LU.64 R30, [R1+0x288] ;  /* 0x00028800011e7983 */ /* 0x000ee20000300a00 */
[----:B0-----:R-:W-:-:S06]  /*4c60*/  CS2R R18, SRZ ;  /* 0x0000000000127805 */ /* 0x001fcc000001ff00 */
[----:B----4-:R0:W4:Y:S01]  /*4c70*/  @!P0 LDG.E.64 R18, desc[UR22][R20.64] ;  /* 0x0000001614128981 */ /* 0x010122000c1e1b00 */
[----:B------:R-:W-:Y:S01]  /*4c80*/  LOP3.LUT P5, RZ, R3, 0x80000000, RZ, 0xc0, !PT ;  /* 0x8000000003ff7812 */ /* 0x000fe200078ac0ff */
[----:B------:R-:W-:Y:S01]  /*4c90*/  UMOV UR25, 0x3f800000 ;  /* 0x3f80000000197882 */ /* 0x000fe20000000000 */
[----:B------:R-:W-:Y:S01]  /*4ca0*/  @UP0 UMOV UR25, UR5 ;  /* 0x0000000500190c82 */ /* 0x000fe20008000000 */
[----:B------:R-:W-:Y:S01]  /*4cb0*/  BSSY B0, `(.L_x_2257) ;  /* 0x0000014000007945 */ /* 0x000fe20003800000 */
[----:B0-----:R-:W-:Y:S01]  /*4cc0*/  CS2R R20, SRZ ;  /* 0x0000000000147805 */ /* 0x001fe2000001ff00 */
[----:B--2---:R0:W-:Y:S02]  /*4cd0*/  STL.64 [R1+0x30], R16 ;  /* 0x0000301001007387 */ /* 0x0041e40000100a00 */
[----:B0-----:R-:W-:-:S06]  /*4ce0*/  CS2R R16, SRZ ;  /* 0x0000000000107805 */ /* 0x001fcc000001ff00 */
[----:B---3--:R0:W5:Y:S04]  /*4cf0*/  @!P0 LDG.E.64 R16, desc[UR22][R30.64] ;  /* 0x000000161e108981 */ /* 0x008168000c1e1b00 */
[----:B------:R0:W5:Y:S04]  /*4d00*/  LDL.LU.64 R30, [R1+0x280] ;  /* 0x00028000011e7983 */ /* 0x0001680000300a00 */
[----:B----4-:R1:W-:Y:S02]  /*4d10*/  STL.64 [R1+0x20], R18 ;  /* 0x0000201201007387 */ /* 0x0103e40000100a00 */
[----:B-1----:R-:W-:Y:S01]  /*4d20*/  CS2R R18, SRZ ;  /* 0x0000000000127805 */ /* 0x002fe2000001ff00 */
[----:B0-----:R-:W-:Y:S06]  /*4d30*/  @P5 BRA `(.L_x_2258) ;  /* 0x00000000002c5947 */ /* 0x001fec0003800000 */
[----:B------:R-:W-:Y:S01]  /*4d40*/  ISETP.NE.AND P6, PT, RZ, UR24, PT ;  /* 0x00000018ff007c0c */ /* 0x000fe2000bfc5270 */
[----:B------:R-:W-:Y:S01]  /*4d50*/  ULDC.64 UR6, c[0x0][0x238] ;  /* 0x00008e0000067ab9 */ /* 0x000fe20000000a00 */
[C---:B-----5:R-:W-:Y:S02]  /*4d60*/  SHF.L.U64.HI R31, R30.reuse, 0x2, R31 ;  /* 0x000000021e1f7819 */ /* 0x060fe4000001021f */
[----:B------:R-:W-:-:S09]  /*4d70*/  SHF.L.U32 R30, R30, 0x2, RZ ;  /* 0x000000021e1e7819 */ /* 0x000fd200000006ff */
[----:B------:R-:W0:Y:S02]  /*4d80*/  @P6 LDC.64 R18, c[0x0][0x240] ;  /* 0x00009000ff126b82 */ /* 0x000e240000000a00 */
[----:B0-----:R-:W-:-:S04]  /*4d90*/  @P6 IADD3 R18, P5, R30, R18, RZ ;  /* 0x000000121e126210 */ /* 0x001fc80007fbe0ff */
[----:B------:R-:W-:-:S05]  /*4da0*/  @P6 IADD3.X R19, R31, R19, RZ, P5, !PT ;  /* 0x000000131f136210 */ /* 0x000fca0002ffe4ff */
[----:B------:R0:W5:Y:S02]  /*4db0*/  @P6 LDG.E.64 R20, desc[UR22][R18.64] ;  /* 0x0000001612146981 */ /* 0x000164000c1e1b00 */
[----:B0-----:R-:W-:-:S04]  /*4dc0*/  IADD3 R18, P5, R30, UR6, RZ ;  /* 0x000000061e127c10 */ /* 0x001fc8000ffbe0ff */
[----:B------:R-:W-:-:S06]  /*4dd0*/  IADD3.X R19, R31, UR7, RZ, P5, !PT ;  /* 0x000000071f137c10 */ /* 0x000fcc000affe4ff */
[----:B------:R-:W5:Y:S03]  /*4de0*/  LDG.E.64 R18, desc[UR22][R18.64] ;  /* 0x0000001612127981 */ /* 0x000f66000c1e1b00 */
.L_x_2258:
[----:B------:R-:W-:Y:S05]  /*4df0*/  BSYNC B0 ;  /* 0x0000000000007941 */ /* 0x000fea0003800000 */
.L_x_2257:
[----:B-----5:R-:W-:Y:S01]  /*4e00*/  FADD.FTZ R31, R28, -UR14 ;  /* 0x8000000e1c1f7e21 */ /* 0x020fe20008010000 */
[----:B------:R-:W-:Y:S01]  /*4e10*/  FADD.FTZ R30, R29, -UR14 ;  /* 0x8000000e1d1e7e21 */ /* 0x000fe20008010000 */
[----:B------:R0:W5:Y:S02]  /*4e20*/  LDL R28, [R1+0xc] ;  /* 0x00000c00011c7983 */ /* 0x0001640000100800 */
[----:B------:R-:W-:Y:S02]  /*4e30*/  FMUL.FTZ R31, R31, UR25 ;  /* 0x000000191f1f7c20 */ /* 0x000fe40008410000 */
[----:B------:R0:W5:Y:S04]  /*4e40*/  LDL R29, [R1+0x8] ;  /* 0x00000800011d7983 */ /* 0x0001680000100800 */
[----:B------:R1:W-:Y:S02]  /*4e50*/  STL [R1+0x68], R31 ;  /* 0x0000681f01007387 */ /* 0x0003e40000100800 */
[----:B-1----:R-:W-:-:S05]  /*4e60*/  FMUL.FTZ R31, R30, UR25 ;  /* 0x000000191e1f7c20 */ /* 0x002fca0008410000 */
[----:B------:R0:W-:Y:S01]  /*4e70*/  STL [R1+0x6c], R31 ;  /* 0x00006c1f01007387 */ /* 0x0001e20000100800 */
[----:B------:R-:W-:Y:S02]  /*4e80*/  ISETP.NE.AND P5, PT, RZ, UR24, PT ;  /* 0x00000018ff007c0c */ /* 0x000fe4000bfa5270 */
[----:B------:R-:W-:-:S11]  /*4e90*/  LOP3.LUT R3, R3, 0xfffffffd, RZ, 0xc0, !PT ;  /* 0xfffffffd03037812 */ /* 0x000fd600078ec0ff */
[----:B------:R-:W-:Y:S01]  /*4ea0*/  @P5 LOP3.LUT R3, R3, 0x2, RZ, 0xfc, !PT ;  /* 0x0000000203035812 */ /* 0x000fe200078efcff */
[----:B0-----:R-:W-:Y:S06]  /*4eb0*/  @!P5 BRA `(.L_x_2259) ;  /* 0x000000000054d947 */ /* 0x001fec0003800000 */
[----:B------:R-:W2:Y:S02]  /*4ec0*/  LDL R30, [R1+0x68] ;  /* 0x00006800011e7983 */ /* 0x000ea40000100800 */
[----:B--2--5:R-:W-:-:S04]  /*4ed0*/  FFMA.FTZ R29, R30, R18, R20 ;  /* 0x000000121e1d7223 */ /* 0x024fc80000010014 */
[----:B------:R-:W-:-:S06]  /*4ee0*/  FMUL.FTZ R28, R29, -1.4426950216293334961 ;  /* 0xbfb8aa3b1d1c7820 */ /* 0x000fcc0000410000 */
[----:B------:R-:W0:Y:S02]  /*4ef0*/  MUFU.EX2 R28, R28 ;  /* 0x0000001c001c7308 */ /* 0x000e240000000800 */
[----:B0-----:R-:W-:-:S06]  /*4f00*/  FADD.FTZ R28, R28, 1 ;  /* 0x3f8000001c1c7421 */ /* 0x001fcc0000010000 */
[----:B------:R-:W0:Y:S02]  /*4f10*/  MUFU.RCP R28, R28 ;  /* 0x0000001c001c7308 */ /* 0x000e240000001000 */
[----:B0-----:R-:W-:-:S04]  /*4f20*/  FADD.FTZ R30, -R28, 1 ;  /* 0x3f8000001c1e7421 */ /* 0x001fc80000010100 */
[----:B------:R-:W-:Y:S02]  /*4f30*/  FFMA.FTZ R29, R29, R30, 1 ;  /* 0x3f8000001d1d7423 */ /* 0x000fe4000001001e */
[----:B------:R-:W2:Y:S02]  /*4f40*/  LDL R30, [R1+0x8] ;  /* 0x00000800011e7983 */ /* 0x000ea40000100800 */
[----:B--2---:R-:W-:Y:S01]  /*4f50*/  FMUL.FTZ R28, R30, R28 ;  /* 0x0000001c1e1c7220 */ /* 0x004fe20000410000 */
[----:B------:R-:W-:-:S03]  /*4f60*/  FFMA.FTZ R30, R31, R19, R21 ;  /* 0x000000131f1e7223 */ /* 0x000fc60000010015 */
[----:B------:R-:W-:Y:S01]  /*4f70*/  FMUL.FTZ R29, R28, R29 ;  /* 0x0000001d1c1d7220 */ /* 0x000fe20000410000 */
[----:B------:R-:W-:-:S06]  /*4f80*/  FMUL.FTZ R28, R30, -1.4426950216293334961 ;  /* 0xbfb8aa3b1e1c7820 */ /* 0x000fcc0000410000 */
[----:B------:R-:W0:Y:S02]  /*4f90*/  MUFU.EX2 R28, R28 ;  /* 0x0000001c001c7308 */ /* 0x000e240000000800 */
[----:B0-----:R-:W-:-:S06]  /*4fa0*/  FADD.FTZ R28, R28, 1 ;  /* 0x3f8000001c1c7421 */ /* 0x001fcc0000010000 */
[----:B------:R-:W0:Y:S02]  /*4fb0*/  MUFU.RCP R28, R28 ;  /* 0x0000001c001c7308 */ /* 0x000e240000001000 */
[----:B0-----:R-:W-:-:S04]  /*4fc0*/  FADD.FTZ R31, -R28, 1 ;  /* 0x3f8000001c1f7421 */ /* 0x001fc80000010100 */
[----:B------:R-:W-:Y:S02]  /*4fd0*/  FFMA.FTZ R30, R30, R31, 1 ;  /* 0x3f8000001e1e7423 */ /* 0x000fe4000001001f */
[----:B------:R-:W2:Y:S02]  /*4fe0*/  LDL R31, [R1+0xc] ;  /* 0x00000c00011f7983 */ /* 0x000ea40000100800 */
[----:B--2---:R-:W-:-:S04]  /*4ff0*/  FMUL.FTZ R28, R31, R28 ;  /* 0x0000001c1f1c7220 */ /* 0x004fc80000410000 */
[----:B------:R-:W-:-:S07]  /*5000*/  FMUL.FTZ R28, R28, R30 ;  /* 0x0000001e1c1c7220 */ /* 0x000fce0000410000 */
.L_x_2259:
[----:B------:R-:W2:Y:S04]  /*5010*/  LDL R31, [R1+0x68] ;  /* 0x00006800011f7983 */ /* 0x000ea80000100800 */
[----:B------:R-:W-:Y:S04]  /*5020*/  STL [R1+0x280], R2 ;  /* 0x0002800201007387 */ /* 0x000fe80000100800 */
[----:B------:R0:W-:Y:S04]  /*5030*/  STL [R1+0x27c], R0 ;  /* 0x00027c0001007387 */ /* 0x0001e80000100800 */
[----:B0-----:R-:W3:Y:S01]  /*5040*/  LDL R0, [R1+0x6c] ;  /* 0x00006c0001007983 */ /* 0x001ee20000100800 */
[----:B-----5:R-:W-:Y:S01]  /*5050*/  FMUL.FTZ R30, R29, R18 ;  /* 0x000000121d1e7220 */ /* 0x020fe20000410000 */
[----:B------:R-:W-:Y:S01]  /*5060*/  FADD.FTZ R26, R26, -UR14 ;  /* 0x8000000e1a1a7e21 */ /* 0x000fe20008010000 */
[----:B------:R-:W-:-:S02]  /*5070*/  FADD.FTZ R27, R27, -UR14 ;  /* 0x8000000e1b1b7e21 */ /* 0x000fc40008010000 */
[----:B--2---:R-:W-:Y:S01]  /*5080*/  FFMA.FTZ R2, R31, R30, RZ ;  /* 0x0000001e1f027223 */ /* 0x004fe200000100ff */
[----:B------:R-:W-:Y:S01]  /*5090*/  FADD.FTZ R31, RZ, R30 ;  /* 0x0000001eff1f7221 */ /* 0x000fe20000010000 */
[----:B------:R-:W-:-:S04]  /*50a0*/  FMUL.FTZ R30, R28, R19 ;  /* 0x000000131c1e7220 */ /* 0x000fc80000410000 */
[----:B---3--:R-:W-:Y:S01]  /*50b0*/  FFMA.FTZ R0, R0, R30, R2 ;  /* 0x0000001e00007223 */ /* 0x008fe20000010002 */
[----:B------:R-:W-:Y:S01]  /*50c0*/  FADD.FTZ R30, R30, R31 ;  /* 0x0000001f1e1e7221 */ /* 0x000fe20000010000 */
[----:B------:R0:W5:Y:S04]  /*50d0*/  LDL.LU R2, [R1+0x280] ;  /* 0x0002800001027983 */ /* 0x0001680000300800 */
[----:B------:R1:W-:Y:S01]  /*50e0*/  STL [R1+0x14], R0 ;  /* 0x0000140001007387 */ /* 0x0003e20000100800 */
[----:B------:R-:W-:-:S03]  /*50f0*/  FMUL.FTZ R31, R27, UR25 ;  /* 0x000000191b1f7c20 */ /* 0x000fc60008410000 */
[----:B-1----:R0:W5:Y:S04]  /*5100*/  LDL.LU R0, [R1+0x27c] ;  /* 0x00027c0001007983 */ /* 0x0021680000300800 */
[----:B------:R1:W-:Y:S04]  /*5110*/  STL [R1+0x10], R30 ;  /* 0x0000101e01007387 */ /* 0x0003e80000100800 */
[----:B------:R0:W5:Y:S01]  /*5120*/  LDL R27, [R1+0x4] ;  /* 0x00000400011b7983 */ /* 0x0001620000100800 */
[----:B-1----:R-:W-:-:S03]  /*5130*/  FMUL.FTZ R30, R26, UR25 ;  /* 0x000000191a1e7c20 */ /* 0x002fc60008410000 */
[----:B------:R0:W5:Y:S04]  /*5140*/  LDL R26, [R1] ;  /* 0x00000000011a7983 */ /* 0x0001680000100800 */
[----:B------:R0:W-:Y:S04]  /*5150*/  STL [R1+0x78], R30 ;  /* 0x0000781e01007387 */ /* 0x0001e80000100800 */
[----:B------:R0:W-:Y:S01]  /*5160*/  STL [R1+0x84], R31 ;  /* 0x0000841f01007387 */ /* 0x0001e20000100800 */
[----:B------:R-:W-:Y:S05]  /*5170*/  @!P5 BRA `(.L_x_2260) ;  /* 0x000000000050d947 */ /* 0x000fea0003800000 */
[----:B-----5:R-:W-:-:S04]  /*5180*/  FFMA.FTZ R27, R30, R18, R20 ;  /* 0x000000121e1b7223 */ /* 0x020fc80000010014 */
[----:B------:R-:W-:-:S06]  /*5190*/  FMUL.FTZ R26, R27, -1.4426950216293334961 ;  /* 0xbfb8aa3b1b1a7820 */ /* 0x000fcc0000410000 */
[----:B------:R-:W1:Y:S02]  /*51a0*/  MUFU.EX2 R26, R26 ;  /* 0x0000001a001a7308 */ /* 0x000e640000000800 */
[----:B-1----:R-:W-:-:S06]  /*51b0*/  FADD.FTZ R26, R26, 1 ;  /* 0x3f8000001a1a7421 */ /* 0x002fcc0000010000 */
[----:B------:R-:W0:Y:S02]  /*51c0*/  MUFU.RCP R26, R26 ;  /* 0x0000001a001a7308 */ /* 0x000e240000001000 */
[----:B0-----:R-:W-:-:S04]  /*51d0*/  FADD.FTZ R30, -R26, 1 ;  /* 0x3f8000001a1e7421 */ /* 0x001fc80000010100 */
[----:B------:R-:W-:Y:S02]  /*51e0*/  FFMA.FTZ R27, R27, R30, 1 ;  /* 0x3f8000001b1b7423 */ /* 0x000fe4000001001e */
[----:B------:R-:W2:Y:S02]  /*51f0*/  LDL R30, [R1] ;  /* 0x00000000011e7983 */ /* 0x000ea40000100800 */
        /* <DEDUP_REMOVED lines=12> */
.L_x_2260:
[----:B0-----:R-:W2:Y:S04]  /*52c0*/  LDL.LU R31, [R1+0x14] ;  /* 0x00001400011f7983 */ /* 0x001ea80000300800 */
[----:B------:R-:W3:Y:S04]  /*52d0*/  LDL R30, [R1+0x68] ;  /* 0x00006800011e7983 */ /* 0x000ee80000100800 */
[----:B------:R0:W-:Y:S04]  /*52e0*/  STL [R1+0x284], R3 ;  /* 0x0002840301007387 */ /* 0x0001e80000100800 */
[----:B0-----:R-:W4:Y:S04]  /*52f0*/  LDL R3, [R1+0x78] ;  /* 0x0000780001037983 */ /* 0x001f280000100800 */
[----:B-----5:R-:W-:Y:S04]  /*5300*/  STL [R1+0x280], R2 ;  /* 0x0002800201007387 */ /* 0x020fe80000100800 */
[----:B------:R0:W-:Y:S04]  /*5310*/  STL [R1+0x27c], R0 ;  /* 0x00027c0001007387 */ /* 0x0001e80000100800 */
[----:B0-----:R-:W4:Y:S01]  /*5320*/  LDL R0, [R1+0x84] ;  /* 0x0000840001007983 */ /* 0x001f220000100800 */
[----:B--2---:R-:W-:Y:S01]  /*5330*/  MOV R2, R31 ;  /* 0x0000001f00027202 */ /* 0x004fe20000000f00 */
[----:B---3--:R-:W-:Y:S01]  /*5340*/  FFMA.FTZ R31, R30, R29, RZ ;  /* 0x0000001d1e1f7223 */ /* 0x008fe200000100ff */
[----:B------:R-:W-:Y:S01]  /*5350*/  FADD.FTZ R30, RZ, R29 ;  /* 0x0000001dff1e7221 */ /* 0x000fe20000010000 */
[----:B------:R-:W-:-:S02]  /*5360*/  FMUL.FTZ R29, R26, R18 ;  /* 0x000000121a1d7220 */ /* 0x000fc40000410000 */
[----:B----4-:R-:W-:Y:S01]  /*5370*/  FFMA.FTZ R31, R3, R26, R31 ;  /* 0x0000001a031f7223 */ /* 0x010fe2000001001f */
[----:B------:R-:W-:-:S04]  /*5380*/  FADD.FTZ R26, R30, R26 ;  /* 0x0000001a1e1a7221 */ /* 0x000fc80000010000 */
[----:B------:R0:W-:Y:S02]  /*5390*/  STL [R1+0x1c], R31 ;  /* 0x00001c1f01007387 */ /* 0x0001e40000100800 */
[----:B0-----:R-:W-:Y:S02]  /*53a0*/  MOV R31, R3 ;  /* 0x00000003001f7202 */ /* 0x001fe40000000f00 */
[----:B------:R0:W5:Y:S04]  /*53b0*/  LDL.LU R3, [R1+0x284] ;  /* 0x0002840001037983 */ /* 0x0001680000300800 */
[----:B------:R-:W2:Y:S04]  /*53c0*/  LDL.LU R30, [R1+0x10] ;  /* 0x00001000011e7983 */ /* 0x000ea80000300800 */
[----:B------:R1:W-:Y:S04]  /*53d0*/  STL [R1+0x18], R26 ;  /* 0x0000181a01007387 */ /* 0x0003e80000100800 */
[----:B-1----:R-:W3:Y:S01]  /*53e0*/  LDL R26, [R1+0x6c] ;  /* 0x00006c00011a7983 */ /* 0x002ee20000100800 */
[----:B------:R-:W-:Y:S01]  /*53f0*/  FFMA.FTZ R31, R31, R29, R2 ;  /* 0x0000001d1f1f7223 */ /* 0x000fe20000010002 */
[----:B------:R-:W-:Y:S01]  /*5400*/  FADD.FTZ R24, R24, -UR14 ;  /* 0x8000000e18187e21 */ /* 0x000fe20008010000 */
[----:B------:R-:W-:Y:S01]  /*5410*/  FADD.FTZ R25, R25, -UR14 ;  /* 0x8000000e19197e21 */ /* 0x000fe20008010000 */
[----:B------:R0:W5:Y:S01]  /*5420*/  LDL.LU R2, [R1+0x280] ;  /* 0x0002800001027983 */ /* 0x0001620000300800 */
[----:B--2---:R-:W-:Y:S01]  /*5430*/  FADD.FTZ R30, R30, R29 ;  /* 0x0000001d1e1e7221 */ /* 0x004fe20000010000 */
[----:B---3--:R-:W-:Y:S01]  /*5440*/  FFMA.FTZ R29, R26, R28, RZ ;  /* 0x0000001c1a1d7223 */ /* 0x008fe200000100ff */
[----:B------:R-:W-:-:S03]  /*5450*/  FADD.FTZ R28, RZ, R28 ;  /* 0x0000001cff1c7221 */ /* 0x000fc60000010000 */
[----:B------:R-:W-:Y:S01]  /*5460*/  FFMA.FTZ R29, R0, R27, R29 ;  /* 0x0000001b001d7223 */ /* 0x000fe2000001001d */
[----:B------:R-:W-:-:S04]  /*5470*/  FMUL.FTZ R26, R27, R19 ;  /* 0x000000131b1a7220 */ /* 0x000fc80000410000 */
[----:B------:R1:W-:Y:S01]  /*5480*/  STL [R1+0x10], R29 ;  /* 0x0000101d01007387 */ /* 0x0003e20000100800 */
[----:B------:R-:W-:-:S03]  /*5490*/  FFMA.FTZ R31, R0, R26, R31 ;  /* 0x0000001a001f7223 */ /* 0x000fc6000001001f */
[----:B------:R0:W5:Y:S01]  /*54a0*/  LDL.LU R0, [R1+0x27c] ;  /* 0x00027c0001007983 */ /* 0x0001620000300800 */
[----:B-1----:R-:W-:Y:S01]  /*54b0*/  FADD.FTZ R29, R28, R27 ;  /* 0x0000001b1c1d7221 */ /* 0x002fe20000010000 */
[----:B------:R-:W-:Y:S01]  /*54c0*/  FADD.FTZ R28, R26, R30 ;  /* 0x0000001e1a1c7221 */ /* 0x000fe20000010000 */
[----:B------:R-:W-:Y:S01]  /*54d0*/  FMUL.FTZ R30, R24, UR25 ;  /* 0x00000019181e7c20 */ /* 0x000fe20008410000 */
[----:B------:R-:W-:-:S04]  /*54e0*/  FMUL.FTZ R27, R25, UR25 ;  /* 0x00000019191b7c20 */ /* 0x000fc80008410000 */
[----:B------:R0:W-:Y:S04]  /*54f0*/  STL [R1+0x74], R30 ;  /* 0x0000741e01007387 */ /* 0x0001e80000100800 */
[----:B------:R0:W-:Y:S01]  /*5500*/  STL [R1+0x7c], R27 ;  /* 0x00007c1b01007387 */ /* 0x0001e20000100800 */
[----:B------:R-:W-:Y:S02]  /*5510*/  MOV R24, R60 ;  /* 0x0000003c00187202 */ /* 0x000fe40000000f00 */
[----:B------:R-:W-:Y:S01]  /*5520*/  MOV R25, R61 ;  /* 0x0000003d00197202 */ /* 0x000fe20000000f00 */
[----:B------:R-:W-:Y:S06]  /*5530*/  @!P5 BRA `(.L_x_2261) ;  /* 0x000000000048d947 */ /* 0x000fec0003800000 */
[----:B------:R-:W-:-:S04]  /*5540*/  FFMA.FTZ R24, R30, R18, R20 ;  /* 0x000000121e187223 */ /* 0x000fc80000010014 */
[----:B------:R-:W-:-:S06]  /*5550*/  FMUL.FTZ R25, R24, -1.4426950216293334961 ;  /* 0xbfb8aa3b18197820 */ /* 0x000fcc0000410000 */
[----:B------:R-:W1:Y:S02]  /*5560*/  MUFU.EX2 R25, R25 ;  /* 0x0000001900197308 */ /* 0x000e640000000800 */
[----:B-1----:R-:W-:-:S06]  /*5570*/  FADD.FTZ R25, R25, 1 ;  /* 0x3f80000019197421 */ /* 0x002fcc0000010000 */
[----:B------:R-:W1:Y:S02]  /*5580*/  MUFU.RCP R25, R25 ;  /* 0x0000001900197308 */ /* 0x000e640000001000 */
[----:B-1----:R-:W-:Y:S01]  /*5590*/  FADD.FTZ R26, -R25, 1 ;  /* 0x3f800000191a7421 */ /* 0x002fe20000010100 */
[----:B------:R-:W-:-:S03]  /*55a0*/  FMUL.FTZ R25, R60, R25 ;  /* 0x000000193c197220 */ /* 0x000fc60000410000 */
[----:B------:R-:W-:-:S04]  /*55b0*/  FFMA.FTZ R24, R24, R26, 1 ;  /* 0x3f80000018187423 */ /* 0x000fc8000001001a */
[----:B------:R-:W-:Y:S01]  /*55c0*/  FMUL.FTZ R24, R25, R24 ;  /* 0x0000001819187220 */ /* 0x000fe20000410000 */
[----:B------:R-:W-:-:S04]  /*55d0*/  FFMA.FTZ R25, R27, R19, R21 ;  /* 0x000000131b197223 */ /* 0x000fc80000010015 */
[----:B------:R-:W-:-:S06]  /*55e0*/  FMUL.FTZ R26, R25, -1.4426950216293334961 ;  /* 0xbfb8aa3b191a7820 */ /* 0x000fcc0000410000 */
[----:B------:R-:W1:Y:S02]  /*55f0*/  MUFU.EX2 R26, R26 ;  /* 0x0000001a001a7308 */ /* 0x000e640000000800 */
[----:B-1----:R-:W-:-:S06]  /*5600*/  FADD.FTZ R26, R26, 1 ;  /* 0x3f8000001a1a7421 */ /* 0x002fcc0000010000 */
[----:B------:R-:W0:Y:S02]  /*5610*/  MUFU.RCP R26, R26 ;  /* 0x0000001a001a7308 */ /* 0x000e240000001000 */
[----:B0-----:R-:W-:Y:S01]  /*5620*/  FADD.FTZ R27, -R26, 1 ;  /* 0x3f8000001a1b7421 */ /* 0x001fe20000010100 */
[----:B------:R-:W-:-:S03]  /*5630*/  FMUL.FTZ R26, R61, R26 ;  /* 0x0000001a3d1a7220 */ /* 0x000fc60000410000 */
[----:B------:R-:W-:-:S04]  /*5640*/  FFMA.FTZ R25, R25, R27, 1 ;  /* 0x3f80000019197423 */ /* 0x000fc8000001001b */
[----:B------:R-:W-:-:S07]  /*5650*/  FMUL.FTZ R25, R26, R25 ;  /* 0x000000191a197220 */ /* 0x000fce0000410000 */
.L_x_2261:
[----:B0-----:R-:W2:Y:S04]  /*5660*/  LDL.LU R30, [R1+0x18] ;  /* 0x00001800011e7983 */ /* 0x001ea80000300800 */
[----:B------:R-:W3:Y:S04]  /*5670*/  LDL.LU R27, [R1+0x1c] ;  /* 0x00001c00011b7983 */ /* 0x000ee80000300800 */
[----:B-----5:R0:W-:Y:S04]  /*5680*/  STL [R1+0x280], R2 ;  /* 0x0002800201007387 */ /* 0x0201e80000100800 */
[----:B0-----:R-:W3:Y:S01]  /*5690*/  LDL R2, [R1+0x74] ;  /* 0x0000740001027983 */ /* 0x001ee20000100800 */
[----:B------:R-:W-:-:S03]  /*56a0*/  FMUL.FTZ R26, R24, R18 ;  /* 0x00000012181a7220 */ /* 0x000fc60000410000 */
[----:B------:R0:W-:Y:S04]  /*56b0*/  STL [R1+0x27c], R0 ;  /* 0x00027c0001007387 */ /* 0x0001e80000100800 */
[----:B0-----:R-:W4:Y:S01]  /*56c0*/  LDL R0, [R1+0x7c] ;  /* 0x00007c0001007983 */ /* 0x001f220000100800 */
[----:B--2---:R-:W-:Y:S01]  /*56d0*/  FADD.FTZ R30, R30, R24 ;  /* 0x000000181e1e7221 */ /* 0x004fe20000010000 */
[C---:B---3--:R-:W-:Y:S01]  /*56e0*/  FFMA.FTZ R27, R2.reuse, R24, R27 ;  /* 0x00000018021b7223 */ /* 0x048fe2000001001b */
[----:B------:R-:W-:Y:S01]  /*56f0*/  FFMA.FTZ R24, R2, R26, R31 ;  /* 0x0000001a02187223 */ /* 0x000fe2000001001f */
[----:B------:R-:W-:Y:S01]  /*5700*/  FADD.FTZ R31, R29, R25 ;  /* 0x000000191d1f7221 */ /* 0x000fe20000010000 */
[----:B------:R0:W5:Y:S01]  /*5710*/  LDL.LU R2, [R1+0x280] ;  /* 0x0002800001027983 */ /* 0x0001620000300800 */
[----:B------:R-:W-:Y:S01]  /*5720*/  FADD.FTZ R28, R28, R26 ;  /* 0x0000001a1c1c7221 */ /* 0x000fe20000010000 */
[----:B------:R-:W-:-:S02]  /*5730*/  FMUL.FTZ R26, R25, R19 ;  /* 0x00000013191a7220 */ /* 0x000fc40000410000 */
[----:B------:R-:W2:Y:S01]  /*5740*/  LDL.LU R29, [R1+0x10] ;  /* 0x00001000011d7983 */ /* 0x000ea20000300800 */
[----:B------:R-:W-:Y:S01]  /*5750*/  FADD.FTZ R22, R22, -UR14 ;  /* 0x8000000e16167e21 */ /* 0x000fe20008010000 */
[----:B------:R-:W-:Y:S01]  /*5760*/  FADD.FTZ R23, R23, -UR14 ;  /* 0x8000000e17177e21 */ /* 0x000fe20008010000 */
[----:B------:R-:W-:Y:S01]  /*5770*/  FADD.FTZ R28, R26, R28 ;  /* 0x0000001c1a1c7221 */ /* 0x000fe20000010000 */
[C---:B----4-:R-:W-:Y:S02]  /*5780*/  FFMA.FTZ R24, R0.reuse, R26, R24 ;  /* 0x0000001a00187223 */ /* 0x050fe40000010018 */
[----:B------:R-:W-:Y:S01]  /*5790*/  FMUL.FTZ R26, R23, UR25 ;  /* 0x00000019171a7c20 */ /* 0x000fe20008410000 */
[----:B------:R-:W-:Y:S01]  /*57a0*/  MOV R23, R59 ;  /* 0x0000003b00177202 */ /* 0x000fe20000000f00 */
[----:B--2---:R-:W-:Y:S01]  /*57b0*/  FFMA.FTZ R29, R0, R25, R29 ;  /* 0x00000019001d7223 */ /* 0x004fe2000001001d */
[----:B------:R-:W-:Y:S01]  /*57c0*/  FMUL.FTZ R25, R22, UR25 ;  /* 0x0000001916197c20 */ /* 0x000fe20008410000 */
[----:B------:R0:W5:Y:S01]  /*57d0*/  LDL.LU R0, [R1+0x27c] ;  /* 0x00027c0001007983 */ /* 0x0001620000300800 */
[----:B------:R-:W-:-:S03]  /*57e0*/  MOV R22, R58 ;  /* 0x0000003a00167202 */ /* 0x000fc60000000f00 */
[----:B------:R0:W-:Y:S04]  /*57f0*/  STL [R1+0x80], R25 ;  /* 0x0000801901007387 */ /* 0x0001e80000100800 */
[----:B------:R0:W-:Y:S01]  /*5800*/  STL [R1+0x90], R26 ;  /* 0x0000901a01007387 */ /* 0x0001e20000100800 */
[----:B------:R-:W-:Y:S05]  /*5810*/  @!P5 BRA `(.L_x_2262) ;  /* 0x000000000048d947 */ /* 0x000fea0003800000 */
        /* <DEDUP_REMOVED lines=18> */
.L_x_2262:
[----:B-----5:R1:W-:Y:S04]  /*5940*/  STL [R1+0x27c], R0 ;  /* 0x00027c0001007387 */ /* 0x0203e80000100800 */
[----:B0-----:R-:W2:Y:S04]  /*5950*/  LDL R26, [R1+0x90] ;  /* 0x00009000011a7983 */ /* 0x001ea80000100800 */
[----:B-1----:R-:W3:Y:S01]  /*5960*/  LDL R0, [R1+0x80] ;  /* 0x0000800001007983 */ /* 0x002ee20000100800 */
[----:B------:R-:W-:Y:S01]  /*5970*/  FADD.FTZ R30, R30, R22 ;  /* 0x000000161e1e7221 */ /* 0x000fe20000010000 */
[----:B------:R-:W-:Y:S01]  /*5980*/  FADD.FTZ R54, R54, -UR14 ;  /* 0x8000000e36367e21 */ /* 0x000fe20008010000 */
[----:B------:R-:W-:Y:S01]  /*5990*/  FADD.FTZ R55, R55, -UR14 ;  /* 0x8000000e37377e21 */ /* 0x000fe20008010000 */
[----:B------:R-:W-:-:S02]  /*59a0*/  FMUL.FTZ R25, R22, R18 ;  /* 0x0000001216197220 */ /* 0x000fc40000410000 */
[----:B------:R3:W-:Y:S01]  /*59b0*/  STL [R1+0x10], R30 ;  /* 0x0000101e01007387 */ /* 0x0007e20000100800 */
[----:B------:R-:W-:Y:S01]  /*59c0*/  FMUL.FTZ R54, R54, UR25 ;  /* 0x0000001936367c20 */ /* 0x000fe20008410000 */
[----:B------:R-:W-:Y:S01]  /*59d0*/  FADD.FTZ R28, R28, R25 ;  /* 0x000000191c1c7221 */ /* 0x000fe20000010000 */
[C---:B---3--:R-:W-:Y:S01]  /*59e0*/  FFMA.FTZ R30, R0.reuse, R22, R27 ;  /* 0x00000016001e7223 */ /* 0x048fe2000001001b */
[----:B------:R-:W-:Y:S01]  /*59f0*/  FADD.FTZ R22, R31, R23 ;  /* 0x000000171f167221 */ /* 0x000fe20000010000 */
[----:B------:R-:W-:Y:S01]  /*5a00*/  FMUL.FTZ R31, R55, UR25 ;  /* 0x00000019371f7c20 */ /* 0x000fe20008410000 */
[----:B------:R-:W-:Y:S02]  /*5a10*/  FFMA.FTZ R24, R0, R25, R24 ;  /* 0x0000001900187223 */ /* 0x000fe40000010018 */
[----:B------:R0:W5:Y:S04]  /*5a20*/  LDL.LU R0, [R1+0x27c] ;  /* 0x00027c0001007983 */ /* 0x0001680000300800 */
[----:B------:R0:W-:Y:S04]  /*5a30*/  STL [R1+0x88], R54 ;  /* 0x0000883601007387 */ /* 0x0001e80000100800 */
[----:B------:R0:W-:Y:S01]  /*5a40*/  STL [R1+0x98], R31 ;  /* 0x0000981f01007387 */ /* 0x0001e20000100800 */
[----:B------:R-:W-:Y:S01]  /*5a50*/  FMUL.FTZ R25, R23, R19 ;  /* 0x0000001317197220 */ /* 0x000fe20000410000 */
[----:B--2---:R-:W-:-:S03]  /*5a60*/  FFMA.FTZ R23, R26, R23, R29 ;  /* 0x000000171a177223 */ /* 0x004fc6000001001d */
[----:B------:R-:W-:Y:S01]  /*5a70*/  FFMA.FTZ R24, R26, R25, R24 ;  /* 0x000000191a187223 */ /* 0x000fe20000010018 */
[----:B------:R-:W-:Y:S01]  /*5a80*/  FADD.FTZ R28, R25, R28 ;  /* 0x0000001c191c7221 */ /* 0x000fe20000010000 */
[----:B------:R-:W-:Y:S02]  /*5a90*/  MOV R25, R52 ;  /* 0x0000003400197202 */ /* 0x000fe40000000f00 */
[----:B------:R-:W-:Y:S01]  /*5aa0*/  MOV R26, R53 ;  /* 0x00000035001a7202 */ /* 0x000fe20000000f00 */
[----:B0-----:R-:W-:Y:S06]  /*5ab0*/  @!P5 BRA `(.L_x_2263) ;  /* 0x000000000048d947 */ /* 0x001fec0003800000 */
        /* <DEDUP_REMOVED lines=18> */
.L_x_2263:
[----:B------:R-:W2:Y:S01]  /*5be0*/  LDL.LU R27, [R1+0x10] ;  /* 0x00001000011b7983 */ /* 0x000ea20000300800 */
[----:B------:R-:W-:Y:S01]  /*5bf0*/  FADD.FTZ R56, R56, -UR14 ;  /* 0x8000000e38387e21 */ /* 0x000fe20008010000 */
[----:B------:R-:W-:Y:S01]  /*5c00*/  FADD.FTZ R57, R57, -UR14 ;  /* 0x8000000e39397e21 */ /* 0x000fe20008010000 */
[----:B------:R-:W-:Y:S01]  /*5c10*/  FMUL.FTZ R29, R25, R18 ;  /* 0x00000012191d7220 */ /* 0x000fe20000410000 */
[----:B------:R-:W-:Y:S01]  /*5c20*/  FFMA.FTZ R30, R54, R25, R30 ;  /* 0x00000019361e7223 */ /* 0x000fe2000001001e */
[----:B------:R-:W-:Y:S01]  /*5c30*/  FMUL.FTZ R56, R56, UR25 ;  /* 0x0000001938387c20 */ /* 0x000fe20008410000 */
[----:B------:R-:W-:Y:S01]  /*5c40*/  FMUL.FTZ R55, R57, UR25 ;  /* 0x0000001939377c20 */ /* 0x000fe20008410000 */
[----:B------:R-:W-:Y:S01]  /*5c50*/  FFMA.FTZ R24, R54, R29, R24 ;  /* 0x0000001d36187223 */ /* 0x000fe20000010018 */
[----:B------:R-:W-:Y:S01]  /*5c60*/  FADD.FTZ R28, R28, R29 ;  /* 0x0000001d1c1c7221 */ /* 0x000fe20000010000 */
[----:B------:R-:W-:Y:S01]  /*5c70*/  FFMA.FTZ R23, R31, R26, R23 ;  /* 0x0000001a1f177223 */ /* 0x000fe20000010017 */
[----:B------:R0:W-:Y:S01]  /*5c80*/  STL [R1+0x8c], R56 ;  /* 0x00008c3801007387 */ /* 0x0001e20000100800 */
[----:B------:R-:W-:-:S03]  /*5c90*/  FADD.FTZ R22, R22, R26 ;  /* 0x0000001a16167221 */ /* 0x000fc60000010000 */
[----:B------:R0:W-:Y:S01]  /*5ca0*/  STL [R1+0xa0], R55 ;  /* 0x0000a03701007387 */ /* 0x0001e20000100800 */
[----:B--2---:R-:W-:Y:S01]  /*5cb0*/  FADD.FTZ R27, R27, R25 ;  /* 0x000000191b1b7221 */ /* 0x004fe20000010000 */
[----:B------:R-:W-:-:S04]  /*5cc0*/  FMUL.FTZ R25, R26, R19 ;  /* 0x000000131a197220 */ /* 0x000fc80000410000 */
        /* <DEDUP_REMOVED lines=23> */
.L_x_2264:
[----:B------:R-:W2:Y:S04]  /*5e40*/  LDL.LU R54, [R1+0x60] ;  /* 0x0000600001367983 */ /* 0x000ea80000300800 */
[----:B------:R-:W3:Y:S01]  /*5e50*/  LDL.LU R29, [R1+0x64] ;  /* 0x00006400011d7983 */ /* 0x000ee20000300800 */
[----:B------:R-:W-:Y:S01]  /*5e60*/  FMUL.FTZ R26, R25, R18 ;  /* 0x00000012191a7220 */ /* 0x000fe20000410000 */
[----:B------:R-:W-:Y:S01]  /*5e70*/  FADD.FTZ R27, R27, R25 ;  /* 0x000000191b1b7221 */ /* 0x000fe20000010000 */
[C---:B------:R-:W-:Y:S01]  /*5e80*/  FFMA.FTZ R30, R56.reuse, R25, R30 ;  /* 0x00000019381e7223 */ /* 0x040fe2000001001e */
[----:B------:R-:W-:Y:S01]  /*5e90*/  FMUL.FTZ R25, R31, R19 ;  /* 0x000000131f197220 */ /* 0x000fe20000410000 */
[----:B------:R-:W-:Y:S01]  /*5ea0*/  FFMA.FTZ R24, R56, R26, R24 ;  /* 0x0000001a38187223 */ /* 0x000fe20000010018 */
[----:B------:R-:W-:Y:S01]  /*5eb0*/  FADD.FTZ R28, R28, R26 ;  /* 0x0000001a1c1c7221 */ /* 0x000fe20000010000 */
[C---:B------:R-:W-:Y:S01]  /*5ec0*/  FFMA.FTZ R23, R55.reuse, R31, R23 ;  /* 0x0000001f37177223 */ /* 0x040fe20000010017 */
[----:B------:R-:W-:Y:S01]  /*5ed0*/  FADD.FTZ R22, R22, R31 ;  /* 0x0000001f16167221 */ /* 0x000fe20000010000 */
[----:B------:R-:W-:Y:S01]  /*5ee0*/  FFMA.FTZ R24, R55, R25, R24 ;  /* 0x0000001937187223 */ /* 0x000fe20000010018 */
[----:B------:R-:W-:Y:S01]  /*5ef0*/  FADD.FTZ R28, R25, R28 ;  /* 0x0000001c191c7221 */ /* 0x000fe20000010000 */
[----:B------:R-:W-:Y:S01]  /*5f00*/  MOV R31, R49 ;  /* 0x00000031001f7202 */ /* 0x000fe20000000f00 */
[----:B--2---:R-:W-:Y:S01]  /*5f10*/  FADD.FTZ R25, R54, -UR14 ;  /* 0x8000000e36197e21 */ /* 0x004fe20008010000 */
[----:B---3--:R-:W-:-:S03]  /*5f20*/  FADD.FTZ R26, R29, -UR14 ;  /* 0x8000000e1d1a7e21 */ /* 0x008fc60008010000 */
[----:B------:R-:W-:Y:S01]  /*5f30*/  FMUL.FTZ R56, R25, UR25 ;  /* 0x0000001919387c20 */ /* 0x000fe20008410000 */
[----:B------:R-:W-:Y:S01]  /*5f40*/  MOV R25, R48 ;  /* 0x0000003000197202 */ /* 0x000fe20000000f00 */
[----:B------:R-:W-:-:S03]  /*5f50*/  FMUL.FTZ R55, R26, UR25 ;  /* 0x000000191a377c20 */ /* 0x000fc60008410000 */
[----:B------:R0:W-:Y:S04]  /*5f60*/  STL [R1+0x94], R56 ;  /* 0x0000943801007387 */ /* 0x0001e80000100800 */
[----:B------:R0:W-:Y:S01]  /*5f70*/  STL [R1+0xa8], R55 ;  /* 0x0000a83701007387 */ /* 0x0001e20000100800 */
[----:B------:R-:W-:Y:S05]  /*5f80*/  @!P5 BRA `(.L_x_2265) ;  /* 0x000000000048d947 */ /* 0x000fea0003800000 */
[----:B------:R-:W-:-:S04]  /*5f90*/  FFMA.FTZ R25, R56, R18, R20 ;  /* 0x0000001238197223 */ /* 0x000fc80000010014 */
[----:B------:R-:W-:-:S06]  /*5fa0*/  FMUL.FTZ R26, R25, -1.4426950216293334961 ;  /* 0xbfb8aa3b191a7820 */ /* 0x000fcc0000410000 */
[----:B------:R-:W1:Y:S02]  /*5fb0*/  MUFU.EX2 R26, R26 ;  /* 0x0000001a001a7308 */ /* 0x000e640000000800 */
[----:B-1----:R-:W-:-:S06]  /*5fc0*/  FADD.FTZ R26, R26, 1 ;  /* 0x3f8000001a1a7421 */ /* 0x002fcc0000010000 */
[----:B------:R-:W1:Y:S02]  /*5fd0*/  MUFU.RCP R26, R26 ;  /* 0x0000001a001a7308 */ /* 0x000e640000001000 */
[----:B-1----:R-:W-:Y:S01]  /*5fe0*/  FADD.FTZ R29, -R26, 1 ;  /* 0x3f8000001a1d7421 */ /* 0x002fe20000010100 */
[----:B------:R-:W-:-:S03]  /*5ff0*/  FMUL.FTZ R26, R48, R26 ;  /* 0x0000001a301a7220 */ /* 0x000fc60000410000 */
[----:B------:R-:W-:Y:S01]  /*6000*/  FFMA.FTZ R25, R25, R29, 1 ;  /* 0x3f80000019197423 */ /* 0x000fe2000001001d */
[----:B------:R-:W-:-:S03]  /*6010*/  FFMA.FTZ R29, R55, R19, R21 ;  /* 0x00000013371d7223 */ /* 0x000fc60000010015 */
[----:B------:R-:W-:Y:S01]  /*6020*/  FMUL.FTZ R25, R26, R25 ;  /* 0x000000191a197220 */ /* 0x000fe20000410000 */
[----:B------:R-:W-:-:S06]  /*6030*/  FMUL.FTZ R26, R29, -1.4426950216293334961 ;  /* 0xbfb8aa3b1d1a7820 */ /* 0x000fcc0000410000 */
[----:B------:R-:W1:Y:S02]  /*6040*/  MUFU.EX2 R26, R26 ;  /* 0x0000001a001a7308 */ /* 0x000e640000000800 */
[----:B-1----:R-:W-:-:S06]  /*6050*/  FADD.FTZ R26, R26, 1 ;  /* 0x3f8000001a1a7421 */ /* 0x002fcc0000010000 */
[----:B------:R-:W1:Y:S02]  /*6060*/  MUFU.RCP R26, R26 ;  /* 0x0000001a001a7308 */ /* 0x000e640000001000 */
[----:B-1----:R-:W-:Y:S01]  /*6070*/  FADD.FTZ R31, -R26, 1 ;  /* 0x3f8000001a1f7421 */ /* 0x002fe20000010100 */
[----:B------:R-:W-:-:S03]  /*6080*/  FMUL.FTZ R26, R49, R26 ;  /* 0x0000001a311a7220 */ /* 0x000fc60000410000 */
[----:B------:R-:W-:-:S04]  /*6090*/  FFMA.FTZ R31, R29, R31, 1 ;  /* 0x3f8000001d1f7423 */ /* 0x000fc8000001001f */
[----:B------:R-:W-:-:S07]  /*60a0*/  FMUL.FTZ R31, R26, R31 ;  /* 0x0000001f1a1f7220 */ /* 0x000fce0000410000 */
.L_x_2265:
        /* <DEDUP_REMOVED lines=15> */
[----:B0-----:R-:W-:Y:S01]  /*61a0*/  FMUL.FTZ R56, R25, UR25 ;  /* 0x0000001919387c20 */ /* 0x001fe20008410000 */
        /* <DEDUP_REMOVED lines=23> */
.L_x_2266:
        /* <DEDUP_REMOVED lines=8> */
[----:B------:R-:W-:Y:S01]  /*63a0*/  FADD.FTZ R22, R22, R31 ;  /* 0x0000001f16167221 */ /* 0x000fe20000010000 */
[C---:B------:R-:W-:Y:S01]  /*63b0*/  FFMA.FTZ R23, R55.reuse, R31, R23 ;  /* 0x0000001f37177223 */ /* 0x040fe20000010017 */
        /* <DEDUP_REMOVED lines=13> */
[----:B------:R-:W2:Y:S02]  /*6490*/  MUFU.EX2 R26, R26 ;  /* 0x0000001a001a7308 */ /* 0x000ea40000000800 */
[----:B--2---:R-:W-:-:S06]  /*64a0*/  FADD.FTZ R26, R26, 1 ;  /* 0x3f8000001a1a7421 */ /* 0x004fcc0000010000 */
        /* <DEDUP_REMOVED lines=14> */
.L_x_2267:
[----:B-----5:R2:W-:Y:S04]  /*6590*/  STL [R1+0x27c], R0 ;  /* 0x00027c0001007387 */ /* 0x0205e80000100800 */
[----:B--2---:R-:W2:Y:S01]  /*65a0*/  LDL R0, [R1+0xa4] ;  /* 0x0000a40001007983 */ /* 0x004ea20000100800 */
[----:B------:R-:W-:-:S03]  /*65b0*/  FMUL.FTZ R26, R25, R18 ;  /* 0x00000012191a7220 */ /* 0x000fc60000410000 */
[----:B0-----:R-:W3:Y:S01]  /*65c0*/  LDL.LU R56, [R1+0xe8] ;  /* 0x0000e80001387983 */ /* 0x001ee20000300800 */
[----:B------:R-:W-:-:S03]  /*65d0*/  FADD.FTZ R27, R27, R25 ;  /* 0x000000191b1b7221 */ /* 0x000fc60000010000 */
[----:B-1----:R-:W4:Y:S04]  /*65e0*/  LDL.LU R29, [R1+0xec] ;  /* 0x0000ec00011d7983 */ /* 0x002f280000300800 */
[----:B------:R-:W3:Y:S04]  /*65f0*/  LDL R55, [R1+0x160] ;  /* 0x0001600001377983 */ /* 0x000ee80000100800 */
[----:B------:R-:W3:Y:S01]  /*6600*/  LDL R54, [R1+0x164] ;  /* 0x0001640001367983 */ /* 0x000ee20000100800 */
[----:B--2---:R-:W-:-:S03]  /*6610*/  FFMA.FTZ R30, R0, R25, R30 ;  /* 0x00000019001e7223 */ /* 0x004fc6000001001e */
[----:B------:R0:W5:Y:S04]  /*6620*/  LDL.LU R0, [R1+0x27c] ;  /* 0x00027c0001007983 */ /* 0x0001680000300800 */
[----:B------:R-:W2:Y:S01]  /*6630*/  LDL R25, [R1+0xa4] ;  /* 0x0000a40001197983 */ /* 0x000ea20000100800 */
[----:B------:R-:W-:Y:S01]  /*6640*/  FADD.FTZ R28, R28, R26 ;  /* 0x0000001a1c1c7221 */ /* 0x000fe20000010000 */
[----:B------:R-:W-:Y:S01]  /*6650*/  FFMA.FTZ R23, R57, R31, R23 ;  /* 0x0000001f39177223 */ /* 0x000fe20000010017 */
[----:B------:R-:W-:Y:S01]  /*6660*/  FADD.FTZ R22, R22, R31 ;  /* 0x0000001f16167221 */ /* 0x000fe20000010000 */
[----:B--2---:R-:W-:Y:S01]  /*6670*/  FFMA.FTZ R24, R25, R26, R24 ;  /* 0x0000001a19187223 */ /* 0x004fe20000010018 */
[----:B------:R-:W-:Y:S01]  /*6680*/  FMUL.FTZ R25, R31, R19 ;  /* 0x000000131f197220 */ /* 0x000fe20000410000 */
[----:B----4-:R-:W-:Y:S01]  /*6690*/  FADD.FTZ R26, R29, -UR14 ;  /* 0x8000000e1d1a7e21 */ /* 0x010fe20008010000 */
[----:B---3--:R-:W-:-:S02]  /*66a0*/  MOV R31, R54 ;  /* 0x00000036001f7202 */ /* 0x008fc40000000f00 */
[----:B------:R-:W-:Y:S01]  /*66b0*/  FFMA.FTZ R24, R57, R25, R24 ;  /* 0x0000001939187223 */ /* 0x000fe20000010018 */
[----:B------:R-:W-:Y:S01]  /*66c0*/  FADD.FTZ R28, R25, R28 ;  /* 0x0000001c191c7221 */ /* 0x000fe20000010000 */
[----:B------:R-:W-:Y:S01]  /*66d0*/  FADD.FTZ R25, R56, -UR14 ;  /* 0x8000000e38197e21 */ /* 0x000fe20008010000 */
[----:B------:R-:W-:-:S03]  /*66e0*/  FMUL.FTZ R57, R26, UR25 ;  /* 0x000000191a397c20 */ /* 0x000fc60008410000 */
[----:B------:R-:W-:Y:S01]  /*66f0*/  FMUL.FTZ R29, R25, UR25 ;  /* 0x00000019191d7c20 */ /* 0x000fe20008410000 */
[----:B------:R-:W-:-:S04]  /*6700*/  MOV R25, R55 ;  /* 0x0000003700197202 */ /* 0x000fc80000000f00 */
        /* <DEDUP_REMOVED lines=21> */
.L_x_2268:
[----:B-----5:R1:W-:Y:S04]  /*6860*/  STL [R1+0x27c], R0 ;  /* 0x00027c0001007387 */ /* 0x0203e80000100800 */
[----:B-1----:R-:W2:Y:S01]  /*6870*/  LDL R0, [R1+0xac] ;  /* 0x0000ac0001007983 */ /* 0x002ea20000100800 */
[----:B------:R-:W-:-:S03]  /*6880*/  FMUL.FTZ R26, R25, R18 ;  /* 0x00000012191a7220 */ /* 0x000fc60000410000 */
[----:B------:R-:W3:Y:S01]  /*6890*/  LDL.LU R56, [R1+0x110] ;  /* 0x0001100001387983 */ /* 0x000ee20000300800 */
[----:B------:R-:W-:-:S03]  /*68a0*/  FADD.FTZ R27, R27, R25 ;  /* 0x000000191b1b7221 */ /* 0x000fc60000010000 */
[----:B0-----:R-:W4:Y:S04]  /*68b0*/  LDL.LU R29, [R1+0x114] ;  /* 0x00011400011d7983 */ /* 0x001f280000300800 */
        /* <DEDUP_REMOVED lines=39> */
.L_x_2269:
        /* <DEDUP_REMOVED lines=12> */
[----:B------:R-:W-:Y:S01]  /*6bf0*/  FADD.FTZ R22, R22, R31 ;  /* 0x0000001f16167221 */ /* 0x000fe20000010000 */
[----:B------:R-:W-:Y:S01]  /*6c00*/  FFMA.FTZ R23, R57, R31, R23 ;  /* 0x0000001f39177223 */ /* 0x000fe20000010017 */
        /* <DEDUP_REMOVED lines=31> */
.L_x_2270:
        /* <DEDUP_REMOVED lines=45> */
.L_x_2271:
        /* <DEDUP_REMOVED lines=39> */
.L_x_2272:
        /* <DEDUP_REMOVED lines=12> */
[----:B--2---:R-:W-:Y:S01]  /*7400*/  FADD.FTZ R25, R54, -UR14 ;  /* 0x8000000e36197e21 */ /* 0x004fe20008010000 */
[----:B---3--:R-:W-:-:S03]  /*7410*/  FADD.FTZ R26, R29, -UR14 ;  /* 0x8000000e1d1a7e21 */ /* 0x008fc60008010000 */
[----:B0-----:R-:W-:Y:S01]  /*7420*/  FMUL.FTZ R56, R25, UR25 ;  /* 0x0000001919387c20 */ /* 0x001fe20008410000 */
[----:B------:R-:W-:Y:S01]  /*7430*/  MOV R29, R40 ;  /* 0x00000028001d7202 */ /* 0x000fe20000000f00 */
[----:B------:R-:W-:Y:S01]  /*7440*/  FMUL.FTZ R55, R26, UR25 ;  /* 0x000000191a377c20 */ /* 0x000fe20008410000 */
[----:B------:R-:W-:Y:S02]  /*7450*/  MOV R25, R41 ;  /* 0x0000002900197202 */ /* 0x000fe40000000f00 */
        /* <DEDUP_REMOVED lines=21> */
.L_x_2273:
[----:B------:R-:W2:Y:S04]  /*75b0*/  LDL.LU R54, [R1+0xc0] ;  /* 0x0000c00001367983 */ /* 0x000ea80000300800 */
[----:B------:R-:W3:Y:S01]  /*75c0*/  LDL.LU R31, [R1+0xc4] ;  /* 0x0000c400011f7983 */ /* 0x000ee20000300800 */
[----:B------:R-:W-:Y:S01]  /*75d0*/  FMUL.FTZ R26, R29, R18 ;  /* 0x000000121d1a7220 */ /* 0x000fe20000410000 */
[----:B------:R-:W-:Y:S01]  /*75e0*/  FADD.FTZ R22, R22, R25 ;  /* 0x0000001916167221 */ /* 0x000fe20000010000 */
[----:B------:R-:W-:Y:S01]  /*75f0*/  FFMA.FTZ R23, R55, R25, R23 ;  /* 0x0000001937177223 */ /* 0x000fe20000010017 */
[C---:B------:R-:W-:Y:S01]  /*7600*/  FFMA.FTZ R30, R56.reuse, R29, R30 ;  /* 0x0000001d381e7223 */ /* 0x040fe2000001001e */
[----:B------:R-:W-:Y:S01]  /*7610*/  FFMA.FTZ R24, R56, R26, R24 ;  /* 0x0000001a38187223 */ /* 0x000fe20000010018 */
[----:B------:R-:W-:Y:S01]  /*7620*/  FADD.FTZ R28, R28, R26 ;  /* 0x0000001a1c1c7221 */ /* 0x000fe20000010000 */
[----:B------:R-:W-:Y:S01]  /*7630*/  FMUL.FTZ R26, R25, R19 ;  /* 0x00000013191a7220 */ /* 0x000fe20000410000 */
[----:B------:R-:W-:Y:S01]  /*7640*/  FADD.FTZ R27, R27, R29 ;  /* 0x0000001d1b1b7221 */ /* 0x000fe20000010000 */
[----:B------:R-:W-:-:S02]  /*7650*/  MOV R29, R38 ;  /* 0x00000026001d7202 */ /* 0x000fc40000000f00 */
[----:B------:R-:W-:Y:S01]  /*7660*/  FFMA.FTZ R24, R55, R26, R24 ;  /* 0x0000001a37187223 */ /* 0x000fe20000010018 */
[----:B------:R-:W-:Y:S01]  /*7670*/  FADD.FTZ R28, R26, R28 ;  /* 0x0000001c1a1c7221 */ /* 0x000fe20000010000 */
        /* <DEDUP_REMOVED lines=26> */
.L_x_2274:
        /* <DEDUP_REMOVED lines=39> */
.L_x_2275:
        /* <DEDUP_REMOVED lines=39> */
.L_x_2276:
        /* <DEDUP_REMOVED lines=39> */
.L_x_2277:
        /* <DEDUP_REMOVED lines=39> */
.L_x_2278:
[----:B------:R-:W2:Y:S04]  /*81e0*/  LDL.LU R54, [R1+0xf0] ;  /* 0x0000f00001367983 */ /* 0x000ea80000300800 */
[----:B------:R-:W3:Y:S01]  /*81f0*/  LDL.LU R31, [R1+0xf4] ;  /* 0x0000f400011f7983 */ /* 0x000ee20000300800 */
        /* <DEDUP_REMOVED lines=8> */
[----:B------:R-:W-:-:S02]  /*8280*/  MOV R29, R10 ;  /* 0x0000000a001d7202 */ /* 0x000fc40000000f00 */
[----:B------:R-:W-:Y:S01]  /*8290*/  FFMA.FTZ R24, R55, R26, R24 ;  /* 0x0000001a37187223 */ /* 0x000fe20000010018 */
[----:B------:R-:W-:Y:S01]  /*82a0*/  FADD.FTZ R28, R26, R28 ;  /* 0x0000001c1a1c7221 */ /* 0x000fe20000010000 */
        /* <DEDUP_REMOVED lines=12> */
[----:B------:R-:W2:Y:S02]  /*8370*/  MUFU.RCP R26, R26 ;  /* 0x0000001a001a7308 */ /* 0x000ea40000001000 */
[----:B--2---:R-:W-:Y:S01]  /*8380*/  FADD.FTZ R29, -R26, 1 ;  /* 0x3f8000001a1d7421 */ /* 0x004fe20000010100 */
[----:B------:R-:W-:-:S03]  /*8390*/  FMUL.FTZ R26, R10, R26 ;  /* 0x0000001a0a1a7220 */ /* 0x000fc60000410000 */
[----:B------:R-:W-:-:S04]  /*83a0*/  FFMA.FTZ R29, R25, R29, 1 ;  /* 0x3f800000191d7423 */ /* 0x000fc8000001001d */
[----:B------:R-:W-:Y:S01]  /*83b0*/  FMUL.FTZ R29, R26, R29 ;  /* 0x0000001d1a1d7220 */ /* 0x000fe20000410000 */
[----:B------:R-:W-:-:S04]  /*83c0*/  FFMA.FTZ R26, R57, R19, R21 ;  /* 0x00000013391a7223 */ /* 0x000fc80000010015 */
[----:B------:R-:W-:-:S06]  /*83d0*/  FMUL.FTZ R25, R26, -1.4426950216293334961 ;  /* 0xbfb8aa3b1a197820 */ /* 0x000fcc0000410000 */
[----:B------:R-:W2:Y:S02]  /*83e0*/  MUFU.EX2 R25, R25 ;  /* 0x0000001900197308 */ /* 0x000ea40000000800 */
[----:B--2---:R-:W-:-:S06]  /*83f0*/  FADD.FTZ R25, R25, 1 ;  /* 0x3f80000019197421 */ /* 0x004fcc0000010000 */
[----:B------:R-:W1:Y:S02]  /*8400*/  MUFU.RCP R25, R25 ;  /* 0x0000001900197308 */ /* 0x000e640000001000 */
[----:B-1----:R-:W-:Y:S01]  /*8410*/  FADD.FTZ R31, -R25, 1 ;  /* 0x3f800000191f7421 */ /* 0x002fe20000010100 */
[----:B------:R-:W-:-:S03]  /*8420*/  FMUL.FTZ R25, R11, R25 ;  /* 0x000000190b197220 */ /* 0x000fc60000410000 */
[----:B------:R-:W-:-:S04]  /*8430*/  FFMA.FTZ R31, R26, R31, 1 ;  /* 0x3f8000001a1f7423 */ /* 0x000fc8000001001f */
[----:B------:R-:W-:-:S07]  /*8440*/  FMUL.FTZ R25, R25, R31 ;  /* 0x0000001f19197220 */ /* 0x000fce0000410000 */
.L_x_2279:
[----:B-----5:R2:W-:Y:S04]  /*8450*/  STL [R1+0x27c], R0 ;  /* 0x00027c0001007387 */ /* 0x0205e80000100800 */
[----:B--2---:R-:W2:Y:S01]  /*8460*/  LDL R0, [R1+0xd8] ;  /* 0x0000d80001007983 */ /* 0x004ea20000100800 */
[----:B------:R-:W-:-:S03]  /*8470*/  FMUL.FTZ R26, R29, R18 ;  /* 0x000000121d1a7220 */ /* 0x000fc60000410000 */
[----:B0-----:R-:W3:Y:S01]  /*8480*/  LDL.LU R56, [R1+0x1a8] ;  /* 0x0001a80001387983 */ /* 0x001ee20000300800 */
[----:B------:R-:W-:-:S03]  /*8490*/  FADD.FTZ R27, R27, R29 ;  /* 0x0000001d1b1b7221 */ /* 0x000fc60000010000 */
[----:B------:R-:W4:Y:S04]  /*84a0*/  LDL.LU R55, [R1+0x1ac] ;  /* 0x0001ac0001377983 */ /* 0x000f280000300800 */
[----:B-1----:R-:W4:Y:S04]  /*84b0*/  LDL R31, [R1+0x168] ;  /* 0x00016800011f7983 */ /* 0x002f280000100800 */
[----:B------:R-:W4:Y:S01]  /*84c0*/  LDL R54, [R1+0x16c] ;  /* 0x00016c0001367983 */ /* 0x000f220000100800 */
        /* <DEDUP_REMOVED lines=8> */
[----:B---3--:R-:W-:Y:S01]  /*8550*/  FADD.FTZ R25, R56, -UR14 ;  /* 0x8000000e38197e21 */ /* 0x008fe20008010000 */
[----:B----4-:R-:W-:-:S02]  /*8560*/  MOV R29, R31 ;  /* 0x0000001f001d7202 */ /* 0x010fc40000000f00 */
[----:B------:R-:W-:Y:S01]  /*8570*/  FFMA.FTZ R24, R57, R26, R24 ;  /* 0x0000001a39187223 */ /* 0x000fe20000010018 */
[----:B------:R-:W-:Y:S01]  /*8580*/  FADD.FTZ R28, R26, R28 ;  /* 0x0000001c1a1c7221 */ /* 0x000fe20000010000 */
[----:B------:R-:W-:Y:S01]  /*8590*/  FADD.FTZ R26, R55, -UR14 ;  /* 0x8000000e371a7e21 */ /* 0x000fe20008010000 */
[----:B------:R-:W-:Y:S01]  /*85a0*/  FMUL.FTZ R56, R25, UR25 ;  /* 0x0000001919387c20 */ /* 0x000fe20008410000 */
[----:B------:R-:W-:Y:S02]  /*85b0*/  MOV R25, R54 ;  /* 0x0000003600197202 */ /* 0x000fe40000000f00 */
[----:B------:R-:W-:Y:S02]  /*85c0*/  FMUL.FTZ R55, R26, UR25 ;  /* 0x000000191a377c20 */ /* 0x000fe40008410000 */
        /* <DEDUP_REMOVED lines=21> */
.L_x_2280:
        /* <DEDUP_REMOVED lines=39> */
.L_x_2281:
        /* <DEDUP_REMOVED lines=39> */
.L_x_2282:
        /* <DEDUP_REMOVED lines=39> */
.L_x_2283:
        /* <DEDUP_REMOVED lines=45> */
.L_x_2284:
[----:B-----5:R1:W-:Y:S04]  /*9140*/  STL [R1+0x27c], R0 ;  /* 0x00027c0001007387 */ /* 0x0203e80000100800 */
[----:B-1----:R-:W2:Y:S01]  /*9150*/  LDL R0, [R1+0x50] ;  /* 0x0000500001007983 */ /* 0x002ea20000100800 */
[----:B------:R-:W-:-:S03]  /*9160*/  FMUL.FTZ R26, R29, R18 ;  /* 0x000000121d1a7220 */ /* 0x000fc60000410000 */
[----:B------:R-:W3:Y:S01]  /*9170*/  LDL.LU R56, [R1+0x1b8] ;  /* 0x0001b80001387983 */ /* 0x000ee20000300800 */
[----:B------:R-:W-:-:S03]  /*9180*/  FADD.FTZ R27, R27, R29 ;  /* 0x0000001d1b1b7221 */ /* 0x000fc60000010000 */
[----:B0-----:R-:W4:Y:S04]  /*9190*/  LDL.LU R55, [R1+0x1bc] ;  /* 0x0001bc0001377983 */ /* 0x001f280000300800 */
[----:B------:R-:W4:Y:S04]  /*91a0*/  LDL R31, [R1+0x198] ;  /* 0x00019800011f7983 */ /* 0x000f280000100800 */
        /* <DEDUP_REMOVED lines=38> */
.L_x_2285:
        /* <DEDUP_REMOVED lines=45> */
.L_x_2286:
[----:B-----5:R1:W-:Y:S04]  /*96e0*/  STL [R1+0x27c], R0 ;  /* 0x00027c0001007387 */ /* 0x0203e80000100800 */
[----:B-1----:R-:W2:Y:S01]  /*96f0*/  LDL R0, [R1+0x40] ;  /* 0x0000400001007983 */ /* 0x002ea20000100800 */
[----:B------:R-:W-:Y:S01]  /*9700*/  FMUL.FTZ R26, R29, R18 ;  /* 0x000000121d1a7220 */ /* 0x000fe20000410000 */
[----:B------:R-:W-:Y:S02]  /*9710*/  FADD.FTZ R57, R27, R29 ;  /* 0x0000001d1b397221 */ /* 0x000fe40000010000 */
[----:B0-----:R-:W3:Y:S04]  /*9720*/  LDL.LU R55, [R1+0x1c8] ;  /* 0x0001c80001377983 */ /* 0x001ee80000300800 */
[----:B------:R-:W4:Y:S04]  /*9730*/  LDL.LU R31, [R1+0x1cc] ;  /* 0x0001cc00011f7983 */ /* 0x000f280000300800 */
[----:B------:R-:W3:Y:S04]  /*9740*/  LDL R54, [R1+0x18c] ;  /* 0x00018c0001367983 */ /* 0x000ee80000100800 */
[----:B------:R-:W3:Y:S01]  /*9750*/  LDL R27, [R1+0x188] ;  /* 0x00018800011b7983 */ /* 0x000ee20000100800 */
[----:B--2---:R-:W-:-:S03]  /*9760*/  FFMA.FTZ R29, R0, R29, R30 ;  /* 0x0000001d001d7223 */ /* 0x004fc6000001001e */
[----:B------:R0:W5:Y:S04]  /*9770*/  LDL.LU R0, [R1+0x27c] ;  /* 0x00027c0001007983 */ /* 0x0001680000300800 */
[----:B------:R-:W2:Y:S01]  /*9780*/  LDL R30, [R1+0x40] ;  /* 0x00004000011e7983 */ /* 0x000ea20000100800 */
[----:B------:R-:W-:-:S03]  /*9790*/  FADD.FTZ R28, R28, R26 ;  /* 0x0000001a1c1c7221 */ /* 0x000fc60000010000 */
[----:B------:R1:W-:Y:S02]  /*97a0*/  STL [R1+0x10], R29 ;  /* 0x0000101d01007387 */ /* 0x0003e40000100800 */
[----:B-1----:R-:W-:Y:S01]  /*97b0*/  FADD.FTZ R29, R22, R25 ;  /* 0x00000019161d7221 */ /* 0x002fe20000010000 */
[----:B------:R-:W-:Y:S01]  /*97c0*/  FFMA.FTZ R22, R56, R25, R23 ;  /* 0x0000001938167223 */ /* 0x000fe20000010017 */
[----:B----4-:R-:W-:Y:S01]  /*97d0*/  FADD.FTZ R23, R31, -UR14 ;  /* 0x8000000e1f177e21 */ /* 0x010fe20008010000 */
[----:B---3--:R-:W-:Y:S02]  /*97e0*/  MOV R31, R27 ;  /* 0x0000001b001f7202 */ /* 0x008fe40000000f00 */
[----:B------:R-:W-:Y:S04]  /*97f0*/  STL [R1+0x18], R29 ;  /* 0x0000181d01007387 */ /* 0x000fe80000100800 */
[----:B------:R1:W-:Y:S02]  /*9800*/  STL [R1+0x20], R22 ;  /* 0x0000201601007387 */ /* 0x0003e40000100800 */
[----:B-1----:R-:W-:Y:S01]  /*9810*/  FADD.FTZ R22, R55, -UR14 ;  /* 0x8000000e37167e21 */ /* 0x002fe20008010000 */
[----:B------:R-:W-:Y:S01]  /*9820*/  FMUL.FTZ R55, R23, UR25 ;  /* 0x0000001917377c20 */ /* 0x000fe20008410000 */
[----:B--2---:R-:W-:Y:S01]  /*9830*/  FFMA.FTZ R24, R30, R26, R24 ;  /* 0x0000001a1e187223 */ /* 0x004fe20000010018 */
[----:B------:R-:W-:Y:S01]  /*9840*/  FMUL.FTZ R26, R25, R19 ;  /* 0x00000013191a7220 */ /* 0x000fe20000410000 */
[----:B------:R-:W-:-:S03]  /*9850*/  MOV R30, R54 ;  /* 0x00000036001e7202 */ /* 0x000fc60000000f00 */
[----:B------:R-:W-:Y:S01]  /*9860*/  FFMA.FTZ R24, R56, R26, R24 ;  /* 0x0000001a38187223 */ /* 0x000fe20000010018 */
[----:B------:R-:W-:Y:S01]  /*9870*/  FMUL.FTZ R56, R22, UR25 ;  /* 0x0000001916387c20 */ /* 0x000fe20008410000 */
[----:B------:R-:W-:-:S04]  /*9880*/  FADD.FTZ R28, R26, R28 ;  /* 0x0000001c1a1c7221 */ /* 0x000fc80000010000 */
        /* <DEDUP_REMOVED lines=21> */
.L_x_2287:
[----:B------:R-:W2:Y:S04]  /*99e0*/  LDL.LU R29, [R1+0x1d0] ;  /* 0x0001d000011d7983 */ /* 0x000ea80000300800 */
[----:B------:R-:W3:Y:S04]  /*99f0*/  LDL.LU R26, [R1+0x1d4] ;  /* 0x0001d400011a7983 */ /* 0x000ee80000300800 */
[----:B------:R-:W4:Y:S04]  /*9a00*/  LDL R54, [R1+0x180] ;  /* 0x0001800001367983 */ /* 0x000f280000100800 */
[----:B------:R-:W4:Y:S01]  /*9a10*/  LDL R27, [R1+0x184] ;  /* 0x00018400011b7983 */ /* 0x000f220000100800 */
[----:B------:R-:W-:Y:S01]  /*9a20*/  FMUL.FTZ R22, R31, R18 ;  /* 0x000000121f167220 */ /* 0x000fe20000410000 */
[----:B------:R-:W-:-:S03]  /*9a30*/  FMUL.FTZ R25, R30, R19 ;  /* 0x000000131e197220 */ /* 0x000fc60000410000 */
[----:B------:R-:W-:Y:S01]  /*9a40*/  FFMA.FTZ R24, R56, R22, R24 ;  /* 0x0000001638187223 */ /* 0x000fe20000010018 */
[----:B------:R-:W-:-:S03]  /*9a50*/  FADD.FTZ R23, R28, R22 ;  /* 0x000000161c177221 */ /* 0x000fc60000010000 */
[----:B------:R-:W-:Y:S01]  /*9a60*/  FFMA.FTZ R22, R55, R25, R24 ;  /* 0x0000001937167223 */ /* 0x000fe20000010018 */
[----:B------:R-:W-:Y:S01]  /*9a70*/  FADD.FTZ R23, R25, R23 ;  /* 0x0000001719177221 */ /* 0x000fe20000010000 */
[----:B--2---:R-:W-:Y:S01]  /*9a80*/  FADD.FTZ R25, R29, -UR14 ;  /* 0x8000000e1d197e21 */ /* 0x004fe20008010000 */
[----:B---3--:R-:W-:-:S03]  /*9a90*/  FADD.FTZ R24, R26, -UR14 ;  /* 0x8000000e1a187e21 */ /* 0x008fc60008010000 */
[----:B0-----:R-:W-:Y:S01]  /*9aa0*/  FMUL.FTZ R56, R25, UR25 ;  /* 0x0000001919387c20 */ /* 0x001fe20008410000 */
[----:B------:R-:W-:Y:S01]  /*9ab0*/  FMUL.FTZ R55, R24, UR25 ;  /* 0x0000001918377c20 */ /* 0x000fe20008410000 */
[----:B----4-:R-:W-:-:S03]  /*9ac0*/  MOV R29, R54 ;  /* 0x00000036001d7202 */ /* 0x010fc60000000f00 */
[----:B------:R0:W-:Y:S01]  /*9ad0*/  STL [R1+0x30], R56 ;  /* 0x0000303801007387 */ /* 0x0001e20000100800 */
[----:B------:R-:W-:-:S03]  /*9ae0*/  MOV R28, R27 ;  /* 0x0000001b001c7202 */ /* 0x000fc60000000f00 */
        /* <DEDUP_REMOVED lines=20> */
.L_x_2288:
[----:B------:R-:W2:Y:S04]  /*9c30*/  LDL.LU R26, [R1+0x1d8] ;  /* 0x0001d800011a7983 */ /* 0x000ea80000300800 */
[----:B------:R-:W3:Y:S04]  /*9c40*/  LDL.LU R25, [R1+0x1dc] ;  /* 0x0001dc0001197983 */ /* 0x000ee80000300800 */
[----:B------:R-:W4:Y:S04]  /*9c50*/  LDL R27, [R1+0x178] ;  /* 0x00017800011b7983 */ /* 0x000f280000100800 */
[----:B------:R-:W4:Y:S01]  /*9c60*/  LDL R54, [R1+0x17c] ;  /* 0x00017c0001367983 */ /* 0x000f220000100800 */
[----:B------:R-:W-:-:S04]  /*9c70*/  FMUL.FTZ R24, R29, R18 ;  /* 0x000000121d187220 */ /* 0x000fc80000410000 */
[----:B------:R-:W-:Y:S01]  /*9c80*/  FFMA.FTZ R22, R56, R24, R22 ;  /* 0x0000001838167223 */ /* 0x000fe20000010016 */
[----:B------:R-:W-:Y:S01]  /*9c90*/  FADD.FTZ R23, R23, R24 ;  /* 0x0000001817177221 */ /* 0x000fe20000010000 */
[----:B------:R-:W-:-:S04]  /*9ca0*/  FMUL.FTZ R24, R28, R19 ;  /* 0x000000131c187220 */ /* 0x000fc80000410000 */
        /* <DEDUP_REMOVED lines=29> */
.L_x_2289:
[----:B------:R-:W-:Y:S01]  /*9e80*/  FMUL.FTZ R25, R26, R18 ;  /* 0x000000121a197220 */ /* 0x000fe20000410000 */
[----:B------:R-:W2:Y:S03]  /*9e90*/  LDL.LU R27, [R1+0x1e4] ;  /* 0x0001e400011b7983 */ /* 0x000ea60000300800 */
[----:B------:R-:W-:Y:S01]  /*9ea0*/  FFMA.FTZ R22, R56, R25, R22 ;  /* 0x0000001938167223 */ /* 0x000fe20000010016 */
[----:B------:R-:W3:Y:S01]  /*9eb0*/  LDL R54, [R1+0x174] ;  /* 0x0001740001367983 */ /* 0x000ee20000100800 */
[----:B------:R-:W-:-:S03]  /*9ec0*/  FADD.FTZ R23, R23, R25 ;  /* 0x0000001917177221 */ /* 0x000fc60000010000 */
[----:B------:R-:W4:Y:S01]  /*9ed0*/  LDL.LU R25, [R1+0x1e0] ;  /* 0x0001e00001197983 */ /* 0x000f220000300800 */
[----:B0-----:R-:W-:-:S04]  /*9ee0*/  FMUL.FTZ R56, R24, R19 ;  /* 0x0000001318387220 */ /* 0x001fc80000410000 */
[----:B------:R-:W-:Y:S01]  /*9ef0*/  FFMA.FTZ R55, R55, R56, R22 ;  /* 0x0000003837377223 */ /* 0x000fe20000010016 */
[----:B------:R-:W-:Y:S01]  /*9f00*/  FADD.FTZ R56, R56, R23 ;  /* 0x0000001738387221 */ /* 0x000fe20000010000 */
[----:B--2---:R-:W-:-:S04]  /*9f10*/  FADD.FTZ R23, R27, -UR14 ;  /* 0x8000000e1b177e21 */ /* 0x004fc80008010000 */
[----:B------:R-:W-:Y:S01]  /*9f20*/  FMUL.FTZ R23, R23, UR25 ;  /* 0x0000001917177c20 */ /* 0x000fe20008410000 */
[----:B----4-:R-:W-:Y:S02]  /*9f30*/  FADD.FTZ R22, R25, -UR14 ;  /* 0x8000000e19167e21 */ /* 0x010fe40008010000 */
[----:B------:R0:W5:Y:S02]  /*9f40*/  LDL R25, [R1+0x170] ;  /* 0x0001700001197983 */ /* 0x0001640000100800 */
[----:B------:R-:W-:Y:S02]  /*9f50*/  FMUL.FTZ R22, R22, UR25 ;  /* 0x0000001916167c20 */ /* 0x000fe40008410000 */
[----:B------:R0:W-:Y:S04]  /*9f60*/  STL [R1+0x14], R23 ;  /* 0x0000141701007387 */ /* 0x0001e80000100800 */
[----:B------:R0:W-:Y:S01]  /*9f70*/  STL [R1+0x1c], R22 ;  /* 0x00001c1601007387 */ /* 0x0001e20000100800 */
[----:B---3--:R-:W-:Y:S01]  /*9f80*/  MOV R27, R54 ;  /* 0x00000036001b7202 */ /* 0x008fe20000000f00 */
[----:B------:R-:W-:Y:S06]  /*9f90*/  @!P5 BRA `(.L_x_2290) ;  /* 0x000000000050d947 */ /* 0x000fec0003800000 */
[----:B0-----:R-:W-:Y:S01]  /*9fa0*/  FFMA.FTZ R22, R22, R18, R20 ;  /* 0x0000001216167223 */ /* 0x001fe20000010014 */
[----:B------:R-:W2:Y:S03]  /*9fb0*/  LDL R27, [R1+0x14] ;  /* 0x00001400011b7983 */ /* 0x000ea60000100800 */
[----:B------:R-:W-:-:S06]  /*9fc0*/  FMUL.FTZ R23, R22, -1.4426950216293334961 ;  /* 0xbfb8aa3b16177820 */ /* 0x000fcc0000410000 */
[----:B------:R-:W0:Y:S02]  /*9fd0*/  MUFU.EX2 R23, R23 ;  /* 0x0000001700177308 */ /* 0x000e240000000800 */
[----:B0-----:R-:W-:-:S06]  /*9fe0*/  FADD.FTZ R23, R23, 1 ;  /* 0x3f80000017177421 */ /* 0x001fcc0000010000 */
[----:B------:R-:W0:Y:S02]  /*9ff0*/  MUFU.RCP R23, R23 ;  /* 0x0000001700177308 */ /* 0x000e240000001000 */
[----:B0----5:R-:W-:-:S04]  /*a000*/  FADD.FTZ R25, -R23, 1 ;  /* 0x3f80000017197421 */ /* 0x021fc80000010100 */
[----:B------:R-:W-:Y:S02]  /*a010*/  FFMA.FTZ R25, R22, R25, 1 ;  /* 0x3f80000016197423 */ /* 0x000fe40000010019 */
[----:B------:R-:W3:Y:S02]  /*a020*/  LDL R22, [R1+0x170] ;  /* 0x0001700001167983 */ /* 0x000ee40000100800 */
[----:B---3--:R-:W-:Y:S01]  /*a030*/  FMUL.FTZ R23, R22, R23 ;  /* 0x0000001716177220 */ /* 0x008fe20000410000 */
[----:B--2---:R-:W-:-:S03]  /*a040*/  FFMA.FTZ R22, R27, R19, R21 ;  /* 0x000000131b167223 */ /* 0x004fc60000010015 */
        /* <DEDUP_REMOVED lines=9> */
.L_x_2290:
[----:B0-----:R-:W2:Y:S04]  /*a0e0*/  LDL R22, [R1+0x1c] ;  /* 0x00001c0001167983 */ /* 0x001ea80000100800 */
[----:B------:R-:W-:Y:S04]  /*a0f0*/  STL [R1+0x28c], R6 ;  /* 0x00028c0601007387 */ /* 0x000fe80000100800 */
[----:B------:R-:W-:Y:S04]  /*a100*/  STL [R1+0x288], R5 ;  /* 0x0002880501007387 */ /* 0x000fe80000100800 */
[----:B------:R-:W-:Y:S04]  /*a110*/  STL [R1+0x284], R4 ;  /* 0x0002840401007387 */ /* 0x000fe80000100800 */
[----:B------:R-:W-:Y:S04]  /*a120*/  STL [R1+0x280], R3 ;  /* 0x0002800301007387 */ /* 0x000fe80000100800 */
[----:B------:R0:W-:Y:S04]  /*a130*/  STL [R1+0x27c], R2 ;  /* 0x00027c0201007387 */ /* 0x0001e80000100800 */
[----:B0-----:R-:W3:Y:S01]  /*a140*/  LDL R2, [R1+0x14] ;  /* 0x0000140001027983 */ /* 0x001ee20000100800 */
[----:B-----5:R-:W-:Y:S01]  /*a150*/  FMUL.FTZ R54, R25, R18 ;  /* 0x0000001219367220 */ /* 0x020fe20000410000 */
[----:B------:R-:W0:Y:S01]  /*a160*/  S2R R6, SR_LANEID ;  /* 0x0000000000067919 */ /* 0x000e220000000000 */
[----:B------:R-:W-:Y:S01]  /*a170*/  FMUL.FTZ R23, R27, R19 ;  /* 0x000000131b177220 */ /* 0x000fe20000410000 */
[----:B------:R-:W4:Y:S04]  /*a180*/  LDL.LU R5, [R1+0x10] ;  /* 0x0000100001057983 */ /* 0x000f280000300800 */
[----:B------:R-:W4:Y:S04]  /*a190*/  LDL R4, [R1+0x38] ;  /* 0x0000380001047983 */ /* 0x000f280000100800 */
[----:B------:R-:W4:Y:S01]  /*a1a0*/  LDL.LU R3, [R1+0x20] ;  /* 0x0000200001037983 */ /* 0x000f220000300800 */
[----:B0-----:R-:W-:Y:S01]  /*a1b0*/  ISETP.GT.AND P5, PT, R6, 0x1e, PT ;  /* 0x0000001e0600780c */ /* 0x001fe20003fa4270 */
[----:B--2---:R-:W-:Y:S01]  /*a1c0*/  FFMA.FTZ R22, R22, R54, R55 ;  /* 0x0000003616167223 */ /* 0x004fe20000010037 */
[----:B------:R-:W-:-:S02]  /*a1d0*/  FADD.FTZ R54, R56, R54 ;  /* 0x0000003638367221 */ /* 0x000fc40000010000 */
[----:B------:R-:W2:Y:S01]  /*a1e0*/  LDL.LU R56, [R1+0x18] ;  /* 0x0000180001387983 */ /* 0x000ea20000300800 */
[----:B---3--:R-:W-:-:S05]  /*a1f0*/  FFMA.FTZ R22, R2, R23, R22 ;  /* 0x0000001702167223 */ /* 0x008fca0000010016 */
[----:B------:R-:W0:Y:S01]  /*a200*/  SHFL.DOWN PT, R55, R22, 0x1, 0x1f ;  /* 0x08201f0016377f89 */ /* 0x000e2200000e0000 */
[----:B------:R-:W-:-:S05]  /*a210*/  FADD.FTZ R23, R23, R54 ;  /* 0x0000003617177221 */ /* 0x000fca0000010000 */
[----:B------:R-:W1:Y:S01]  /*a220*/  SHFL.DOWN PT, R54, R23, 0x1, 0x1f ;  /* 0x08201f0017367f89 */ /* 0x000e6200000e0000 */
[----:B0-----:R-:W-:-:S05]  /*a230*/  @!P5 FADD.FTZ R22, R22, R55 ;  /* 0x000000371616d221 */ /* 0x001fca0000010000 */
[----:B------:R-:W0:Y:S01]  /*a240*/  SHFL.DOWN PT, R55, R22, 0x2, 0x1f ;  /* 0x08401f0016377f89 */ /* 0x000e2200000e0000 */
[----:B-1----:R-:W-:Y:S01]  /*a250*/  @!P5 FADD.FTZ R23, R23, R54 ;  /* 0x000000361717d221 */ /* 0x002fe20000010000 */
[----:B------:R-:W-:-:S04]  /*a260*/  ISETP.GT.AND P5, PT, R6, 0x1d, PT ;  /* 0x0000001d0600780c */ /* 0x000fc80003fa4270 */
[----:B------:R-:W1:Y:S09]  /*a270*/  SHFL.DOWN PT, R54, R23, 0x2, 0x1f ;  /* 0x08401f0017367f89 */ /* 0x000e7200000e0000 */
        /* <DEDUP_REMOVED lines=13> */
[----:B------:R-:W-:Y:S02]  /*a350*/  ISETP.GT.AND P5, PT, R6, 0xf, PT ;  /* 0x0000000f0600780c */ /* 0x000fe40003fa4270 */
[----:B------:R1:W5:Y:S11]  /*a360*/  LDL.LU R6, [R1+0x28c] ;  /* 0x00028c0001067983 */ /* 0x0003760000300800 */
[----:B0-----:R-:W-:-:S02]  /*a370*/  @!P5 FADD.FTZ R22, R22, R55 ;  /* 0x000000371616d221 */ /* 0x001fc40000010000 */
[----:B------:R-:W3:Y:S04]  /*a380*/  LDL R55, [R1+0x34] ;  /* 0x0000340001377983 */ /* 0x000ee80000100800 */
[----:B------:R-:W0:Y:S02]  /*a390*/  SHFL.DOWN PT, R54, R23, 0x10, 0x1f ;  /* 0x0a001f0017367f89 */ /* 0x000e2400000e0000 */
[----:B0-----:R-:W-:Y:S01]  /*a3a0*/  @!P5 FADD.FTZ R23, R23, R54 ;  /* 0x000000361717d221 */ /* 0x001fe20000010000 */
[----:B------:R-:W-:Y:S01]  /*a3b0*/  FADD.FTZ R54, R57, R31 ;  /* 0x0000001f39367221 */ /* 0x000fe20000010000 */
[----:B----4-:R-:W-:Y:S01]  /*a3c0*/  FFMA.FTZ R31, R4, R31, R5 ;  /* 0x0000001f041f7223 */ /* 0x010fe20000010005 */
[----:B------:R-:W4:Y:S04]  /*a3d0*/  LDL R57, [R1+0x1c] ;  /* 0x00001c0001397983 */ /* 0x000f280000100800 */
[----:B------:R1:W5:Y:S04]  /*a3e0*/  LDL.LU R5, [R1+0x288] ;  /* 0x0002880001057983 */ /* 0x0003680000300800 */
[----:B------:R1:W5:Y:S01]  /*a3f0*/  LDL.LU R4, [R1+0x284] ;  /* 0x0002840001047983 */ /* 0x0003620000300800 */
[----:B--2---:R-:W-:Y:S01]  /*a400*/  FADD.FTZ R56, R56, R30 ;  /* 0x0000001e38387221 */ /* 0x004fe20000010000 */
[----:B---3--:R-:W-:-:S02]  /*a410*/  FFMA.FTZ R55, R55, R30, R3 ;  /* 0x0000001e37377223 */ /* 0x008fc40000010003 */
[----:B------:R1:W5:Y:S04]  /*a420*/  LDL.LU R3, [R1+0x280] ;  /* 0x0002800001037983 */ /* 0x0003680000300800 */
[----:B------:R-:W2:Y:S01]  /*a430*/  LDL R30, [R1+0x30] ;  /* 0x00003000011e7983 */ /* 0x000ea20000100800 */
[----:B------:R-:W-:Y:S01]  /*a440*/  FADD.FTZ R54, R54, R29 ;  /* 0x0000001d36367221 */ /* 0x000fe20000010000 */
[----:B--2---:R-:W-:Y:S02]  /*a450*/  FFMA.FTZ R30, R30, R29, R31 ;  /* 0x0000001d1e1e7223 */ /* 0x004fe4000001001f */
[----:B------:R-:W2:Y:S01]  /*a460*/  LDL R31, [R1+0x2c] ;  /* 0x00002c00011f7983 */ /* 0x000ea20000100800 */
[----:B------:R-:W-:-:S03]  /*a470*/  FADD.FTZ R29, R56, R28 ;  /* 0x0000001c381d7221 */ /* 0x000fc60000010000 */
[----:B------:R-:W3:Y:S01]  /*a480*/  LDL R56, [R1+0x278] ;  /* 0x0002780001387983 */ /* 0x000ee20000100800 */
[----:B--2---:R-:W-:Y:S01]  /*a490*/  FFMA.FTZ R28, R31, R28, R55 ;  /* 0x0000001c1f1c7223 */ /* 0x004fe20000010037 */
[----:B------:R-:W-:Y:S02]  /*a4a0*/  FADD.FTZ R31, R54, R26 ;  /* 0x0000001a361f7221 */ /* 0x000fe40000010000 */
[----:B------:R-:W2:Y:S04]  /*a4b0*/  LDL R55, [R1+0x24] ;  /* 0x0000240001377983 */ /* 0x000ea80000100800 */
[----:B------:R-:W4:Y:S01]  /*a4c0*/  LDL R54, [R1+0x28] ;  /* 0x0000280001367983 */ /* 0x000f220000100800 */
[----:B------:R-:W-:Y:S01]  /*a4d0*/  FADD.FTZ R29, R29, R24 ;  /* 0x000000181d1d7221 */ /* 0x000fe20000010000 */
[----:B------:R-:W0:Y:S01]  /*a4e0*/  S2UR UR7, SR_CgaCtaId ;  /* 0x00000000000779c3 */ /* 0x000e220000008800 */
[----:B------:R-:W-:-:S02]  /*a4f0*/  UMOV UR6, 0x400 ;  /* 0x0000040000067882 */ /* 0x000fc40000000000 */
[----:B------:R-:W-:Y:S01]  /*a500*/  UIADD3 UR5, UR6, 0xa0, URZ ;  /* 0x000000a006057890 */ /* 0x000fe2000fffe03f */
[----:B--2---:R-:W-:Y:S01]  /*a510*/  FFMA.FTZ R28, R55, R24, R28 ;  /* 0x00000018371c7223 */ /* 0x004fe2000001001c */
[----:B----4-:R-:W-:Y:S01]  /*a520*/  FFMA.FTZ R30, R54, R26, R30 ;  /* 0x0000001a361e7223 */ /* 0x010fe2000001001e */
[----:B------:R-:W-:-:S03]  /*a530*/  FADD.FTZ R26, R31, R25 ;  /* 0x000000191f1a7221 */ /* 0x000fc60000010000 */
[----:B------:R-:W-:Y:S01]  /*a540*/  FFMA.FTZ R24, R57, R25, R30 ;  /* 0x0000001939187223 */ /* 0x000fe2000001001e */
[----:B------:R-:W-:Y:S02]  /*a550*/  FFMA.FTZ R25, R2, R27, R28 ;  /* 0x0000001b02197223 */ /* 0x000fe4000001001c */
[----:B------:R1:W5:Y:S01]  /*a560*/  LDL.LU R2, [R1+0x27c] ;  /* 0x00027c0001027983 */ /* 0x0003620000300800 */
[----:B------:R-:W2:Y:S01]  /*a570*/  S2R R57, SR_LANEID ;  /* 0x0000000000397919 */ /* 0x000ea20000000000 */
[----:B0-----:R-:W-:Y:S01]  /*a580*/  ULEA UR5, UR7, UR5, 0x18 ;  /* 0x0000000507057291 */ /* 0x001fe2000f8ec03f */
[----:B------:R-:W-:-:S05]  /*a590*/  FADD.FTZ R27, R29, R27 ;  /* 0x0000001b1d1b7221 */ /* 0x000fca0000010000 */
[----:B------:R-:W-:-:S05]  /*a5a0*/  LEA R54, R0, UR5, 0x4 ;  /* 0x0000000500367c11 */ /* 0x000fca000f8e20ff */
[----:B------:R1:W-:Y:S01]  /*a5b0*/  STS.128 [R54], R24 ;  /* 0x0000001836007388 */ /* 0x0003e20000000c00 */
[----:B--2---:R-:W-:-:S13]  /*a5c0*/  ISETP.NE.AND P5, PT, R57, RZ, PT ;  /* 0x000000ff3900720c */ /* 0x004fda0003fa5270 */
[----:B---3--:R1:W-:Y:S01]  /*a5d0*/  @!P5 STS.64 [R56+0x10], R22 ;  /* 0x000010163800d388 */ /* 0x0083e20000000a00 */
[----:B------:R-:W-:Y:S01]  /*a5e0*/  BAR.SYNC.DEFER_BLOCKING 0x0 ;  /* 0x0000000000007b1d */ /* 0x000fe20000010000 */
[----:B------:R-:W-:-:S05]  /*a5f0*/  ISETP.NE.AND P5, PT, R0, RZ, PT ;  /* 0x000000ff0000720c */ /* 0x000fca0003fa5270 */
[----:B------:R-:W-:Y:S08]  /*a600*/  BSSY B0, `(.L_x_2291) ;  /* 0x0000029000007945 */ /* 0x000ff00003800000 */
[----:B-1----:R-:W-:Y:S05]  /*a610*/  @P5 BRA `(.L_x_2292) ;  /* 0x00000000009c5947 */ /* 0x002fea0003800000 */
        /* <DEDUP_REMOVED lines=39> */
.L_x_2292:
[----:B------:R-:W-:Y:S05]  /*a890*/  BSYNC B0 ;  /* 0x0000000000007941 */ /* 0x000fea0003800000 */
.L_x_2291:
[----:B------:R-:W-:Y:S01]  /*a8a0*/  BAR.SYNC.DEFER_BLOCKING 0x0 ;  /* 0x0000000000007b1d */ /* 0x000fe20000010000 */
[----:B------:R-:W-:Y:S02]  /*a8b0*/  ISETP.GT.U32.AND P6, PT, R0, 0x1f, PT ;  /* 0x0000001f0000780c */ /* 0x000fe40003fc4070 */
[----:B-----5:R-:W-:-:S03]  /*a8c0*/  LOP3.LUT R3, R3, 0xfffffffe, RZ, 0xc0, !PT ;  /* 0xfffffffe03037812 */ /* 0x020fc600078ec0ff */
        /* <DEDUP_REMOVED lines=78> */
.L_x_2294:
[----:B------:R-:W-:Y:S05]  /*adb0*/  BSYNC B0 ;  /* 0x0000000000007941 */ /* 0x000fea0003800000 */
.L_x_2293:
[----:B------:R-:W0:Y:S01]  /*adc0*/  LDC.64 R30, c[0x0][0x268] ;  /* 0x00009a00ff1e7b82 */ /* 0x000e220000000a00 */
[----:B------:R-:W-:Y:S01]  /*add0*/  MOV R28, UR16 ;  /* 0x00000010001c7c02 */ /* 0x000fe20008000f00 */
[----:B------:R-:W-:Y:S03]  /*ade0*/  BSSY B0, `(.L_x_2295) ;  /* 0x0000011000007945 */ /* 0x000fe60003800000 */
[----:B------:R-:W-:-:S05]  /*adf0*/  LEA R28, R28, R0, 0x5 ;  /* 0x000000001c1c7211 */ /* 0x000fca00078e28ff */
        /* <DEDUP_REMOVED lines=15> */
.L_x_2296:
[----:B------:R-:W-:Y:S05]  /*aef0*/  BSYNC B0 ;  /* 0x0000000000007941 */ /* 0x000fea0003800000 */
.L_x_2295:
[----:B------:R-:W-:Y:S02]  /*af00*/  ULDC UR16, c[0x0][0xc] ;  /* 0x0000030000107ab9 */ /* 0x000fe40000000800 */
[----:B------:R-:W-:-:S06]  /*af10*/  UISETP.GE.U32.AND UP0, UPT, UR16, 0x2, UPT ;  /* 0x000000021000788c */ /* 0x000fcc000bf06070 */
[----:B------:R-:W-:-:S13]  /*af20*/  PLOP3.LUT P6, PT, PT, PT, UP0, 0x40, 0x0 ;  /* 0x000000000000781c */ /* 0x000fda0003fce808 */
[----:B------:R-:W-:Y:S05]  /*af30*/  @P6 BRA `(.L_x_2297) ;  /* 0x0000001800906947 */ /* 0x000fea0003800000 */
[----:B------:R-:W1:Y:S01]  /*af40*/  S2UR UR14, SR_CTAID.Y ;  /* 0x00000000000e79c3 */ /* 0x000e620000002600 */
[----:B------:R-:W-:Y:S01]  /*af50*/  ULOP3.LUT UR5, UR4, 0x1, URZ, 0xc0, !UPT ;  /* 0x0000000104057892 */ /* 0x000fe2000f8ec03f */
[----:B------:R-:W-:Y:S01]  /*af60*/  ULDC UR15, c[0x0][0x10] ;  /* 0x00000400000f7ab9 */ /* 0x000fe20000000800 */
[----:B------:R-:W-:Y:S02]  /*af70*/  ULDC.64 UR18, c[0x0][0x260] ;  /* 0x0000980000127ab9 */ /* 0x000fe40000000a00 */
[----:B------:R-:W-:-:S04]  /*af80*/  UIMAD UR5, UR5, UR15, URZ ;  /* 0x0000000f050572a4 */ /* 0x000fc8000f8e023f */
[----:B------:R-:W-:Y:S02]  /*af90*/  UIMAD UR6, UR5, UR16, URZ ;  /* 0x00000010050672a4 */ /* 0x000fe4000f8e023f */
[----:B-1----:R-:W-:Y:S02]  /*afa0*/  UIADD3 UR20, UR5, UR14, URZ ;  /* 0x0000000e05147290 */ /* 0x002fe4000fffe03f */
[----:B------:R-:W-:-:S03]  /*afb0*/  USHF.L.U32 UR5, UR6, 0x1, URZ ;  /* 0x0000000106057899 */ /* 0x000fc6000800063f */
[----:B------:R-:W-:Y:S02]  /*afc0*/  ULDC.64 UR6, c[0x0][0x258] ;  /* 0x0000960000067ab9 */ /* 0x000fe40000000a00 */
[----:B------:R-:W-:Y:S02]  /*afd0*/  UIMAD.WIDE.U32 UR20, UR20, 0x4, UR6 ;  /* 0x00000004141478a5 */ /* 0x000fe4000f8e0006 */
[----:B------:R-:W-:Y:S01]  /*afe0*/  UIMAD.WIDE UR6, UR5, 0x4, UR18 ;  /* 0x00000004050678a5 */ /* 0x000fe2000f8e0212 */
[----:B------:R-:W-:Y:S11]  /*aff0*/  @P5 BRA `(.L_x_2298) ;  /* 0x0000000000805947 */ /* 0x000ff60003800000 */
[----:B0-----:R-:W0:Y:S01]  /*b000*/  S2R R27, SR_LANEID ;  /* 0x00000000001b7919 */ /* 0x001e220000000000 */
[----:B------:R-:W-:Y:S01]  /*b010*/  UIMAD UR18, UR13, UR15, UR14 ;  /* 0x0000000f0d1272a4 */ /* 0x000fe2000f8e020e */
[----:B------:R-:W-:Y:S01]  /*b020*/  VOTEU.ANY UR17, UPT, PT ;  /* 0x0000000000117886 */ /* 0x000fe200038e0100 */
[----:B------:R-:W-:Y:S02]  /*b030*/  ULOP3.LUT UP0, URZ, UR4, 0x2, URZ, 0xc0, !UPT ;  /* 0x00000002043f7892 */ /* 0x000fe4000f80c03f */
[----:B------:R-:W-:Y:S01]  /*b040*/  UIMAD.WIDE.U32 UR18, UR18, 0x8, UR6 ;  /* 0x00000008121278a5 */ /* 0x000fe2000f8e0006 */
[----:B------:R-:W-:Y:S02]  /*b050*/  UMOV UR5, 0x1 ;  /* 0x0000000100057882 */ /* 0x000fe40000000000 */
[----:B------:R-:W-:-:S03]  /*b060*/  USEL UR5, UR5, 0xffffffff, !UP0 ;  /* 0xffffffff05057887 */ /* 0x000fc6000c000000 */
[----:B------:R-:W-:Y:S01]  /*b070*/  MOV R24, UR18 ;  /* 0x0000001200187c02 */ /* 0x000fe20008000f00 */
[----:B------:R-:W-:Y:S01]  /*b080*/  UPOPC UR18, UR17 ;  /* 0x00000011001272bf */ /* 0x000fe20008000000 */
[----:B------:R-:W-:Y:S01]  /*b090*/  MOV R25, UR19 ;  /* 0x0000001300197c02 */ /* 0x000fe20008000f00 */
[----:B------:R-:W-:Y:S02]  /*b0a0*/  UFLO.U32 UR17, UR17 ;  /* 0x00000011001172bd */ /* 0x000fe400080e0000 */
[----:B------:R-:W-:Y:S02]  /*b0b0*/  UIMAD UR5, UR5, UR18, URZ ;  /* 0x00000012050572a4 */ /* 0x000fe4000f8e023f */
[----:B------:R1:W-:Y:S04]  /*b0c0*/  STG.E.64 desc[UR22][R24.64], R22 ;  /* 0x0000001618007986 */ /* 0x0003e8000c101b16 */
[----:B------:R-:W-:-:S02]  /*b0d0*/  MOV R26, UR5 ;  /* 0x00000005001a7c02 */ /* 0x000fc40008000f00 */
[----:B0-----:R-:W-:Y:S02]  /*b0e0*/  ISETP.EQ.U32.AND P6, PT, R27, UR17, PT ;  /* 0x000000111b007c0c */ /* 0x001fe4000bfc2070 */
[----:B-1----:R-:W-:Y:S02]  /*b0f0*/  MOV R24, UR20 ;  /* 0x0000001400187c02 */ /* 0x002fe40008000f00 */
[----:B------:R-:W-:-:S09]  /*b100*/  MOV R25, UR21 ;  /* 0x0000001500197c02 */ /* 0x000fd20008000f00 */
        /* <DEDUP_REMOVED lines=8> */
.L_x_2299:
[----:B------:R-:W-:Y:S02]  /*b190*/  MOV R24, UR20 ;  /* 0x0000001400187c02 */ /* 0x000fe40008000f00 */
[----:B------:R-:W-:-:S05]  /*b1a0*/  MOV R25, UR21 ;  /* 0x0000001500197c02 */ /* 0x000fca0008000f00 */
[----:B------:R-:W2:Y:S04]  /*b1b0*/  LDG.E.STRONG.GPU R24, desc[UR22][R24.64] ;  /* 0x0000001618187981 */ /* 0x000ea8000c1ef900 */
[----:B--2---:R-:W-:Y:S01]  /*b1c0*/  CCTL.IVALL ;  /* 0x00000000ff00798f */ /* 0x004fe20002000000 */
[----:B------:R-:W-:Y:S05]  /*b1d0*/  YIELD ;  /* 0x0000000000007946 */ /* 0x000fea0003800000 */
[----:B------:R-:W-:-:S13]  /*b1e0*/  ISETP.NE.AND P6, PT, R24, R26, PT ;  /* 0x0000001a1800720c */ /* 0x000fda0003fc5270 */
[----:B------:R-:W-:Y:S05]  /*b1f0*/  @P6 BRA `(.L_x_2299) ;  /* 0xfffffffc00e46947 */ /* 0x000fea000383ffff */
.L_x_2298:
        /* <DEDUP_REMOVED lines=9> */
[----:B------:R-:W-:Y:S01]  /*b290*/  ULOP3.LUT UR17, UR16, 0x3, URZ, 0xc0, !UPT ;  /* 0x0000000310117892 */ /* 0x000fe2000f8ec03f */
[----:B------:R-:W-:-:S03]  /*b2a0*/  UMOV UR5, URZ ;  /* 0x0000003f00057c82 */ /* 0x000fc60008000000 */
[----:B------:R-:W-:-:S06]  /*b2b0*/  UIADD3 UR17, -UR17, UR16, URZ ;  /* 0x0000001011117290 */ /* 0x000fcc000fffe13f */
        /* <DEDUP_REMOVED lines=11> */
[----:B------:R-:W1:Y:S01]  /*b370*/  S2UR UR18, SR_CTAID.X ;  /* 0x00000000001279c3 */ /* 0x000e620000002500 */
[----:B------:R-:W-:Y:S02]  /*b380*/  PLOP3.LUT P6, PT, PT, PT, PT, 0x8, 0x0 ;  /* 0x000000000000781c */ /* 0x000fe40003fce170 */
[----:B------:R-:W-:-:S11]  /*b390*/  LOP3.LUT R3, R3, 0xfffffffe, RZ, 0xc0, !PT ;  /* 0xfffffffe03037812 */ /* 0x000fd600078ec0ff */
[----:B------:R-:W-:-:S07]  /*b3a0*/  @P6 LOP3.LUT R3, R3, 0x1, RZ, 0xfc, !PT ;  /* 0x0000000103036812 */ /* 0x000fce00078efcff */
.L_x_2303:
[----:B0-----:R-:W-:-:S04]  /*b3b0*/  MOV R24, UR13 ;  /* 0x0000000d00187c02 */ /* 0x001fc80008000f00 */
[----:B------:R-:W-:-:S13]  /*b3c0*/  ISETP.EQ.OR P6, PT, R24, UR5, P5 ;  /* 0x0000000518007c0c */ /* 0x000fda000afc2670 */
[----:B------:R-:W-:-:S05]  /*b3d0*/  VOTEU.ALL UP0, P6 ;  /* 0x00000000003f7886 */ /* 0x000fca0003000000 */
[----:B------:R-:W-:-:S04]  /*b3e0*/  @!UP0 UIMAD UR20, UR15, UR5, UR14 ;  /* 0x000000050f1482a4 */ /* 0x000fc8000f8e020e */
[----:B------:R-:W-:-:S06]  /*b3f0*/  @!UP0 UIMAD.WIDE.U32 UR20, UR20, 0x8, UR6 ;  /* 0x00000008141488a5 */ /* 0x000fcc000f8e0006 */
[----:B------:R-:W-:Y:S02]  /*b400*/  MOV R24, UR20 ;  /* 0x0000001400187c02 */ /* 0x000fe40008000f00 */
[----:B------:R-:W-:-:S06]  /*b410*/  MOV R25, UR21 ;  /* 0x0000001500197c02 */ /* 0x000fcc0008000f00 */
[----:B------:R-:W2:Y:S01]  /*b420*/  @!P6 LDG.E.64 R24, desc[UR22][R24.64] ;  /* 0x000000161818e981 */ /* 0x000ea2000c1e1b00 */
[----:B------:R-:W-:Y:S01]  /*b430*/  UIADD3 UR20, UR5, 0x1, URZ ;  /* 0x0000000105147890 */ /* 0x000fe2000fffe03f */
[----:B-1----:R-:W-:Y:S01]  /*b440*/  UMOV UR13, UR18 ;  /* 0x00000012000d7c82 */ /* 0x002fe20008000000 */
[----:B--2---:R-:W-:Y:S01]  /*b450*/  @!P6 FADD.FTZ R22, R22, R24 ;  /* 0x000000181616e221 */ /* 0x004fe20000010000 */
[----:B------:R-:W-:Y:S01]  /*b460*/  MOV R24, UR13 ;  /* 0x0000000d00187c02 */ /* 0x000fe20008000f00 */
[----:B------:R-:W-:-:S03]  /*b470*/  @!P6 FADD.FTZ R23, R23, R25 ;  /* 0x000000191717e221 */ /* 0x000fc60000010000 */
        /* <DEDUP_REMOVED lines=8> */
[----:B--2---:R-:W-:Y:S01]  /*b500*/  @!P6 FADD.FTZ R22, R22, R26 ;  /* 0x0000001a1616e221 */ /* 0x004fe20000010000 */
[----:B------:R-:W-:-:S04]  /*b510*/  @!P6 FADD.FTZ R23, R23, R27 ;  /* 0x0000001b1717e221 */ /* 0x000fc80000010000 */
        /* <DEDUP_REMOVED lines=144> */
.L_x_2302:
[----:B------:R-:W-:-:S06]  /*be20*/  UISETP.GT.AND UP0, UPT, UR17, 0x4, UPT ;  /* 0x000000041100788c */ /* 0x000fcc000bf04270 */
[----:B------:R-:W-:-:S13]  /*be30*/  PLOP3.LUT P6, PT, PT, PT, UP0, 0x40, 0x0 ;  /* 0x000000000000781c */ /* 0x000fda0003fce808 */
[----:B------:R-:W-:Y:S05]  /*be40*/  @P6 BRA `(.L_x_2304) ;  /* 0x0000000400586947 */ /* 0x000fea0003800000 */
        /* <DEDUP_REMOVED lines=86> */
.L_x_2304:
[----:B------:R-:W-:-:S04]  /*c3b0*/  LOP3.LUT P6, RZ, R3, 0x1, RZ, 0xc0, !PT ;  /* 0x0000000103ff7812 */ /* 0x000fc800078cc0ff */
[----:B------:R-:W-:-:S13]  /*c3c0*/  ISETP.NE.OR P6, PT, RZ, UR17, P6 ;  /* 0x00000011ff007c0c */ /* 0x000fda000b7c5670 */
[----:B------:R-:W-:Y:S05]  /*c3d0*/  @!P6 BRA `(.L_x_2300) ;  /* 0x0000000000c4e947 */ /* 0x000fea0003800000 */
.L_x_2301:
[----:B------:R-:W1:Y:S01]  /*c3e0*/  S2UR UR20, SR_CTAID.X ;  /* 0x00000000001479c3 */ /* 0x000e620000002500 */
[----:B------:R-:W-:Y:S01]  /*c3f0*/  NOP ;  /* 0x0000000000007918 */ /* 0x000fe20000000000 */
.L_x_2305:
        /* <DEDUP_REMOVED lines=47> */
.L_x_2300:
[----:B------:R-:W-:-:S06]  /*c6f0*/  ULOP3.LUT UP0, UR18, UR16, 0x3, URZ, 0xc0, !UPT ;  /* 0x0000000310127892 */ /* 0x000fcc000f80c03f */
[----:B------:R-:W-:-:S13]  /*c700*/  PLOP3.LUT P6, PT, PT, PT, UP0, 0x40, 0x0 ;  /* 0x000000000000781c */ /* 0x000fda0003fce808 */
[----:B------:R-:W-:Y:S05]  /*c710*/  @P6 BRA `(.L_x_2297) ;  /* 0x0000000000986947 */ /* 0x000fea0003800000 */
[----:B0-----:R-:W-:Y:S01]  /*c720*/  MOV R24, UR13 ;  /* 0x0000000d00187c02 */ /* 0x001fe20008000f00 */
[----:B------:R-:W-:Y:S03]  /*c730*/  BSSY B0, `(.L_x_2306) ;  /* 0x000000a000007945 */ /* 0x000fe60003800000 */
[----:B------:R-:W-:-:S13]  /*c740*/  ISETP.EQ.OR P6, PT, R24, UR5, P5 ;  /* 0x0000000518007c0c */ /* 0x000fda000afc2670 */
[----:B------:R-:W-:Y:S05]  /*c750*/  @P6 BRA `(.L_x_2307) ;  /* 0x00000000001c6947 */ /* 0x000fea0003800000 */
[----:B------:R-:W-:-:S04]  /*c760*/  UIMAD UR16, UR15, UR5, UR14 ;  /* 0x000000050f1072a4 */ /* 0x000fc8000f8e020e */
[----:B------:R-:W-:-:S06]  /*c770*/  UIMAD.WIDE.U32 UR16, UR16, 0x8, UR6 ;  /* 0x00000008101078a5 */ /* 0x000fcc000f8e0006 */
[----:B------:R-:W-:Y:S02]  /*c780*/  MOV R24, UR16 ;  /* 0x0000001000187c02 */ /* 0x000fe40008000f00 */
[----:B------:R-:W-:-:S06]  /*c790*/  MOV R25, UR17 ;  /* 0x0000001100197c02 */ /* 0x000fcc0008000f00 */
[----:B------:R-:W2:Y:S02]  /*c7a0*/  LDG.E.64 R24, desc[UR22][R24.64] ;  /* 0x0000001618187981 */ /* 0x000ea4000c1e1b00 */
[----:B--2---:R-:W-:Y:S01]  /*c7b0*/  FADD.FTZ R22, R22, R24 ;  /* 0x0000001816167221 */ /* 0x004fe20000010000 */
[----:B------:R-:W-:-:S07]  /*c7c0*/  FADD.FTZ R23, R23, R25 ;  /* 0x0000001917177221 */ /* 0x000fce0000010000 */
.L_x_2307:
[----:B------:R-:W-:Y:S05]  /*c7d0*/  BSYNC B0 ;  /* 0x0000000000007941 */ /* 0x000fea0003800000 */
.L_x_2306:
[----:B------:R-:W-:-:S06]  /*c7e0*/  UISETP.NE.AND UP0, UPT, UR18, 0x1, UPT ;  /* 0x000000011200788c */ /* 0x000fcc000bf05270 */
[----:B------:R-:W-:-:S13]  /*c7f0*/  PLOP3.LUT P6, PT, PT, PT, UP0, 0x40, 0x0 ;  /* 0x000000000000781c */ /* 0x000fda0003fce808 */
[----:B------:R-:W-:Y:S05]  /*c800*/  @P6 BRA `(.L_x_2297) ;  /* 0x00000000005c6947 */ /* 0x000fea0003800000 */
[----:B------:R-:W-:Y:S01]  /*c810*/  UIADD3 UR16, UR5, 0x1, URZ ;  /* 0x0000000105107890 */ /* 0x000fe2000fffe03f */
[----:B------:R-:W-:-:S05]  /*c820*/  MOV R26, UR13 ;  /* 0x0000000d001a7c02 */ /* 0x000fca0008000f00 */
        /* <DEDUP_REMOVED lines=10> */
[----:B------:R-:W-:Y:S02]  /*c8d0*/  ISETP.EQ.OR P6, PT, R26, UR5, P5 ;  /* 0x000000051a007c0c */ /* 0x000fe4000afc2670 */
[----:B------:R-:W-:-:S04]  /*c8e0*/  MOV R24, UR18 ;  /* 0x0000001200187c02 */ /* 0x000fc80008000f00 */
[----:B------:R-:W-:-:S13]  /*c8f0*/  ISETP.EQ.OR P6, PT, R24, 0x2, P6 ;  /* 0x000000021800780c */ /* 0x000fda00037c2670 */
[----:B------:R-:W-:-:S05]  /*c900*/  VOTEU.ALL UP0, P6 ;  /* 0x00000000003f7886 */ /* 0x000fca0003000000 */
[----:B------:R-:W-:-:S04]  /*c910*/  @!UP0 UIMAD UR14, UR5, UR15, UR14 ;  /* 0x0000000f050e82a4 */ /* 0x000fc8000f8e020e */
[----:B------:R-:W-:-:S06]  /*c920*/  @!UP0 UIMAD.WIDE.U32 UR6, UR14, 0x8, UR6 ;  /* 0x000000080e0688a5 */ /* 0x000fcc000f8e0006 */
[----:B------:R-:W-:Y:S02]  /*c930*/  MOV R24, UR6 ;  /* 0x0000000600187c02 */ /* 0x000fe40008000f00 */
[----:B------:R-:W-:-:S06]  /*c940*/  MOV R25, UR7 ;  /* 0x0000000700197c02 */ /* 0x000fcc0008000f00 */
[----:B------:R-:W2:Y:S02]  /*c950*/  @!P6 LDG.E.64 R24, desc[UR22][R24.64] ;  /* 0x000000161818e981 */ /* 0x000ea4000c1e1b00 */
[----:B--2---:R-:W-:Y:S01]  /*c960*/  @!P6 FADD.FTZ R22, R22, R24 ;  /* 0x000000181616e221 */ /* 0x004fe20000010000 */
[----:B------:R-:W-:-:S07]  /*c970*/  @!P6 FADD.FTZ R23, R23, R25 ;  /* 0x000000191717e221 */ /* 0x000fce0000010000 */
.L_x_2297:
[----:B0-----:R0:W5:Y:S04]  /*c980*/  LDL R28, [R1+0x68] ;  /* 0x00006800011c7983 */ /* 0x0011680000100800 */
[----:B------:R0:W5:Y:S04]  /*c990*/  LDL R26, [R1+0x8] ;  /* 0x00000800011a7983 */ /* 0x0001680000100800 */
[----:B------:R0:W5:Y:S04]  /*c9a0*/  LDL R27, [R1+0x6c] ;  /* 0x00006c00011b7983 */ /* 0x0001680000100800 */
[----:B------:R0:W5:Y:S01]  /*c9b0*/  LDL R25, [R1+0xc] ;  /* 0x00000c0001197983 */ /* 0x0001620000100800 */
[----:B------:R-:W1:Y:S01]  /*c9c0*/  S2UR UR6, SR_CgaCtaId ;  /* 0x00000000000679c3 */ /* 0x000e620000008800 */
[----:B------:R-:W-:Y:S01]  /*c9d0*/  UMOV UR5, 0x400 ;  /* 0x0000040000057882 */ /* 0x000fe20000000000 */
[----:B------:R-:W-:Y:S01]  /*c9e0*/  ISETP.NE.AND P6, PT, RZ, UR24, PT ;  /* 0x00000018ff007c0c */ /* 0x000fe2000bfc5270 */
[----:B-1----:R-:W-:-:S03]  /*c9f0*/  ULEA UR5, UR6, UR5, 0x18 ;  /* 0x0000000506057291 */ /* 0x002fc6000f8ec03f */
[----:B------:R-:W-:-:S06]  /*ca00*/  ULDC UR6, c[0x0][0x2bc] ;  /* 0x0000af0000067ab9 */ /* 0x000fcc0000000800 */
[----:B------:R-:W-:Y:S01]  /*ca10*/  @!P5 STS.64 [UR5+0x98], R22 ;  /* 0x00009816ff00d988 */ /* 0x000fe20008000a05 */
[----:B------:R-:W-:Y:S06]  /*ca20*/  BAR.SYNC.DEFER_BLOCKING 0x0 ;  /* 0x0000000000007b1d */ /* 0x000fec0000010000 */
[----:B------:R-:W1:Y:S02]  /*ca30*/  LDS.64 R22, [UR5+0x98] ;  /* 0x00009805ff167984 */ /* 0x000e640008000a00 */
[----:B-1----:R-:W-:Y:S01]  /*ca40*/  FMUL.FTZ R22, R22, UR6 ;  /* 0x0000000616167c20 */ /* 0x002fe20008410000 */
[----:B------:R-:W-:-:S04]  /*ca50*/  FMUL.FTZ R23, R23, UR6 ;  /* 0x0000000617177c20 */ /* 0x000fc80008410000 */
[----:B------:R-:W-:Y:S02]  /*ca60*/  R2UR UR5, R22 ;  /* 0x00000000160572ca */ /* 0x000fe400000e0000 */
[----:B------:R-:W-:Y:S01]  /*ca70*/  R2UR UR6, R23 ;  /* 0x00000000170672ca */ /* 0x000fe200000e0000 */
[----:B0-----:R-:W-:-:S14]  /*ca80*/  @!P6 BRA `(.L_x_2308) ;  /* 0x000000000050e947 */ /* 0x001fdc0003800000 */
[----:B-----5:R-:W-:-:S04]  /*ca90*/  FFMA.FTZ R22, R28, R18, R20 ;  /* 0x000000121c167223 */ /* 0x020fc80000010014 */
        /* <DEDUP_REMOVED lines=9> */
[----:B------:R-:W-:-:S04]  /*cb30*/  FMUL.FTZ R23, R22, -1.4426950216293334961 ;  /* 0xbfb8aa3b16177820 */ /* 0x000fc80000410000 */
[----:B------:R0:W-:Y:S02]  /*cb40*/  STL [R1+0x8], R26 ;  /* 0x0000081a01007387 */ /* 0x0001e40000100800 */
[----:B------:R-:W1:Y:S02]  /*cb50*/  MUFU.EX2 R23, R23 ;  /* 0x0000001700177308 */ /* 0x000e640000000800 */
[----:B-1----:R-:W-:-:S06]  /*cb60*/  FADD.FTZ R23, R23, 1 ;  /* 0x3f80000017177421 */ /* 0x002fcc0000010000 */
[----:B------:R-:W1:Y:S02]  /*cb70*/  MUFU.RCP R23, R23 ;  /* 0x0000001700177308 */ /* 0x000e640000001000 */
[----:B-1----:R-:W-:Y:S01]  /*cb80*/  FMUL.FTZ R24, R25, R23 ;  /* 0x0000001719187220 */ /* 0x002fe20000410000 */
[----:B------:R-:W-:-:S04]  /*cb90*/  FADD.FTZ R23, -R23, 1 ;  /* 0x3f80000017177421 */ /* 0x000fc80000010100 */
[----:B------:R-:W-:-:S04]  /*cba0*/  FFMA.FTZ R23, R22, R23, 1 ;  /* 0x3f80000016177423 */ /* 0x000fc80000010017 */
[----:B------:R-:W-:-:S05]  /*cbb0*/  FMUL.FTZ R25, R24, R23 ;  /* 0x0000001718197220 */ /* 0x000fca0000410000 */
[----:B------:R0:W-:Y:S02]  /*cbc0*/  STL [R1+0xc], R25 ;  /* 0x00000c1901007387 */ /* 0x0001e40000100800 */
.L_x_2308:
[----:B------:R-:W-:Y:S01]  /*cbd0*/  LOP3.LUT P5, RZ, R3, 0x1000, RZ, 0xc0, !PT ;  /* 0x0000100003ff7812 */ /* 0x000fe200078ac0ff */
[----:B------:R-:W-:-:S12]  /*cbe0*/  BSSY B0, `(.L_x_2309) ;  /* 0x0000016000007945 */ /* 0x000fd80003800000 */
[----:B------:R-:W-:Y:S05]  /*cbf0*/  @P5 BRA `(.L_x_2310) ;  /* 0x0000000000505947 */ /* 0x000fea0003800000 */
[----:B------:R-:W2:Y:S01]  /*cc00*/  LDL.LU R23, [R1+0x22c] ;  /* 0x00022c0001177983 */ /* 0x000ea20000300800 */
[----:B------:R-:W-:Y:S01]  /*cc10*/  MOV R22, UR5 ;  /* 0x0000000500167c02 */ /* 0x000fe20008000f00 */
[----:B------:R-:W-:Y:S01]  /*cc20*/  ULDC.64 UR14, c[0x0][0x288] ;  /* 0x0000a200000e7ab9 */ /* 0x000fe20000000a00 */
[----:B------:R-:W-:-:S03]  /*cc30*/  MOV R24, R4 ;  /* 0x0000000400187202 */ /* 0x000fc60000000f00 */
[----:B-----5:R-:W-:-:S04]  /*cc40*/  FFMA.FTZ R22, R28, R22, UR6 ;  /* 0x000000061c167e23 */ /* 0x020fc80008010016 */
[----:B0-----:R-:W-:Y:S01]  /*cc50*/  FFMA.FTZ R26, R18, R26, -R22 ;  /* 0x0000001a121a7223 */ /* 0x001fe20000010816 */
[----:B------:R-:W-:-:S05]  /*cc60*/  MOV R22, UR5 ;  /* 0x0000000500167c02 */ /* 0x000fca0008000f00 */
[----:B------:R-:W-:-:S04]  /*cc70*/  FFMA.FTZ R22, R27, R22, UR6 ;  /* 0x000000061b167e23 */ /* 0x000fc80008010016 */
[----:B------:R-:W-:Y:S01]  /*cc80*/  FFMA.FTZ R27, R19, R25, -R22 ;  /* 0x00000019131b7223 */ /* 0x000fe20000010816 */
[----:B------:R-:W-:-:S03]  /*cc90*/  MOV R25, R7 ;  /* 0x0000000700197202 */ /* 0x000fc60000000f00 */
[----:B------:R-:W-:-:S04]  /*cca0*/  IMAD.WIDE.U32 R24, R2, UR14, R24 ;  /* 0x0000000e02187c25 */ /* 0x000fc8000f8e0018 */
[----:B--2---:R-:W-:-:S04]  /*ccb0*/  IMAD R22, R23, UR14, RZ ;  /* 0x0000000e17167c24 */ /* 0x004fc8000f8e02ff */
[----:B------:R-:W-:Y:S01]  /*ccc0*/  IMAD R22, R2, UR15, R22 ;  /* 0x0000000f02167c24 */ /* 0x000fe2000f8e0216 */
[----:B------:R-:W-:-:S04]  /*ccd0*/  ULDC.64 UR14, c[0x0][0x210] ;  /* 0x00008400000e7ab9 */ /* 0x000fc80000000a00 */
[----:B------:R-:W-:Y:S01]  /*cce0*/  IADD3 R23, R25, R22, RZ ;  /* 0x0000001619177210 */ /* 0x000fe20007ffe0ff */
[----:B------:R-:W-:Y:S01]  /*ccf0*/  FMUL.FTZ R25, R27, UR25 ;  /* 0x000000191b197c20 */ /* 0x000fe20008410000 */
[----:B------:R-:W-:-:S04]  /*cd00*/  LEA R22, P5, R24, UR14, 0x2 ;  /* 0x0000000e18167c11 */ /* 0x000fc8000f8a10ff */
[----:B------:R-:W-:Y:S01]  /*cd10*/  LEA.HI.X R23, R24, UR15, R23, 0x2, P5 ;  /* 0x0000000f18177c11 */ /* 0x000fe2000a8f1417 */
[----:B------:R-:W-:-:S05]  /*cd20*/  FMUL.FTZ R24, R26, UR25 ;  /* 0x000000191a187c20 */ /* 0x000fca0008410000 */
[----:B------:R1:W-:Y:S03]  /*cd30*/  STG.E.64 desc[UR22][R22.64], R24 ;  /* 0x0000001816007986 */ /* 0x0003e6000c101b16 */
.L_x_2310:
[----:B------:R-:W-:Y:S05]  /*cd40*/  BSYNC B0 ;  /* 0x0000000000007941 */ /* 0x000fea0003800000 */
.L_x_2309:
[----:B------:R2:W5:Y:S02]  /*cd50*/  LDL R29, [R1+0x78] ;  /* 0x00007800011d7983 */ /* 0x0005640000100800 */
[----:B-----5:R-:W3:Y:S02]  /*cd60*/  LDC R28, c[0x0][0x2ac] ;  /* 0x0000ab00ff1c7b82 */ /* 0x020ee40000000800 */
[----:B0-----:R2:W5:Y:S04]  /*cd70*/  LDL R26, [R1] ;  /* 0x00000000011a7983 */ /* 0x0015680000100800 */
[----:B------:R2:W5:Y:S04]  /*cd80*/  LDL R27, [R1+0x84] ;  /* 0x00008400011b7983 */ /* 0x0005680000100800 */
[----:B-1----:R2:W5:Y:S01]  /*cd90*/  LDL R25, [R1+0x4] ;  /* 0x0000040001197983 */ /* 0x0025620000100800 */
[----:B------:R-:W-:-:S13]  /*cda0*/  ISETP.NE.AND P5, PT, RZ, UR24, PT ;  /* 0x00000018ff007c0c */ /* 0x000fda000bfa5270 */
[----:B--2---:R-:W-:Y:S05]  /*cdb0*/  @!P5 BRA `(.L_x_2311) ;  /* 0x000000000050d947 */ /* 0x004fea0003800000 */
[----:B------:R-:W-:-:S04]  /*cdc0*/  FFMA.FTZ R22, R29, R18, R20 ;  /* 0x000000121d167223 */ /* 0x000fc80000010014 */
[----:B------:R-:W-:-:S06]  /*cdd0*/  FMUL.FTZ R23, R22, -1.4426950216293334961 ;  /* 0xbfb8aa3b16177820 */ /* 0x000fcc0000410000 */
[----:B------:R-:W0:Y:S02]  /*cde0*/  MUFU.EX2 R23, R23 ;  /* 0x0000001700177308 */ /* 0x000e240000000800 */
[----:B0-----:R-:W-:-:S06]  /*cdf0*/  FADD.FTZ R23, R23, 1 ;  /* 0x3f80000017177421 */ /* 0x001fcc0000010000 */
[----:B------:R-:W0:Y:S02]  /*ce00*/  MUFU.RCP R23, R23 ;  /* 0x0000001700177308 */ /* 0x000e240000001000 */
[----:B0----5:R-:W-:Y:S01]  /*ce10*/  FMUL.FTZ R24, R26, R23 ;  /* 0x000000171a187220 */ /* 0x021fe20000410000 */
[----:B------:R-:W-:-:S04]  /*ce20*/  FADD.FTZ R23, -R23, 1 ;  /* 0x3f80000017177421 */ /* 0x000fc80000010100 */
[----:B------:R-:W-:Y:S01]  /*ce30*/  FFMA.FTZ R23, R22, R23, 1 ;  /* 0x3f80000016177423 */ /* 0x000fe20000010017 */
[----:B------:R-:W-:-:S03]  /*ce40*/  FFMA.FTZ R22, R27, R19, R21 ;  /* 0x000000131b167223 */ /* 0x000fc60000010015 */
[----:B------:R-:W-:Y:S01]  /*ce50*/  FMUL.FTZ R26, R24, R23 ;  /* 0x00000017181a7220 */ /* 0x000fe20000410000 */
[----:B------:R-:W-:-:S04]  /*ce60*/  FMUL.FTZ R23, R22, -1.4426950216293334961 ;  /* 0xbfb8aa3b16177820 */ /* 0x000fc80000410000 */
[----:B------:R0:W-:Y:S02]  /*ce70*/  STL [R1], R26 ;  /* 0x0000001a01007387 */ /* 0x0001e40000100800 */
        /* <DEDUP_REMOVED lines=8> */
.L_x_2311:
[----:B------:R-:W-:Y:S01]  /*cf00*/  LOP3.LUT P5, RZ, R3, 0x800, RZ, 0xc0, !PT ;  /* 0x0000080003ff7812 */ /* 0x000fe200078ac0ff */
[----:B------:R-:W-:-:S12]  /*cf10*/  BSSY B0, `(.L_x_2312) ;  /* 0x0000017000007945 */ /* 0x000fd80003800000 */
[----:B------:R-:W-:Y:S05]  /*cf20*/  @P5 BRA `(.L_x_2313) ;  /* 0x0000000000545947 */ /* 0x000fea0003800000 */
[----:B------:R-:W2:Y:S01]  /*cf30*/  LDL.LU R24, [R1+0x230] ;  /* 0x0002300001187983 */ /* 0x000ea20000300800 */
[----:B------:R-:W-:Y:S01]  /*cf40*/  MOV R22, UR5 ;  /* 0x0000000500167c02 */ /* 0x000fe20008000f00 */
[----:B------:R-:W-:Y:S02]  /*cf50*/  ULDC.64 UR14, c[0x0][0x288] ;  /* 0x0000a200000e7ab9 */ /* 0x000fe40000000a00 */
[----:B------:R-:W4:Y:S02]  /*cf60*/  LDL.LU R23, [R1+0x1e8] ;  /* 0x0001e80001177983 */ /* 0x000f240000300800 */
[----:B------:R-:W-:-:S04]  /*cf70*/  FFMA.FTZ R22, R29, R22, UR6 ;  /* 0x000000061d167e23 */ /* 0x000fc80008010016 */
[----:B0----5:R-:W-:Y:S01]  /*cf80*/  FFMA.FTZ R26, R18, R26, -R22 ;  /* 0x0000001a121a7223 */ /* 0x021fe20000010816 */
[----:B------:R-:W-:-:S05]  /*cf90*/  MOV R22, UR5 ;  /* 0x0000000500167c02 */ /* 0x000fca0008000f00 */
[----:B------:R-:W-:-:S04]  /*cfa0*/  FFMA.FTZ R22, R27, R22, UR6 ;  /* 0x000000061b167e23 */ /* 0x000fc80008010016 */
[----:B------:R-:W-:Y:S01]  /*cfb0*/  FFMA.FTZ R27, R19, R25, -R22 ;  /* 0x00000019131b7223 */ /* 0x000fe20000010816 */
[----:B------:R-:W-:Y:S01]  /*cfc0*/  MOV R25, R7 ;  /* 0x0000000700197202 */ /* 0x000fe20000000f00 */
[----:B--2---:R-:W-:Y:S01]  /*cfd0*/  IMAD R22, R24, UR14, RZ ;  /* 0x0000000e18167c24 */ /* 0x004fe2000f8e02ff */
[----:B------:R-:W-:-:S03]  /*cfe0*/  MOV R24, R4 ;  /* 0x0000000400187202 */ /* 0x000fc60000000f00 */
[C---:B----4-:R-:W-:Y:S02]  /*cff0*/  IMAD R22, R23.reuse, UR15, R22 ;  /* 0x0000000f17167c24 */ /* 0x050fe4000f8e0216 */
[----:B------:R-:W-:Y:S01]  /*d000*/  IMAD.WIDE.U32 R24, R23, UR14, R24 ;  /* 0x0000000e17187c25 */ /* 0x000fe2000f8e0018 */
[----:B------:R-:W-:-:S04]  /*d010*/  ULDC.64 UR14, c[0x0][0x210] ;  /* 0x00008400000e7ab9 */ /* 0x000fc80000000a00 */
[----:B------:R-:W-:Y:S01]  /*d020*/  IADD3 R23, R25, R22, RZ ;  /* 0x0000001619177210 */ /* 0x000fe20007ffe0ff */
[----:B------:R-:W-:Y:S01]  /*d030*/  FMUL.FTZ R25, R27, UR25 ;  /* 0x000000191b197c20 */ /* 0x000fe20008410000 */
[----:B------:R-:W-:-:S04]  /*d040*/  LEA R22, P5, R24, UR14, 0x2 ;  /* 0x0000000e18167c11 */ /* 0x000fc8000f8a10ff */
[----:B------:R-:W-:Y:S01]  /*d050*/  LEA.HI.X R23, R24, UR15, R23, 0x2, P5 ;  /* 0x0000000f18177c11 */ /* 0x000fe2000a8f1417 */
[----:B------:R-:W-:-:S05]  /*d060*/  FMUL.FTZ R24, R26, UR25 ;  /* 0x000000191a187c20 */ /* 0x000fca0008410000 */
[----:B------:R1:W-:Y:S03]  /*d070*/  STG.E.64 desc[UR22][R22.64], R24 ;  /* 0x0000001816007986 */ /* 0x0003e6000c101b16 */
.L_x_2313:
[----:B------:R-:W-:Y:S05]  /*d080*/  BSYNC B0 ;  /* 0x0000000000007941 */ /* 0x000fea0003800000 */
.L_x_2312:
[----:B0----5:R0:W5:Y:S04]  /*d090*/  LDL R26, [R1+0x74] ;  /* 0x00007400011a7983 */ /* 0x0211680000100800 */
[----:B-1----:R0:W5:Y:S01]  /*d0a0*/  LDL R25, [R1+0x7c] ;  /* 0x00007c0001197983 */ /* 0x0021620000100800 */
[----:B------:R-:W-:-:S13]  /*d0b0*/  ISETP.NE.AND P5, PT, RZ, UR24, PT ;  /* 0x00000018ff007c0c */ /* 0x000fda000bfa5270 */
[----:B0-----:R-:W-:Y:S05]  /*d0c0*/  @!P5 BRA `(.L_x_2314) ;  /* 0x000000000048d947 */ /* 0x001fea0003800000 */
        /* <DEDUP_REMOVED lines=18> */
.L_x_2314:
[----:B------:R-:W-:Y:S01]  /*d1f0*/  LOP3.LUT P5, RZ, R3, 0x400, RZ, 0xc0, !PT ;  /* 0x0000040003ff7812 */ /* 0x000fe200078ac0ff */
[----:B------:R-:W-:-:S12]  /*d200*/  BSSY B0, `(.L_x_2315) ;  /* 0x0000017000007945 */ /* 0x000fd80003800000 */
[----:B------:R-:W-:Y:S05]  /*d210*/  @P5 BRA `(.L_x_2316) ;  /* 0x0000000000545947 */ /* 0x000fea0003800000 */
[----:B------:R-:W2:Y:S01]  /*d220*/  LDL.LU R24, [R1+0x234] ;  /* 0x0002340001187983 */ /* 0x000ea20000300800 */
[----:B------:R-:W-:Y:S01]  /*d230*/  MOV R22, UR5 ;  /* 0x0000000500167c02 */ /* 0x000fe20008000f00 */
[----:B------:R-:W-:Y:S02]  /*d240*/  ULDC.64 UR14, c[0x0][0x288] ;  /* 0x0000a200000e7ab9 */ /* 0x000fe40000000a00 */
[----:B------:R-:W4:Y:S02]  /*d250*/  LDL.LU R23, [R1+0x1ec] ;  /* 0x0001ec0001177983 */ /* 0x000f240000300800 */
[----:B-----5:R-:W-:-:S04]  /*d260*/  FFMA.FTZ R22, R26, R22, UR6 ;  /* 0x000000061a167e23 */ /* 0x020fc80008010016 */
[----:B------:R-:W-:Y:S01]  /*d270*/  FFMA.FTZ R60, R18, R60, -R22 ;  /* 0x0000003c123c7223 */ /* 0x000fe20000010816 */
[----:B------:R-:W-:-:S05]  /*d280*/  MOV R22, UR5 ;  /* 0x0000000500167c02 */ /* 0x000fca0008000f00 */
[----:B------:R-:W-:Y:S01]  /*d290*/  FFMA.FTZ R22, R25, R22, UR6 ;  /* 0x0000000619167e23 */ /* 0x000fe20008010016 */
[----:B------:R-:W-:-:S03]  /*d2a0*/  MOV R25, R7 ;  /* 0x0000000700197202 */ /* 0x000fc60000000f00 */
[----:B------:R-:W-:Y:S01]  /*d2b0*/  FFMA.FTZ R61, R19, R61, -R22 ;  /* 0x0000003d133d7223 */ /* 0x000fe20000010816 */
        /* <DEDUP_REMOVED lines=11> */
.L_x_2316:
[----:B------:R-:W-:Y:S05]  /*d370*/  BSYNC B0 ;  /* 0x0000000000007941 */ /* 0x000fea0003800000 */
.L_x_2315:
[----:B------:R1:W5:Y:S04]  /*d380*/  LDL R27, [R1+0x80] ;  /* 0x00008000011b7983 */ /* 0x0003680000100800 */
[----:B0----5:R1:W5:Y:S01]  /*d390*/  LDL R25, [R1+0x90] ;  /* 0x0000900001197983 */ /* 0x0213620000100800 */
[----:B------:R-:W-:Y:S01]  /*d3a0*/  ISETP.NE.AND P5, PT, RZ, UR24, PT ;  /* 0x00000018ff007c0c */ /* 0x000fe2000bfa5270 */
[----:B------:R-:W-:Y:S01]  /*d3b0*/  ULDC.64 UR14, c[0x0][0x290] ;  /* 0x0000a400000e7ab9 */ /* 0x000fe20000000a00 */
[----:B------:R-:W-:-:S05]  /*d3c0*/  SHF.R.U32.HI R26, RZ, 0x5, R0 ;  /* 0x00000005ff1a7819 */ /* 0x000fca0000011600 */
[----:B---3--:R-:W-:-:S05]  /*d3d0*/  IMAD R26, R28, UR13, R26 ;  /* 0x0000000d1c1a7c24 */ /* 0x008fca000f8e021a */
[----:B------:R-:W-:Y:S01]  /*d3e0*/  IADD3 R29, R26, 0x190, RZ ;  /* 0x000001901a1d7810 */ /* 0x000fe20007ffe0ff */
[----:B-1----:R-:W-:Y:S06]  /*d3f0*/  @!P5 BRA `(.L_x_2317) ;  /* 0x000000000048d947 */ /* 0x002fec0003800000 */
        /* <DEDUP_REMOVED lines=8> */
[----:B-----5:R-:W-:-:S03]  /*d480*/  FFMA.FTZ R22, R25, R19, R21 ;  /* 0x0000001319167223 */ /* 0x020fc60000010015 */
        /* <DEDUP_REMOVED lines=9> */
.L_x_2317:
[----:B------:R-:W-:Y:S01]  /*d520*/  LOP3.LUT P5, RZ, R3, 0x200, RZ, 0xc0, !PT ;  /* 0x0000020003ff7812 */ /* 0x000fe200078ac0ff */
[----:B------:R-:W-:-:S12]  /*d530*/  BSSY B0, `(.L_x_2318) ;  /* 0x0000017000007945 */ /* 0x000fd80003800000 */
[----:B------:R-:W-:Y:S05]  /*d540*/  @P5 BRA `(.L_x_2319) ;  /* 0x0000000000545947 */ /* 0x000fea0003800000 */
[----:B------:R-:W2:Y:S01]  /*d550*/  LDL.LU R24, [R1+0x238] ;  /* 0x0002380001187983 */ /* 0x000ea20000300800 */
[----:B------:R-:W-:Y:S01]  /*d560*/  MOV R22, UR5 ;  /* 0x0000000500167c02 */ /* 0x000fe20008000f00 */
[----:B------:R-:W-:Y:S02]  /*d570*/  ULDC.64 UR16, c[0x0][0x288] ;  /* 0x0000a20000107ab9 */ /* 0x000fe40000000a00 */
[----:B------:R-:W3:Y:S02]  /*d580*/  LDL.LU R23, [R1+0x1f0] ;  /* 0x0001f00001177983 */ /* 0x000ee40000300800 */
[----:B------:R-:W-:-:S04]  /*d590*/  FFMA.FTZ R22, R27, R22, UR6 ;  /* 0x000000061b167e23 */ /* 0x000fc80008010016 */
[----:B------:R-:W-:Y:S01]  /*d5a0*/  FFMA.FTZ R58, R18, R58, -R22 ;  /* 0x0000003a123a7223 */ /* 0x000fe20000010816 */
[----:B------:R-:W-:-:S05]  /*d5b0*/  MOV R22, UR5 ;  /* 0x0000000500167c02 */ /* 0x000fca0008000f00 */
[----:B-----5:R-:W-:Y:S01]  /*d5c0*/  FFMA.FTZ R22, R25, R22, UR6 ;  /* 0x0000000619167e23 */ /* 0x020fe20008010016 */
[----:B------:R-:W-:-:S03]  /*d5d0*/  MOV R25, R7 ;  /* 0x0000000700197202 */ /* 0x000fc60000000f00 */
[----:B------:R-:W-:Y:S01]  /*d5e0*/  FFMA.FTZ R59, R19, R59, -R22 ;  /* 0x0000003b133b7223 */ /* 0x000fe20000010816 */
[----:B--2---:R-:W-:Y:S01]  /*d5f0*/  IMAD R22, R24, UR16, RZ ;  /* 0x0000001018167c24 */ /* 0x004fe2000f8e02ff */
[----:B------:R-:W-:-:S03]  /*d600*/  MOV R24, R4 ;  /* 0x0000000400187202 */ /* 0x000fc60000000f00 */
[C---:B---3--:R-:W-:Y:S02]  /*d610*/  IMAD R22, R23.reuse, UR17, R22 ;  /* 0x0000001117167c24 */ /* 0x048fe4000f8e0216 */
        /* <DEDUP_REMOVED lines=8> */
.L_x_2319:
[----:B------:R-:W-:Y:S05]  /*d6a0*/  BSYNC B0 ;  /* 0x0000000000007941 */ /* 0x000fea0003800000 */
.L_x_2318:
[----:B------:R1:W5:Y:S04]  /*d6b0*/  LDL R27, [R1+0x88] ;  /* 0x00008800011b7983 */ /* 0x0003680000100800 */
[----:B0----5:R1:W5:Y:S01]  /*d6c0*/  LDL R25, [R1+0x98] ;  /* 0x0000980001197983 */ /* 0x0213620000100800 */
[----:B------:R-:W-:-:S13]  /*d6d0*/  ISETP.NE.AND P5, PT, RZ, UR24, PT ;  /* 0x00000018ff007c0c */ /* 0x000fda000bfa5270 */
[----:B-1----:R-:W-:Y:S05]  /*d6e0*/  @!P5 BRA `(.L_x_2320) ;  /* 0x000000000048d947 */ /* 0x002fea0003800000 */
        /* <DEDUP_REMOVED lines=18> */
.L_x_2320:
        /* <DEDUP_REMOVED lines=24> */
.L_x_2322:
[----:B------:R-:W-:Y:S05]  /*d990*/  BSYNC B0 ;  /* 0x0000000000007941 */ /* 0x000fea0003800000 */
.L_x_2321:
        /* <DEDUP_REMOVED lines=22> */
.L_x_2323:
        /* <DEDUP_REMOVED lines=24> */
.L_x_2325:
[----:B------:R-:W-:Y:S05]  /*dc80*/  BSYNC B0 ;  /* 0x0000000000007941 */ /* 0x000fea0003800000 */
.L_x_2324:
        /* <DEDUP_REMOVED lines=22> */
.L_x_2326:
[----:B------:R-:W-:Y:S04]  /*ddf0*/  BSSY B0, `(.L_x_2327) ;  /* 0x0000017000007945 */ /* 0x000fe80003800000 */
        /* <DEDUP_REMOVED lines=22> */
.L_x_2328:
[----:B------:R-:W-:Y:S05]  /*df60*/  BSYNC B0 ;  /* 0x0000000000007941 */ /* 0x000fea0003800000 */
.L_x_2327:
[----:B------:R-:W-:Y:S05]  /*df70*/  @!P5 BRA `(.L_x_2329) ;  /* 0x000000000050d947 */ /* 0x000fea0003800000 */
[----:B0-----:R-:W2:Y:S04]  /*df80*/  LDL R22, [R1+0x9c] ;  /* 0x00009c0001167983 */ /* 0x001ea80000100800 */
[----:B------:R-:W3:Y:S01]  /*df90*/  LDL R24, [R1+0xb0] ;  /* 0x0000b00001187983 */ /* 0x000ee20000100800 */
[----:B--2---:R-:W-:-:S04]  /*dfa0*/  FFMA.FTZ R22, R22, R18, R20 ;  /* 0x0000001216167223 */ /* 0x004fc80000010014 */
[----:B------:R-:W-:-:S06]  /*dfb0*/  FMUL.FTZ R23, R22, -1.4426950216293334961 ;  /* 0xbfb8aa3b16177820 */ /* 0x000fcc0000410000 */
[----:B------:R-:W0:Y:S02]  /*dfc0*/  MUFU.EX2 R23, R23 ;  /* 0x0000001700177308 */ /* 0x000e240000000800 */
[----:B0-----:R-:W-:-:S06]  /*dfd0*/  FADD.FTZ R23, R23, 1 ;  /* 0x3f80000017177421 */ /* 0x001fcc0000010000 */
[----:B------:R-:W0:Y:S02]  /*dfe0*/  MUFU.RCP R23, R23 ;  /* 0x0000001700177308 */ /* 0x000e240000001000 */
[----:B0-----:R-:W-:Y:S01]  /*dff0*/  FMUL.FTZ R46, R46, R23 ;  /* 0x000000172e2e7220 */ /* 0x001fe20000410000 */
[----:B------:R-:W-:-:S04]  /*e000*/  FADD.FTZ R23, -R23, 1 ;  /* 0x3f80000017177421 */ /* 0x000fc80000010100 */
[----:B------:R-:W-:Y:S01]  /*e010*/  FFMA.FTZ R23, R22, R23, 1 ;  /* 0x3f80000016177423 */ /* 0x000fe20000010017 */
[----:B---3--:R-:W-:-:S03]  /*e020*/  FFMA.FTZ R22, R24, R19, R21 ;  /* 0x0000001318167223 */ /* 0x008fc60000010015 */
        /* <DEDUP_REMOVED lines=9> */
.L_x_2329:
[----:B------:R-:W-:Y:S04]  /*e0c0*/  BSSY B0, `(.L_x_2330) ;  /* 0x0000019000007945 */ /* 0x000fe80003800000 */
[----:B------:R-:W-:Y:S05]  /*e0d0*/  @P3 BRA `(.L_x_2331) ;  /* 0x00000000005c3947 */ /* 0x000fea0003800000 */
[----:B------:R-:W2:Y:S01]  /*e0e0*/  LDL.LU R27, [R1+0x9c] ;  /* 0x00009c00011b7983 */ /* 0x000ea20000300800 */
[----:B0-----:R-:W-:Y:S01]  /*e0f0*/  MOV R22, UR5 ;  /* 0x0000000500167c02 */ /* 0x001fe20008000f00 */
[----:B------:R-:W-:Y:S02]  /*e100*/  ULDC.64 UR16, c[0x0][0x288] ;  /* 0x0000a20000107ab9 */ /* 0x000fe40000000a00 */
[----:B-----5:R-:W3:Y:S04]  /*e110*/  LDL.LU R25, [R1+0xb0] ;  /* 0x0000b00001197983 */ /* 0x020ee80000300800 */
[----:B------:R-:W4:Y:S04]  /*e120*/  LDL.LU R24, [R1+0x248] ;  /* 0x0002480001187983 */ /* 0x000f280000300800 */
[----:B------:R-:W4:Y:S01]  /*e130*/  LDL.LU R23, [R1+0x200] ;  /* 0x0002000001177983 */ /* 0x000f220000300800 */
[----:B--2---:R-:W-:-:S04]  /*e140*/  FFMA.FTZ R22, R27, R22, UR6 ;  /* 0x000000061b167e23 */ /* 0x004fc80008010016 */
[----:B------:R-:W-:Y:S01]  /*e150*/  FFMA.FTZ R46, R18, R46, -R22 ;  /* 0x0000002e122e7223 */ /* 0x000fe20000010816 */
[----:B------:R-:W-:-:S05]  /*e160*/  MOV R22, UR5 ;  /* 0x0000000500167c02 */ /* 0x000fca0008000f00 */
[----:B---3--:R-:W-:Y:S01]  /*e170*/  FFMA.FTZ R22, R25, R22, UR6 ;  /* 0x0000000619167e23 */ /* 0x008fe20008010016 */
[----:B------:R-:W-:-:S03]  /*e180*/  MOV R25, R7 ;  /* 0x0000000700197202 */ /* 0x000fc60000000f00 */
[----:B------:R-:W-:Y:S01]  /*e190*/  FFMA.FTZ R47, R19, R47, -R22 ;  /* 0x0000002f132f7223 */ /* 0x000fe20000010816 */
[----:B----4-:R-:W-:Y:S01]  /*e1a0*/  IMAD R22, R24, UR16, RZ ;  /* 0x0000001018167c24 */ /* 0x010fe2000f8e02ff */
        /* <DEDUP_REMOVED lines=10> */
.L_x_2331:
[----:B------:R-:W-:Y:S05]  /*e250*/  BSYNC B0 ;  /* 0x0000000000007941 */ /* 0x000fea0003800000 */
.L_x_2330:
[----:B------:R-:W-:Y:S05]  /*e260*/  @!P5 BRA `(.L_x_2332) ;  /* 0x000000000050d947 */ /* 0x000fea0003800000 */
[----:B01----:R-:W2:Y:S04]  /*e270*/  LDL R22, [R1+0xa4] ;  /* 0x0000a40001167983 */ /* 0x003ea80000100800 */
        /* <DEDUP_REMOVED lines=19> */
.L_x_2332:
[----:B------:R-:W-:Y:S04]  /*e3b0*/  BSSY B0, `(.L_x_2333) ;  /* 0x0000019000007945 */ /* 0x000fe80003800000 */
[----:B------:R-:W-:Y:S05]  /*e3c0*/  @P2 BRA `(.L_x_2334) ;  /* 0x00000000005c2947 */ /* 0x000fea0003800000 */
[----:B------:R-:W2:Y:S01]  /*e3d0*/  LDL.LU R27, [R1+0xa4] ;  /* 0x0000a400011b7983 */ /* 0x000ea20000300800 */
[----:B01----:R-:W-:Y:S01]  /*e3e0*/  MOV R22, UR5 ;  /* 0x0000000500167c02 */ /* 0x003fe20008000f00 */
        /* <DEDUP_REMOVED lines=21> */
.L_x_2334:
[----:B------:R-:W-:Y:S05]  /*e540*/  BSYNC B0 ;  /* 0x0000000000007941 */ /* 0x000fea0003800000 */
.L_x_2333:
[----:B------:R-:W-:Y:S05]  /*e550*/  @!P5 BRA `(.L_x_2335) ;  /* 0x000000000060d947 */ /* 0x000fea0003800000 */
[----:B012---:R-:W2:Y:S04]  /*e560*/  LDL R22, [R1+0xac] ;  /* 0x0000ac0001167983 */ /* 0x007ea80000100800 */
[----:B------:R-:W3:Y:S04]  /*e570*/  LDL.LU R24, [R1+0x160] ;  /* 0x0001600001187983 */ /* 0x000ee80000300800 */
[----:B------:R-:W4:Y:S04]  /*e580*/  LDL R27, [R1+0xb8] ;  /* 0x0000b800011b7983 */ /* 0x000f280000100800 */
[----:B-----5:R-:W4:Y:S01]  /*e590*/  LDL.LU R25, [R1+0x164] ;  /* 0x0001640001197983 */ /* 0x020f220000300800 */
[----:B--2---:R-:W-:-:S04]  /*e5a0*/  FFMA.FTZ R22, R22, R18, R20 ;  /* 0x0000001216167223 */ /* 0x004fc80000010014 */
[----:B------:R-:W-:-:S06]  /*e5b0*/  FMUL.FTZ R23, R22, -1.4426950216293334961 ;  /* 0xbfb8aa3b16177820 */ /* 0x000fcc0000410000 */
[----:B------:R-:W0:Y:S02]  /*e5c0*/  MUFU.EX2 R23, R23 ;  /* 0x0000001700177308 */ /* 0x000e240000000800 */
[----:B0-----:R-:W-:-:S06]  /*e5d0*/  FADD.FTZ R23, R23, 1 ;  /* 0x3f80000017177421 */ /* 0x001fcc0000010000 */
[----:B------:R-:W3:Y:S02]  /*e5e0*/  MUFU.RCP R23, R23 ;  /* 0x0000001700177308 */ /* 0x000ee40000001000 */
[----:B---3--:R-:W-:Y:S01]  /*e5f0*/  FMUL.FTZ R24, R24, R23 ;  /* 0x0000001718187220 */ /* 0x008fe20000410000 */
[----:B------:R-:W-:-:S04]  /*e600*/  FADD.FTZ R23, -R23, 1 ;  /* 0x3f80000017177421 */ /* 0x000fc80000010100 */
[----:B------:R-:W-:Y:S01]  /*e610*/  FFMA.FTZ R23, R22, R23, 1 ;  /* 0x3f80000016177423 */ /* 0x000fe20000010017 */
[----:B----4-:R-:W-:-:S03]  /*e620*/  FFMA.FTZ R22, R27, R19, R21 ;  /* 0x000000131b167223 */ /* 0x010fc60000010015 */
[----:B------:R-:W-:Y:S01]  /*e630*/  FMUL.FTZ R24, R24, R23 ;  /* 0x0000001718187220 */ /* 0x000fe20000410000 */
[----:B------:R-:W-:-:S04]  /*e640*/  FMUL.FTZ R23, R22, -1.4426950216293334961 ;  /* 0xbfb8aa3b16177820 */ /* 0x000fc80000410000 */
[----:B------:R0:W-:Y:S02]  /*e650*/  STL [R1+0x160], R24 ;  /* 0x0001601801007387 */ /* 0x0001e40000100800 */
[----:B------:R-:W1:Y:S02]  /*e660*/  MUFU.EX2 R23, R23 ;  /* 0x0000001700177308 */ /* 0x000e640000000800 */
[----:B-1----:R-:W-:-:S06]  /*e670*/  FADD.FTZ R23, R23, 1 ;  /* 0x3f80000017177421 */ /* 0x002fcc0000010000 */
[----:B------:R-:W0:Y:S02]  /*e680*/  MUFU.RCP R23, R23 ;  /* 0x0000001700177308 */ /* 0x000e240000001000 */
[----:B0-----:R-:W-:Y:S01]  /*e690*/  FMUL.FTZ R24, R25, R23 ;  /* 0x0000001719187220 */ /* 0x001fe20000410000 */
[----:B------:R-:W-:-:S04]  /*e6a0*/  FADD.FTZ R23, -R23, 1 ;  /* 0x3f80000017177421 */ /* 0x000fc80000010100 */
[----:B------:R-:W-:-:S04]  /*e6b0*/  FFMA.FTZ R23, R22, R23, 1 ;  /* 0x3f80000016177423 */ /* 0x000fc80000010017 */
[----:B------:R-:W-:-:S05]  /*e6c0*/  FMUL.FTZ R22, R24, R23 ;  /* 0x0000001718167220 */ /* 0x000fca0000410000 */
[----:B------:R3:W-:Y:S02]  /*e6d0*/  STL [R1+0x164], R22 ;  /* 0x0001641601007387 */ /* 0x0007e40000100800 */
.L_x_2335:
[----:B------:R-:W-:Y:S01]  /*e6e0*/  LOP3.LUT P2, RZ, R3, 0x20000, RZ, 0xc0, !PT ;  /* 0x0002000003ff7812 */ /* 0x000fe2000784c0ff */
[----:B------:R-:W-:-:S12]  /*e6f0*/  BSSY B0, `(.L_x_2336) ;  /* 0x000001b000007945 */ /* 0x000fd80003800000 */
[----:B------:R-:W-:Y:S05]  /*e700*/  @P2 BRA `(.L_x_2337) ;  /* 0x0000000000642947 */ /* 0x000fea0003800000 */
[----:B------:R-:W4:Y:S01]  /*e710*/  LDL.LU R27, [R1+0xac] ;  /* 0x0000ac00011b7983 */ /* 0x000f220000300800 */
[----:B0123--:R-:W-:Y:S01]  /*e720*/  MOV R22, UR5 ;  /* 0x0000000500167c02 */ /* 0x00ffe20008000f00 */
[----:B------:R-:W-:Y:S02]  /*e730*/  ULDC.64 UR16, c[0x0][0x288] ;  /* 0x0000a20000107ab9 */ /* 0x000fe40000000a00 */
[----:B-----5:R-:W2:Y:S04]  /*e740*/  LDL.LU R25, [R1+0x160] ;  /* 0x0001600001197983 */ /* 0x020ea80000300800 */
[----:B------:R-:W3:Y:S04]  /*e750*/  LDL.LU R24, [R1+0xb8] ;  /* 0x0000b80001187983 */ /* 0x000ee80000300800 */
[----:B------:R-:W3:Y:S01]  /*e760*/  LDL.LU R23, [R1+0x164] ;  /* 0x0001640001177983 */ /* 0x000ee20000300800 */
[----:B----4-:R-:W-:-:S04]  /*e770*/  FFMA.FTZ R22, R27, R22, UR6 ;  /* 0x000000061b167e23 */ /* 0x010fc80008010016 */
[----:B--2---:R-:W-:Y:S01]  /*e780*/  FFMA.FTZ R27, R18, R25, -R22 ;  /* 0x00000019121b7223 */ /* 0x004fe20000010816 */
[----:B------:R-:W-:Y:S02]  /*e790*/  MOV R22, UR5 ;  /* 0x0000000500167c02 */ /* 0x000fe40008000f00 */
[----:B------:R-:W-:-:S03]  /*e7a0*/  MOV R25, R7 ;  /* 0x0000000700197202 */ /* 0x000fc60000000f00 */
[----:B---3--:R-:W-:Y:S01]  /*e7b0*/  FFMA.FTZ R22, R24, R22, UR6 ;  /* 0x0000000618167e23 */ /* 0x008fe20008010016 */
[----:B------:R-:W-:-:S03]  /*e7c0*/  MOV R24, R4 ;  /* 0x0000000400187202 */ /* 0x000fc60000000f00 */
[----:B------:R-:W-:Y:S01]  /*e7d0*/  FFMA.FTZ R28, R19, R23, -R22 ;  /* 0x00000017131c7223 */ /* 0x000fe20000010816 */
[----:B------:R-:W-:-:S04]  /*e7e0*/  IADD3 R23, R2, 0x90, RZ ;  /* 0x0000009002177810 */ /* 0x000fc80007ffe0ff */
[----:B------:R-:W-:Y:S01]  /*e7f0*/  SHF.R.S32.HI R22, RZ, 0x1f, R23 ;  /* 0x0000001fff167819 */ /* 0x000fe20000011417 */
[----:B------:R-:W-:-:S04]  /*e800*/  IMAD.WIDE.U32 R24, R23, UR16, R24 ;  /* 0x0000001017187c25 */ /* 0x000fc8000f8e0018 */
[----:B------:R-:W-:-:S04]  /*e810*/  IMAD R22, R22, UR16, RZ ;  /* 0x0000001016167c24 */ /* 0x000fc8000f8e02ff */
        /* <DEDUP_REMOVED lines=8> */
.L_x_2337:
[----:B------:R-:W-:Y:S05]  /*e8a0*/  BSYNC B0 ;  /* 0x0000000000007941 */ /* 0x000fea0003800000 */
.L_x_2336:
[----:B------:R-:W-:Y:S05]  /*e8b0*/  @!P5 BRA `(.L_x_2338) ;  /* 0x000000000060d947 */ /* 0x000fea0003800000 */
[----:B01234-:R-:W2:Y:S04]  /*e8c0*/  LDL R22, [R1+0xbc] ;  /* 0x0000bc0001167983 */ /* 0x01fea80000100800 */
        /* <DEDUP_REMOVED lines=23> */
.L_x_2338:
[----:B------:R-:W-:Y:S01]  /*ea40*/  LOP3.LUT P2, RZ, R3, 0x40000, RZ, 0xc0, !PT ;  /* 0x0004000003ff7812 */ /* 0x000fe2000784c0ff */
[----:B------:R-:W-:-:S12]  /*ea50*/  BSSY B0, `(.L_x_2339) ;  /* 0x000001b000007945 */ /* 0x000fd80003800000 */
[----:B------:R-:W-:Y:S05]  /*ea60*/  @P2 BRA `(.L_x_2340) ;  /* 0x0000000000642947 */ /* 0x000fea0003800000 */
[----:B01234-:R-:W2:Y:S01]  /*ea70*/  LDL.LU R22, [R1+0xbc] ;  /* 0x0000bc0001167983 */ /* 0x01fea20000300800 */
[----:B------:R-:W-:Y:S01]  /*ea80*/  MOV R27, UR5 ;  /* 0x00000005001b7c02 */ /* 0x000fe20008000f00 */
[----:B------:R-:W-:Y:S02]  /*ea90*/  ULDC.64 UR16, c[0x0][0x288] ;  /* 0x0000a20000107ab9 */ /* 0x000fe40000000a00 */
[----:B------:R-:W3:Y:S04]  /*eaa0*/  LDL.LU R31, [R1+0x158] ;  /* 0x00015800011f7983 */ /* 0x000ee80000300800 */
[----:B------:R-:W4:Y:S04]  /*eab0*/  LDL.LU R30, [R1+0xe8] ;  /* 0x0000e800011e7983 */ /* 0x000f280000300800 */
[----:B------:R-:W4:Y:S01]  /*eac0*/  LDL.LU R28, [R1+0x15c] ;  /* 0x00015c00011c7983 */ /* 0x000f220000300800 */
[----:B-----5:R-:W-:-:S02]  /*ead0*/  IADD3 R25, R2, 0xa0, RZ ;  /* 0x000000a002197810 */ /* 0x020fc40007ffe0ff */
[----:B------:R-:W-:Y:S01]  /*eae0*/  MOV R23, R7 ;  /* 0x0000000700177202 */ /* 0x000fe20000000f00 */
[----:B--2---:R-:W-:Y:S01]  /*eaf0*/  FFMA.FTZ R27, R22, R27, UR6 ;  /* 0x00000006161b7e23 */ /* 0x004fe2000801001b */
[----:B------:R-:W-:-:S05]  /*eb00*/  SHF.R.S32.HI R22, RZ, 0x1f, R25 ;  /* 0x0000001fff167819 */ /* 0x000fca0000011419 */
[----:B------:R-:W-:-:S04]  /*eb10*/  IMAD R22, R22, UR16, RZ ;  /* 0x0000001016167c24 */ /* 0x000fc8000f8e02ff */
[----:B------:R-:W-:Y:S01]  /*eb20*/  IMAD R24, R25, UR17, R22 ;  /* 0x0000001119187c24 */ /* 0x000fe2000f8e0216 */
[----:B------:R-:W-:-:S05]  /*eb30*/  MOV R22, R4 ;  /* 0x0000000400167202 */ /* 0x000fca0000000f00 */
[----:B------:R-:W-:Y:S01]  /*eb40*/  IMAD.WIDE.U32 R22, R25, UR16, R22 ;  /* 0x0000001019167c25 */ /* 0x000fe2000f8e0016 */
[----:B------:R-:W-:-:S04]  /*eb50*/  ULDC.64 UR16, c[0x0][0x210] ;  /* 0x0000840000107ab9 */ /* 0x000fc80000000a00 */
[----:B------:R-:W-:Y:S02]  /*eb60*/  IADD3 R23, R23, R24, RZ ;  /* 0x0000001817177210 */ /* 0x000fe40007ffe0ff */
[----:B------:R-:W-:-:S04]  /*eb70*/  LEA R24, P2, R22, UR16, 0x2 ;  /* 0x0000001016187c11 */ /* 0x000fc8000f8410ff */
[----:B------:R-:W-:Y:S01]  /*eb80*/  LEA.HI.X R25, R22, UR17, R23, 0x2, P2 ;  /* 0x0000001116197c11 */ /* 0x000fe200090f1417 */
[----:B---3--:R-:W-:Y:S01]  /*eb90*/  FFMA.FTZ R22, R18, R31, -R27 ;  /* 0x0000001f12167223 */ /* 0x008fe2000001081b */
[----:B------:R-:W-:-:S03]  /*eba0*/  MOV R23, UR5 ;  /* 0x0000000500177c02 */ /* 0x000fc60008000f00 */
[----:B------:R-:W-:Y:S02]  /*ebb0*/  FMUL.FTZ R22, R22, UR25 ;  /* 0x0000001916167c20 */ /* 0x000fe40008410000 */
[----:B----4-:R-:W-:-:S04]  /*ebc0*/  FFMA.FTZ R23, R30, R23, UR6 ;  /* 0x000000061e177e23 */ /* 0x010fc80008010017 */
[----:B------:R-:W-:-:S04]  /*ebd0*/  FFMA.FTZ R23, R19, R28, -R23 ;  /* 0x0000001c13177223 */ /* 0x000fc80000010817 */
[----:B------:R-:W-:-:S05]  /*ebe0*/  FMUL.FTZ R23, R23, UR25 ;  /* 0x0000001917177c20 */ /* 0x000fca0008410000 */
[----:B------:R0:W-:Y:S02]  /*ebf0*/  STG.E.64 desc[UR22][R24.64], R22 ;  /* 0x0000001618007986 */ /* 0x0001e4000c101b16 */
.L_x_2340:
[----:B------:R-:W-:Y:S05]  /*ec00*/  BSYNC B0 ;  /* 0x0000000000007941 */ /* 0x000fea0003800000 */
.L_x_2339:
[----:B------:R-:W-:Y:S05]  /*ec10*/  @!P5 BRA `(.L_x_2341) ;  /* 0x000000000060d947 */ /* 0x000fea0003800000 */
[----:B01234-:R-:W2:Y:S04]  /*ec20*/  LDL R22, [R1+0xec] ;  /* 0x0000ec0001167983 */ /* 0x01fea80000100800 */
[----:B------:R-:W3:Y:S04]  /*ec30*/  LDL R23, [R1+0x100] ;  /* 0x0001000001177983 */ /* 0x000ee80000100800 */
[----:B------:R-:W4:Y:S04]  /*ec40*/  LDL.LU R28, [R1+0x150] ;  /* 0x00015000011c7983 */ /* 0x000f280000300800 */
[----:B------:R-:W4:Y:S01]  /*ec50*/  LDL.LU R27, [R1+0x154] ;  /* 0x00015400011b7983 */ /* 0x000f220000300800 */
[----:B--2---:R-:W-:Y:S01]  /*ec60*/  FFMA.FTZ R24, R22, R19, R21 ;  /* 0x0000001316187223 */ /* 0x004fe20000010015 */
[----:B---3-5:R-:W-:-:S03]  /*ec70*/  FFMA.FTZ R25, R23, R18, R20 ;  /* 0x0000001217197223 */ /* 0x028fc60000010014 */
[----:B------:R-:W-:Y:S01]  /*ec80*/  FMUL.FTZ R22, R24, -1.4426950216293334961 ;  /* 0xbfb8aa3b18167820 */ /* 0x000fe20000410000 */
[----:B------:R-:W-:-:S05]  /*ec90*/  FMUL.FTZ R23, R25, -1.4426950216293334961 ;  /* 0xbfb8aa3b19177820 */ /* 0x000fca0000410000 */
[----:B------:R-:W0:Y:S08]  /*eca0*/  MUFU.EX2 R22, R22 ;  /* 0x0000001600167308 */ /* 0x000e300000000800 */
[----:B------:R-:W1:Y:S01]  /*ecb0*/  MUFU.EX2 R23, R23 ;  /* 0x0000001700177308 */ /* 0x000e620000000800 */
[----:B0-----:R-:W-:Y:S01]  /*ecc0*/  FADD.FTZ R22, R22, 1 ;  /* 0x3f80000016167421 */ /* 0x001fe20000010000 */
[----:B-1----:R-:W-:-:S06]  /*ecd0*/  FADD.FTZ R23, R23, 1 ;  /* 0x3f80000017177421 */ /* 0x002fcc0000010000 */
[----:B------:R-:W4:Y:S08]  /*ece0*/  MUFU.RCP R22, R22 ;  /* 0x0000001600167308 */ /* 0x000f300000001000 */
[----:B------:R-:W0:Y:S01]  /*ecf0*/  MUFU.RCP R23, R23 ;  /* 0x0000001700177308 */ /* 0x000e220000001000 */
[----:B----4-:R-:W-:Y:S01]  /*ed00*/  FMUL.FTZ R27, R27, R22 ;  /* 0x000000161b1b7220 */ /* 0x010fe20000410000 */
[----:B------:R-:W-:Y:S01]  /*ed10*/  FADD.FTZ R22, -R22, 1 ;  /* 0x3f80000016167421 */ /* 0x000fe20000010100 */
[----:B0-----:R-:W-:Y:S01]  /*ed20*/  FMUL.FTZ R28, R28, R23 ;  /* 0x000000171c1c7220 */ /* 0x001fe20000410000 */
[----:B------:R-:W-:-:S02]  /*ed30*/  FADD.FTZ R23, -R23, 1 ;  /* 0x3f80000017177421 */ /* 0x000fc40000010100 */
[----:B------:R-:W-:Y:S02]  /*ed40*/  FFMA.FTZ R22, R24, R22, 1 ;  /* 0x3f80000018167423 */ /* 0x000fe40000010016 */
[----:B------:R-:W-:Y:S02]  /*ed50*/  FFMA.FTZ R23, R25, R23, 1 ;  /* 0x3f80000019177423 */ /* 0x000fe40000010017 */
[----:B------:R-:W-:Y:S02]  /*ed60*/  FMUL.FTZ R22, R27, R22 ;  /* 0x000000161b167220 */ /* 0x000fe40000410000 */
[----:B------:R-:W-:-:S03]  /*ed70*/  FMUL.FTZ R23, R28, R23 ;  /* 0x000000171c177220 */ /* 0x000fc60000410000 */
[----:B------:R0:W-:Y:S04]  /*ed80*/  STL [R1+0x154], R22 ;  /* 0x0001541601007387 */ /* 0x0001e80000100800 */
[----:B------:R0:W-:Y:S02]  /*ed90*/  STL [R1+0x150], R23 ;  /* 0x0001501701007387 */ /* 0x0001e40000100800 */
.L_x_2341:
[----:B------:R-:W-:Y:S01]  /*eda0*/  LOP3.LUT P2, RZ, R3, 0x80000, RZ, 0xc0, !PT ;  /* 0x0008000003ff7812 */ /* 0x000fe2000784c0ff */
[----:B------:R-:W-:-:S12]  /*edb0*/  BSSY B0, `(.L_x_2342) ;  /* 0x000001b000007945 */ /* 0x000fd80003800000 */
[----:B------:R-:W-:Y:S05]  /*edc0*/  @P2 BRA `(.L_x_2343) ;  /* 0x0000000000642947 */ /* 0x000fea0003800000 */
[----:B------:R-:W3:Y:S01]  /*edd0*/  LDL.LU R31, [R1+0x100] ;  /* 0x00010000011f7983 */ /* 0x000ee20000300800 */
[----:B012-45:R-:W-:Y:S01]  /*ede0*/  IADD3 R25, R2, 0xb0, RZ ;  /* 0x000000b002197810 */ /* 0x037fe20007ffe0ff */
[----:B------:R-:W-:Y:S02]  /*edf0*/  ULDC.64 UR16, c[0x0][0x288] ;  /* 0x0000a20000107ab9 */ /* 0x000fe40000000a00 */
[----:B------:R-:W2:Y:S04]  /*ee00*/  LDL.LU R30, [R1+0xec] ;  /* 0x0000ec00011e7983 */ /* 0x000ea80000300800 */
[----:B------:R-:W4:Y:S04]  /*ee10*/  LDL.LU R28, [R1+0x150] ;  /* 0x00015000011c7983 */ /* 0x000f280000300800 */
[----:B------:R-:W4:Y:S01]  /*ee20*/  LDL.LU R27, [R1+0x154] ;  /* 0x00015400011b7983 */ /* 0x000f220000300800 */
[----:B---3--:R-:W-:-:S02]  /*ee30*/  SHF.R.S32.HI R22, RZ, 0x1f, R25 ;  /* 0x0000001fff167819 */ /* 0x008fc40000011419 */
[----:B------:R-:W-:-:S03]  /*ee40*/  MOV R23, R7 ;  /* 0x0000000700177202 */ /* 0x000fc60000000f00 */
[----:B------:R-:W-:-:S04]  /*ee50*/  IMAD R22, R22, UR16, RZ ;  /* 0x0000001016167c24 */ /* 0x000fc8000f8e02ff */
[----:B------:R-:W-:Y:S01]  /*ee60*/  IMAD R24, R25, UR17, R22 ;  /* 0x0000001119187c24 */ /* 0x000fe2000f8e0216 */
[----:B------:R-:W-:-:S05]  /*ee70*/  MOV R22, R4 ;  /* 0x0000000400167202 */ /* 0x000fca0000000f00 */
        /* <DEDUP_REMOVED lines=8> */
[----:B--2---:R-:W-:Y:S02]  /*ef00*/  FFMA.FTZ R22, R30, R22, UR6 ;  /* 0x000000061e167e23 */ /* 0x004fe40008010016 */
[----:B----4-:R-:W-:Y:S02]  /*ef10*/  FFMA.FTZ R23, R18, R28, -R23 ;  /* 0x0000001c12177223 */ /* 0x010fe40000010817 */
[----:B------:R-:W-:Y:S02]  /*ef20*/  FFMA.FTZ R27, R19, R27, -R22 ;  /* 0x0000001b131b7223 */ /* 0x000fe40000010816 */
[----:B------:R-:W-:Y:S02]  /*ef30*/  FMUL.FTZ R22, R23, UR25 ;  /* 0x0000001917167c20 */ /* 0x000fe40008410000 */
[----:B------:R-:W-:-:S05]  /*ef40*/  FMUL.FTZ R23, R27, UR25 ;  /* 0x000000191b177c20 */ /* 0x000fca0008410000 */
[----:B------:R0:W-:Y:S02]  /*ef50*/  STG.E.64 desc[UR22][R24.64], R22 ;  /* 0x0000001618007986 */ /* 0x0001e4000c101b16 */
.L_x_2343:
[----:B------:R-:W-:Y:S05]  /*ef60*/  BSYNC B0 ;  /* 0x0000000000007941 */ /* 0x000fea0003800000 */
.L_x_2342:
        /* <DEDUP_REMOVED lines=25> */
.L_x_2344:
        /* <DEDUP_REMOVED lines=28> */
.L_x_2346:
[----:B------:R-:W-:Y:S05]  /*f2c0*/  BSYNC B0 ;  /* 0x0000000000007941 */ /* 0x000fea0003800000 */
.L_x_2345:
[----:B------:R0:W5:Y:S04]  /*f2d0*/  LDL R31, [R1+0x110] ;  /* 0x00011000011f7983 */ /* 0x0001680000100800 */
[----:B------:R0:W5:Y:S01]  /*f2e0*/  LDL R30, [R1+0x10c] ;  /* 0x00010c00011e7983 */ /* 0x0001620000100800 */
[----:B------:R-:W-:-:S13]  /*f2f0*/  ISETP.NE.AND P3, PT, RZ, UR24, PT ;  /* 0x00000018ff007c0c */ /* 0x000fda000bf65270 */
[----:B0-----:R-:W-:Y:S05]  /*f300*/  @!P3 BRA `(.L_x_2347) ;  /* 0x000000000048b947 */ /* 0x001fea0003800000 */
[----:B-12345:R-:W-:Y:S01]  /*f310*/  FFMA.FTZ R22, R31, R18, R20 ;  /* 0x000000121f167223 */ /* 0x03efe20000010014 */
        /* <DEDUP_REMOVED lines=17> */
.L_x_2347:
[----:B------:R-:W-:Y:S01]  /*f430*/  LOP3.LUT P2, RZ, R3, 0x200000, RZ, 0xc0, !PT ;  /* 0x0020000003ff7812 */ /* 0x000fe2000784c0ff */
[----:B------:R-:W-:-:S12]  /*f440*/  BSSY B0, `(.L_x_2348) ;  /* 0x0000017000007945 */ /* 0x000fd80003800000 */
[----:B------:R-:W-:Y:S05]  /*f450*/  @P2 BRA `(.L_x_2349) ;  /* 0x0000000000542947 */ /* 0x000fea0003800000 */
[----:B-12-4-:R-:W-:Y:S01]  /*f460*/  IADD3 R24, R2, 0xd0, RZ ;  /* 0x000000d002187810 */ /* 0x016fe20007ffe0ff */
[----:B------:R-:W-:Y:S01]  /*f470*/  ULDC.64 UR16, c[0x0][0x288] ;  /* 0x0000a20000107ab9 */ /* 0x000fe20000000a00 */
[----:B---3--:R-:W-:Y:S02]  /*f480*/  MOV R22, R4 ;  /* 0x0000000400167202 */ /* 0x008fe40000000f00 */
[----:B-----5:R-:W-:Y:S02]  /*f490*/  SHF.R.S32.HI R25, RZ, 0x1f, R24 ;  /* 0x0000001fff197819 */ /* 0x020fe40000011418 */
        /* <DEDUP_REMOVED lines=16> */
[----:B------:R0:W-:Y:S02]  /*f5a0*/  STG.E.64 desc[UR22][R24.64], R22 ;  /* 0x0000001618007986 */ /* 0x0001e4000c101b16 */
.L_x_2349:
[----:B------:R-:W-:Y:S05]  /*f5b0*/  BSYNC B0 ;  /* 0x0000000000007941 */ /* 0x000fea0003800000 */
.L_x_2348:
[----:B------:R-:W-:Y:S05]  /*f5c0*/  @!P3 BRA `(.L_x_2350) ;  /* 0x000000000050b947 */ /* 0x000fea0003800000 */
[----:B01234-:R-:W2:Y:S04]  /*f5d0*/  LDL R22, [R1+0x118] ;  /* 0x0001180001167983 */ /* 0x01fea80000100800 */
[----:B------:R-:W3:Y:S01]  /*f5e0*/  LDL R23, [R1+0x114] ;  /* 0x0001140001177983 */ /* 0x000ee20000100800 */
[----:B--2---:R-:W-:Y:S01]  /*f5f0*/  FFMA.FTZ R22, R22, R18, R20 ;  /* 0x0000001216167223 */ /* 0x004fe20000010014 */
[----:B---3--:R-:W-:-:S03]  /*f600*/  FFMA.FTZ R23, R23, R19, R21 ;  /* 0x0000001317177223 */ /* 0x008fc60000010015 */
[----:B------:R-:W-:Y:S01]  /*f610*/  FMUL.FTZ R24, R22, -1.4426950216293334961 ;  /* 0xbfb8aa3b16187820 */ /* 0x000fe20000410000 */
[----:B-----5:R-:W-:-:S05]  /*f620*/  FMUL.FTZ R25, R23, -1.4426950216293334961 ;  /* 0xbfb8aa3b17197820 */ /* 0x020fca0000410000 */
        /* <DEDUP_REMOVED lines=14> */
.L_x_2350:
[----:B------:R-:W-:Y:S01]  /*f710*/  LOP3.LUT P2, RZ, R3, 0x2000000, RZ, 0xc0, !PT ;  /* 0x0200000003ff7812 */ /* 0x000fe2000784c0ff */
[----:B------:R-:W-:-:S12]  /*f720*/  BSSY B0, `(.L_x_2351) ;  /* 0x0000019000007945 */ /* 0x000fd80003800000 */
[----:B------:R-:W-:Y:S05]  /*f730*/  @P2 BRA `(.L_x_2352) ;  /* 0x00000000005c2947 */ /* 0x000fea0003800000 */
[----:B------:R-:W3:Y:S01]  /*f740*/  LDL.LU R28, [R1+0x118] ;  /* 0x00011800011c7983 */ /* 0x000ee20000300800 */
[----:B012-4-:R-:W-:Y:S01]  /*f750*/  IADD3 R24, R2, 0xe0, RZ ;  /* 0x000000e002187810 */ /* 0x017fe20007ffe0ff */
[----:B------:R-:W-:Y:S02]  /*f760*/  ULDC.64 UR16, c[0x0][0x288] ;  /* 0x0000a20000107ab9 */ /* 0x000fe40000000a00 */
[----:B------:R-:W2:Y:S01]  /*f770*/  LDL.LU R27, [R1+0x114] ;  /* 0x00011400011b7983 */ /* 0x000ea20000300800 */
[----:B-----5:R-:W-:Y:S02]  /*f780*/  SHF.R.S32.HI R25, RZ, 0x1f, R24 ;  /* 0x0000001fff197819 */ /* 0x020fe40000011418 */
[----:B---3--:R-:W-:Y:S02]  /*f790*/  MOV R22, R4 ;  /* 0x0000000400167202 */ /* 0x008fe40000000f00 */
[----:B------:R-:W-:Y:S01]  /*f7a0*/  MOV R23, R7 ;  /* 0x0000000700177202 */ /* 0x000fe20000000f00 */
[----:B------:R-:W-:-:S02]  /*f7b0*/  IMAD R25, R25, UR16, RZ ;  /* 0x0000001019197c24 */ /* 0x000fc4000f8e02ff */
        /* <DEDUP_REMOVED lines=9> */
[----:B--2---:R-:W-:Y:S02]  /*f850*/  FFMA.FTZ R22, R27, R22, UR6 ;  /* 0x000000061b167e23 */ /* 0x004fe40008010016 */
[----:B------:R-:W-:Y:S02]  /*f860*/  FFMA.FTZ R23, R18, R40, -R23 ;  /* 0x0000002812177223 */ /* 0x000fe40000010817 */
[----:B------:R-:W-:Y:S02]  /*f870*/  FFMA.FTZ R41, R19, R41, -R22 ;  /* 0x0000002913297223 */ /* 0x000fe40000010816 */
[----:B------:R-:W-:Y:S02]  /*f880*/  FMUL.FTZ R22, R23, UR25 ;  /* 0x0000001917167c20 */ /* 0x000fe40008410000 */
[----:B------:R-:W-:-:S05]  /*f890*/  FMUL.FTZ R23, R41, UR25 ;  /* 0x0000001929177c20 */ /* 0x000fca0008410000 */
[----:B------:R0:W-:Y:S02]  /*f8a0*/  STG.E.64 desc[UR22][R24.64], R22 ;  /* 0x0000001618007986 */ /* 0x0001e4000c101b16 */
.L_x_2352:
[----:B------:R-:W-:Y:S05]  /*f8b0*/  BSYNC B0 ;  /* 0x0000000000007941 */ /* 0x000fea0003800000 */
.L_x_2351:
        /* <DEDUP_REMOVED lines=21> */
.L_x_2353:
        /* <DEDUP_REMOVED lines=26> */
.L_x_2355:
[----:B------:R-:W-:Y:S05]  /*fbb0*/  BSYNC B0 ;  /* 0x0000000000007941 */ /* 0x000fea0003800000 */
.L_x_2354:
        /* <DEDUP_REMOVED lines=21> */
.L_x_2356:
        /* <DEDUP_REMOVED lines=26> */
.L_x_2358:
[----:B------:R-:W-:Y:S05]  /*feb0*/  BSYNC B0 ;  /* 0x0000000000007941 */ /* 0x000fea0003800000 */
.L_x_2357:
[----:B-----5:R0:W5:Y:S04]  /*fec0*/  LDL R31, [R1+0x124] ;  /* 0x00012400011f7983 */ /* 0x0201680000100800 */
        /* <DEDUP_REMOVED lines=21> */
.L_x_2359:
[----:B------:R-:W-:Y:S01]  /*10020*/  LOP3.LUT P2, RZ, R3, 0x400000, RZ, 0xc0, !PT ;  /* 0x0040000003ff7812 */ /* 0x000fe2000784c0ff */
[----:B------:R-:W-:-:S12]  /*10030*/  BSSY B0, `(.L_x_2360) ;  /* 0x0000017000007945 */ /* 0x000fd80003800000 */
[----:B------:R-:W-:Y:S05]  /*10040*/  @P2 BRA `(.L_x_2361) ;  /* 0x0000000000542947 */ /* 0x000fea0003800000 */
[----:B-12-4-:R-:W-:Y:S01]  /*10050*/  IADD3 R24, R2, 0x110, RZ ;  /* 0x0000011002187810 */ /* 0x016fe20007ffe0ff */
[----:B------:R-:W-:Y:S01]  /*10060*/  ULDC.64 UR16, c[0x0][0x288] ;  /* 0x0000a20000107ab9 */ /* 0x000fe20000000a00 */
[----:B---3--:R-:W-:Y:S02]  /*10070*/  MOV R22, R4 ;  /* 0x0000000400167202 */ /* 0x008fe40000000f00 */
        /* <DEDUP_REMOVED lines=11> */
[----:B-----5:R-:W-:Y:S02]  /*10130*/  FFMA.FTZ R23, R31, R23, UR6 ;  /* 0x000000061f177e23 */ /* 0x020fe40008010017 */
[----:B------:R-:W-:Y:S02]  /*10140*/  FFMA.FTZ R22, R30, R22, UR6 ;  /* 0x000000061e167e23 */ /* 0x000fe40008010016 */
[----:B------:R-:W-:Y:S02]  /*10150*/  FFMA.FTZ R23, R18, R34, -R23 ;  /* 0x0000002212177223 */ /* 0x000fe40000010817 */
[----:B------:R-:W-:Y:S02]  /*10160*/  FFMA.FTZ R35, R19, R35, -R22 ;  /* 0x0000002313237223 */ /* 0x000fe40000010816 */
[----:B------:R-:W-:Y:S02]  /*10170*/  FMUL.FTZ R22, R23, UR25 ;  /* 0x0000001917167c20 */ /* 0x000fe40008410000 */
[----:B------:R-:W-:-:S05]  /*10180*/  FMUL.FTZ R23, R35, UR25 ;  /* 0x0000001923177c20 */ /* 0x000fca0008410000 */
[----:B------:R0:W-:Y:S02]  /*10190*/  STG.E.64 desc[UR22][R24.64], R22 ;  /* 0x0000001618007986 */ /* 0x0001e4000c101b16 */
.L_x_2361:
[----:B------:R-:W-:Y:S05]  /*101a0*/  BSYNC B0 ;  /* 0x0000000000007941 */ /* 0x000fea0003800000 */
.L_x_2360:
[----:B------:R-:W-:Y:S05]  /*101b0*/  @!P3 BRA `(.L_x_2362) ;  /* 0x000000000050b947 */ /* 0x000fea0003800000 */
[----:B01234-:R-:W2:Y:S04]  /*101c0*/  LDL R22, [R1+0x12c] ;  /* 0x00012c0001167983 */ /* 0x01fea80000100800 */
[----:B------:R-:W3:Y:S01]  /*101d0*/  LDL R23, [R1+0x128] ;  /* 0x0001280001177983 */ /* 0x000ee20000100800 */
[----:B--2---:R-:W-:Y:S01]  /*101e0*/  FFMA.FTZ R22, R22, R18, R20 ;  /* 0x0000001216167223 */ /* 0x004fe20000010014 */
[----:B---3--:R-:W-:-:S03]  /*101f0*/  FFMA.FTZ R23, R23, R19, R21 ;  /* 0x0000001317177223 */ /* 0x008fc60000010015 */
        /* <DEDUP_REMOVED lines=16> */
.L_x_2362:
[----:B------:R-:W-:Y:S01]  /*10300*/  LOP3.LUT P2, RZ, R3, 0x10000, RZ, 0xc0, !PT ;  /* 0x0001000003ff7812 */ /* 0x000fe2000784c0ff */
[----:B------:R-:W-:-:S12]  /*10310*/  BSSY B0, `(.L_x_2363) ;  /* 0x0000019000007945 */ /* 0x000fd80003800000 */
[----:B------:R-:W-:Y:S05]  /*10320*/  @P2 BRA `(.L_x_2364) ;  /* 0x00000000005c2947 */ /* 0x000fea0003800000 */
[----:B------:R-:W3:Y:S01]  /*10330*/  LDL.LU R28, [R1+0x12c] ;  /* 0x00012c00011c7983 */ /* 0x000ee20000300800 */
[----:B012-4-:R-:W-:Y:S01]  /*10340*/  IADD3 R24, R2, 0x120, RZ ;  /* 0x0000012002187810 */ /* 0x017fe20007ffe0ff */
[----:B------:R-:W-:Y:S02]  /*10350*/  ULDC.64 UR16, c[0x0][0x288] ;  /* 0x0000a20000107ab9 */ /* 0x000fe40000000a00 */
[----:B------:R-:W2:Y:S01]  /*10360*/  LDL.LU R27, [R1+0x128] ;  /* 0x00012800011b7983 */ /* 0x000ea20000300800 */
[----:B------:R-:W-:Y:S02]  /*10370*/  SHF.R.S32.HI R25, RZ, 0x1f, R24 ;  /* 0x0000001fff197819 */ /* 0x000fe40000011418 */
        /* <DEDUP_REMOVED lines=18> */
.L_x_2364:
[----:B------:R-:W-:Y:S05]  /*104a0*/  BSYNC B0 ;  /* 0x0000000000007941 */ /* 0x000fea0003800000 */
.L_x_2363:
        /* <DEDUP_REMOVED lines=21> */
.L_x_2365:
[----:B------:R-:W-:Y:S01]  /*10600*/  LOP3.LUT P2, RZ, R3, 0x8000, RZ, 0xc0, !PT ;  /* 0x0000800003ff7812 */ /* 0x000fe2000784c0ff */
[----:B------:R-:W-:-:S12]  /*10610*/  BSSY B0, `(.L_x_2366) ;  /* 0x0000019000007945 */ /* 0x000fd80003800000 */
[----:B------:R-:W-:Y:S05]  /*10620*/  @P2 BRA `(.L_x_2367) ;  /* 0x00000000005c2947 */ /* 0x000fea0003800000 */
[----:B01234-:R-:W2:Y:S01]  /*10630*/  LDL.LU R22, [R1+0xd0] ;  /* 0x0000d00001167983 */ /* 0x01fea20000300800 */
[----:B------:R-:W-:Y:S01]  /*10640*/  IADD3 R24, R2, 0x130, RZ ;  /* 0x0000013002187810 */ /* 0x000fe20007ffe0ff */
[----:B------:R-:W-:Y:S02]  /*10650*/  ULDC.64 UR16, c[0x0][0x288] ;  /* 0x0000a20000107ab9 */ /* 0x000fe40000000a00 */
[----:B-----5:R-:W3:Y:S01]  /*10660*/  LDL.LU R30, [R1+0xdc] ;  /* 0x0000dc00011e7983 */ /* 0x020ee20000300800 */
[----:B------:R-:W-:Y:S02]  /*10670*/  MOV R28, UR5 ;  /* 0x00000005001c7c02 */ /* 0x000fe40008000f00 */
[----:B------:R-:W-:Y:S02]  /*10680*/  SHF.R.S32.HI R27, RZ, 0x1f, R24 ;  /* 0x0000001fff1b7819 */ /* 0x000fe40000011418 */
[----:B------:R-:W-:Y:S02]  /*10690*/  MOV R23, R7 ;  /* 0x0000000700177202 */ /* 0x000fe40000000f00 */
[----:B------:R-:W-:Y:S01]  /*106a0*/  MOV R25, UR5 ;  /* 0x0000000500197c02 */ /* 0x000fe20008000f00 */
[----:B------:R-:W-:-:S04]  /*106b0*/  IMAD R27, R27, UR16, RZ ;  /* 0x000000101b1b7c24 */ /* 0x000fc8000f8e02ff */
[----:B------:R-:W-:Y:S02]  /*106c0*/  IMAD R27, R24, UR17, R27 ;  /* 0x00000011181b7c24 */ /* 0x000fe4000f8e021b */
[----:B--2---:R-:W-:Y:S01]  /*106d0*/  FFMA.FTZ R28, R22, R28, UR6 ;  /* 0x00000006161c7e23 */ /* 0x004fe2000801001c */
[----:B------:R-:W-:Y:S01]  /*106e0*/  MOV R22, R4 ;  /* 0x0000000400167202 */ /* 0x000fe20000000f00 */
[----:B---3--:R-:W-:-:S04]  /*106f0*/  FFMA.FTZ R25, R30, R25, UR6 ;  /* 0x000000061e197e23 */ /* 0x008fc80008010019 */
[----:B------:R-:W-:Y:S01]  /*10700*/  IMAD.WIDE.U32 R22, R24, UR16, R22 ;  /* 0x0000001018167c25 */ /* 0x000fe2000f8e0016 */
[----:B------:R-:W-:-:S03]  /*10710*/  ULDC.64 UR16, c[0x0][0x210] ;  /* 0x0000840000107ab9 */ /* 0x000fc60000000a00 */
[----:B------:R-:W-:Y:S01]  /*10720*/  FFMA.FTZ R24, R18, R8, -R28 ;  /* 0x0000000812187223 */ /* 0x000fe2000001081c */
[----:B------:R-:W-:Y:S01]  /*10730*/  FFMA.FTZ R25, R19, R9, -R25 ;  /* 0x0000000913197223 */ /* 0x000fe20000010819 */
[----:B------:R-:W-:Y:S02]  /*10740*/  LEA R8, P2, R22, UR16, 0x2 ;  /* 0x0000001016087c11 */ /* 0x000fe4000f8410ff */
[----:B------:R-:W-:Y:S01]  /*10750*/  FMUL.FTZ R24, R24, UR25 ;  /* 0x0000001918187c20 */ /* 0x000fe20008410000 */
[----:B------:R-:W-:Y:S01]  /*10760*/  IADD3 R27, R23, R27, RZ ;  /* 0x0000001b171b7210 */ /* 0x000fe20007ffe0ff */
[----:B------:R-:W-:-:S03]  /*10770*/  FMUL.FTZ R25, R25, UR25 ;  /* 0x0000001919197c20 */ /* 0x000fc60008410000 */
[----:B------:R-:W-:-:S05]  /*10780*/  LEA.HI.X R9, R22, UR17, R27, 0x2, P2 ;  /* 0x0000001116097c11 */ /* 0x000fca00090f141b */
[----:B------:R0:W-:Y:S02]  /*10790*/  STG.E.64 desc[UR22][R8.64], R24 ;  /* 0x0000001808007986 */ /* 0x0001e4000c101b16 */
.L_x_2367:
[----:B------:R-:W-:Y:S05]  /*107a0*/  BSYNC B0 ;  /* 0x0000000000007941 */ /* 0x000fea0003800000 */
.L_x_2366:
[----:B------:R-:W-:Y:S05]  /*107b0*/  @!P3 BRA `(.L_x_2368) ;  /* 0x000000000050b947 */ /* 0x000fea0003800000 */
[----:B0-----:R-:W2:Y:S04]  /*107c0*/  LDL R8, [R1+0xd8] ;  /* 0x0000d80001087983 */ /* 0x001ea80000100800 */
[----:B------:R-:W3:Y:S01]  /*107d0*/  LDL R9, [R1+0xe0] ;  /* 0x0000e00001097983 */ /* 0x000ee20000100800 */
[----:B--2---:R-:W-:Y:S01]  /*107e0*/  FFMA.FTZ R8, R8, R18, R20 ;  /* 0x0000001208087223 */ /* 0x004fe20000010014 */
[----:B---3--:R-:W-:-:S03]  /*107f0*/  FFMA.FTZ R9, R9, R19, R21 ;  /* 0x0000001309097223 */ /* 0x008fc60000010015 */
[----:B-1--4-:R-:W-:Y:S01]  /*10800*/  FMUL.FTZ R22, R8, -1.4426950216293334961 ;  /* 0xbfb8aa3b08167820 */ /* 0x012fe20000410000 */
        /* <DEDUP_REMOVED lines=15> */
.L_x_2368:
[----:B------:R-:W-:Y:S01]  /*10900*/  LOP3.LUT P2, RZ, R3, 0x4000, RZ, 0xc0, !PT ;  /* 0x0000400003ff7812 */ /* 0x000fe2000784c0ff */
[----:B------:R-:W-:-:S12]  /*10910*/  BSSY B0, `(.L_x_2369) ;  /* 0x0000019000007945 */ /* 0x000fd80003800000 */
[----:B------:R-:W-:Y:S05]  /*10920*/  @P2 BRA `(.L_x_2370) ;  /* 0x00000000005c2947 */ /* 0x000fea0003800000 */
[----:B01234-:R-:W2:Y:S01]  /*10930*/  LDL.LU R22, [R1+0xd8] ;  /* 0x0000d80001167983 */ /* 0x01fea20000300800 */
[----:B------:R-:W-:Y:S01]  /*10940*/  IADD3 R8, R2, 0x140, RZ ;  /* 0x0000014002087810 */ /* 0x000fe20007ffe0ff */
[----:B------:R-:W-:Y:S02]  /*10950*/  ULDC.64 UR16, c[0x0][0x288] ;  /* 0x0000a20000107ab9 */ /* 0x000fe40000000a00 */
[----:B------:R-:W3:Y:S01]  /*10960*/  LDL.LU R27, [R1+0xe0] ;  /* 0x0000e000011b7983 */ /* 0x000ee20000300800 */
        /* <DEDUP_REMOVED lines=8> */
[----:B---3--:R-:W-:Y:S02]  /*109f0*/  FFMA.FTZ R9, R27, R9, UR6 ;  /* 0x000000061b097e23 */ /* 0x008fe40008010009 */
[----:B------:R-:W-:Y:S02]  /*10a00*/  FFMA.FTZ R10, R18, R10, -R25 ;  /* 0x0000000a120a7223 */ /* 0x000fe40000010819 */
[----:B------:R-:W-:Y:S01]  /*10a10*/  IMAD.WIDE.U32 R22, R8, UR16, R22 ;  /* 0x0000001008167c25 */ /* 0x000fe2000f8e0016 */
[----:B------:R-:W-:-:S03]  /*10a20*/  ULDC.64 UR16, c[0x0][0x210] ;  /* 0x0000840000107ab9 */ /* 0x000fc60000000a00 */
[----:B------:R-:W-:Y:S01]  /*10a30*/  FFMA.FTZ R11, R19, R11, -R9 ;  /* 0x0000000b130b7223 */ /* 0x000fe20000010809 */
[----:B------:R-:W-:Y:S01]  /*10a40*/  FMUL.FTZ R10, R10, UR25 ;  /* 0x000000190a0a7c20 */ /* 0x000fe20008410000 */
[----:B------:R-:W-:Y:S02]  /*10a50*/  LEA R8, P2, R22, UR16, 0x2 ;  /* 0x0000001016087c11 */ /* 0x000fe4000f8410ff */
[----:B------:R-:W-:Y:S01]  /*10a60*/  FMUL.FTZ R11, R11, UR25 ;  /* 0x000000190b0b7c20 */ /* 0x000fe20008410000 */
[----:B------:R-:W-:-:S04]  /*10a70*/  IADD3 R24, R23, R24, RZ ;  /* 0x0000001817187210 */ /* 0x000fc80007ffe0ff */
[----:B------:R-:W-:-:S05]  /*10a80*/  LEA.HI.X R9, R22, UR17, R24, 0x2, P2 ;  /* 0x0000001116097c11 */ /* 0x000fca00090f1418 */
[----:B------:R0:W-:Y:S02]  /*10a90*/  STG.E.64 desc[UR22][R8.64], R10 ;  /* 0x0000000a08007986 */ /* 0x0001e4000c101b16 */
.L_x_2370:
[----:B------:R-:W-:Y:S05]  /*10aa0*/  BSYNC B0 ;  /* 0x0000000000007941 */ /* 0x000fea0003800000 */
.L_x_2369:
[----:B------:R0:W5:Y:S04]  /*10ab0*/  LDL R28, [R1+0xc0] ;  /* 0x0000c000011c7983 */ /* 0x0001680000100800 */
[----:B------:R3:W5:Y:S04]  /*10ac0*/  LDL R27, [R1+0xc4] ;  /* 0x0000c400011b7983 */ /* 0x0007680000100800 */
[----:B012-4-:R3:W5:Y:S04]  /*10ad0*/  LDL R25, [R1+0x168] ;  /* 0x0001680001197983 */ /* 0x0177680000100800 */
[----:B------:R3:W5:Y:S01]  /*10ae0*/  LDL R24, [R1+0x16c] ;  /* 0x00016c0001187983 */ /* 0x0007620000100800 */
[----:B------:R-:W-:-:S13]  /*10af0*/  ISETP.NE.AND P5, PT, RZ, UR24, PT ;  /* 0x00000018ff007c0c */ /* 0x000fda000bfa5270 */
[----:B---3--:R-:W-:Y:S05]  /*10b00*/  @!P5 BRA `(.L_x_2371) ;  /* 0x000000000050d947 */ /* 0x008fea0003800000 */
[----:B-----5:R-:W-:Y:S01]  /*10b10*/  FFMA.FTZ R9, R27, R19, R21 ;  /* 0x000000131b097223 */ /* 0x020fe20000010015 */
        /* <DEDUP_REMOVED lines=16> */
[----:B------:R0:W-:Y:S01]  /*10c20*/  STL [R1+0x16c], R24 ;  /* 0x00016c1801007387 */ /* 0x0001e20000100800 */
[----:B------:R-:W-:-:S05]  /*10c30*/  FMUL.FTZ R25, R10, R22 ;  /* 0x000000160a197220 */ /* 0x000fca0000410000 */
[----:B------:R0:W-:Y:S02]  /*10c40*/  STL [R1+0x168], R25 ;  /* 0x0001681901007387 */ /* 0x0001e40000100800 */
.L_x_2371:
[----:B------:R-:W-:Y:S01]  /*10c50*/  LOP3.LUT P2, RZ, R3, 0x4000000, RZ, 0xc0, !PT ;  /* 0x0400000003ff7812 */ /* 0x000fe2000784c0ff */
[----:B------:R-:W-:-:S12]  /*10c60*/  BSSY B0, `(.L_x_2372) ;  /* 0x0000017000007945 */ /* 0x000fd80003800000 */
[----:B------:R-:W-:Y:S05]  /*10c70*/  @P2 BRA `(.L_x_2373) ;  /* 0x0000000000542947 */ /* 0x000fea0003800000 */
[----:B------:R-:W-:Y:S01]  /*10c80*/  IADD3 R8, R2, 0x150, RZ ;  /* 0x0000015002087810 */ /* 0x000fe20007ffe0ff */
[----:B------:R-:W-:Y:S01]  /*10c90*/  ULDC.64 UR16, c[0x0][0x288] ;  /* 0x0000a20000107ab9 */ /* 0x000fe20000000a00 */
[----:B------:R-:W-:Y:S02]  /*10ca0*/  MOV R23, UR5 ;  /* 0x0000000500177c02 */ /* 0x000fe40008000f00 */
[----:B------:R-:W-:Y:S02]  /*10cb0*/  SHF.R.S32.HI R22, RZ, 0x1f, R8 ;  /* 0x0000001fff167819 */ /* 0x000fe40000011408 */
[----:B------:R-:W-:Y:S01]  /*10cc0*/  MOV R10, R4 ;  /* 0x00000004000a7202 */ /* 0x000fe20000000f00 */
[----:B-----5:R-:W-:Y:S01]  /*10cd0*/  FFMA.FTZ R23, R28, R23, UR6 ;  /* 0x000000061c177e23 */ /* 0x020fe20008010017 */
[----:B------:R-:W-:Y:S01]  /*10ce0*/  MOV R11, R7 ;  /* 0x00000007000b7202 */ /* 0x000fe20000000f00 */
[----:B------:R-:W-:Y:S01]  /*10cf0*/  IMAD R22, R22, UR16, RZ ;  /* 0x0000001016167c24 */ /* 0x000fe2000f8e02ff */
[----:B------:R-:W-:Y:S01]  /*10d00*/  MOV R9, UR5 ;  /* 0x0000000500097c02 */ /* 0x000fe20008000f00 */
[----:B------:R-:W-:Y:S01]  /*10d10*/  FFMA.FTZ R23, R18, R25, -R23 ;  /* 0x0000001912177223 */ /* 0x000fe20000010817 */
[----:B------:R-:W-:-:S04]  /*10d20*/  IMAD.WIDE.U32 R10, R8, UR16, R10 ;  /* 0x00000010080a7c25 */ /* 0x000fc8000f8e000a */
[----:B------:R-:W-:Y:S01]  /*10d30*/  FFMA.FTZ R9, R27, R9, UR6 ;  /* 0x000000061b097e23 */ /* 0x000fe20008010009 */
[----:B------:R-:W-:Y:S01]  /*10d40*/  IMAD R22, R8, UR17, R22 ;  /* 0x0000001108167c24 */ /* 0x000fe2000f8e0216 */
[----:B------:R-:W-:Y:S02]  /*10d50*/  ULDC.64 UR16, c[0x0][0x210] ;  /* 0x0000840000107ab9 */ /* 0x000fe40000000a00 */
[----:B0-----:R-:W-:Y:S01]  /*10d60*/  FFMA.FTZ R24, R19, R24, -R9 ;  /* 0x0000001813187223 */ /* 0x001fe20000010809 */
[----:B------:R-:W-:Y:S02]  /*10d70*/  LEA R8, P2, R10, UR16, 0x2 ;  /* 0x000000100a087c11 */ /* 0x000fe4000f8410ff */
[----:B------:R-:W-:Y:S01]  /*10d80*/  IADD3 R11, R11, R22, RZ ;  /* 0x000000160b0b7210 */ /* 0x000fe20007ffe0ff */
[----:B------:R-:W-:Y:S01]  /*10d90*/  FMUL.FTZ R22, R23, UR25 ;  /* 0x0000001917167c20 */ /* 0x000fe20008410000 */
[----:B------:R-:W-:Y:S02]  /*10da0*/  FMUL.FTZ R23, R24, UR25 ;  /* 0x0000001918177c20 */ /* 0x000fe40008410000 */
[----:B------:R-:W-:-:S05]  /*10db0*/  LEA.HI.X R9, R10, UR17, R11, 0x2, P2 ;  /* 0x000000110a097c11 */ /* 0x000fca00090f140b */
[----:B------:R1:W-:Y:S02]  /*10dc0*/  STG.E.64 desc[UR22][R8.64], R22 ;  /* 0x0000001608007986 */ /* 0x0003e4000c101b16 */
.L_x_2373:
[----:B------:R-:W-:Y:S05]  /*10dd0*/  BSYNC B0 ;  /* 0x0000000000007941 */ /* 0x000fea0003800000 */
.L_x_2372:
[----:B0----5:R0:W5:Y:S04]  /*10de0*/  LDL R25, [R1+0x64] ;  /* 0x0000640001197983 */ /* 0x0211680000100800 */
[----:B------:R0:W5:Y:S01]  /*10df0*/  LDL R24, [R1+0x70] ;  /* 0x0000700001187983 */ /* 0x0001620000100800 */
[C---:B-1----:R-:W-:Y:S02]  /*10e00*/  IADD3 R9, R26.reuse, 0x1a0, RZ ;  /* 0x000001a01a097810 */ /* 0x042fe40007ffe0ff */
[----:B------:R-:W-:Y:S02]  /*10e10*/  IADD3 R8, R26, 0x1b0, RZ ;  /* 0x000001b01a087810 */ /* 0x000fe40007ffe0ff */
[----:B------:R-:W-:Y:S02]  /*10e20*/  ISETP.GE.U32.AND P4, PT, R29, UR14, PT ;  /* 0x0000000e1d007c0c */ /* 0x000fe4000bf86070 */
[----:B------:R-:W-:-:S02]  /*10e30*/  SHF.R.S32.HI R29, RZ, 0x1f, R29 ;  /* 0x0000001fff1d7819 */ /* 0x000fc4000001141d */
[----:B------:R-:W-:Y:S02]  /*10e40*/  ISETP.GE.U32.AND P3, PT, R9, UR14, PT ;  /* 0x0000000e09007c0c */ /* 0x000fe4000bf66070 */
[----:B------:R-:W-:Y:S02]  /*10e50*/  ISETP.GE.U32.AND P2, PT, R8, UR14, PT ;  /* 0x0000000e08007c0c */ /* 0x000fe4000bf46070 */
[----:B------:R-:W-:Y:S02]  /*10e60*/  SHF.R.S32.HI R9, RZ, 0x1f, R9 ;  /* 0x0000001fff097819 */ /* 0x000fe40000011409 */
[----:B------:R-:W-:Y:S02]  /*10e70*/  SHF.R.S32.HI R8, RZ, 0x1f, R8 ;  /* 0x0000001fff087819 */ /* 0x000fe40000011408 */
[----:B------:R-:W-:Y:S02]  /*10e80*/  ISETP.GE.AND.EX P4, PT, R29, UR15, PT, P4 ;  /* 0x0000000f1d007c0c */ /* 0x000fe4000bf86340 */
[----:B------:R-:W-:-:S02]  /*10e90*/  ISETP.GE.AND.EX P3, PT, R9, UR15, PT, P3 ;  /* 0x0000000f09007c0c */ /* 0x000fc4000bf66330 */
[----:B------:R-:W-:Y:S02]  /*10ea0*/  ISETP.GE.AND.EX P2, PT, R8, UR15, PT, P2 ;  /* 0x0000000f08007c0c */ /* 0x000fe4000bf46320 */
[----:B------:R-:W-:Y:S01]  /*10eb0*/  ISETP.GT.U32.OR P4, PT, R0, 0x1ff, P4 ;  /* 0x000001ff0000780c */ /* 0x000fe20002784470 */
[----:B0-----:R-:W-:-:S12]  /*10ec0*/  @!P5 BRA `(.L_x_2374) ;  /* 0x000000000048d947 */ /* 0x001fd80003800000 */
        /* <DEDUP_REMOVED lines=18> */
.L_x_2374:
[----:B------:R-:W-:Y:S01]  /*10ff0*/  LOP3.LUT P5, RZ, R3, 0x2000, RZ, 0xc0, !PT ;  /* 0x0000200003ff7812 */ /* 0x000fe200078ac0ff */
[----:B------:R-:W-:-:S12]  /*11000*/  BSSY B0, `(.L_x_2375) ;  /* 0x0000017000007945 */ /* 0x000fd80003800000 */
[----:B------:R-:W-:Y:S05]  /*11010*/  @P5 BRA `(.L_x_2376) ;  /* 0x0000000000545947 */ /* 0x000fea0003800000 */
[----:B------:R-:W2:Y:S01]  /*11020*/  LDL.LU R8, [R1+0x264] ;  /* 0x0002640001087983 */ /* 0x000ea20000300800 */
[----:B------:R-:W-:Y:S01]  /*11030*/  IADD3 R9, R2, 0x160, RZ ;  /* 0x0000016002097810 */ /* 0x000fe20007ffe0ff */
[----:B------:R-:W-:Y:S01]  /*11040*/  ULDC.64 UR16, c[0x0][0x288] ;  /* 0x0000a20000107ab9 */ /* 0x000fe20000000a00 */
[----:B------:R-:W-:Y:S02]  /*11050*/  MOV R10, R4 ;  /* 0x00000004000a7202 */ /* 0x000fe40000000f00 */
[----:B------:R-:W-:Y:S02]  /*11060*/  MOV R11, R7 ;  /* 0x00000007000b7202 */ /* 0x000fe40000000f00 */
[----:B------:R-:W-:Y:S02]  /*11070*/  MOV R22, UR5 ;  /* 0x0000000500167c02 */ /* 0x000fe40008000f00 */
[----:B------:R-:W-:Y:S01]  /*11080*/  MOV R2, UR5 ;  /* 0x0000000500027c02 */ /* 0x000fe20008000f00 */
[----:B------:R-:W-:-:S04]  /*11090*/  IMAD.WIDE.U32 R10, R9, UR16, R10 ;  /* 0x00000010090a7c25 */ /* 0x000fc8000f8e000a */
[----:B-----5:R-:W-:Y:S01]  /*110a0*/  FFMA.FTZ R22, R25, R22, UR6 ;  /* 0x0000000619167e23 */ /* 0x020fe20008010016 */
[----:B------:R-:W-:-:S03]  /*110b0*/  FFMA.FTZ R2, R24, R2, UR6 ;  /* 0x0000000618027e23 */ /* 0x000fc60008010002 */
[----:B------:R-:W-:Y:S01]  /*110c0*/  FFMA.FTZ R12, R18, R12, -R22 ;  /* 0x0000000c120c7223 */ /* 0x000fe20000010816 */
[----:B------:R-:W-:-:S03]  /*110d0*/  FFMA.FTZ R13, R19, R13, -R2 ;  /* 0x0000000d130d7223 */ /* 0x000fc60000010802 */
[----:B------:R-:W-:Y:S01]  /*110e0*/  FMUL.FTZ R12, R12, UR25 ;  /* 0x000000190c0c7c20 */ /* 0x000fe20008410000 */
[----:B------:R-:W-:Y:S01]  /*110f0*/  FMUL.FTZ R13, R13, UR25 ;  /* 0x000000190d0d7c20 */ /* 0x000fe20008410000 */
[----:B--2---:R-:W-:-:S04]  /*11100*/  IMAD R8, R8, UR16, RZ ;  /* 0x0000001008087c24 */ /* 0x004fc8000f8e02ff */
[----:B------:R-:W-:Y:S01]  /*11110*/  IMAD R9, R9, UR17, R8 ;  /* 0x0000001109097c24 */ /* 0x000fe2000f8e0208 */
[----:B------:R-:W-:Y:S02]  /*11120*/  ULDC.64 UR16, c[0x0][0x210] ;  /* 0x0000840000107ab9 */ /* 0x000fe40000000a00 */
[----:B------:R-:W-:Y:S02]  /*11130*/  LEA R8, P5, R10, UR16, 0x2 ;  /* 0x000000100a087c11 */ /* 0x000fe4000f8a10ff */
[----:B------:R-:W-:-:S04]  /*11140*/  IADD3 R9, R11, R9, RZ ;  /* 0x000000090b097210 */ /* 0x000fc80007ffe0ff */
[----:B------:R-:W-:-:S05]  /*11150*/  LEA.HI.X R9, R10, UR17, R9, 0x2, P5 ;  /* 0x000000110a097c11 */ /* 0x000fca000a8f1409 */
[----:B------:R0:W-:Y:S02]  /*11160*/  STG.E.64 desc[UR22][R8.64], R12 ;  /* 0x0000000c08007986 */ /* 0x0001e4000c101b16 */
.L_x_2376:
[----:B------:R-:W-:Y:S05]  /*11170*/  BSYNC B0 ;  /* 0x0000000000007941 */ /* 0x000fea0003800000 */
.L_x_2375:
[----:B------:R1:W5:Y:S04]  /*11180*/  LDL R22, [R1+0x5c] ;  /* 0x00005c0001167983 */ /* 0x0003680000100800 */
[----:B0-----:R1:W5:Y:S01]  /*11190*/  LDL R13, [R1+0x60] ;  /* 0x00006000010d7983 */ /* 0x0013620000100800 */
[----:B------:R-:W-:-:S13]  /*111a0*/  ISETP.NE.AND P6, PT, RZ, UR24, PT ;  /* 0x00000018ff007c0c */ /* 0x000fda000bfc5270 */
[----:B-1----:R-:W-:Y:S05]  /*111b0*/  @!P6 BRA `(.L_x_2377) ;  /* 0x000000000048e947 */ /* 0x002fea0003800000 */
        /* <DEDUP_REMOVED lines=18> */
.L_x_2377:
[----:B------:R-:W-:Y:S04]  /*112e0*/  BSSY B0, `(.L_x_2378) ;  /* 0x0000017000007945 */ /* 0x000fe80003800000 */
[----:B------:R-:W-:Y:S05]  /*112f0*/  @P1 BRA `(.L_x_2379) ;  /* 0x0000000000541947 */ /* 0x000fea0003800000 */
[----:B------:R-:W2:Y:S01]  /*11300*/  LDL.LU R8, [R1+0x254] ;  /* 0x0002540001087983 */ /* 0x000ea20000300800 */
[----:B------:R-:W-:-:S03]  /*11310*/  ULDC.64 UR16, c[0x0][0x288] ;  /* 0x0000a20000107ab9 */ /* 0x000fc60000000a00 */
[----:B------:R-:W3:Y:S01]  /*11320*/  LDL.LU R12, [R1+0x20c] ;  /* 0x00020c00010c7983 */ /* 0x000ee20000300800 */
[----:B------:R-:W-:Y:S02]  /*11330*/  MOV R10, R4 ;  /* 0x00000004000a7202 */ /* 0x000fe40000000f00 */
[----:B------:R-:W-:Y:S02]  /*11340*/  MOV R11, R7 ;  /* 0x00000007000b7202 */ /* 0x000fe40000000f00 */
[----:B------:R-:W-:Y:S02]  /*11350*/  MOV R9, UR5 ;  /* 0x0000000500097c02 */ /* 0x000fe40008000f00 */
[----:B------:R-:W-:-:S03]  /*11360*/  MOV R2, UR5 ;  /* 0x0000000500027c02 */ /* 0x000fc60008000f00 */
[----:B-----5:R-:W-:Y:S02]  /*11370*/  FFMA.FTZ R9, R22, R9, UR6 ;  /* 0x0000000616097e23 */ /* 0x020fe40008010009 */
[----:B------:R-:W-:Y:S02]  /*11380*/  FFMA.FTZ R2, R13, R2, UR6 ;  /* 0x000000060d027e23 */ /* 0x000fe40008010002 */
[----:B------:R-:W-:Y:S02]  /*11390*/  FFMA.FTZ R9, R18, R14, -R9 ;  /* 0x0000000e12097223 */ /* 0x000fe40000010809 */
[----:B------:R-:W-:-:S04]  /*113a0*/  FFMA.FTZ R2, R19, R15, -R2 ;  /* 0x0000000f13027223 */ /* 0x000fc80000010802 */
[----:B------:R-:W-:Y:S01]  /*113b0*/  FMUL.FTZ R13, R2, UR25 ;  /* 0x00000019020d7c20 */ /* 0x000fe20008410000 */
[----:B--2---:R-:W-:Y:S02]  /*113c0*/  IMAD R8, R8, UR16, RZ ;  /* 0x0000001008087c24 */ /* 0x004fe4000f8e02ff */
[----:B---3--:R-:W-:-:S04]  /*113d0*/  IMAD.WIDE.U32 R10, R12, UR16, R10 ;  /* 0x000000100c0a7c25 */ /* 0x008fc8000f8e000a */
[----:B------:R-:W-:Y:S01]  /*113e0*/  IMAD R12, R12, UR17, R8 ;  /* 0x000000110c0c7c24 */ /* 0x000fe2000f8e0208 */
[----:B------:R-:W-:Y:S02]  /*113f0*/  ULDC.64 UR16, c[0x0][0x210] ;  /* 0x0000840000107ab9 */ /* 0x000fe40000000a00 */
[----:B------:R-:W-:Y:S02]  /*11400*/  LEA R8, P1, R10, UR16, 0x2 ;  /* 0x000000100a087c11 */ /* 0x000fe4000f8210ff */
[----:B------:R-:W-:Y:S01]  /*11410*/  IADD3 R11, R11, R12, RZ ;  /* 0x0000000c0b0b7210 */ /* 0x000fe20007ffe0ff */
[----:B------:R-:W-:-:S03]  /*11420*/  FMUL.FTZ R12, R9, UR25 ;  /* 0x00000019090c7c20 */ /* 0x000fc60008410000 */
[----:B------:R-:W-:-:S05]  /*11430*/  LEA.HI.X R9, R10, UR17, R11, 0x2, P1 ;  /* 0x000000110a097c11 */ /* 0x000fca00088f140b */
[----:B------:R0:W-:Y:S02]  /*11440*/  STG.E.64 desc[UR22][R8.64], R12 ;  /* 0x0000000c08007986 */ /* 0x0001e4000c101b16 */
.L_x_2379:
[----:B------:R-:W-:Y:S05]  /*11450*/  BSYNC B0 ;  /* 0x0000000000007941 */ /* 0x000fea0003800000 */
.L_x_2378:
[----:B------:R-:W-:Y:S05]  /*11460*/  @!P6 BRA `(.L_x_2380) ;  /* 0x000000000050e947 */ /* 0x000fea0003800000 */
[----:B------:R-:W2:Y:S04]  /*11470*/  LDL R2, [R1+0x54] ;  /* 0x0000540001027983 */ /* 0x000ea80000100800 */
[----:B0-----:R-:W3:Y:S01]  /*11480*/  LDL R8, [R1+0x58] ;  /* 0x0000580001087983 */ /* 0x001ee20000100800 */
        /* <DEDUP_REMOVED lines=18> */
.L_x_2380:
[----:B------:R-:W-:Y:S04]  /*115b0*/  BSSY B0, `(.L_x_2381) ;  /* 0x000001b000007945 */ /* 0x000fe80003800000 */
[----:B------:R-:W-:Y:S05]  /*115c0*/  @P0 BRA `(.L_x_2382) ;  /* 0x0000000000640947 */ /* 0x000fea0003800000 */
[----:B0-----:R-:W2:Y:S01]  /*115d0*/  LDL.LU R9, [R1+0x54] ;  /* 0x0000540001097983 */ /* 0x001ea20000300800 */
[----:B------:R-:W-:-:S03]  /*115e0*/  ULDC.64 UR16, c[0x0][0x288] ;  /* 0x0000a20000107ab9 */ /* 0x000fc60000000a00 */
[----:B------:R-:W3:Y:S04]  /*115f0*/  LDL.LU R2, [R1+0x58] ;  /* 0x0000580001027983 */ /* 0x000ee80000300800 */
[----:B------:R-:W4:Y:S04]  /*11600*/  LDL.LU R8, [R1+0x250] ;  /* 0x0002500001087983 */ /* 0x000f280000300800 */
[----:B------:R-:W4:Y:S01]  /*11610*/  LDL.LU R12, [R1+0x208] ;  /* 0x00020800010c7983 */ /* 0x000f220000300800 */
[----:B------:R-:W-:Y:S02]  /*11620*/  MOV R11, R7 ;  /* 0x00000007000b7202 */ /* 0x000fe40000000f00 */
[----:B--2---:R-:W-:-:S02]  /*11630*/  MOV R10, R9 ;  /* 0x00000009000a7202 */ /* 0x004fc40000000f00 */
[----:B------:R-:W-:Y:S02]  /*11640*/  MOV R9, UR5 ;  /* 0x0000000500097c02 */ /* 0x000fe40008000f00 */
[----:B---3-5:R-:W-:-:S03]  /*11650*/  MOV R13, R2 ;  /* 0x00000002000d7202 */ /* 0x028fc60000000f00 */
[----:B------:R-:W-:Y:S01]  /*11660*/  FFMA.FTZ R9, R10, R9, UR6 ;  /* 0x000000060a097e23 */ /* 0x000fe20008010009 */
[----:B------:R-:W-:Y:S01]  /*11670*/  MOV R10, R4 ;  /* 0x00000004000a7202 */ /* 0x000fe20000000f00 */
[----:B----4-:R-:W-:Y:S01]  /*11680*/  IMAD R8, R8, UR16, RZ ;  /* 0x0000001008087c24 */ /* 0x010fe2000f8e02ff */
[----:B------:R-:W-:-:S03]  /*11690*/  MOV R2, UR5 ;  /* 0x0000000500027c02 */ /* 0x000fc60008000f00 */
[----:B------:R-:W-:-:S04]  /*116a0*/  IMAD.WIDE.U32 R10, R12, UR16, R10 ;  /* 0x000000100c0a7c25 */ /* 0x000fc8000f8e000a */
[----:B------:R-:W-:Y:S01]  /*116b0*/  FFMA.FTZ R2, R13, R2, UR6 ;  /* 0x000000060d027e23 */ /* 0x000fe20008010002 */
[----:B------:R-:W-:Y:S01]  /*116c0*/  IMAD R12, R12, UR17, R8 ;  /* 0x000000110c0c7c24 */ /* 0x000fe2000f8e0208 */
[----:B------:R-:W-:Y:S01]  /*116d0*/  ULDC.64 UR16, c[0x0][0x210] ;  /* 0x0000840000107ab9 */ /* 0x000fe20000000a00 */
[----:B------:R-:W-:Y:S01]  /*116e0*/  FFMA.FTZ R9, R18, R16, -R9 ;  /* 0x0000001012097223 */ /* 0x000fe20000010809 */
[----:B------:R-:W-:Y:S01]  /*116f0*/  LEA R8, P0, R10, UR16, 0x2 ;  /* 0x000000100a087c11 */ /* 0x000fe2000f8010ff */
[----:B------:R-:W-:Y:S01]  /*11700*/  FFMA.FTZ R2, R19, R17, -R2 ;  /* 0x0000001113027223 */ /* 0x000fe20000010802 */
[----:B------:R-:W-:Y:S01]  /*11710*/  IADD3 R11, R11, R12, RZ ;  /* 0x0000000c0b0b7210 */ /* 0x000fe20007ffe0ff */
[----:B------:R-:W-:Y:S02]  /*11720*/  FMUL.FTZ R12, R9, UR25 ;  /* 0x00000019090c7c20 */ /* 0x000fe40008410000 */
[----:B------:R-:W-:Y:S01]  /*11730*/  FMUL.FTZ R13, R2, UR25 ;  /* 0x00000019020d7c20 */ /* 0x000fe20008410000 */
[----:B------:R-:W-:-:S05]  /*11740*/  LEA.HI.X R9, R10, UR17, R11, 0x2, P0 ;  /* 0x000000110a097c11 */ /* 0x000fca00080f140b */
[----:B------:R1:W-:Y:S02]  /*11750*/  STG.E.64 desc[UR22][R8.64], R12 ;  /* 0x0000000c08007986 */ /* 0x0003e4000c101b16 */
.L_x_2382:
[----:B------:R-:W-:Y:S05]  /*11760*/  BSYNC B0 ;  /* 0x0000000000007941 */ /* 0x000fea0003800000 */
.L_x_2381:
[----:B------:R-:W-:Y:S05]  /*11770*/  @!P6 BRA `(.L_x_2383) ;  /* 0x000000000060e947 */ /* 0x000fea0003800000 */
[----:B------:R-:W2:Y:S04]  /*11780*/  LDL R2, [R1+0x4c] ;  /* 0x00004c0001027983 */ /* 0x000ea80000100800 */
[----:B01----:R-:W3:Y:S04]  /*11790*/  LDL R8, [R1+0x50] ;  /* 0x0000500001087983 */ /* 0x003ee80000100800 */
[----:B-----5:R-:W4:Y:S04]  /*117a0*/  LDL.LU R22, [R1+0x1a0] ;  /* 0x0001a00001167983 */ /* 0x020f280000300800 */
[----:B------:R-:W4:Y:S01]  /*117b0*/  LDL.LU R17, [R1+0x1a4] ;  /* 0x0001a40001117983 */ /* 0x000f220000300800 */
        /* <DEDUP_REMOVED lines=11> */
[----:B----4-:R-:W-:-:S03]  /*11870*/  FMUL.FTZ R10, R17, R10 ;  /* 0x0000000a110a7220 */ /* 0x010fc60000410000 */
[----:B------:R-:W-:Y:S01]  /*11880*/  FFMA.FTZ R9, R9, R2, 1 ;  /* 0x3f80000009097423 */ /* 0x000fe20000010002 */
[----:B-1----:R-:W-:Y:S01]  /*11890*/  FADD.FTZ R8, -R12, 1 ;  /* 0x3f8000000c087421 */ /* 0x002fe20000010100 */
[----:B------:R-:W-:-:S03]  /*118a0*/  FMUL.FTZ R12, R22, R12 ;  /* 0x0000000c160c7220 */ /* 0x000fc60000410000 */
[----:B------:R-:W-:Y:S01]  /*118b0*/  FFMA.FTZ R11, R11, R8, 1 ;  /* 0x3f8000000b0b7423 */ /* 0x000fe20000010008 */
[----:B------:R-:W-:-:S03]  /*118c0*/  FMUL.FTZ R2, R10, R9 ;  /* 0x000000090a027220 */ /* 0x000fc60000410000 */
[----:B------:R-:W-:Y:S02]  /*118d0*/  FMUL.FTZ R8, R12, R11 ;  /* 0x0000000b0c087220 */ /* 0x000fe40000410000 */
[----:B------:R2:W-:Y:S04]  /*118e0*/  STL [R1+0x1a4], R2 ;  /* 0x0001a40201007387 */ /* 0x0005e80000100800 */
[----:B------:R2:W-:Y:S02]  /*118f0*/  STL [R1+0x1a0], R8 ;  /* 0x0001a00801007387 */ /* 0x0005e40000100800 */
.L_x_2383:
[----:B------:R-:W-:Y:S04]  /*11900*/  BSSY B0, `(.L_x_2384) ;  /* 0x000001e000007945 */ /* 0x000fe80003800000 */
[----:B------:R-:W-:Y:S05]  /*11910*/  @P4 BRA `(.L_x_2385) ;  /* 0x0000000000704947 */ /* 0x000fea0003800000 */
[----:B012---:R-:W2:Y:S01]  /*11920*/  LDL.LU R8, [R1+0x50] ;  /* 0x0000500001087983 */ /* 0x007ea20000300800 */
[----:B------:R-:W-:-:S03]  /*11930*/  ULDC.64 UR16, c[0x0][0x288] ;  /* 0x0000a20000107ab9 */ /* 0x000fc60000000a00 */
[----:B------:R-:W3:Y:S04]  /*11940*/  LDL.LU R11, [R1+0x4c] ;  /* 0x00004c00010b7983 */ /* 0x000ee80000300800 */
[----:B------:R-:W4:Y:S04]  /*11950*/  LDL.LU R10, [R1+0x1a0] ;  /* 0x0001a000010a7983 */ /* 0x000f280000300800 */
[----:B------:R-:W2:Y:S04]  /*11960*/  LDL.LU R2, [R1+0x1a4] ;  /* 0x0001a40001027983 */ /* 0x000ea80000300800 */
[----:B------:R-:W2:Y:S04]  /*11970*/  LDL.LU R9, [R1+0x274] ;  /* 0x0002740001097983 */ /* 0x000ea80000300800 */
[----:B-----5:R-:W2:Y:S01]  /*11980*/  LDL.LU R13, [R1+0x228] ;  /* 0x00022800010d7983 */ /* 0x020ea20000300800 */
[----:B---3--:R-:W-:-:S02]  /*11990*/  MOV R15, R11 ;  /* 0x0000000b000f7202 */ /* 0x008fc40000000f00 */
[----:B------:R-:W-:Y:S02]  /*119a0*/  MOV R11, UR5 ;  /* 0x00000005000b7c02 */ /* 0x000fe40008000f00 */
[----:B----4-:R-:W-:-:S03]  /*119b0*/  MOV R14, R10 ;  /* 0x0000000a000e7202 */ /* 0x010fc60000000f00 */
[----:B--2---:R-:W-:Y:S01]  /*119c0*/  FFMA.FTZ R11, R8, R11, UR6 ;  /* 0x00000006080b7e23 */ /* 0x004fe2000801000b */
[----:B------:R-:W-:Y:S02]  /*119d0*/  MOV R8, R4 ;  /* 0x0000000400087202 */ /* 0x000fe40000000f00 */
[----:B------:R-:W-:Y:S01]  /*119e0*/  MOV R12, R2 ;  /* 0x00000002000c7202 */ /* 0x000fe20000000f00 */
[----:B------:R-:W-:Y:S01]  /*119f0*/  FFMA.FTZ R11, R18, R14, -R11 ;  /* 0x0000000e120b7223 */ /* 0x000fe2000001080b */
[----:B------:R-:W-:Y:S01]  /*11a00*/  IMAD R10, R9, UR16, RZ ;  /* 0x00000010090a7c24 */ /* 0x000fe2000f8e02ff */
[----:B------:R-:W-:Y:S02]  /*11a10*/  MOV R9, R7 ;  /* 0x0000000700097202 */ /* 0x000fe40000000f00 */
[----:B------:R-:W-:Y:S01]  /*11a20*/  MOV R2, UR5 ;  /* 0x0000000500027c02 */ /* 0x000fe20008000f00 */
[----:B------:R-:W-:-:S04]  /*11a30*/  IMAD.WIDE.U32 R8, R13, UR16, R8 ;  /* 0x000000100d087c25 */ /* 0x000fc8000f8e0008 */
[----:B------:R-:W-:Y:S01]  /*11a40*/  FFMA.FTZ R2, R15, R2, UR6 ;  /* 0x000000060f027e23 */ /* 0x000fe20008010002 */
[----:B------:R-:W-:Y:S01]  /*11a50*/  IMAD R13, R13, UR17, R10 ;  /* 0x000000110d0d7c24 */ /* 0x000fe2000f8e020a */
[----:B------:R-:W-:Y:S02]  /*11a60*/  ULDC.64 UR16, c[0x0][0x210] ;  /* 0x0000840000107ab9 */ /* 0x000fe40000000a00 */
[----:B------:R-:W-:Y:S01]  /*11a70*/  FFMA.FTZ R2, R19, R12, -R2 ;  /* 0x0000000c13027223 */ /* 0x000fe20000010802 */
[----:B------:R-:W-:Y:S01]  /*11a80*/  LEA R10, P0, R8, UR16, 0x2 ;  /* 0x00000010080a7c11 */ /* 0x000fe2000f8010ff */
[----:B------:R-:W-:Y:S01]  /*11a90*/  FMUL.FTZ R12, R11, UR25 ;  /* 0x000000190b0c7c20 */ /* 0x000fe20008410000 */
[----:B------:R-:W-:-:S04]  /*11aa0*/  IADD3 R13, R9, R13, RZ ;  /* 0x0000000d090d7210 */ /* 0x000fc80007ffe0ff */
[----:B------:R-:W-:Y:S01]  /*11ab0*/  LEA.HI.X R11, R8, UR17, R13, 0x2, P0 ;  /* 0x00000011080b7c11 */ /* 0x000fe200080f140d */
[----:B------:R-:W-:-:S05]  /*11ac0*/  FMUL.FTZ R13, R2, UR25 ;  /* 0x00000019020d7c20 */ /* 0x000fca0008410000 */
[----:B------:R3:W-:Y:S02]  /*11ad0*/  STG.E.64 desc[UR22][R10.64], R12 ;  /* 0x0000000c0a007986 */ /* 0x0007e4000c101b16 */
.L_x_2385:
[----:B------:R-:W-:Y:S05]  /*11ae0*/  BSYNC B0 ;  /* 0x0000000000007941 */ /* 0x000fea0003800000 */
.L_x_2384:
[----:B-----5:R4:W5:Y:S04]  /*11af0*/  LDL R24, [R1+0x48] ;  /* 0x0000480001187983 */ /* 0x0209680000100800 */
[----:B------:R4:W5:Y:S04]  /*11b00*/  LDL R23, [R1+0x44] ;  /* 0x0000440001177983 */ /* 0x0009680000100800 */
[----:B------:R4:W5:Y:S04]  /*11b10*/  LDL R22, [R1+0x198] ;  /* 0x0001980001167983 */ /* 0x0009680000100800 */
[----:B------:R4:W5:Y:S01]  /*11b20*/  LDL R16, [R1+0x19c] ;  /* 0x00019c0001107983 */ /* 0x0009620000100800 */
[----:B--2---:R-:W-:-:S02]  /*11b30*/  IADD3 R2, R26, 0x1c0, RZ ;  /* 0x000001c01a027810 */ /* 0x004fc40007ffe0ff */
[C---:B01----:R-:W-:Y:S02]  /*11b40*/  IADD3 R8, R26.reuse, 0x1d0, RZ ;  /* 0x000001d01a087810 */ /* 0x043fe40007ffe0ff */
[C---:B------:R-:W-:Y:S02]  /*11b50*/  IADD3 R9, R26.reuse, 0x1e0, RZ ;  /* 0x000001e01a097810 */ /* 0x040fe40007ffe0ff */
[----:B---3--:R-:W-:Y:S02]  /*11b60*/  IADD3 R10, R26, 0x1f0, RZ ;  /* 0x000001f01a0a7810 */ /* 0x008fe40007ffe0ff */
[----:B------:R-:W-:Y:S02]  /*11b70*/  ISETP.GE.U32.AND P0, PT, R2, UR14, PT ;  /* 0x0000000e02007c0c */ /* 0x000fe4000bf06070 */
[----:B------:R-:W-:Y:S02]  /*11b80*/  ISETP.GE.U32.AND P1, PT, R8, UR14, PT ;  /* 0x0000000e08007c0c */ /* 0x000fe4000bf26070 */
[----:B------:R-:W-:-:S02]  /*11b90*/  ISETP.GE.U32.AND P4, PT, R9, UR14, PT ;  /* 0x0000000e09007c0c */ /* 0x000fc4000bf86070 */
[----:B------:R-:W-:Y:S02]  /*11ba0*/  ISETP.GE.U32.AND P5, PT, R10, UR14, PT ;  /* 0x0000000e0a007c0c */ /* 0x000fe4000bfa6070 */
[----:B------:R-:W-:Y:S02]  /*11bb0*/  SHF.R.S32.HI R2, RZ, 0x1f, R2 ;  /* 0x0000001fff027819 */ /* 0x000fe40000011402 */
[----:B------:R-:W-:Y:S02]  /*11bc0*/  SHF.R.S32.HI R8, RZ, 0x1f, R8 ;  /* 0x0000001fff087819 */ /* 0x000fe40000011408 */
[----:B------:R-:W-:Y:S02]  /*11bd0*/  SHF.R.S32.HI R9, RZ, 0x1f, R9 ;  /* 0x0000001fff097819 */ /* 0x000fe40000011409 */
[----:B------:R-:W-:Y:S02]  /*11be0*/  SHF.R.S32.HI R10, RZ, 0x1f, R10 ;  /* 0x0000001fff0a7819 */ /* 0x000fe4000001140a */
[----:B------:R-:W-:-:S02]  /*11bf0*/  ISETP.GE.AND.EX P0, PT, R2, UR15, PT, P0 ;  /* 0x0000000f02007c0c */ /* 0x000fc4000bf06300 */
[----:B------:R-:W-:Y:S02]  /*11c00*/  ISETP.GE.AND.EX P1, PT, R8, UR15, PT, P1 ;  /* 0x0000000f08007c0c */ /* 0x000fe4000bf26310 */
[----:B------:R-:W-:Y:S02]  /*11c10*/  ISETP.GE.AND.EX P4, PT, R9, UR15, PT, P4 ;  /* 0x0000000f09007c0c */ /* 0x000fe4000bf86340 */
[----:B------:R-:W-:Y:S02]  /*11c20*/  ISETP.GE.AND.EX P5, PT, R10, UR15, PT, P5 ;  /* 0x0000000f0a007c0c */ /* 0x000fe4000bfa6350 */
[C---:B------:R-:W-:Y:S02]  /*11c30*/  ISETP.GT.U32.OR P3, PT, R0.reuse, 0x1ff, P3 ;  /* 0x000001ff0000780c */ /* 0x040fe40001f64470 */
[C---:B------:R-:W-:Y:S02]  /*11c40*/  ISETP.GT.U32.OR P2, PT, R0.reuse, 0x1ff, P2 ;  /* 0x000001ff0000780c */ /* 0x040fe40001744470 */
[----:B------:R-:W-:-:S02]  /*11c50*/  ISETP.GT.U32.OR P0, PT, R0, 0x1ff, P0 ;  /* 0x000001ff0000780c */ /* 0x000fc40000704470 */
[C---:B------:R-:W-:Y:S02]  /*11c60*/  ISETP.GT.U32.OR P1, PT, R0.reuse, 0x1ff, P1 ;  /* 0x000001ff0000780c */ /* 0x040fe40000f24470 */
[C---:B------:R-:W-:Y:S02]  /*11c70*/  ISETP.GT.U32.OR P4, PT, R0.reuse, 0x1ff, P4 ;  /* 0x000001ff0000780c */ /* 0x040fe40002784470 */
[----:B------:R-:W-:Y:S01]  /*11c80*/  ISETP.GT.U32.OR P5, PT, R0, 0x1ff, P5 ;  /* 0x000001ff0000780c */ /* 0x000fe20002fa4470 */
[----:B----4-:R-:W-:-:S12]  /*11c90*/  @!P6 BRA `(.L_x_2386) ;  /* 0x000000000050e947 */ /* 0x010fd80003800000 */
        /* <DEDUP_REMOVED lines=20> */
.L_x_2386:
[----:B------:R-:W-:Y:S04]  /*11de0*/  BSSY B0, `(.L_x_2387) ;  /* 0x0000017000007945 */ /* 0x000fe80003800000 */
[----:B------:R-:W-:Y:S05]  /*11df0*/  @P3 BRA `(.L_x_2388) ;  /* 0x0000000000543947 */ /* 0x000fea0003800000 */
[----:B------:R-:W2:Y:S01]  /*11e00*/  LDL.LU R2, [R1+0x270] ;  /* 0x0002700001027983 */ /* 0x000ea20000300800 */
[----:B------:R-:W-:-:S03]  /*11e10*/  ULDC.64 UR14, c[0x0][0x288] ;  /* 0x0000a200000e7ab9 */ /* 0x000fc60000000a00 */
[----:B------:R-:W3:Y:S01]  /*11e20*/  LDL.LU R12, [R1+0x224] ;  /* 0x00022400010c7983 */ /* 0x000ee20000300800 */
[----:B------:R-:W-:Y:S02]  /*11e30*/  MOV R11, UR5 ;  /* 0x00000005000b7c02 */ /* 0x000fe40008000f00 */
[----:B------:R-:W-:Y:S02]  /*11e40*/  MOV R8, R4 ;  /* 0x0000000400087202 */ /* 0x000fe40000000f00 */
[----:B------:R-:W-:Y:S01]  /*11e50*/  MOV R9, R7 ;  /* 0x0000000700097202 */ /* 0x000fe20000000f00 */
[----:B-----5:R-:W-:Y:S01]  /*11e60*/  FFMA.FTZ R11, R24, R11, UR6 ;  /* 0x00000006180b7e23 */ /* 0x020fe2000801000b */
[----:B------:R-:W-:-:S03]  /*11e70*/  MOV R10, UR5 ;  /* 0x00000005000a7c02 */ /* 0x000fc60008000f00 */
[----:B------:R-:W-:Y:S01]  /*11e80*/  FFMA.FTZ R11, R18, R22, -R11 ;  /* 0x00000016120b7223 */ /* 0x000fe2000001080b */
[----:B--2---:R-:W-:Y:S02]  /*11e90*/  IMAD R2, R2, UR14, RZ ;  /* 0x0000000e02027c24 */ /* 0x004fe4000f8e02ff */
[----:B---3--:R-:W-:-:S04]  /*11ea0*/  IMAD.WIDE.U32 R8, R12, UR14, R8 ;  /* 0x0000000e0c087c25 */ /* 0x008fc8000f8e0008 */
[----:B------:R-:W-:Y:S02]  /*11eb0*/  IMAD R13, R12, UR15, R2 ;  /* 0x0000000f0c0d7c24 */ /* 0x000fe4000f8e0202 */
[----:B------:R-:W-:Y:S01]  /*11ec0*/  FFMA.FTZ R2, R23, R10, UR6 ;  /* 0x0000000617027e23 */ /* 0x000fe2000801000a */
[----:B------:R-:W-:Y:S01]  /*11ed0*/  ULDC.64 UR14, c[0x0][0x210] ;  /* 0x00008400000e7ab9 */ /* 0x000fe20000000a00 */
[----:B------:R-:W-:Y:S01]  /*11ee0*/  FMUL.FTZ R12, R11, UR25 ;  /* 0x000000190b0c7c20 */ /* 0x000fe20008410000 */
[----:B------:R-:W-:Y:S01]  /*11ef0*/  LEA R10, P3, R8, UR14, 0x2 ;  /* 0x0000000e080a7c11 */ /* 0x000fe2000f8610ff */
[----:B------:R-:W-:Y:S01]  /*11f00*/  FFMA.FTZ R2, R19, R16, -R2 ;  /* 0x0000001013027223 */ /* 0x000fe20000010802 */
[----:B------:R-:W-:-:S04]  /*11f10*/  IADD3 R13, R9, R13, RZ ;  /* 0x0000000d090d7210 */ /* 0x000fc80007ffe0ff */
[----:B------:R-:W-:Y:S01]  /*11f20*/  LEA.HI.X R11, R8, UR15, R13, 0x2, P3 ;  /* 0x0000000f080b7c11 */ /* 0x000fe200098f140d */
[----:B------:R-:W-:-:S05]  /*11f30*/  FMUL.FTZ R13, R2, UR25 ;  /* 0x00000019020d7c20 */ /* 0x000fca0008410000 */
[----:B------:R1:W-:Y:S02]  /*11f40*/  STG.E.64 desc[UR22][R10.64], R12 ;  /* 0x0000000c0a007986 */ /* 0x0003e4000c101b16 */
.L_x_2388:
[----:B------:R-:W-:Y:S05]  /*11f50*/  BSYNC B0 ;  /* 0x0000000000007941 */ /* 0x000fea0003800000 */
.L_x_2387:
[----:B------:R-:W-:Y:S05]  /*11f60*/  @!P6 BRA `(.L_x_2389) ;  /* 0x000000000060e947 */ /* 0x000fea0003800000 */
[----:B------:R-:W2:Y:S04]  /*11f70*/  LDL R2, [R1+0x40] ;  /* 0x0000400001027983 */ /* 0x000ea80000100800 */
[----:B------:R-:W3:Y:S04]  /*11f80*/  LDL R8, [R1+0x3c] ;  /* 0x00003c0001087983 */ /* 0x000ee80000100800 */
[----:B-1----:R-:W4:Y:S04]  /*11f90*/  LDL.LU R13, [R1+0x190] ;  /* 0x00019000010d7983 */ /* 0x002f280000300800 */
[----:B------:R-:W4:Y:S01]  /*11fa0*/  LDL.LU R14, [R1+0x194] ;  /* 0x00019400010e7983 */ /* 0x000f220000300800 */
[----:B--2---:R-:W-:Y:S01]  /*11fb0*/  FFMA.FTZ R2, R2, R18, R20 ;  /* 0x0000001202027223 */ /* 0x004fe20000010014 */
[----:B---3--:R-:W-:-:S03]  /*11fc0*/  FFMA.FTZ R8, R8, R19, R21 ;  /* 0x0000001308087223 */ /* 0x008fc60000010015 */
        /* <DEDUP_REMOVED lines=9> */
[----:B----4-:R-:W-:-:S03]  /*12060*/  FMUL.FTZ R13, R13, R10 ;  /* 0x0000000a0d0d7220 */ /* 0x010fc60000410000 */
[----:B------:R-:W-:Y:S01]  /*12070*/  FFMA.FTZ R2, R2, R15, 1 ;  /* 0x3f80000002027423 */ /* 0x000fe2000001000f */
[----:B--2---:R-:W-:Y:S01]  /*12080*/  FADD.FTZ R17, -R12, 1 ;  /* 0x3f8000000c117421 */ /* 0x004fe20000010100 */
[----:B------:R-:W-:-:S03]  /*12090*/  FMUL.FTZ R14, R14, R12 ;  /* 0x0000000c0e0e7220 */ /* 0x000fc60000410000 */
[----:B------:R-:W-:Y:S01]  /*120a0*/  FFMA.FTZ R17, R8, R17, 1 ;  /* 0x3f80000008117423 */ /* 0x000fe20000010011 */
[----:B------:R-:W-:-:S03]  /*120b0*/  FMUL.FTZ R8, R13, R2 ;  /* 0x000000020d087220 */ /* 0x000fc60000410000 */
[----:B------:R-:W-:-:S05]  /*120c0*/  FMUL.FTZ R2, R14, R17 ;  /* 0x000000110e027220 */ /* 0x000fca0000410000 */
[----:B------:R2:W-:Y:S04]  /*120d0*/  STL [R1+0x194], R2 ;  /* 0x0001940201007387 */ /* 0x0005e80000100800 */
[----:B------:R2:W-:Y:S02]  /*120e0*/  STL [R1+0x190], R8 ;  /* 0x0001900801007387 */ /* 0x0005e40000100800 */
.L_x_2389:
[----:B------:R-:W-:Y:S04]  /*120f0*/  BSSY B0, `(.L_x_2390) ;  /* 0x000001e000007945 */ /* 0x000fe80003800000 */
[----:B------:R-:W-:Y:S05]  /*12100*/  @P2 BRA `(.L_x_2391) ;  /* 0x0000000000702947 */ /* 0x000fea0003800000 */
[----:B--2---:R-:W2:Y:S01]  /*12110*/  LDL.LU R8, [R1+0x40] ;  /* 0x0000400001087983 */ /* 0x004ea20000300800 */
[----:B------:R-:W-:-:S03]  /*12120*/  ULDC.64 UR14, c[0x0][0x288] ;  /* 0x0000a200000e7ab9 */ /* 0x000fc60000000a00 */
[----:B-1----:R-:W3:Y:S04]  /*12130*/  LDL.LU R11, [R1+0x3c] ;  /* 0x00003c00010b7983 */ /* 0x002ee80000300800 */
[----:B------:R-:W4:Y:S04]  /*12140*/  LDL.LU R10, [R1+0x190] ;  /* 0x00019000010a7983 */ /* 0x000f280000300800 */
[----:B------:R-:W2:Y:S04]  /*12150*/  LDL.LU R9, [R1+0x194] ;  /* 0x0001940001097983 */ /* 0x000ea80000300800 */
[----:B------:R-:W2:Y:S04]  /*12160*/  LDL.LU R2, [R1+0x26c] ;  /* 0x00026c0001027983 */ /* 0x000ea80000300800 */
[----:B------:R-:W2:Y:S01]  /*12170*/  LDL.LU R13, [R1+0x220] ;  /* 0x00022000010d7983 */ /* 0x000ea20000300800 */
[----:B---3--:R-:W-:-:S02]  /*12180*/  MOV R15, R11 ;  /* 0x0000000b000f7202 */ /* 0x008fc40000000f00 */
[----:B------:R-:W-:Y:S02]  /*12190*/  MOV R11, UR5 ;  /* 0x00000005000b7c02 */ /* 0x000fe40008000f00 */
[----:B----4-:R-:W-:Y:S02]  /*121a0*/  MOV R14, R10 ;  /* 0x0000000a000e7202 */ /* 0x010fe40000000f00 */
[----:B------:R-:W-:Y:S01]  /*121b0*/  MOV R10, UR5 ;  /* 0x00000005000a7c02 */ /* 0x000fe20008000f00 */
[----:B--2---:R-:W-:Y:S01]  /*121c0*/  FFMA.FTZ R11, R8, R11, UR6 ;  /* 0x00000006080b7e23 */ /* 0x004fe2000801000b */
[----:B------:R-:W-:Y:S02]  /*121d0*/  MOV R12, R9 ;  /* 0x00000009000c7202 */ /* 0x000fe40000000f00 */
[----:B------:R-:W-:Y:S01]  /*121e0*/  MOV R8, R4 ;  /* 0x0000000400087202 */ /* 0x000fe20000000f00 */
[----:B------:R-:W-:Y:S01]  /*121f0*/  FFMA.FTZ R11, R18, R14, -R11 ;  /* 0x0000000e120b7223 */ /* 0x000fe2000001080b */
[----:B------:R-:W-:Y:S01]  /*12200*/  MOV R9, R7 ;  /* 0x0000000700097202 */ /* 0x000fe20000000f00 */
[----:B------:R-:W-:-:S02]  /*12210*/  IMAD R2, R2, UR14, RZ ;  /* 0x0000000e02027c24 */ /* 0x000fc4000f8e02ff */
[----:B------:R-:W-:-:S04]  /*12220*/  IMAD.WIDE.U32 R8, R13, UR14, R8 ;  /* 0x0000000e0d087c25 */ /* 0x000fc8000f8e0008 */
[----:B------:R-:W-:Y:S02]  /*12230*/  IMAD R13, R13, UR15, R2 ;  /* 0x0000000f0d0d7c24 */ /* 0x000fe4000f8e0202 */
[----:B------:R-:W-:Y:S01]  /*12240*/  FFMA.FTZ R2, R15, R10, UR6 ;  /* 0x000000060f027e23 */ /* 0x000fe2000801000a */
[----:B------:R-:W-:Y:S02]  /*12250*/  ULDC.64 UR14, c[0x0][0x210] ;  /* 0x00008400000e7ab9 */ /* 0x000fe40000000a00 */
[----:B------:R-:W-:Y:S01]  /*12260*/  LEA R10, P2, R8, UR14, 0x2 ;  /* 0x0000000e080a7c11 */ /* 0x000fe2000f8410ff */
[----:B------:R-:W-:Y:S01]  /*12270*/  FFMA.FTZ R2, R19, R12, -R2 ;  /* 0x0000000c13027223 */ /* 0x000fe20000010802 */
[----:B------:R-:W-:Y:S01]  /*12280*/  IADD3 R13, R9, R13, RZ ;  /* 0x0000000d090d7210 */ /* 0x000fe20007ffe0ff */
[----:B------:R-:W-:-:S03]  /*12290*/  FMUL.FTZ R12, R11, UR25 ;  /* 0x000000190b0c7c20 */ /* 0x000fc60008410000 */
[----:B------:R-:W-:Y:S01]  /*122a0*/  LEA.HI.X R11, R8, UR15, R13, 0x2, P2 ;  /* 0x0000000f080b7c11 */ /* 0x000fe200090f140d */
[----:B------:R-:W-:-:S05]  /*122b0*/  FMUL.FTZ R13, R2, UR25 ;  /* 0x00000019020d7c20 */ /* 0x000fca0008410000 */
[----:B------:R3:W-:Y:S02]  /*122c0*/  STG.E.64 desc[UR22][R10.64], R12 ;  /* 0x0000000c0a007986 */ /* 0x0007e4000c101b16 */
.L_x_2391:
[----:B------:R-:W-:Y:S05]  /*122d0*/  BSYNC B0 ;  /* 0x0000000000007941 */ /* 0x000fea0003800000 */
.L_x_2390:
[----:B------:R-:W-:Y:S05]  /*122e0*/  @!P6 BRA `(.L_x_2392) ;  /* 0x000000000060e947 */ /* 0x000fea0003800000 */
[----:B--2---:R-:W2:Y:S04]  /*122f0*/  LDL R2, [R1+0x38] ;  /* 0x0000380001027983 */ /* 0x004ea80000100800 */
[----:B------:R-:W4:Y:S04]  /*12300*/  LDL R8, [R1+0x34] ;  /* 0x0000340001087983 */ /* 0x000f280000100800 */
[----:B-1-3--:R-:W3:Y:S04]  /*12310*/  LDL.LU R13, [R1+0x188] ;  /* 0x00018800010d7983 */ /* 0x00aee80000300800 */
[----:B------:R-:W3:Y:S01]  /*12320*/  LDL.LU R14, [R1+0x18c] ;  /* 0x00018c00010e7983 */ /* 0x000ee20000300800 */
[----:B--2---:R-:W-:Y:S01]  /*12330*/  FFMA.FTZ R2, R2, R18, R20 ;  /* 0x0000001202027223 */ /* 0x004fe20000010014 */
[----:B----4-:R-:W-:-:S03]  /*12340*/  FFMA.FTZ R8, R8, R19, R21 ;  /* 0x0000001308087223 */ /* 0x010fc60000010015 */
        /* <DEDUP_REMOVED lines=9> */
[----:B---3--:R-:W-:-:S03]  /*123e0*/  FMUL.FTZ R13, R13, R10 ;  /* 0x0000000a0d0d7220 */ /* 0x008fc60000410000 */
        /* <DEDUP_REMOVED lines=8> */
.L_x_2392:
[----:B------:R-:W-:Y:S04]  /*12470*/  BSSY B0, `(.L_x_2393) ;  /* 0x000001e000007945 */ /* 0x000fe80003800000 */
[----:B------:R-:W-:Y:S05]  /*12480*/  @P0 BRA `(.L_x_2394) ;  /* 0x0000000000700947 */ /* 0x000fea0003800000 */
[----:B--2-4-:R-:W2:Y:S01]  /*12490*/  LDL.LU R8, [R1+0x38] ;  /* 0x0000380001087983 */ /* 0x014ea20000300800 */
[----:B------:R-:W-:-:S03]  /*124a0*/  ULDC.64 UR14, c[0x0][0x288] ;  /* 0x0000a200000e7ab9 */ /* 0x000fc60000000a00 */
[----:B-1-3--:R-:W3:Y:S04]  /*124b0*/  LDL.LU R11, [R1+0x34] ;  /* 0x00003400010b7983 */ /* 0x00aee80000300800 */
        /* <DEDUP_REMOVED lines=25> */
.L_x_2394:
[----:B------:R-:W-:Y:S05]  /*12650*/  BSYNC B0 ;  /* 0x0000000000007941 */ /* 0x000fea0003800000 */
.L_x_2393:
[----:B------:R-:W-:Y:S05]  /*12660*/  @!P6 BRA `(.L_x_2395) ;  /* 0x000000000060e947 */ /* 0x000fea0003800000 */
[----:B--2-4-:R-:W2:Y:S04]  /*12670*/  LDL R2, [R1+0x30] ;  /* 0x0000300001027983 */ /* 0x014ea80000100800 */
        /* <DEDUP_REMOVED lines=23> */
.L_x_2395:
[----:B------:R-:W-:Y:S04]  /*127f0*/  BSSY B0, `(.L_x_2396) ;  /* 0x000001e000007945 */ /* 0x000fe80003800000 */
[----:B------:R-:W-:Y:S05]  /*12800*/  @P1 BRA `(.L_x_2397) ;  /* 0x0000000000701947 */ /* 0x000fea0003800000 */
[----:B-12-4-:R-:W2:Y:S01]  /*12810*/  LDL.LU R8, [R1+0x30] ;  /* 0x0000300001087983 */ /* 0x016ea20000300800 */
[----:B------:R-:W-:-:S03]  /*12820*/  ULDC.64 UR14, c[0x0][0x288] ;  /* 0x0000a200000e7ab9 */ /* 0x000fc60000000a00 */
[----:B---3--:R-:W3:Y:S04]  /*12830*/  LDL.LU R11, [R1+0x2c] ;  /* 0x00002c00010b7983 */ /* 0x008ee80000300800 */
        /* <DEDUP_REMOVED lines=25> */
.L_x_2397:
[----:B------:R-:W-:Y:S05]  /*129d0*/  BSYNC B0 ;  /* 0x0000000000007941 */ /* 0x000fea0003800000 */
.L_x_2396:
[----:B------:R-:W-:Y:S05]  /*129e0*/  @!P6 BRA `(.L_x_2398) ;  /* 0x000000000060e947 */ /* 0x000fea0003800000 */
[----:B-12-4-:R-:W2:Y:S04]  /*129f0*/  LDL R2, [R1+0x28] ;  /* 0x0000280001027983 */ /* 0x016ea80000100800 */
[----:B------:R-:W4:Y:S04]  /*12a00*/  LDL R8, [R1+0x24] ;  /* 0x0000240001087983 */ /* 0x000f280000100800 */
[----:B---3--:R-:W3:Y:S04]  /*12a10*/  LDL.LU R13, [R1+0x178] ;  /* 0x00017800010d7983 */ /* 0x008ee80000300800 */
        /* <DEDUP_REMOVED lines=21> */
.L_x_2398:
[----:B------:R-:W-:Y:S04]  /*12b70*/  BSSY B0, `(.L_x_2399) ;  /* 0x000001e000007945 */ /* 0x000fe80003800000 */
[----:B------:R-:W-:Y:S05]  /*12b80*/  @P4 BRA `(.L_x_2400) ;  /* 0x0000000000704947 */ /* 0x000fea0003800000 */
[----:B-12-4-:R-:W2:Y:S01]  /*12b90*/  LDL.LU R8, [R1+0x28] ;  /* 0x0000280001087983 */ /* 0x016ea20000300800 */
[----:B---3--:R-:W-:Y:S01]  /*12ba0*/  MOV R13, UR5 ;  /* 0x00000005000d7c02 */ /* 0x008fe20008000f00 */
[----:B------:R-:W-:Y:S02]  /*12bb0*/  ULDC.64 UR14, c[0x0][0x288] ;  /* 0x0000a200000e7ab9 */ /* 0x000fe40000000a00 */
[----:B------:R-:W0:Y:S04]  /*12bc0*/  LDL.LU R11, [R1+0x24] ;  /* 0x00002400010b7983 */ /* 0x000e280000300800 */
[----:B------:R-:W3:Y:S04]  /*12bd0*/  LDL.LU R10, [R1+0x178] ;  /* 0x00017800010a7983 */ /* 0x000ee80000300800 */
[----:B------:R-:W4:Y:S04]  /*12be0*/  LDL.LU R9, [R1+0x17c] ;  /* 0x00017c0001097983 */ /* 0x000f280000300800 */
[----:B------:R-:W4:Y:S04]  /*12bf0*/  LDL.LU R2, [R1+0x25c] ;  /* 0x00025c0001027983 */ /* 0x000f280000300800 */
[----:B------:R-:W4:Y:S01]  /*12c00*/  LDL.LU R17, [R1+0x214] ;  /* 0x0002140001117983 */ /* 0x000f220000300800 */
[----:B------:R-:W-:Y:S01]  /*12c10*/  MOV R12, UR5 ;  /* 0x00000005000c7c02 */ /* 0x000fe20008000f00 */
[----:B--2---:R-:W-:Y:S01]  /*12c20*/  FFMA.FTZ R13, R8, R13, UR6 ;  /* 0x00000006080d7e23 */ /* 0x004fe2000801000d */
[----:B------:R-:W-:-:S02]  /*12c30*/  MOV R8, R4 ;  /* 0x0000000400087202 */ /* 0x000fc40000000f00 */
[----:B0----5:R-:W-:Y:S02]  /*12c40*/  MOV R16, R11 ;  /* 0x0000000b00107202 */ /* 0x021fe40000000f00 */
[----:B---3--:R-:W-:Y:S02]  /*12c50*/  MOV R15, R10 ;  /* 0x0000000a000f7202 */ /* 0x008fe40000000f00 */
[----:B----4-:R-:W-:-:S03]  /*12c60*/  MOV R14, R9 ;  /* 0x00000009000e7202 */ /* 0x010fc60000000f00 */
[----:B------:R-:W-:Y:S01]  /*12c70*/  FFMA.FTZ R13, R18, R15, -R13 ;  /* 0x0000000f120d7223 */ /* 0x000fe2000001080d */
[----:B------:R-:W-:Y:S01]  /*12c80*/  MOV R9, R7 ;  /* 0x0000000700097202 */ /* 0x000fe20000000f00 */
[----:B------:R-:W-:Y:S02]  /*12c90*/  IMAD R2, R2, UR14, RZ ;  /* 0x0000000e02027c24 */ /* 0x000fe4000f8e02ff */
[----:B------:R-:W-:-:S04]  /*12ca0*/  IMAD.WIDE.U32 R10, R17, UR14, R8 ;  /* 0x0000000e110a7c25 */ /* 0x000fc8000f8e0008 */
[----:B------:R-:W-:Y:S02]  /*12cb0*/  IMAD R9, R17, UR15, R2 ;  /* 0x0000000f11097c24 */ /* 0x000fe4000f8e0202 */
[----:B------:R-:W-:Y:S01]  /*12cc0*/  FFMA.FTZ R2, R16, R12, UR6 ;  /* 0x0000000610027e23 */ /* 0x000fe2000801000c */
[----:B------:R-:W-:Y:S01]  /*12cd0*/  ULDC.64 UR14, c[0x0][0x210] ;  /* 0x00008400000e7ab9 */ /* 0x000fe20000000a00 */
[----:B------:R-:W-:Y:S01]  /*12ce0*/  FMUL.FTZ R12, R13, UR25 ;  /* 0x000000190d0c7c20 */ /* 0x000fe20008410000 */
[----:B------:R-:W-:Y:S01]  /*12cf0*/  LEA R8, P0, R10, UR14, 0x2 ;  /* 0x0000000e0a087c11 */ /* 0x000fe2000f8010ff */
[----:B------:R-:W-:Y:S01]  /*12d00*/  FFMA.FTZ R2, R19, R14, -R2 ;  /* 0x0000000e13027223 */ /* 0x000fe20000010802 */
[----:B------:R-:W-:-:S03]  /*12d10*/  IADD3 R9, R11, R9, RZ ;  /* 0x000000090b097210 */ /* 0x000fc60007ffe0ff */
[----:B------:R-:W-:Y:S01]  /*12d20*/  FMUL.FTZ R13, R2, UR25 ;  /* 0x00000019020d7c20 */ /* 0x000fe20008410000 */
[----:B------:R-:W-:-:S05]  /*12d30*/  LEA.HI.X R9, R10, UR15, R9, 0x2, P0 ;  /* 0x0000000f0a097c11 */ /* 0x000fca00080f1409 */
[----:B------:R0:W-:Y:S02]  /*12d40*/  STG.E.64 desc[UR22][R8.64], R12 ;  /* 0x0000000c08007986 */ /* 0x0001e4000c101b16 */
.L_x_2400:
[----:B------:R-:W-:Y:S05]  /*12d50*/  BSYNC B0 ;  /* 0x0000000000007941 */ /* 0x000fea0003800000 */
.L_x_2399:
[----:B------:R-:W-:Y:S05]  /*12d60*/  @!P6 BRA `(.L_x_2401) ;  /* 0x000000000060e947 */ /* 0x000fea0003800000 */
[----:B012-4-:R-:W2:Y:S04]  /*12d70*/  LDL R8, [R1+0x14] ;  /* 0x0000140001087983 */ /* 0x017ea80000100800 */
[----:B------:R-:W4:Y:S04]  /*12d80*/  LDL R2, [R1+0x1c] ;  /* 0x00001c0001027983 */ /* 0x000f280000100800 */
[----:B---3--:R-:W3:Y:S04]  /*12d90*/  LDL.LU R11, [R1+0x170] ;  /* 0x00017000010b7983 */ /* 0x008ee80000300800 */
[----:B------:R-:W3:Y:S01]  /*12da0*/  LDL.LU R12, [R1+0x174] ;  /* 0x00017400010c7983 */ /* 0x000ee20000300800 */
[----:B--2---:R-:W-:Y:S01]  /*12db0*/  FFMA.FTZ R21, R8, R19, R21 ;  /* 0x0000001308157223 */ /* 0x004fe20000010015 */
[----:B----4-:R-:W-:-:S03]  /*12dc0*/  FFMA.FTZ R20, R2, R18, R20 ;  /* 0x0000001202147223 */ /* 0x010fc60000010014 */
[----:B------:R-:W-:Y:S01]  /*12dd0*/  FMUL.FTZ R9, R21, -1.4426950216293334961 ;  /* 0xbfb8aa3b15097820 */ /* 0x000fe20000410000 */
[----:B------:R-:W-:-:S05]  /*12de0*/  FMUL.FTZ R2, R20, -1.4426950216293334961 ;  /* 0xbfb8aa3b14027820 */ /* 0x000fca0000410000 */
[----:B------:R-:W0:Y:S08]  /*12df0*/  MUFU.EX2 R9, R9 ;  /* 0x0000000900097308 */ /* 0x000e300000000800 */
[----:B------:R-:W1:Y:S01]  /*12e00*/  MUFU.EX2 R2, R2 ;  /* 0x0000000200027308 */ /* 0x000e620000000800 */
[----:B0-----:R-:W-:Y:S01]  /*12e10*/  FADD.FTZ R10, R9, 1 ;  /* 0x3f800000090a7421 */ /* 0x001fe20000010000 */
[----:B-1----:R-:W-:-:S06]  /*12e20*/  FADD.FTZ R8, R2, 1 ;  /* 0x3f80000002087421 */ /* 0x002fcc0000010000 */
[----:B------:R-:W0:Y:S08]  /*12e30*/  MUFU.RCP R10, R10 ;  /* 0x0000000a000a7308 */ /* 0x000e300000001000 */
[----:B------:R-:W1:Y:S01]  /*12e40*/  MUFU.RCP R8, R8 ;  /* 0x0000000800087308 */ /* 0x000e620000001000 */
[----:B0-----:R-:W-:Y:S01]  /*12e50*/  FADD.FTZ R14, -R10, 1 ;  /* 0x3f8000000a0e7421 */ /* 0x001fe20000010100 */
[----:B---3--:R-:W-:-:S03]  /*12e60*/  FMUL.FTZ R12, R12, R10 ;  /* 0x0000000a0c0c7220 */ /* 0x008fc60000410000 */
        /* <DEDUP_REMOVED lines=8> */
.L_x_2401:
[----:B------:R-:W-:Y:S04]  /*12ef0*/  BSSY B0, `(.L_x_2402) ;  /* 0x000001e000007945 */ /* 0x000fe80003800000 */
[----:B------:R-:W-:Y:S05]  /*12f00*/  @P5 BRA `(.L_x_2403) ;  /* 0x0000000000705947 */ /* 0x000fea0003800000 */
[----:B-1-3--:R-:W3:Y:S01]  /*12f10*/  LDL.LU R11, [R1+0x1c] ;  /* 0x00001c00010b7983 */ /* 0x00aee20000300800 */
[----:B------:R-:W-:-:S03]  /*12f20*/  ULDC.64 UR14, c[0x0][0x288] ;  /* 0x0000a200000e7ab9 */ /* 0x000fc60000000a00 */
[----:B------:R-:W3:Y:S04]  /*12f30*/  LDL.LU R10, [R1+0x14] ;  /* 0x00001400010a7983 */ /* 0x000ee80000300800 */
[----:B0-----:R-:W3:Y:S04]  /*12f40*/  LDL.LU R9, [R1+0x170] ;  /* 0x0001700001097983 */ /* 0x001ee80000300800 */
[----:B--2-4-:R-:W2:Y:S04]  /*12f50*/  LDL.LU R8, [R1+0x174] ;  /* 0x0001740001087983 */ /* 0x014ea80000300800 */
[----:B------:R-:W4:Y:S04]  /*12f60*/  LDL.LU R2, [R1+0x258] ;  /* 0x0002580001027983 */ /* 0x000f280000300800 */
[----:B------:R-:W4:Y:S01]  /*12f70*/  LDL.LU R13, [R1+0x210] ;  /* 0x00021000010d7983 */ /* 0x000f220000300800 */
[----:B------:R-:W-:-:S02]  /*12f80*/  MOV R5, R7 ;  /* 0x0000000700057202 */ /* 0x000fc40000000f00 */
[----:B---3--:R-:W-:Y:S02]  /*12f90*/  MOV R14, R11 ;  /* 0x0000000b000e7202 */ /* 0x008fe40000000f00 */
[----:B------:R-:W-:Y:S02]  /*12fa0*/  MOV R12, R10 ;  /* 0x0000000a000c7202 */ /* 0x000fe40000000f00 */
[----:B------:R-:W-:Y:S02]  /*12fb0*/  MOV R11, R9 ;  /* 0x00000009000b7202 */ /* 0x000fe40000000f00 */
[----:B------:R-:W-:Y:S02]  /*12fc0*/  MOV R9, UR5 ;  /* 0x0000000500097c02 */ /* 0x000fe40008000f00 */
[----:B--2---:R-:W-:Y:S02]  /*12fd0*/  MOV R10, R8 ;  /* 0x00000008000a7202 */ /* 0x004fe40000000f00 */
[----:B------:R-:W-:Y:S01]  /*12fe0*/  MOV R8, UR5 ;  /* 0x0000000500087c02 */ /* 0x000fe20008000f00 */
[----:B----4-:R-:W-:-:S02]  /*12ff0*/  IMAD R2, R2, UR14, RZ ;  /* 0x0000000e02027c24 */ /* 0x010fc4000f8e02ff */
[----:B------:R-:W-:Y:S01]  /*13000*/  FFMA.FTZ R9, R14, R9, UR6 ;  /* 0x000000060e097e23 */ /* 0x000fe20008010009 */
[----:B------:R-:W-:-:S04]  /*13010*/  IMAD.WIDE.U32 R6, R13, UR14, R4 ;  /* 0x0000000e0d067c25 */ /* 0x000fc8000f8e0004 */
[----:B------:R-:W-:Y:S02]  /*13020*/  IMAD R5, R13, UR15, R2 ;  /* 0x0000000f0d057c24 */ /* 0x000fe4000f8e0202 */
[----:B------:R-:W-:Y:S01]  /*13030*/  FFMA.FTZ R2, R12, R8, UR6 ;  /* 0x000000060c027e23 */ /* 0x000fe20008010008 */
        /* <DEDUP_REMOVED lines=9> */
.L_x_2403:
[----:B------:R-:W-:Y:S05]  /*130d0*/  BSYNC B0 ;  /* 0x0000000000007941 */ /* 0x000fea0003800000 */
.L_x_2402:
[----:B------:R-:W-:Y:S01]  /*130e0*/  ULDC UR6, c[0x0][0x2a0] ;  /* 0x0000a80000067ab9 */ /* 0x000fe20000000800 */
[----:B------:R-:W-:Y:S01]  /*130f0*/  ULDC UR7, c[0x0][0x270] ;  /* 0x00009c0000077ab9 */ /* 0x000fe20000000800 */
[----:B------:R-:W-:Y:S01]  /*13100*/  ULDC UR5, c[0x0][0x10] ;  /* 0x0000040000057ab9 */ /* 0x000fe20000000800 */
[----:B------:R-:W-:Y:S02]  /*13110*/  UIMAD UR6, UR6, UR7, URZ ;  /* 0x00000007060672a4 */ /* 0x000fe4000f8e023f */
[----:B------:R-:W-:Y:S02]  /*13120*/  UIADD3 UR12, UR5, UR12, URZ ;  /* 0x0000000c050c7290 */ /* 0x000fe4000fffe03f */
[----:B------:R-:W-:Y:S02]  /*13130*/  UIADD3 UR4, UR4, 0x1, URZ ;  /* 0x0000000104047890 */ /* 0x000fe4000fffe03f */
[----:B------:R-:W-:-:S06]  /*13140*/  UISETP.GE.AND UP0, UPT, UR12, UR6, UPT ;  /* 0x000000060c00728c */ /* 0x000fcc000bf06270 */
[----:B------:R-:W-:-:S13]  /*13150*/  PLOP3.LUT P0, PT, PT, PT, UP0, 0x80, 0x0 ;  /* 0x000000000000781c */ /* 0x000fda0003f0f008 */
[----:B------:R-:W-:Y:S05]  /*13160*/  @!P0 BRA `(.L_x_2404) ;  /* 0xfffffed000308947 */ /* 0x000fea000383ffff */
.L_x_2256:
[----:B------:R-:W3:Y:S01]  /*13170*/  LDC R6, c[0x0][0xc] ;  /* 0x00000300ff067b82 */ /* 0x000ee20000000800 */
[----:B------:R-:W-:Y:S01]  /*13180*/  ISETP.NE.AND P1, PT, R0, RZ, PT ;  /* 0x000000ff0000720c */ /* 0x000fe20003f25270 */
[----:B------:R-:W-:Y:S06]  /*13190*/  BSSY B0, `(.L_x_2405) ;  /* 0x0000011000007945 */ /* 0x000fec0003800000 */
[----:B------:R-:W3:Y:S08]  /*131a0*/  LDC R7, c[0x0][0x10] ;  /* 0x00000400ff077b82 */ /* 0x000ef00000000800 */
[----:B012-4-:R-:W0:Y:S01]  /*131b0*/  LDC.64 R2, c[0x0][0x258] ;  /* 0x00009600ff027b82 */ /* 0x017e220000000a00 */
[----:B---3--:R-:W-:-:S02]  /*131c0*/  ISETP.NE.AND P0, PT, R6, 0x1, PT ;  /* 0x000000010600780c */ /* 0x008fc40003f05270 */
[----:B------:R-:W-:-:S04]  /*131d0*/  SHF.L.U32 R4, R7, 0x1, RZ ;  /* 0x0000000107047819 */ /* 0x000fc800000006ff */
        /* <DEDUP_REMOVED lines=12> */
.L_x_2406:
[----:B------:R-:W-:Y:S05]  /*132a0*/  BSYNC B0 ;  /* 0x0000000000007941 */ /* 0x000fea0003800000 */
.L_x_2405:
[----:B------:R-:W1:Y:S01]  /*132b0*/  S2UR UR4, SR_CTAID.X ;  /* 0x00000000000479c3 */ /* 0x000e620000002500 */
[----:B------:R-:W-:Y:S02]  /*132c0*/  IADD3 R4, R6, -0x1, RZ ;  /* 0xffffffff06047810 */ /* 0x000fe40007ffe0ff */
[----:B0-----:R-:W-:-:S05]  /*132d0*/  IADD3 R5, R7, -0x1, RZ ;  /* 0xffffffff07057810 */ /* 0x001fca0007ffe0ff */
[----:B------:R-:W0:Y:S01]  /*132e0*/  S2UR UR5, SR_CTAID.Y ;  /* 0x00000000000579c3 */ /* 0x000e220000002600 */
[----:B-1----:R-:W-:-:S04]  /*132f0*/  ISETP.NE.AND P0, PT, R4, UR4, PT ;  /* 0x0000000404007c0c */ /* 0x002fc8000bf05270 */
[----:B0-----:R-:W-:-:S13]  /*13300*/  ISETP.NE.OR P0, PT, R5, UR5, P0 ;  /* 0x0000000505007c0c */ /* 0x001fda0008705670 */
[----:B------:R-:W-:Y:S05]  /*13310*/  @P0 EXIT ;  /* 0x000000000000094d */ /* 0x000fea0003800000 */
[----:B------:R-:W-:Y:S05]  /*13320*/  @P1 BRA `(.L_x_2407) ;  /* 0x0000000000201947 */ /* 0x000fea0003800000 */
[----:B------:R-:W-:-:S05]  /*13330*/  IMAD R4, R6, R7, RZ ;  /* 0x0000000706047224 */ /* 0x000fca00078e02ff */
[----:B------:R-:W-:-:S13]  /*13340*/  ISETP.NE.AND P0, PT, R4, -0x1, PT ;  /* 0xffffffff0400780c */ /* 0x000fda0003f05270 */
[----:B------:R-:W-:Y:S05]  /*13350*/  @!P0 BRA `(.L_x_2407) ;  /* 0x0000000000148947 */ /* 0x000fea0003800000 */
.L_x_2408:
[----:B------:R-:W2:Y:S04]  /*13360*/  LDG.E.STRONG.GPU R5, desc[UR22][R2.64] ;  /* 0x0000001602057981 */ /* 0x000ea8000c1ef900 */
[----:B--2---:R-:W-:Y:S01]  /*13370*/  CCTL.IVALL ;  /* 0x00000000ff00798f */ /* 0x004fe20002000000 */
[----:B------:R-:W-:Y:S05]  /*13380*/  YIELD ;  /* 0x0000000000007946 */ /* 0x000fea0003800000 */
[----:B------:R-:W-:-:S13]  /*13390*/  ISETP.NE.AND P0, PT, R5, R4, PT ;  /* 0x000000040500720c */ /* 0x000fda0003f05270 */
[----:B------:R-:W-:Y:S05]  /*133a0*/  @P0 BRA `(.L_x_2408) ;  /* 0xfffffffc00ec0947 */ /* 0x000fea000383ffff */
.L_x_2407:
[----:B------:R-:W-:Y:S05]  /*133b0*/  WARPSYNC.ALL ;  /* 0x0000000000007948 */ /* 0x000fea0003800000 */
[----:B-----5:R-:W0:Y:S01]  /*133c0*/  LDC.64 R22, c[0x0][0x288] ;  /* 0x0000a200ff167b82 */ /* 0x020e220000000a00 */
        /* <DEDUP_REMOVED lines=23> */
.L_x_2409:
        /* <DEDUP_REMOVED lines=23> */
.L_x_2410:
        /* <DEDUP_REMOVED lines=13> */
.L_x_5243:


//--------------------- .text._Z35group_norm_nhwc_bwd_one_pass_kernelI11Fp32IOBf16WLi64ELi64ELi512EEv26Group_norm_nhwc_bwd_params --------------------------
	.section	.text._Z35group_norm_nhwc_bwd_one_pass_kernelI11Fp32IOBf16WLi64ELi64ELi512EEv26Group_norm_nhwc_bwd_params,"ax",@progbits
	.align	128
        .global         _Z35group_norm_nhwc_bwd_one_pass_kernelI11Fp32IOBf16WLi64ELi64ELi512EEv26Group_norm_nhwc_bwd_params
        .type           _Z35group_norm_nhwc_bwd_one_pass_kernelI11Fp32IOBf16WLi64ELi64ELi512EEv26Group_norm_nhwc_bwd_params,@function
        .size           _Z35group_norm_nhwc_bwd_one_pass_kernelI11Fp32IOBf16WLi64ELi64ELi512EEv26Group_norm_nhwc_bwd_params,(.L_x_5244 - _Z35group_norm_nhwc_bwd_one_pass_kernelI11Fp32IOBf16WLi64ELi64ELi512EEv26Group_norm_nhwc_bwd_params)
        .other          _Z35group_norm_nhwc_bwd_one_pass_kernelI11Fp32IOBf16WLi64ELi64ELi512EEv26Group_norm_nhwc_bwd_params,@"STO_CUDA_ENTRY STV_DEFAULT"
_Z35group_norm_nhwc_bwd_one_pass_kernelI11Fp32IOBf16WLi64ELi64ELi512EEv26Group_norm_nhwc_bwd_params:
.text._Z35group_norm_nhwc_bwd_one_pass_kernelI11Fp32IOBf16WLi64ELi64ELi512EEv26Group_norm_nhwc_bwd_params:
        /* <DEDUP_REMOVED lines=11> */
[----:B------:R-:W0:Y:S01]  /*00b0*/  LDC.64 R4, c[0x0][0x288] ;  /* 0x0000a200ff047b82 */ /* 0x000e220000000a00 */
[----:B------:R-:W1:Y:S01]  /*00c0*/  S2R R37, SR_LANEID ;  /* 0x0000000000257919 */ /* 0x000e620000000000 */
[----:B------:R-:W-:Y:S01]  /*00d0*/  SHF.R.U32.HI R32, RZ, 0x5, R44 ;  /* 0x00000005ff207819 */ /* 0x000fe2000001162c */
[----:B------:R-:W-:Y:S01]  /*00e0*/  ULDC.64 UR10, c[0x0][0x290] ;  /* 0x0000a400000a7ab9 */ /* 0x000fe20000000a00 */
[----:B------:R-:W-:Y:S01]  /*00f0*/  ISETP.GE.U32.AND P2, PT, R44, 0x200, PT ;  /* 0x000002002c00780c */ /* 0x000fe20003f46070 */
[----:B------:R-:W-:Y:S01]  /*0100*/  UMOV UR5, 0x400 ;  /* 0x0000040000057882 */ /* 0x000fe20000000000 */
[----:B------:R-:W-:Y:S01]  /*0110*/  HFMA2.MMA R42, -RZ, RZ, 0, 0 ;  /* 0x00000000ff2a7435 */ /* 0x000fe200000001ff */
[----:B------:R-:W-:Y:S01]  /*0120*/  MOV R43, R39 ;  /* 0x00000027002b7202 */ /* 0x000fe20000000f00 */
[----:B------:R-:W2:Y:S08]  /*0130*/  LDC R7, c[0x0][0x2ac] ;  /* 0x0000ab00ff077b82 */ /* 0x000eb00000000800 */
[----:B------:R-:W3:Y:S01]  /*0140*/  S2UR UR6, SR_CgaCtaId ;  /* 0x00000000000679c3 */ /* 0x000ee20000008800 */
[----:B0-----:R-:W-:Y:S01]  /*0150*/  IMAD.WIDE.U32 R2, R4, 0x3, RZ ;  /* 0x0000000304027825 */ /* 0x001fe200078e00ff */
[----:B------:R-:W-:-:S06]  /*0160*/  LEA R9, R5, R5, 0x1 ;  /* 0x0000000505097211 */ /* 0x000fcc00078e08ff */
[----:B------:R-:W0:Y:S01]  /*0170*/  LDC R38, c[0x0][0x10] ;  /* 0x00000400ff267b82 */ /* 0x000e220000000800 */
[----:B------:R-:W-:Y:S02]  /*0180*/  LEA.HI R33, P3, R5, R4, RZ, 0x1 ;  /* 0x0000000405217211 */ /* 0x000fe400078708ff */
[----:B------:R-:W-:Y:S02]  /*0190*/  IADD3 R9, R3, R9, RZ ;  /* 0x0000000903097210 */ /* 0x000fe40007ffe0ff */
[----:B------:R-:W-:Y:S01]  /*01a0*/  IADD3.X R8, RZ, R5, RZ, P3, !PT ;  /* 0x00000005ff087210 */ /* 0x000fe20001ffe4ff */
[----:B--2---:R-:W-:Y:S01]  /*01b0*/  IMAD R32, R7, UR7, R32 ;  /* 0x0000000707207c24 */ /* 0x004fe2000f8e0220 */
[----:B------:R-:W-:Y:S02]  /*01c0*/  LEA.HI R34, P4, R9, R2, RZ, 0x1 ;  /* 0x0000000209227211 */ /* 0x000fe400078908ff */
[----:B------:R-:W-:Y:S02]  /*01d0*/  SHF.R.S32.HI R5, RZ, 0x1f, R44 ;  /* 0x0000001fff057819 */ /* 0x000fe4000001142c */
[----:B------:R-:W-:-:S02]  /*01e0*/  ISETP.LT.U32.AND P1, PT, R32, UR10, PT ;  /* 0x0000000a20007c0c */ /* 0x000fc4000bf21070 */
[----:B------:R-:W-:Y:S01]  /*01f0*/  SHF.R.S32.HI R0, RZ, 0x1f, R32 ;  /* 0x0000001fff007819 */ /* 0x000fe20000011420 */
[----:B---3--:R-:W-:Y:S01]  /*0200*/  ULEA UR5, UR6, UR5, 0x18 ;  /* 0x0000000506057291 */ /* 0x008fe2000f8ec03f */
[----:B------:R-:W-:Y:S02]  /*0210*/  IADD3.X R9, RZ, R9, RZ, P4, !PT ;  /* 0x00000009ff097210 */ /* 0x000fe400027fe4ff */
[----:B------:R-:W-:Y:S02]  /*0220*/  IADD3 R6, R32, 0x10, RZ ;  /* 0x0000001020067810 */ /* 0x000fe40007ffe0ff */
[----:B------:R-:W-:Y:S02]  /*0230*/  LEA.HI R5, R5, R44, RZ, 0x5 ;  /* 0x0000002c05057211 */ /* 0x000fe400078f28ff */
[----:B------:R-:W-:Y:S02]  /*0240*/  ISETP.LT.AND.EX P1, PT, R0, UR11, !P2, P1 ;  /* 0x0000000b00007c0c */ /* 0x000fe4000d721310 */
[----:B------:R-:W-:-:S02]  /*0250*/  SHF.R.S64 R33, R33, 0x1, R8 ;  /* 0x0000000121217819 */ /* 0x000fc40000001008 */
[----:B------:R-:W-:Y:S02]  /*0260*/  SHF.R.S64 R34, R34, 0x1, R9 ;  /* 0x0000000122227819 */ /* 0x000fe40000001009 */
[----:B------:R-:W-:Y:S01]  /*0270*/  ISETP.LT.U32.AND P0, PT, R6, UR10, PT ;  /* 0x0000000a06007c0c */ /* 0x000fe2000bf01070 */
[----:B------:R-:W-:Y:S01]  /*0280*/  ULDC.U8 UR10, c[0x0][0x2a4] ;  /* 0x0000a900000a7ab9 */ /* 0x000fe20000000000 */
[----:B------:R-:W-:Y:S02]  /*0290*/  SHF.R.S32.HI R3, RZ, 0x1f, R6 ;  /* 0x0000001fff037819 */ /* 0x000fe40000011406 */
[----:B------:R-:W-:Y:S02]  /*02a0*/  SHF.R.S32.HI R4, RZ, 0x5, R5 ;  /* 0x00000005ff047819 */ /* 0x000fe40000011405 */
[C---:B------:R-:W-:Y:S02]  /*02b0*/  IADD3 R0, R32.reuse, 0x20, RZ ;  /* 0x0000002020007810 */ /* 0x040fe40007ffe0ff */
[----:B------:R-:W-:-:S02]  /*02c0*/  IADD3 R2, R32, 0x30, RZ ;  /* 0x0000003020027810 */ /* 0x000fc40007ffe0ff */
[----:B------:R-:W-:Y:S02]  /*02d0*/  SHF.R.S32.HI R8, RZ, 0x1, R8 ;  /* 0x00000001ff087819 */ /* 0x000fe40000011408 */
[----:B------:R-:W-:Y:S02]  /*02e0*/  SHF.R.S32.HI R9, RZ, 0x1, R9 ;  /* 0x00000001ff097819 */ /* 0x000fe40000011409 */
[----:B------:R-:W-:Y:S02]  /*02f0*/  ISETP.LT.AND.EX P2, PT, R3, UR11, !P2, P0 ;  /* 0x0000000b03007c0c */ /* 0x000fe4000d741300 */
[----:B------:R-:W-:Y:S02]  /*0300*/  LEA R4, R4, UR5, 0x3 ;  /* 0x0000000504047c11 */ /* 0x000fe4000f8e18ff */
[----:B------:R-:W-:Y:S02]  /*0310*/  SHF.R.S32.HI R5, RZ, 0x1f, R0 ;  /* 0x0000001fff057819 */ /* 0x000fe40000011400 */
[----:B------:R-:W-:-:S02]  /*0320*/  SHF.R.S32.HI R7, RZ, 0x1f, R2 ;  /* 0x0000001fff077819 */ /* 0x000fc40000011402 */
[----:B------:R-:W-:Y:S02]  /*0330*/  SHF.L.U64.HI R35, R33, 0x2, R8 ;  /* 0x0000000221237819 */ /* 0x000fe40000010208 */
[----:B01----:R-:W-:-:S07]  /*0340*/  SHF.L.U64.HI R36, R34, 0x2, R9 ;  /* 0x0000000222247819 */ /* 0x003fce0000010209 */
.L_x_2446:
[----:B0--3--:R-:W0:Y:S01]  /*0350*/  LDC R14, c[0x0][0x2a0] ;  /* 0x0000a800ff0e7b82 */ /* 0x009e220000000800 */
[----:B------:R-:W-:Y:S01]  /*0360*/  ISETP.GE.AND P0, PT, R43, RZ, PT ;  /* 0x000000ff2b00720c */ /* 0x000fe20003f06270 */
[----:B------:R-:W-:Y:S01]  /*0370*/  ULDC.64 UR14, c[0x0][0x290] ;  /* 0x0000a400000e7ab9 */ /* 0x000fe20000000a00 */
[----:B------:R-:W-:-:S05]  /*0380*/  ULDC.64 UR12, c[0x0][0x298] ;  /* 0x0000a600000c7ab9 */ /* 0x000fca0000000a00 */
[----:B-1----:R-:W1:Y:S08]  /*0390*/  LDC.64 R20, c[0x0][0x248] ;  /* 0x00009200ff147b82 */ /* 0x002e700000000a00 */
[----:B--2---:R-:W2:Y:S01]  /*03a0*/  @P1 LDC.64 R18, c[0x0][0x230] ;  /* 0x00008c00ff121b82 */ /* 0x004ea20000000a00 */
        /* <DEDUP_REMOVED lines=13> */
[----:B------:R-:W-:Y:S01]  /*0480*/  IMAD.HI.U32 R9, R9, R13, R8 ;  /* 0x0000000d09097227 */ /* 0x000fe200078e0008 */
[----:B------:R-:W-:Y:S02]  /*0490*/  LOP3.LUT R8, R43, R14, RZ, 0x3c, !PT ;  /* 0x0000000e2b087212 */ /* 0x000fe400078e3cff */
[----:B------:R-:W-:Y:S02]  /*04a0*/  SHF.L.U32 R13, R44, 0x1, RZ ;  /* 0x000000012c0d7819 */ /* 0x000fe400000006ff */
[----:B------:R-:W-:Y:S01]  /*04b0*/  ISETP.GE.AND P3, PT, R8, RZ, PT ;  /* 0x000000ff0800720c */ /* 0x000fe20003f66270 */
[----:B------:R-:W-:Y:S01]  /*04c0*/  IMAD.HI.U32 R9, R9, R12, RZ ;  /* 0x0000000c09097227 */ /* 0x000fe200078e00ff */
[----:B------:R-:W-:Y:S02]  /*04d0*/  LOP3.LUT R28, R13, 0x3e, RZ, 0xc0, !PT ;  /* 0x0000003e0d1c7812 */ /* 0x000fe400078ec0ff */
[----:B------:R-:W-:Y:S02]  /*04e0*/  SHF.R.S32.HI R13, RZ, 0x1f, R32 ;  /* 0x0000001fff0d7819 */ /* 0x000fe40000011420 */
        /* <DEDUP_REMOVED lines=14> */
[----:B------:R-:W-:Y:S01]  /*05d0*/  SEL R57, R11, R10, !P4 ;  /* 0x0000000a0b397207 */ /* 0x000fe20006000000 */
[----:B------:R-:W2:Y:S01]  /*05e0*/  @P1 LDC.64 R8, c[0x0][0x288] ;  /* 0x0000a200ff081b82 */ /* 0x000ea20000000a00 */
        /* <DEDUP_REMOVED lines=10> */
[C---:B------:R-:W-:Y:S02]  /*0690*/  ISETP.LT.U32.AND P0, PT, R44.reuse, 0x200, !P0 ;  /* 0x000002002c00780c */ /* 0x040fe40004701070 */
[----:B------:R-:W-:Y:S01]  /*06a0*/  ISETP.GE.AND.EX P3, PT, R7, UR15, PT, P3 ;  /* 0x0000000f07007c0c */ /* 0x000fe2000bf66330 */
[----:B------:R-:W-:Y:S01]  /*06b0*/  IMAD R61, R11, UR13, R10 ;  /* 0x0000000d0b3d7c24 */ /* 0x000fe2000f8e020a */
[----:B------:R-:W-:Y:S01]  /*06c0*/  @P1 MOV R60, R58 ;  /* 0x0000003a003c1202 */ /* 0x000fe20000000f00 */
[----:B------:R-:W3:Y:S01]  /*06d0*/  @P2 LDC.64 R10, c[0x0][0x288] ;  /* 0x0000a200ff0a2b82 */ /* 0x000ee20000000a00 */
[----:B------:R-:W-:Y:S01]  /*06e0*/  ISETP.LT.U32.AND P3, PT, R44, 0x200, !P3 ;  /* 0x000002002c00780c */ /* 0x000fe20005f61070 */
[----:B--2---:R-:W-:Y:S01]  /*06f0*/  @P1 IMAD R12, R13, R8, RZ ;  /* 0x000000080d0c1224 */ /* 0x004fe200078e02ff */
[----:B------:R-:W-:-:S02]  /*0700*/  IADD3 R61, R59, R61, RZ ;  /* 0x0000003d3b3d7210 */ /* 0x000fc40007ffe0ff */
[----:B------:R-:W-:Y:S01]  /*0710*/  @P2 MOV R40, R58 ;  /* 0x0000003a00282202 */ /* 0x000fe20000000f00 */
[C---:B------:R-:W-:Y:S01]  /*0720*/  @P1 IMAD R13, R32.reuse, R9, R12 ;  /* 0x00000009200d1224 */ /* 0x040fe200078e020c */
[----:B------:R-:W-:Y:S01]  /*0730*/  @P2 MOV R41, R61 ;  /* 0x0000003d00292202 */ /* 0x000fe20000000f00 */
[----:B------:R-:W-:Y:S01]  /*0740*/  @P1 IMAD.WIDE.U32 R14, R32, R8, R60 ;  /* 0x00000008200e1225 */ /* 0x000fe200078e003c */
[----:B------:R-:W2:Y:S04]  /*0750*/  @P0 LDC.64 R20, c[0x0][0x228] ;  /* 0x00008a00ff140b82 */ /* 0x000ea80000000a00 */
[----:B------:R-:W-:Y:S02]  /*0760*/  @P1 IADD3 R15, R15, R13, RZ ;  /* 0x0000000d0f0f1210 */ /* 0x000fe40007ffe0ff */
[----:B------:R-:W-:-:S02]  /*0770*/  @P1 SHF.L.U32 R23, R14, 0x2, RZ ;  /* 0x000000020e171819 */ /* 0x000fc400000006ff */
[----:B------:R-:W1:Y:S01]  /*0780*/  @P0 LDC.64 R8, c[0x0][0x288] ;  /* 0x0000a200ff080b82 */ /* 0x000e620000000a00 */
[----:B------:R-:W-:Y:S02]  /*0790*/  @P1 SHF.L.U64.HI R22, R14, 0x2, R15 ;  /* 0x000000020e161819 */ /* 0x000fe4000001020f */
[C---:B------:R-:W-:Y:S02]  /*07a0*/  @P1 IADD3 R30, P4, R23.reuse, R18, RZ ;  /* 0x00000012171e1210 */ /* 0x040fe40007f9e0ff */
[----:B0-----:R-:W-:Y:S01]  /*07b0*/  @P1 IADD3 R26, P5, R23, R26, RZ ;  /* 0x0000001a171a1210 */ /* 0x001fe20007fbe0ff */
[-C--:B---3--:R-:W-:Y:S02]  /*07c0*/  @P2 IMAD R18, R3, R10.reuse, RZ ;  /* 0x0000000a03122224 */ /* 0x088fe400078e02ff */
[----:B------:R-:W0:Y:S01]  /*07d0*/  @P3 LDC.64 R12, c[0x0][0x288] ;  /* 0x0000a200ff0c3b82 */ /* 0x000e220000000a00 */
[----:B------:R-:W-:Y:S01]  /*07e0*/  @P2 IMAD.WIDE.U32 R40, R6, R10, R40 ;  /* 0x0000000a06282225 */ /* 0x000fe200078e0028 */
[----:B------:R-:W-:-:S02]  /*07f0*/  @P1 IADD3.X R31, R22, R19, RZ, P4, !PT ;  /* 0x00000013161f1210 */ /* 0x000fc400027fe4ff */
[----:B------:R-:W-:Y:S01]  /*0800*/  @P1 IADD3.X R27, R22, R27, RZ, P5, !PT ;  /* 0x0000001b161b1210 */ /* 0x000fe20002ffe4ff */
[----:B------:R-:W-:-:S03]  /*0810*/  @P2 IMAD R11, R6, R11, R18 ;  /* 0x0000000b060b2224 */ /* 0x000fc600078e0212 */
[----:B------:R-:W3:Y:S02]  /*0820*/  @P2 LDC.64 R14, c[0x0][0x230] ;  /* 0x00008c00ff0e2b82 */ /* 0x000ee40000000a00 */
[----:B------:R-:W-:-:S06]  /*0830*/  @P2 IADD3 R41, R41, R11, RZ ;  /* 0x0000000b29292210 */ /* 0x000fcc0007ffe0ff */
[----:B------:R-:W2:Y:S01]  /*0840*/  @P0 LDC.64 R18, c[0x0][0x230] ;  /* 0x00008c00ff120b82 */ /* 0x000ea20000000a00 */
[C---:B------:R-:W-:Y:S01]  /*0850*/  @P2 SHF.L.U32 R47, R40.reuse, 0x2, RZ ;  /* 0x00000002282f2819 */ /* 0x040fe200000006ff */
[----:B-1----:R-:W-:Y:S01]  /*0860*/  @P0 IMAD R45, R5, R8, RZ ;  /* 0x00000008052d0224 */ /* 0x002fe200078e02ff */
[----:B------:R-:W-:-:S05]  /*0870*/  @P2 SHF.L.U64.HI R48, R40, 0x2, R41 ;  /* 0x0000000228302819 */ /* 0x000fca0000010229 */
[----:B------:R-:W1:Y:S01]  /*0880*/  @P3 LDC.64 R22, c[0x0][0x230] ;  /* 0x00008c00ff163b82 */ /* 0x000e620000000a00 */
[----:B------:R-:W-:Y:S02]  /*0890*/  @P0 MOV R40, R58 ;  /* 0x0000003a00280202 */ /* 0x000fe40000000f00 */
[----:B------:R-:W-:-:S05]  /*08a0*/  @P0 MOV R41, R61 ;  /* 0x0000003d00290202 */ /* 0x000fca0000000f00 */
[----:B------:R-:W1:Y:S01]  /*08b0*/  @P3 LDC.64 R10, c[0x0][0x228] ;  /* 0x00008a00ff0a3b82 */ /* 0x000e620000000a00 */
[C---:B------:R-:W-:Y:S02]  /*08c0*/  @P0 IMAD R45, R0.reuse, R9, R45 ;  /* 0x00000009002d0224 */ /* 0x040fe400078e022d */
[----:B------:R-:W-:Y:S01]  /*08d0*/  @P0 IMAD.WIDE.U32 R8, R0, R8, R40 ;  /* 0x0000000800080225 */ /* 0x000fe200078e0028 */
[----:B------:R-:W-:Y:S02]  /*08e0*/  @P3 MOV R40, R58 ;  /* 0x0000003a00283202 */ /* 0x000fe40000000f00 */
[----:B------:R-:W-:Y:S01]  /*08f0*/  @P3 MOV R41, R61 ;  /* 0x0000003d00293202 */ /* 0x000fe20000000f00 */
[----:B0-----:R-:W-:Y:S01]  /*0900*/  @P3 IMAD R49, R7, R12, RZ ;  /* 0x0000000c07313224 */ /* 0x001fe200078e02ff */
[----:B------:R-:W-:-:S03]  /*0910*/  @P2 IADD3 R46, P5, R47, R16, RZ ;  /* 0x000000102f2e2210 */ /* 0x000fc60007fbe0ff */
[C---:B------:R-:W-:Y:S02]  /*0920*/  @P3 IMAD R49, R2.reuse, R13, R49 ;  /* 0x0000000d02313224 */ /* 0x040fe400078e0231 */
[----:B------:R-:W-:Y:S01]  /*0930*/  @P3 IMAD.WIDE.U32 R12, R2, R12, R40 ;  /* 0x0000000c020c3225 */ /* 0x000fe200078e0028 */
[----:B------:R-:W-:Y:S02]  /*0940*/  @P0 IADD3 R45, R9, R45, RZ ;  /* 0x0000002d092d0210 */ /* 0x000fe40007ffe0ff */
[----:B------:R-:W-:Y:S02]  /*0950*/  @P0 SHF.L.U32 R41, R8, 0x2, RZ ;  /* 0x0000000208290819 */ /* 0x000fe400000006ff */
[----:B---3--:R-:W-:Y:S02]  /*0960*/  @P2 IADD3 R50, P4, R47, R14, RZ ;  /* 0x0000000e2f322210 */ /* 0x008fe40007f9e0ff */
[----:B------:R-:W-:Y:S02]  /*0970*/  @P2 IADD3.X R47, R48, R17, RZ, P5, !PT ;  /* 0x00000011302f2210 */ /* 0x000fe40002ffe4ff */
[----:B------:R-:W-:-:S02]  /*0980*/  @P3 IADD3 R9, R13, R49, RZ ;  /* 0x000000310d093210 */ /* 0x000fc40007ffe0ff */
[----:B------:R-:W-:Y:S02]  /*0990*/  @P3 SHF.L.U32 R53, R12, 0x2, RZ ;  /* 0x000000020c353819 */ /* 0x000fe400000006ff */
[----:B------:R-:W-:Y:S02]  /*09a0*/  @P0 SHF.L.U64.HI R8, R8, 0x2, R45 ;  /* 0x0000000208080819 */ /* 0x000fe4000001022d */
[C---:B--2---:R-:W-:Y:S02]  /*09b0*/  @P0 IADD3 R54, P5, R41.reuse, R18, RZ ;  /* 0x0000001229360210 */ /* 0x044fe40007fbe0ff */
[----:B------:R-:W-:Y:S02]  /*09c0*/  @P2 IADD3.X R51, R48, R15, RZ, P4, !PT ;  /* 0x0000000f30332210 */ /* 0x000fe400027fe4ff */
[----:B------:R-:W-:Y:S02]  /*09d0*/  @P0 IADD3 R40, P6, R41, R20, RZ ;  /* 0x0000001429280210 */ /* 0x000fe40007fde0ff */
[----:B------:R-:W-:-:S02]  /*09e0*/  @P3 SHF.L.U64.HI R12, R12, 0x2, R9 ;  /* 0x000000020c0c3819 */ /* 0x000fc40000010209 */
[C---:B-1----:R-:W-:Y:S02]  /*09f0*/  @P3 IADD3 R48, P4, R53.reuse, R22, RZ ;  /* 0x0000001635303210 */ /* 0x042fe40007f9e0ff */
[C---:B------:R-:W-:Y:S02]  /*0a00*/  @P0 IADD3.X R55, R8.reuse, R19, RZ, P5, !PT ;  /* 0x0000001308370210 */ /* 0x040fe40002ffe4ff */
[----:B------:R-:W-:Y:S02]  /*0a10*/  @P3 IADD3 R52, P5, R53, R10, RZ ;  /* 0x0000000a35343210 */ /* 0x000fe40007fbe0ff */
[----:B------:R-:W-:Y:S02]  /*0a20*/  CS2R R16, SRZ ;  /* 0x0000000000107805 */ /* 0x000fe4000001ff00 */
[----:B------:R-:W-:Y:S02]  /*0a30*/  @P0 IADD3.X R41, R8, R21, RZ, P6, !PT ;  /* 0x0000001508290210 */ /* 0x000fe400037fe4ff */
[----:B------:R-:W-:-:S02]  /*0a40*/  CS2R R20, SRZ ;  /* 0x0000000000147805 */ /* 0x000fc4000001ff00 */
[C---:B------:R-:W-:Y:S02]  /*0a50*/  @P3 IADD3.X R49, R12.reuse, R23, RZ, P4, !PT ;  /* 0x000000170c313210 */ /* 0x040fe400027fe4ff */
[----:B------:R-:W-:Y:S02]  /*0a60*/  CS2R R22, SRZ ;  /* 0x0000000000167805 */ /* 0x000fe4000001ff00 */
[----:B------:R-:W-:Y:S02]  /*0a70*/  CS2R R14, SRZ ;  /* 0x00000000000e7805 */ /* 0x000fe4000001ff00 */
[----:B------:R-:W-:Y:S01]  /*0a80*/  @P3 IADD3.X R53, R12, R11, RZ, P5, !PT ;  /* 0x0000000b0c353210 */ /* 0x000fe20002ffe4ff */
[----:B------:R-:W5:Y:S04]  /*0a90*/  @P2 LDG.E.64 R20, desc[UR8][R50.64] ;  /* 0x0000000832142981 */ /* 0x000f68000c1e1b00 */
[----:B------:R-:W5:Y:S04]  /*0aa0*/  @P1 LDG.E.64 R22, desc[UR8][R30.64] ;  /* 0x000000081e161981 */ /* 0x000f68000c1e1b00 */
[----:B------:R-:W5:Y:S04]  /*0ab0*/  @P3 LDG.E.64 R16, desc[UR8][R48.64] ;  /* 0x0000000830103981 */ /* 0x000f68000c1e1b00 */
[----:B------:R-:W5:Y:S01]  /*0ac0*/  @P3 LDG.E.64 R14, desc[UR8][R52.64] ;  /* 0x00000008340e3981 */ /* 0x000f62000c1e1b00 */
[----:B------:R-:W-:-:S02]  /*0ad0*/  MOV R9, RZ ;  /* 0x000000ff00097202 */ /* 0x000fc40000000f00 */
[----:B------:R-:W-:Y:S02]  /*0ae0*/  MOV R8, RZ ;  /* 0x000000ff00087202 */ /* 0x000fe40000000f00 */
[----:B------:R-:W-:Y:S02]  /*0af0*/  CS2R R18, SRZ ;  /* 0x0000000000127805 */ /* 0x000fe4000001ff00 */
[----:B------:R-:W-:Y:S02]  /*0b00*/  CS2R R12, SRZ ;  /* 0x00000000000c7805 */ /* 0x000fe4000001ff00 */
[----:B------:R4:W5:Y:S04]  /*0b10*/  @P1 LDG.E.64 R8, desc[UR8][R26.64] ;  /* 0x000000081a081981 */ /* 0x000968000c1e1b00 */
[----:B------:R-:W5:Y:S04]  /*0b20*/  @P0 LDG.E.64 R18, desc[UR8][R54.64] ;  /* 0x0000000836120981 */ /* 0x000f68000c1e1b00 */
[----:B------:R0:W5:Y:S01]  /*0b30*/  @P0 LDG.E.64 R12, desc[UR8][R40.64] ;  /* 0x00000008280c0981 */ /* 0x000162000c1e1b00 */
[----:B----4-:R-:W-:-:S05]  /*0b40*/  FFMA.FTZ R26, -R24, R24, R25 ;  /* 0x00000018181a7223 */ /* 0x010fca0000010119 */
[----:B------:R-:W-:-:S13]  /*0b50*/  FSETP.GTU.FTZ.AND P0, PT, R26, RZ, PT ;  /* 0x000000ff1a00720b */ /* 0x000fda0003f1c000 */
[----:B------:R-:W1:Y:S01]  /*0b60*/  @P0 LDC R25, c[0x0][0x250] ;  /* 0x00009400ff190b82 */ /* 0x000e620000000800 */
[----:B------:R-:W-:Y:S02]  /*0b70*/  MOV R45, 0x3f800000 ;  /* 0x3f800000002d7802 */ /* 0x000fe40000000f00 */
[----:B------:R-:W-:Y:S01]  /*0b80*/  CS2R R10, SRZ ;  /* 0x00000000000a7805 */ /* 0x000fe2000001ff00 */
[----:B------:R-:W-:Y:S01]  /*0b90*/  BSSY B0, `(.L_x_2412) ;  /* 0x0000019000007945 */ /* 0x000fe20003800000 */
[----:B0-----:R-:W-:-:S04]  /*0ba0*/  CS2R R40, SRZ ;  /* 0x0000000000287805 */ /* 0x001fc8000001ff00 */
[----:B------:R0:W5:Y:S01]  /*0bb0*/  @P2 LDG.E.64 R10, desc[UR8][R46.64] ;  /* 0x000000082e0a2981 */ /* 0x000162000c1e1b00 */
[----:B-1----:R-:W-:-:S04]  /*0bc0*/  @P0 FADD.FTZ R25, R26, R25 ;  /* 0x000000191a190221 */ /* 0x002fc80000010000 */
[----:B------:R1:W2:Y:S01]  /*0bd0*/  @P0 MUFU.RSQ R45, R25 ;  /* 0x00000019002d0308 */ /* 0x0002a20000001400 */
[----:B------:R-:W-:Y:S02]  /*0be0*/  ISETP.GT.U32.AND P0, PT, R44, 0x1ff, PT ;  /* 0x000001ff2c00780c */ /* 0x000fe40003f04070 */
[----:B0-----:R-:W-:-:S11]  /*0bf0*/  CS2R R46, SRZ ;  /* 0x00000000002e7805 */ /* 0x001fd6000001ff00 */
        /* <DEDUP_REMOVED lines=8> */
[----:B------:R-:W3:Y:S04]  /*0c80*/  LDG.E.U16 R46, desc[UR8][R28.64] ;  /* 0x000000081c2e7981 */ /* 0x000ee8000c1e1500 */
[----:B------:R-:W4:Y:S01]  /*0c90*/  LDG.E.U16 R47, desc[UR8][R28.64+0x2] ;  /* 0x000002081c2f7981 */ /* 0x000f22000c1e1500 */
[----:B0-----:R-:W-:-:S04]  /*0ca0*/  @P0 IADD3 R26, P4, R25, R26, RZ ;  /* 0x0000001a191a0210 */ /* 0x001fc80007f9e0ff */
[----:B------:R-:W-:-:S05]  /*0cb0*/  @P0 IADD3.X R27, R30, R27, RZ, P4, !PT ;  /* 0x0000001b1e1b0210 */ /* 0x000fca00027fe4ff */
[----:B------:R-:W2:Y:S04]  /*0cc0*/  @P0 LDG.E.U16 R30, desc[UR8][R26.64] ;  /* 0x000000081a1e0981 */ /* 0x000ea8000c1e1500 */
[----:B------:R-:W2:Y:S01]  /*0cd0*/  @P0 LDG.E.U16 R25, desc[UR8][R26.64+0x2] ;  /* 0x000002081a190981 */ /* 0x000ea2000c1e1500 */
[----:B---3--:R-:W-:Y:S02]  /*0ce0*/  SHF.L.U32 R46, R46, 0x10, RZ ;  /* 0x000000102e2e7819 */ /* 0x008fe400000006ff */
[----:B----4-:R-:W-:Y:S02]  /*0cf0*/  SHF.L.U32 R47, R47, 0x10, RZ ;  /* 0x000000102f2f7819 */ /* 0x010fe400000006ff */
[----:B--2---:R-:W-:Y:S02]  /*0d00*/  @P0 SHF.L.U32 R41, R30, 0x10, RZ ;  /* 0x000000101e290819 */ /* 0x004fe400000006ff */
[----:B------:R-:W-:-:S07]  /*0d10*/  @P0 SHF.L.U32 R40, R25, 0x10, RZ ;  /* 0x0000001019280819 */ /* 0x000fce00000006ff */
.L_x_2413:
[----:B------:R-:W-:Y:S05]  /*0d20*/  BSYNC B0 ;  /* 0x0000000000007941 */ /* 0x000fea0003800000 */
.L_x_2412:
[----:B------:R-:W-:Y:S01]  /*0d30*/  ISETP.NE.AND P4, PT, RZ, UR10, PT ;  /* 0x0000000aff007c0c */ /* 0x000fe2000bf85270 */
[C---:B-----5:R-:W-:Y:S01]  /*0d40*/  FADD.FTZ R52, -R24.reuse, R22 ;  /* 0x0000001618347221 */ /* 0x060fe20000010100 */
[C---:B------:R-:W-:Y:S01]  /*0d50*/  FADD.FTZ R28, -R24.reuse, R23 ;  /* 0x00000017181c7221 */ /* 0x040fe20000010100 */
[C---:B------:R-:W-:Y:S01]  /*0d60*/  FADD.FTZ R26, -R24.reuse, R21 ;  /* 0x00000015181a7221 */ /* 0x040fe20000010100 */
[----:B------:R-:W-:Y:S01]  /*0d70*/  FADD.FTZ R48, -R24, R20 ;  /* 0x0000001418307221 */ /* 0x000fe20000010100 */
[----:B------:R-:W-:Y:S01]  /*0d80*/  MOV R23, R8 ;  /* 0x0000000800177202 */ /* 0x000fe20000000f00 */
[----:B--2---:R-:W-:Y:S01]  /*0d90*/  FMUL.FTZ R52, R52, R45 ;  /* 0x0000002d34347220 */ /* 0x004fe20000410000 */
        /* <DEDUP_REMOVED lines=22> */
.L_x_2414:
[----:B------:R-:W-:Y:S01]  /*0f00*/  FMUL.FTZ R25, R23, R46 ;  /* 0x0000002e17197220 */ /* 0x000fe20000410000 */
        /* <DEDUP_REMOVED lines=25> */
.L_x_2415:
        /* <DEDUP_REMOVED lines=8> */
[----:B------:R-:W-:Y:S01]  /*1120*/  FMUL.FTZ R50, R50, R45 ;  /* 0x0000002d32327220 */ /* 0x000fe20000410000 */
        /* <DEDUP_REMOVED lines=22> */
.L_x_2416:
        /* <DEDUP_REMOVED lines=28> */
[----:B------:R-:W-:-:S04]  /*1450*/  FFMA.FTZ R16, R16, R31, 1 ;  /* 0x3f80000010107423 */ /* 0x000fc8000001001f */
[----:B------:R-:W-:Y:S01]  /*1460*/  FMUL.FTZ R25, R25, R16 ;  /* 0x0000001019197220 */ /* 0x000fe20000410000 */
[----:B------:R-:W-:-:S07]  /*1470*/  FMUL.FTZ R16, R29, R56 ;  /* 0x000000381d107220 */ /* 0x000fce0000410000 */
.L_x_2417:
        /* <DEDUP_REMOVED lines=22> */
[----:B------:R-:W-:Y:S01]  /*15e0*/  FADD.FTZ R26, R26, R19 ;  /* 0x000000131a1a7221 */ /* 0x000fe20000010000 */
[----:B------:R-:W-:Y:S01]  /*15f0*/  FFMA.FTZ R23, R50, R19, R23 ;  /* 0x0000001332177223 */ /* 0x000fe20000010017 */
[----:B------:R-:W-:Y:S01]  /*1600*/  ISETP.NE.AND P3, PT, R44, RZ, PT ;  /* 0x000000ff2c00720c */ /* 0x000fe20003f65270 */
[----:B------:R-:W-:Y:S01]  /*1610*/  FADD.FTZ R21, R21, R18 ;  /* 0x0000001215157221 */ /* 0x000fe20000010000 */
        /* <DEDUP_REMOVED lines=27> */
[----:B------:R-:W-:Y:S01]  /*17d0*/  FADD.FTZ R27, R21, R16 ;  /* 0x00000010151b7221 */ /* 0x000fe20000010000 */
[----:B-1----:R-:W-:Y:S01]  /*17e0*/  @!P0 FADD.FTZ R17, R17, R24 ;  /* 0x0000001811118221 */ /* 0x002fe20000010000 */
[----:B------:R-:W-:Y:S01]  /*17f0*/  ISETP.NE.AND P0, PT, R37, RZ, PT ;  /* 0x000000ff2500720c */ /* 0x000fe20003f05270 */
[----:B------:R-:W-:Y:S01]  /*1800*/  FFMA.FTZ R24, R54, R25, R23 ;  /* 0x0000001936187223 */ /* 0x000fe20000010017 */
[----:B------:R-:W-:Y:S01]  /*1810*/  FFMA.FTZ R25, R55, R16, R22 ;  /* 0x0000001037197223 */ /* 0x000fe20000010016 */
[----:B------:R-:W-:-:S04]  /*1820*/  MOV R16, R28 ;  /* 0x0000001c00107202 */ /* 0x000fc80000000f00 */
[----:B------:R0:W-:Y:S06]  /*1830*/  STS.128 [R56], R24 ;  /* 0x0000001838007388 */ /* 0x0001ec0000000c00 */
        /* <DEDUP_REMOVED lines=9> */
[----:B------:R-:W-:Y:S02]  /*18d0*/  FADD.FTZ R20, R16, R21 ;  /* 0x0000001510147221 */ /* 0x000fe40000010000 */
[----:B------:R-:W0:Y:S01]  /*18e0*/  LDS.128 R16, [UR5+0x30] ;  /* 0x00003005ff107984 */ /* 0x000e220008000c00 */
        /* <DEDUP_REMOVED lines=31> */
.L_x_2419:
[----:B------:R-:W-:Y:S05]  /*1ae0*/  BSYNC B0 ;  /* 0x0000000000007941 */ /* 0x000fea0003800000 */
.L_x_2418:
        /* <DEDUP_REMOVED lines=13> */
[----:B------:R-:W-:-:S02]  /*1bc0*/  FADD.FTZ R28, R28, R23 ;  /* 0x000000171c1c7221 */ /* 0x000fc40000010000 */
[----:B------:R-:W1:Y:S01]  /*1bd0*/  LDS.128 R20, [R56+0x800] ;  /* 0x0008000038147984 */ /* 0x000e620000000c00 */
[----:B0-----:R-:W-:Y:S01]  /*1be0*/  FADD.FTZ R19, R19, R24 ;  /* 0x0000001813137221 */ /* 0x001fe20000010000 */
[----:B------:R-:W-:Y:S01]  /*1bf0*/  FADD.FTZ R18, R18, R25 ;  /* 0x0000001912127221 */ /* 0x000fe20000010000 */
[----:B------:R-:W-:Y:S01]  /*1c00*/  FADD.FTZ R29, R29, R26 ;  /* 0x0000001a1d1d7221 */ /* 0x000fe20000010000 */
[----:B------:R-:W-:Y:S02]  /*1c10*/  FADD.FTZ R28, R28, R27 ;  /* 0x0000001b1c1c7221 */ /* 0x000fe40000010000 */
[----:B------:R-:W0:Y:S01]  /*1c20*/  LDS.128 R24, [R56+0xa00] ;  /* 0x000a000038187984 */ /* 0x000e220000000c00 */
[----:B-1----:R-:W-:Y:S01]  /*1c30*/  FADD.FTZ R19, R19, R20 ;  /* 0x0000001413137221 */ /* 0x002fe20000010000 */
        /* <DEDUP_REMOVED lines=42> */
[----:B------:R-:W-:Y:S01]  /*1ee0*/  FADD.FTZ R18, R28, R23 ;  /* 0x000000171c127221 */ /* 0x000fe20000010000 */
[----:B0-----:R-:W-:Y:S01]  /*1ef0*/  FADD.FTZ R19, R19, R24 ;  /* 0x0000001813137221 */ /* 0x001fe20000010000 */
[----:B------:R-:W-:Y:S01]  /*1f00*/  FADD.FTZ R24, R20, R25 ;  /* 0x0000001914187221 */ /* 0x000fe20000010000 */
[----:B------:R-:W-:Y:S01]  /*1f10*/  FADD.FTZ R25, R29, R26 ;  /* 0x0000001a1d197221 */ /* 0x000fe20000010000 */
[----:B------:R-:W0:Y:S01]  /*1f20*/  LDS.128 R20, [R56+0x1c00] ;  /* 0x001c000038147984 */ /* 0x000e220000000c00 */
[----:B------:R-:W-:-:S03]  /*1f30*/  FADD.FTZ R18, R18, R27 ;  /* 0x0000001b12127221 */ /* 0x000fc60000010000 */
[----:B------:R-:W1:Y:S01]  /*1f40*/  LDS.128 R28, [R56+0x1e00] ;  /* 0x001e0000381c7984 */ /* 0x000e620000000c00 */
[----:B0-----:R-:W-:Y:S01]  /*1f50*/  FADD.FTZ R19, R19, R20 ;  /* 0x0000001413137221 */ /* 0x001fe20000010000 */
[----:B------:R-:W-:Y:S01]  /*1f60*/  FADD.FTZ R20, R24, R21 ;  /* 0x0000001518147221 */ /* 0x000fe20000010000 */
[----:B------:R-:W-:Y:S01]  /*1f70*/  FADD.FTZ R21, R25, R22 ;  /* 0x0000001619157221 */ /* 0x000fe20000010000 */
[----:B------:R-:W-:Y:S01]  /*1f80*/  FADD.FTZ R18, R18, R23 ;  /* 0x0000001712127221 */ /* 0x000fe20000010000 */
[----:B-1----:R-:W-:Y:S01]  /*1f90*/  FADD.FTZ R24, R19, R28 ;  /* 0x0000001c13187221 */ /* 0x002fe20000010000 */
[----:B------:R-:W-:Y:S01]  /*1fa0*/  FADD.FTZ R25, R20, R29 ;  /* 0x0000001d14197221 */ /* 0x000fe20000010000 */
[----:B------:R-:W-:Y:S01]  /*1fb0*/  FADD.FTZ R26, R21, R30 ;  /* 0x0000001e151a7221 */ /* 0x000fe20000010000 */
[----:B------:R-:W-:-:S07]  /*1fc0*/  FADD.FTZ R27, R18, R31 ;  /* 0x0000001f121b7221 */ /* 0x000fce0000010000 */
.L_x_2421:
[----:B------:R-:W-:Y:S05]  /*1fd0*/  BSYNC B0 ;  /* 0x0000000000007941 */ /* 0x000fea0003800000 */
.L_x_2420:
        /* <DEDUP_REMOVED lines=10> */
[----:B0-----:R-:W-:Y:S02]  /*2080*/  LEA R56, P6, R34, R20, 0x2 ;  /* 0x0000001422387211 */ /* 0x001fe400078c10ff */
[C---:B------:R-:W-:Y:S02]  /*2090*/  IADD3.X R31, R21.reuse, R35, RZ, P5, !PT ;  /* 0x00000023151f7210 */ /* 0x040fe40002ffe4ff */
[----:B------:R-:W-:-:S03]  /*20a0*/  IADD3.X R57, R21, R36, RZ, P6, !PT ;  /* 0x0000002415397210 */ /* 0x000fc600037fe4ff */
[----:B------:R2:W-:Y:S01]  /*20b0*/  REDG.E.ADD.F32.FTZ.RN.STRONG.GPU desc[UR8][R30.64], R25 ;  /* 0x000000191e0079a6 */ /* 0x0005e2000c10f388 */
[----:B-1----:R-:W-:-:S04]  /*20c0*/  LEA R22, P5, R18, R20, 0x2 ;  /* 0x0000001412167211 */ /* 0x002fc800078a10ff */
[----:B------:R-:W-:-:S05]  /*20d0*/  LEA.HI.X R23, R18, R21, R19, 0x2, P5 ;  /* 0x0000001512177211 */ /* 0x000fca00028f1413 */
[----:B------:R2:W-:Y:S04]  /*20e0*/  REDG.E.ADD.F32.FTZ.RN.STRONG.GPU desc[UR8][R22.64], R26 ;  /* 0x0000001a160079a6 */ /* 0x0005e8000c10f388 */
[----:B------:R2:W-:Y:S02]  /*20f0*/  REDG.E.ADD.F32.FTZ.RN.STRONG.GPU desc[UR8][R56.64], R27 ;  /* 0x0000001b380079a6 */ /* 0x0005e4000c10f388 */
.L_x_2423:
[----:B------:R-:W-:Y:S05]  /*2100*/  BSYNC B0 ;  /* 0x0000000000007941 */ /* 0x000fea0003800000 */
.L_x_2422:
[----:B------:R-:W-:Y:S05]  /*2110*/  @!P0 BRA `(.L_x_2424) ;  /* 0x0000001000888947 */ /* 0x000fea0003800000 */
[----:B------:R-:W1:Y:S01]  /*2120*/  LDC.64 R18, c[0x0][0x258] ;  /* 0x00009600ff127b82 */ /* 0x000e620000000a00 */
[----:B--2---:R-:W-:-:S05]  /*2130*/  LOP3.LUT R21, R42, 0x1, RZ, 0xc0, !PT ;  /* 0x000000012a157812 */ /* 0x004fca00078ec0ff */
[----:B------:R-:W-:Y:S02]  /*2140*/  IMAD R21, R21, R38, RZ ;  /* 0x0000002615157224 */ /* 0x000fe400078e02ff */
[----:B0-----:R-:W0:Y:S02]  /*2150*/  LDC.64 R26, c[0x0][0x260] ;  /* 0x00009800ff1a7b82 */ /* 0x001e240000000a00 */
[C---:B------:R-:W-:Y:S01]  /*2160*/  IMAD R20, R21.reuse, R28, RZ ;  /* 0x0000001c15147224 */ /* 0x040fe200078e02ff */
[----:B------:R-:W-:-:S04]  /*2170*/  IADD3 R21, R21, R39, RZ ;  /* 0x0000002715157210 */ /* 0x000fc80007ffe0ff */
[----:B------:R-:W-:Y:S01]  /*2180*/  SHF.L.U32 R23, R20, 0x1, RZ ;  /* 0x0000000114177819 */ /* 0x000fe200000006ff */
[----:B-1----:R-:W-:-:S04]  /*2190*/  IMAD.WIDE.U32 R18, R21, 0x4, R18 ;  /* 0x0000000415127825 */ /* 0x002fc800078e0012 */
[----:B0-----:R-:W-:Y:S01]  /*21a0*/  IMAD.WIDE R26, R23, 0x4, R26 ;  /* 0x00000004171a7825 */ /* 0x001fe200078e021a */
[----:B------:R-:W-:Y:S06]  /*21b0*/  @P3 BRA `(.L_x_2425) ;  /* 0x0000000000683947 */ /* 0x000fec0003800000 */
[----:B------:R-:W0:Y:S01]  /*21c0*/  S2R R37, SR_LANEID ;  /* 0x0000000000257919 */ /* 0x000e220000000000 */
[----:B------:R-:W1:Y:S01]  /*21d0*/  S2UR UR11, SR_CTAID.Y ;  /* 0x00000000000b79c3 */ /* 0x000e620000002600 */
        /* <DEDUP_REMOVED lines=9> */
[----:B-1----:R-:W-:-:S05]  /*2270*/  MOV R39, UR11 ;  /* 0x0000000b00277c02 */ /* 0x002fca0008000f00 */
[----:B------:R-:W-:Y:S01]  /*2280*/  IMAD R21, R38, UR7, R39 ;  /* 0x0000000726157c24 */ /* 0x000fe2000f8e0227 */
[----:B0-----:R-:W-:-:S03]  /*2290*/  ISETP.EQ.U32.AND P5, PT, R37, UR6, PT ;  /* 0x0000000625007c0c */ /* 0x001fc6000bfa2070 */
[----:B------:R-:W-:-:S05]  /*22a0*/  IMAD.WIDE.U32 R20, R21, 0x8, R26 ;  /* 0x0000000815147825 */ /* 0x000fca00078e001a */
[----:B------:R0:W-:Y:S05]  /*22b0*/  STG.E.64 desc[UR8][R20.64], R16 ;  /* 0x0000001014007986 */ /* 0x0001ea000c101b08 */
[----:B------:R-:W-:Y:S06]  /*22c0*/  @P5 MEMBAR.ALL.GPU ;  /* 0x0000000000005992 */ /* 0x000fec000000a000 */
[----:B------:R-:W-:-:S00]  /*22d0*/  @P5 ERRBAR ;  /* 0x00000000000059ab */ /* 0x000fc00000000000 */
[----:B------:R-:W-:Y:S06]  /*22e0*/  @P5 CGAERRBAR ;  /* 0x00000000000055ab */ /* 0x000fec0000000000 */
[----:B------:R0:W-:Y:S01]  /*22f0*/  @P5 REDG.E.ADD.S32.STRONG.GPU desc[UR8][R18.64], R23 ;  /* 0x000000171200598e */ /* 0x0001e2000c10e388 */
[----:B------:R-:W-:Y:S05]  /*2300*/  @!P0 BRA `(.L_x_2425) ;  /* 0x0000000000148947 */ /* 0x000fea0003800000 */
.L_x_2426:
[----:B0-----:R-:W2:Y:S04]  /*2310*/  LDG.E.STRONG.GPU R20, desc[UR8][R18.64] ;  /* 0x0000000812147981 */ /* 0x001ea8000c1ef900 */
[----:B--2---:R-:W-:Y:S01]  /*2320*/  CCTL.IVALL ;  /* 0x00000000ff00798f */ /* 0x004fe20002000000 */
[----:B------:R-:W-:Y:S05]  /*2330*/  YIELD ;  /* 0x0000000000007946 */ /* 0x000fea0003800000 */
[----:B------:R-:W-:-:S13]  /*2340*/  ISETP.NE.AND P0, PT, R20, R25, PT ;  /* 0x000000191400720c */ /* 0x000fda0003f05270 */
[----:B------:R-:W-:Y:S05]  /*2350*/  @P0 BRA `(.L_x_2426) ;  /* 0xfffffffc00ec0947 */ /* 0x000fea000383ffff */
.L_x_2425:
        /* <DEDUP_REMOVED lines=17> */
.L_x_2430:
[C---:B------:R-:W-:Y:S02]  /*2470*/  ISETP.EQ.OR P5, PT, R25.reuse, UR7, P3 ;  /* 0x0000000719007c0c */ /* 0x040fe40009fa2670 */
[----:B------:R-:W-:-:S04]  /*2480*/  IADD3 R21, R25, 0x1, RZ ;  /* 0x0000000119157810 */ /* 0x000fc80007ffe0ff */
[----:B------:R-:W-:-:S07]  /*2490*/  ISETP.EQ.OR P6, PT, R21, UR7, P3 ;  /* 0x0000000715007c0c */ /* 0x000fce0009fc2670 */
        /* <DEDUP_REMOVED lines=112> */
.L_x_2429:
        /* <DEDUP_REMOVED lines=12> */
[C---:B------:R-:W-:Y:S02]  /*2c60*/  IADD3 R23, R25.reuse, 0x3, RZ ;  /* 0x0000000319177810 */ /* 0x040fe40007ffe0ff */
[----:B------:R-:W-:Y:S02]  /*2c70*/  ISETP.EQ.OR P0, PT, R22, UR7, P3 ;  /* 0x0000000716007c0c */ /* 0x000fe40009f02670 */
[----:B------:R-:W-:Y:S01]  /*2c80*/  IADD3 R25, R25, 0x4, RZ ;  /* 0x0000000419197810 */ /* 0x000fe20007ffe0ff */
[----:B--2---:R-:W-:Y:S01]  /*2c90*/  @!P6 FADD.FTZ R16, R16, R18 ;  /* 0x000000121010e221 */ /* 0x004fe20000010000 */
[----:B------:R-:W-:Y:S01]  /*2ca0*/  @!P6 FADD.FTZ R17, R17, R19 ;  /* 0x000000131111e221 */ /* 0x000fe20000010000 */
[----:B------:R-:W-:-:S08]  /*2cb0*/  ISETP.EQ.OR P6, PT, R23, UR7, P3 ;  /* 0x0000000717007c0c */ /* 0x000fd00009fc2670 */
[----:B------:R-:W-:-:S04]  /*2cc0*/  @!P0 IMAD R19, R38, R22, R39 ;  /* 0x0000001626138224 */ /* 0x000fc800078e0227 */
[----:B------:R-:W-:-:S04]  /*2cd0*/  @!P0 IMAD.WIDE.U32 R18, R19, 0x8, R26 ;  /* 0x0000000813128825 */ /* 0x000fc800078e001a */
[----:B---3--:R-:W-:Y:S01]  /*2ce0*/  @!P5 FADD.FTZ R16, R16, R20 ;  /* 0x000000141010d221 */ /* 0x008fe20000010000 */
        /* <DEDUP_REMOVED lines=40> */
.L_x_2431:
[----:B------:R-:W-:-:S13]  /*2f70*/  ISETP.NE.OR P0, PT, R24, RZ, P0 ;  /* 0x000000ff1800720c */ /* 0x000fda0000705670 */
[----:B------:R-:W-:Y:S05]  /*2f80*/  @!P0 BRA `(.L_x_2427) ;  /* 0x00000000007c8947 */ /* 0x000fea0003800000 */
.L_x_2428:
[----:B------:R-:W-:-:S13]  /*2f90*/  ISETP.EQ.OR P6, PT, R25, UR7, P3 ;  /* 0x0000000719007c0c */ /* 0x000fda0009fc2670 */
[----:B------:R-:W-:-:S04]  /*2fa0*/  @!P6 IMAD R19, R38, R25, R39 ;  /* 0x000000192613e224 */ /* 0x000fc800078e0227 */
[----:B------:R-:W-:-:S06]  /*2fb0*/  @!P6 IMAD.WIDE.U32 R18, R19, 0x8, R26 ;  /* 0x000000081312e825 */ /* 0x000fcc00078e001a */
[----:B------:R-:W2:Y:S01]  /*2fc0*/  @!P6 LDG.E.64 R18, desc[UR8][R18.64] ;  /* 0x000000081212e981 */ /* 0x000ea2000c1e1b00 */
[C---:B------:R-:W-:Y:S02]  /*2fd0*/  IADD3 R21, R25.reuse, 0x1, RZ ;  /* 0x0000000119157810 */ /* 0x040fe40007ffe0ff */
[----:B------:R-:W-:Y:S02]  /*2fe0*/  IADD3 R23, R25, 0x2, RZ ;  /* 0x0000000219177810 */ /* 0x000fe40007ffe0ff */
[----:B------:R-:W-:Y:S02]  /*2ff0*/  ISETP.EQ.OR P0, PT, R21, UR7, P3 ;  /* 0x0000000715007c0c */ /* 0x000fe40009f02670 */
[----:B------:R-:W-:Y:S02]  /*3000*/  ISETP.EQ.OR P5, PT, R23, UR7, P3 ;  /* 0x0000000717007c0c */ /* 0x000fe40009fa2670 */
[----:B------:R-:W-:-:S09]  /*3010*/  IADD3 R22, R25, 0x3, RZ ;  /* 0x0000000319167810 */ /* 0x000fd20007ffe0ff */
[C-C-:B------:R-:W-:Y:S02]  /*3020*/  @!P0 IMAD R21, R38.reuse, R21, R39.reuse ;  /* 0x0000001526158224 */ /* 0x140fe400078e0227 */
[----:B------:R-:W-:Y:S02]  /*3030*/  @!P5 IMAD R23, R38, R23, R39 ;  /* 0x000000172617d224 */ /* 0x000fe400078e0227 */
[----:B--2---:R-:W-:Y:S01]  /*3040*/  @!P6 FADD.FTZ R16, R16, R18 ;  /* 0x000000121010e221 */ /* 0x004fe20000010000 */
        /* <DEDUP_REMOVED lines=19> */
.L_x_2427:
        /* <DEDUP_REMOVED lines=8> */
[----:B------:R-:W2:Y:S02]  /*3200*/  LDG.E.64 R18, desc[UR8][R18.64] ;  /* 0x0000000812127981 */ /* 0x000ea4000c1e1b00 */
[----:B--2---:R-:W-:Y:S01]  /*3210*/  FADD.FTZ R16, R16, R18 ;  /* 0x0000001210107221 */ /* 0x004fe20000010000 */
[----:B------:R-:W-:-:S07]  /*3220*/  FADD.FTZ R17, R17, R19 ;  /* 0x0000001311117221 */ /* 0x000fce0000010000 */
.L_x_2433:
[----:B------:R-:W-:Y:S05]  /*3230*/  BSYNC B0 ;  /* 0x0000000000007941 */ /* 0x000fea0003800000 */
.L_x_2432:
        /* <DEDUP_REMOVED lines=16> */
.L_x_2424:
[----:B------:R-:W1:Y:S01]  /*3340*/  S2UR UR6, SR_CgaCtaId ;  /* 0x00000000000679c3 */ /* 0x000e620000008800 */
[----:B------:R-:W-:Y:S01]  /*3350*/  UMOV UR5, 0x400 ;  /* 0x0000040000057882 */ /* 0x000fe20000000000 */
[----:B------:R-:W-:Y:S02]  /*3360*/  ULDC.64 UR12, c[0x0][0x290] ;  /* 0x0000a400000c7ab9 */ /* 0x000fe40000000a00 */
[----:B------:R-:W-:-:S04]  /*3370*/  ISETP.GE.U32.AND P0, PT, R0, UR12, PT ;  /* 0x0000000c00007c0c */ /* 0x000fc8000bf06070 */
[----:B------:R-:W-:-:S04]  /*3380*/  ISETP.GE.AND.EX P0, PT, R5, UR13, PT, P0 ;  /* 0x0000000d05007c0c */ /* 0x000fc8000bf06300 */
[----:B------:R-:W-:Y:S01]  /*3390*/  ISETP.LT.U32.AND P0, PT, R44, 0x200, !P0 ;  /* 0x000002002c00780c */ /* 0x000fe20004701070 */
[----:B-1----:R-:W-:-:S09]  /*33a0*/  ULEA UR5, UR6, UR5, 0x18 ;  /* 0x0000000506057291 */ /* 0x002fd2000f8ec03f */
[----:B------:R-:W-:Y:S01]  /*33b0*/  @!P3 STS.64 [UR5+0x98], R16 ;  /* 0x00009810ff00b988 */ /* 0x000fe20008000a05 */
[----:B------:R-:W-:Y:S01]  /*33c0*/  BAR.SYNC.DEFER_BLOCKING 0x0 ;  /* 0x0000000000007b1d */ /* 0x000fe20000010000 */
[----:B------:R-:W-:-:S04]  /*33d0*/  ISETP.GE.U32.AND P3, PT, R2, UR12, PT ;  /* 0x0000000c02007c0c */ /* 0x000fc8000bf66070 */
[----:B------:R-:W-:-:S04]  /*33e0*/  ISETP.GE.AND.EX P3, PT, R7, UR13, PT, P3 ;  /* 0x0000000d07007c0c */ /* 0x000fc8000bf66330 */
[----:B------:R-:W-:Y:S01]  /*33f0*/  ISETP.LT.U32.AND P3, PT, R44, 0x200, !P3 ;  /* 0x000002002c00780c */ /* 0x000fe20005f61070 */
[----:B0-----:R-:W2:Y:S01]  /*3400*/  LDS.64 R18, [UR5+0x98] ;  /* 0x00009805ff127984 */ /* 0x001ea20008000a00 */
[----:B------:R-:W-:Y:S02]  /*3410*/  ULDC UR5, c[0x0][0x2bc] ;  /* 0x0000af0000057ab9 */ /* 0x000fe40000000800 */
[----:B--2---:R-:W-:Y:S01]  /*3420*/  FMUL.FTZ R20, R18, UR5 ;  /* 0x0000000512147c20 */ /* 0x004fe20008410000 */
[----:B------:R-:W-:Y:S01]  /*3430*/  FMUL.FTZ R21, R19, UR5 ;  /* 0x0000000513157c20 */ /* 0x000fe20008410000 */
[----:B------:R-:W-:Y:S07]  /*3440*/  @!P4 BRA `(.L_x_2434) ;  /* 0x000000000048c947 */ /* 0x000fee0003800000 */
        /* <DEDUP_REMOVED lines=18> */
.L_x_2434:
[----:B------:R-:W-:Y:S04]  /*3570*/  BSSY B0, `(.L_x_2435) ;  /* 0x0000014000007945 */ /* 0x000fe80003800000 */
[----:B------:R-:W-:Y:S05]  /*3580*/  @!P1 BRA `(.L_x_2436) ;  /* 0x0000000000489947 */ /* 0x000fea0003800000 */
[----:B------:R-:W-:Y:S01]  /*3590*/  SHF.R.S32.HI R23, RZ, 0x1f, R32 ;  /* 0x0000001fff177819 */ /* 0x000fe20000011420 */
[----:B------:R-:W-:Y:S01]  /*35a0*/  ULDC.64 UR12, c[0x0][0x288] ;  /* 0x0000a200000c7ab9 */ /* 0x000fe20000000a00 */
[----:B------:R-:W-:Y:S01]  /*35b0*/  MOV R16, R58 ;  /* 0x0000003a00107202 */ /* 0x000fe20000000f00 */
        /* <DEDUP_REMOVED lines=15> */
.L_x_2436:
[----:B------:R-:W-:Y:S05]  /*36b0*/  BSYNC B0 ;  /* 0x0000000000007941 */ /* 0x000fea0003800000 */
.L_x_2435:
        /* <DEDUP_REMOVED lines=19> */
.L_x_2437:
[----:B------:R-:W-:Y:S04]  /*37f0*/  BSSY B0, `(.L_x_2438) ;  /* 0x0000013000007945 */ /* 0x000fe80003800000 */
[----:B------:R-:W-:Y:S05]  /*3800*/  @!P2 BRA `(.L_x_2439) ;  /* 0x000000000044a947 */ /* 0x000fea0003800000 */
[----:B------:R-:W-:Y:S01]  /*3810*/  ULDC.64 UR12, c[0x0][0x288] ;  /* 0x0000a200000c7ab9 */ /* 0x000fe20000000a00 */
[----:B------:R-:W-:Y:S01]  /*3820*/  MOV R16, R58 ;  /* 0x0000003a00107202 */ /* 0x000fe20000000f00 */
        /* <DEDUP_REMOVED lines=10> */
[----:B------:R-:W-:Y:S01]  /*38d0*/  FMUL.FTZ R8, R8, R45 ;  /* 0x0000002d08087220 */ /* 0x000fe20000410000 */
[----:B------:R-:W-:Y:S01]  /*38e0*/  IADD3 R19, R17, R19, RZ ;  /* 0x0000001311137210 */ /* 0x000fe20007ffe0ff */
[----:B------:R-:W-:-:S03]  /*38f0*/  FMUL.FTZ R9, R18, R45 ;  /* 0x0000002d12097220 */ /* 0x000fc60000410000 */
[----:B------:R-:W-:-:S05]  /*3900*/  LEA.HI.X R11, R16, UR13, R19, 0x2, P5 ;  /* 0x0000000d100b7c11 */ /* 0x000fca000a8f1413 */
[----:B------:R1:W-:Y:S02]  /*3910*/  STG.E.64 desc[UR8][R10.64], R8 ;  /* 0x000000080a007986 */ /* 0x0003e4000c101b08 */
.L_x_2439:
[----:B------:R-:W-:Y:S05]  /*3920*/  BSYNC B0 ;  /* 0x0000000000007941 */ /* 0x000fea0003800000 */
.L_x_2438:
[----:B------:R-:W-:Y:S05]  /*3930*/  @!P4 BRA `(.L_x_2440) ;  /* 0x000000000048c947 */ /* 0x000fea0003800000 */
        /* <DEDUP_REMOVED lines=18> */
.L_x_2440:
[----:B------:R-:W-:Y:S04]  /*3a60*/  BSSY B0, `(.L_x_2441) ;  /* 0x0000013000007945 */ /* 0x000fe80003800000 */
[----:B------:R-:W-:Y:S05]  /*3a70*/  @!P0 BRA `(.L_x_2442) ;  /* 0x0000000000448947 */ /* 0x000fea0003800000 */
[----:B------:R-:W-:Y:S01]  /*3a80*/  ULDC.64 UR12, c[0x0][0x288] ;  /* 0x0000a200000c7ab9 */ /* 0x000fe20000000a00 */
[----:B-1----:R-:W-:Y:S01]  /*3a90*/  MOV R10, R58 ;  /* 0x0000003a000a7202 */ /* 0x002fe20000000f00 */
[----:B------:R-:W-:Y:S01]  /*3aa0*/  IMAD R17, R5, UR12, RZ ;  /* 0x0000000c05117c24 */ /* 0x000fe2000f8e02ff */
[----:B------:R-:W-:Y:S01]  /*3ab0*/  MOV R11, R61 ;  /* 0x0000003d000b7202 */ /* 0x000fe20000000f00 */
[-CC-:B0-----:R-:W-:Y:S01]  /*3ac0*/  FFMA.FTZ R9, R50, R20.reuse, R21.reuse ;  /* 0x0000001432097223 */ /* 0x181fe20000010015 */
        /* <DEDUP_REMOVED lines=12> */
.L_x_2442:
[----:B------:R-:W-:Y:S05]  /*3b90*/  BSYNC B0 ;  /* 0x0000000000007941 */ /* 0x000fea0003800000 */
.L_x_2441:
[----:B------:R-:W-:Y:S05]  /*3ba0*/  @!P4 BRA `(.L_x_2443) ;  /* 0x000000000048c947 */ /* 0x000fea0003800000 */
[----:B------:R-:W-:Y:S01]  /*3bb0*/  FFMA.FTZ R41, R54, R46, R41 ;  /* 0x0000002e36297223 */ /* 0x000fe20000010029 */
[----:B------:R-:W-:-:S03]  /*3bc0*/  FFMA.FTZ R40, R55, R47, R40 ;  /* 0x0000002f37287223 */ /* 0x000fc60000010028 */
[----:B012---:R-:W-:Y:S01]  /*3bd0*/  FMUL.FTZ R8, R41, -1.4426950216293334961 ;  /* 0xbfb8aa3b29087820 */ /* 0x007fe20000410000 */
        /* <DEDUP_REMOVED lines=15> */
.L_x_2443:
[----:B------:R-:W-:Y:S04]  /*3cd0*/  BSSY B0, `(.L_x_2444) ;  /* 0x0000013000007945 */ /* 0x000fe80003800000 */
[----:B------:R-:W-:Y:S05]  /*3ce0*/  @!P3 BRA `(.L_x_2445) ;  /* 0x000000000044b947 */ /* 0x000fea0003800000 */
[----:B------:R-:W-:Y:S01]  /*3cf0*/  ULDC.64 UR12, c[0x0][0x288] ;  /* 0x0000a200000c7ab9 */ /* 0x000fe20000000a00 */
[----:B012---:R-:W-:Y:S01]  /*3d00*/  MOV R8, R58 ;  /* 0x0000003a00087202 */ /* 0x007fe20000000f00 */
        /* <DEDUP_REMOVED lines=15> */
.L_x_2445:
[----:B------:R-:W-:Y:S05]  /*3e00*/  BSYNC B0 ;  /* 0x0000000000007941 */ /* 0x000fea0003800000 */
.L_x_2444:
[----:B------:R-:W-:Y:S02]  /*3e10*/  IADD3 R43, R38, R43, RZ ;  /* 0x0000002b262b7210 */ /* 0x000fe40007ffe0ff */
[----:B------:R-:W-:Y:S02]  /*3e20*/  IADD3 R42, R42, 0x1, RZ ;  /* 0x000000012a2a7810 */ /* 0x000fe40007ffe0ff */
[----:B------:R-:W-:-:S13]  /*3e30*/  ISETP.GE.AND P0, PT, R43, UR4, PT ;  /* 0x000000042b007c0c */ /* 0x000fda000bf06270 */
[----:B------:R-:W-:Y:S05]  /*3e40*/  @!P0 BRA `(.L_x_2446) ;  /* 0xffffffc400408947 */ /* 0x000fea000383ffff */
.L_x_2411:
[----:B------:R-:W4:Y:S01]  /*3e50*/  LDC R6, c[0x0][0xc] ;  /* 0x00000300ff067b82 */ /* 0x000f220000000800 */
[----:B------:R-:W-:Y:S01]  /*3e60*/  ISETP.NE.AND P2, PT, R44, RZ, PT ;  /* 0x000000ff2c00720c */ /* 0x000fe20003f45270 */
[----:B------:R-:W-:Y:S06]  /*3e70*/  BSSY B0, `(.L_x_2447) ;  /* 0x0000015000007945 */ /* 0x000fec0003800000 */
[----:B------:R-:W5:Y:S08]  /*3e80*/  LDC R7, c[0x0][0x10] ;  /* 0x00000400ff077b82 */ /* 0x000f700000000800 */
[----:B------:R-:W0:Y:S01]  /*3e90*/  LDC.64 R2, c[0x0][0x258] ;  /* 0x00009600ff027b82 */ /* 0x000e220000000a00 */
[----:B----4-:R-:W-:-:S02]  /*3ea0*/  IADD3 R0, R6, -0x1, RZ ;  /* 0xffffffff06007810 */ /* 0x010fc40007ffe0ff */
[----:B------:R-:W-:Y:S02]  /*3eb0*/  ISETP.NE.AND P1, PT, R6, 0x1, PT ;  /* 0x000000010600780c */ /* 0x000fe40003f25270 */
[----:B------:R-:W-:Y:S02]  /*3ec0*/  ISETP.NE.AND P0, PT, R0, UR7, PT ;  /* 0x0000000700007c0c */ /* 0x000fe4000bf05270 */
[C---:B-----5:R-:W-:Y:S02]  /*3ed0*/  SHF.L.U32 R0, R7.reuse, 0x1, RZ ;  /* 0x0000000107007819 */ /* 0x060fe400000006ff */
        /* <DEDUP_REMOVED lines=8> */
[----:B------:R-:W4:Y:S04]  /*3f60*/  POPC R5, UR4 ;  /* 0x0000000400057d09 */ /* 0x000f280008000000 */
[----:B0-----:R-:W-:-:S13]  /*3f70*/  ISETP.EQ.U32.AND P1, PT, R0, UR5, PT ;  /* 0x0000000500007c0c */ /* 0x001fda000bf22070 */
[----:B------:R-:W-:Y:S06]  /*3f80*/  @P1 MEMBAR.ALL.GPU ;  /* 0x0000000000001992 */ /* 0x000fec000000a000 */
[----:B------:R-:W-:-:S00]  /*3f90*/  @P1 ERRBAR ;  /* 0x00000000000019ab */ /* 0x000fc00000000000 */
[----:B------:R-:W-:Y:S06]  /*3fa0*/  @P1 CGAERRBAR ;  /* 0x00000000000015ab */ /* 0x000fec0000000000 */
[----:B----4-:R0:W-:Y:S02]  /*3fb0*/  @P1 REDG.E.ADD.S32.STRONG.GPU desc[UR8][R2.64], R5 ;  /* 0x000000050200198e */ /* 0x0101e4000c10e388 */
.L_x_2448:
[----:B------:R-:W-:Y:S05]  /*3fc0*/  BSYNC B0 ;  /* 0x0000000000007941 */ /* 0x000fea0003800000 */
.L_x_2447:
[----:B------:R-:W-:Y:S05]  /*3fd0*/  @P0 EXIT ;  /* 0x000000000000094d */ /* 0x000fea0003800000 */
[----:B------:R-:W-:Y:S05]  /*3fe0*/  @P2 BRA `(.L_x_2449) ;  /* 0x0000000000202947 */ /* 0x000fea0003800000 */
[----:B------:R-:W-:-:S05]  /*3ff0*/  IMAD R0, R6, R7, RZ ;  /* 0x0000000706007224 */ /* 0x000fca00078e02ff */
[----:B------:R-:W-:-:S13]  /*4000*/  ISETP.NE.AND P0, PT, R0, -0x1, PT ;  /* 0xffffffff0000780c */ /* 0x000fda0003f05270 */
[----:B------:R-:W-:Y:S05]  /*4010*/  @!P0 BRA `(.L_x_2449) ;  /* 0x0000000000148947 */ /* 0x000fea0003800000 */
.L_x_2450:
[----:B0-----:R-:W4:Y:S04]  /*4020*/  LDG.E.STRONG.GPU R5, desc[UR8][R2.64] ;  /* 0x0000000802057981 */ /* 0x001f28000c1ef900 */
[----:B----4-:R-:W-:Y:S01]  /*4030*/  CCTL.IVALL ;  /* 0x00000000ff00798f */ /* 0x010fe20002000000 */
[----:B------:R-:W-:Y:S05]  /*4040*/  YIELD ;  /* 0x0000000000007946 */ /* 0x000fea0003800000 */
[----:B------:R-:W-:-:S13]  /*4050*/  ISETP.NE.AND P0, PT, R5, R0, PT ;  /* 0x000000000500720c */ /* 0x000fda0003f05270 */
[----:B------:R-:W-:Y:S05]  /*4060*/  @P0 BRA `(.L_x_2450) ;  /* 0xfffffffc00ec0947 */ /* 0x000fea000383ffff */
.L_x_2449:
        /* <DEDUP_REMOVED lines=11> */
[C---:B-12---:R-:W-:Y:S01]  /*4120*/  IMAD.WIDE.U32 R8, R2.reuse, 0x3, RZ ;  /* 0x0000000302087825 */ /* 0x046fe200078e00ff */
[----:B---3--:R-:W-:Y:S01]  /*4130*/  LEA R11, R3, R3, 0x1 ;  /* 0x00000003030b7211 */ /* 0x008fe200078e08ff */
        /* <DEDUP_REMOVED lines=11> */
.L_x_2451:
        /* <DEDUP_REMOVED lines=25> */
.L_x_2452:
        /* <DEDUP_REMOVED lines=16> */
.L_x_5244:


//--------------------- .text._Z35group_norm_nhwc_bwd_one_pass_kernelI11Fp32IOBf16WLi128ELi64ELi512EEv26Group_norm_nhwc_bwd_params --------------------------
	.section	.text._Z35group_norm_nhwc_bwd_one_pass_kernelI11Fp32IOBf16WLi128ELi64ELi512EEv26Group_norm_nhwc_bwd_params,"ax",@progbits
	.align	128
        .global         _Z35group_norm_nhwc_bwd_one_pass_kernelI11Fp32IOBf16WLi128ELi64ELi512EEv26Group_norm_nhwc_bwd_params
        .type           _Z35group_norm_nhwc_bwd_one_pass_kernelI11Fp32IOBf16WLi128ELi64ELi512EEv26Group_norm_nhwc_bwd_params,@function
        .size           _Z35group_norm_nhwc_bwd_one_pass_kernelI11Fp32IOBf16WLi128ELi64ELi512EEv26Group_norm_nhwc_bwd_params,(.L_x_5245 - _Z35group_norm_nhwc_bwd_one_pass_kernelI11Fp32IOBf16WLi128ELi64ELi512EEv26Group_norm_nhwc_bwd_params)
        .other          _Z35group_norm_nhwc_bwd_one_pass_kernelI11Fp32IOBf16WLi128ELi64ELi512EEv26Group_norm_nhwc_bwd_params,@"STO_CUDA_ENTRY STV_DEFAULT"
_Z35group_norm_nhwc_bwd_one_pass_kernelI11Fp32IOBf16WLi128ELi64ELi512EEv26Group_norm_nhwc_bwd_params:
.text._Z35group_norm_nhwc_bwd_one_pass_kernelI11Fp32IOBf16WLi128ELi64ELi512EEv26Group_norm_nhwc_bwd_params:
        /* <DEDUP_REMOVED lines=33> */
.L_x_2505:
[----:B0-----:R-:W0:Y:S01]  /*0210*/  LDC R9, c[0x0][0x2a0] ;  /* 0x0000a800ff097b82 */ /* 0x001e220000000800 */
[----:B------:R-:W-:Y:S01]  /*0220*/  SHF.R.U32.HI R90, RZ, 0x5, R105 ;  /* 0x00000005ff5a7819 */ /* 0x000fe20000011669 */
[----:B------:R-:W-:Y:S01]  /*0230*/  ULDC.64 UR14, c[0x0][0x290] ;  /* 0x0000a400000e7ab9 */ /* 0x000fe20000000a00 */
[----:B------:R-:W-:Y:S01]  /*0240*/  ISETP.GT.U32.AND P6, PT, R105, 0x1ff, PT ;  /* 0x000001ff6900780c */ /* 0x000fe20003fc4070 */
[----:B------:R-:W-:Y:S01]  /*0250*/  ULDC.64 UR12, c[0x0][0x298] ;  /* 0x0000a600000c7ab9 */ /* 0x000fe20000000a00 */
[----:B------:R-:W-:Y:S02]  /*0260*/  ISETP.GE.AND P3, PT, R104, RZ, PT ;  /* 0x000000ff6800720c */ /* 0x000fe40003f66270 */
[----:B------:R-:W-:Y:S01]  /*0270*/  LOP3.LUT R106, R106, 0xfffffffb, RZ, 0xc0, !PT ;  /* 0xfffffffb6a6a7812 */ /* 0x000fe200078ec0ff */
[----:B------:R-:W1:Y:S08]  /*0280*/  S2UR UR6, SR_CTAID.X ;  /* 0x00000000000679c3 */ /* 0x000e700000002500 */
        /* <DEDUP_REMOVED lines=13> */
[----:B------:R-:W-:Y:S01]  /*0360*/  IMAD.HI.U32 R3, R3, R7, R2 ;  /* 0x0000000703037227 */ /* 0x000fe200078e0002 */
[----:B------:R-:W-:Y:S01]  /*0370*/  LOP3.LUT R33, R4, 0x3e, RZ, 0xc0, !PT ;  /* 0x0000003e04217812 */ /* 0x000fe200078ec0ff */
        /* <DEDUP_REMOVED lines=8> */
[----:B------:R-:W-:Y:S02]  /*0400*/  IADD3 R78, R90, 0x60, RZ ;  /* 0x000000605a4e7810 */ /* 0x000fe40007ffe0ff */
[----:B------:R-:W-:-:S03]  /*0410*/  SHF.R.S32.HI R89, RZ, 0x1f, R90 ;  /* 0x0000001fff597819 */ /* 0x000fc6000001145a */
[-C--:B------:R-:W-:Y:S02]  /*0420*/  @!P0 IADD3 R0, R0, -R5.reuse, RZ ;  /* 0x8000000500008210 */ /* 0x080fe40007ffe0ff */
[----:B------:R-:W-:Y:S02]  /*0430*/  @!P0 IADD3 R3, R3, 0x1, RZ ;  /* 0x0000000103038810 */ /* 0x000fe40007ffe0ff */
[----:B------:R-:W-:Y:S02]  /*0440*/  ISETP.GE.U32.AND P1, PT, R0, R5, PT ;  /* 0x000000050000720c */ /* 0x000fe40003f26070 */
[----:B------:R-:W-:Y:S02]  /*0450*/  ISETP.GE.U32.AND P0, PT, R90, UR14, PT ;  /* 0x0000000e5a007c0c */ /* 0x000fe4000bf06070 */
[----:B------:R-:W-:Y:S02]  /*0460*/  ISETP.GE.U32.AND P5, PT, R78, UR14, PT ;  /* 0x0000000e4e007c0c */ /* 0x000fe4000bfa6070 */
[----:B------:R-:W-:-:S02]  /*0470*/  SHF.R.S32.HI R77, RZ, 0x1f, R78 ;  /* 0x0000001fff4d7819 */ /* 0x000fc4000001144e */
[----:B------:R-:W-:Y:S02]  /*0480*/  ISETP.GE.OR.EX P0, PT, R89, UR15, P6, P0 ;  /* 0x0000000f59007c0c */ /* 0x000fe4000b706700 */
[----:B------:R-:W-:Y:S02]  /*0490*/  ISETP.GT.U32.AND P4, PT, R5, R0, PT ;  /* 0x000000000500720c */ /* 0x000fe40003f84070 */
[----:B------:R-:W-:Y:S02]  /*04a0*/  ISETP.GE.AND.EX P5, PT, R77, UR15, PT, P5 ;  /* 0x0000000f4d007c0c */ /* 0x000fe4000bfa6350 */
[----:B------:R-:W-:Y:S02]  /*04b0*/  IADD3 R5, R0, -R5, RZ ;  /* 0x8000000500057210 */ /* 0x000fe40007ffe0ff */
[----:B------:R-:W-:Y:S02]  /*04c0*/  @P1 IADD3 R3, R3, 0x1, RZ ;  /* 0x0000000103031810 */ /* 0x000fe40007ffe0ff */
[----:B------:R-:W-:-:S02]  /*04d0*/  ISETP.GT.U32.OR P5, PT, R105, 0x1ff, P5 ;  /* 0x000001ff6900780c */ /* 0x000fc40002fa4470 */
[----:B------:R-:W-:Y:S02]  /*04e0*/  SEL R0, R5, R0, !P4 ;  /* 0x0000000005007207 */ /* 0x000fe40006000000 */
[----:B------:R-:W-:Y:S02]  /*04f0*/  MOV R2, R3 ;  /* 0x0000000300027202 */ /* 0x000fe40000000f00 */
[----:B------:R-:W-:Y:S02]  /*0500*/  ISETP.NE.AND P1, PT, R9, RZ, PT ;  /* 0x000000ff0900720c */ /* 0x000fe40003f25270 */
[----:B------:R-:W-:Y:S02]  /*0510*/  LOP3.LUT R3, RZ, R9, RZ, 0x33, !PT ;  /* 0x00000009ff037212 */ /* 0x000fe400078e33ff */
[----:B------:R-:W-:Y:S02]  /*0520*/  @!P3 IADD3 R0, -R0, RZ, RZ ;  /* 0x000000ff0000b210 */ /* 0x000fe40007ffe1ff */
[----:B------:R-:W-:Y:S01]  /*0530*/  @!P2 IADD3 R2, -R2, RZ, RZ ;  /* 0x000000ff0202a210 */ /* 0x000fe20007ffe1ff */
[----:B------:R-:W0:Y:S01]  /*0540*/  @!P5 LDC.64 R6, c[0x0][0x288] ;  /* 0x0000a200ff06db82 */ /* 0x000e220000000a00 */
[----:B------:R-:W-:-:S02]  /*0550*/  @P0 LOP3.LUT R106, R106, 0x4, RZ, 0xfc, !PT ;  /* 0x000000046a6a0812 */ /* 0x000fc400078efcff */
[C---:B------:R-:W-:Y:S02]  /*0560*/  SEL R34, R3.reuse, R0, !P1 ;  /* 0x0000000003227207 */ /* 0x040fe40004800000 */
[----:B------:R-:W-:Y:S02]  /*0570*/  SEL R3, R3, R2, !P1 ;  /* 0x0000000203037207 */ /* 0x000fe40004800000 */
[----:B------:R-:W-:Y:S01]  /*0580*/  LOP3.LUT P1, RZ, R106, 0x4, RZ, 0xc0, !PT ;  /* 0x000000046aff7812 */ /* 0x000fe2000782c0ff */
[----:B------:R-:W1:Y:S01]  /*0590*/  @!P5 LDC.64 R14, c[0x0][0x230] ;  /* 0x00008c00ff0edb82 */ /* 0x000e620000000a00 */
[----:B------:R-:W-:Y:S02]  /*05a0*/  IADD3 R88, R90, 0x10, RZ ;  /* 0x000000105a587810 */ /* 0x000fe40007ffe0ff */
[----:B------:R-:W-:Y:S02]  /*05b0*/  LEA R32, R34, R33, 0x6 ;  /* 0x0000002122207211 */ /* 0x000fe400078e30ff */
[----:B------:R-:W-:-:S02]  /*05c0*/  ISETP.GE.U32.AND P4, PT, R88, UR14, PT ;  /* 0x0000000e58007c0c */ /* 0x000fc4000bf86070 */
[----:B------:R-:W-:Y:S01]  /*05d0*/  SHF.R.S32.HI R87, RZ, 0x1f, R88 ;  /* 0x0000001fff577819 */ /* 0x000fe20000011458 */
[----:B------:R-:W3:Y:S01]  /*05e0*/  @!P5 LDC.64 R18, c[0x0][0x228] ;  /* 0x00008a00ff12db82 */ /* 0x000ee20000000a00 */
[----:B------:R-:W-:Y:S02]  /*05f0*/  SHF.R.S32.HI R0, RZ, 0x1f, R3 ;  /* 0x0000001fff007819 */ /* 0x000fe40000011403 */
[----:B------:R-:W-:Y:S02]  /*0600*/  ISETP.GE.OR.EX P4, PT, R87, UR15, P6, P4 ;  /* 0x0000000f57007c0c */ /* 0x000fe4000b786740 */
[----:B------:R-:W-:Y:S01]  /*0610*/  SHF.R.S32.HI R33, RZ, 0x1f, R32 ;  /* 0x0000001fff217819 */ /* 0x000fe20000011420 */
[----:B------:R-:W-:Y:S01]  /*0620*/  IMAD R0, R0, UR12, RZ ;  /* 0x0000000c00007c24 */ /* 0x000fe2000f8e02ff */
[C---:B------:R-:W-:Y:S01]  /*0630*/  IADD3 R86, R90.reuse, 0x20, RZ ;  /* 0x000000205a567810 */ /* 0x040fe20007ffe0ff */
[----:B------:R-:W4:Y:S01]  /*0640*/  @!P1 LDC.64 R8, c[0x0][0x288] ;  /* 0x0000a200ff089b82 */ /* 0x000f220000000a00 */
[----:B------:R-:W-:Y:S01]  /*0650*/  IADD3 R84, R90, 0x30, RZ ;  /* 0x000000305a547810 */ /* 0x000fe20007ffe0ff */
[C---:B------:R-:W-:Y:S01]  /*0660*/  IMAD R109, R3.reuse, UR13, R0 ;  /* 0x0000000d036d7c24 */ /* 0x040fe2000f8e0200 */
[----:B------:R-:W-:Y:S01]  /*0670*/  ISETP.GE.U32.AND P3, PT, R86, UR14, PT ;  /* 0x0000000e56007c0c */ /* 0x000fe2000bf66070 */
[----:B------:R-:W-:Y:S01]  /*0680*/  IMAD.WIDE.U32 R110, R3, UR12, R32 ;  /* 0x0000000c036e7c25 */ /* 0x000fe2000f8e0020 */
[----:B------:R-:W-:-:S02]  /*0690*/  SHF.R.S32.HI R85, RZ, 0x1f, R86 ;  /* 0x0000001fff557819 */ /* 0x000fc40000011456 */
[----:B------:R-:W-:Y:S01]  /*06a0*/  ISETP.GE.U32.AND P2, PT, R84, UR14, PT ;  /* 0x0000000e54007c0c */ /* 0x000fe2000bf46070 */
[----:B0-----:R-:W-:Y:S01]  /*06b0*/  @!P5 IMAD R0, R77, R6, RZ ;  /* 0x000000064d00d224 */ /* 0x001fe200078e02ff */
[----:B------:R-:W-:Y:S01]  /*06c0*/  IADD3 R109, R111, R109, RZ ;  /* 0x0000006d6f6d7210 */ /* 0x000fe20007ffe0ff */
[----:B------:R-:W0:Y:S01]  /*06d0*/  @!P1 LDC.64 R10, c[0x0][0x230] ;  /* 0x00008c00ff0a9b82 */ /* 0x000e220000000a00 */
[----:B------:R-:W-:Y:S01]  /*06e0*/  @!P5 MOV R108, R110 ;  /* 0x0000006e006cd202 */ /* 0x000fe20000000f00 */
[C---:B------:R-:W-:Y:S01]  /*06f0*/  @!P5 IMAD R5, R78.reuse, R7, R0 ;  /* 0x000000074e05d224 */ /* 0x040fe200078e0200 */
[----:B------:R-:W-:Y:S02]  /*0700*/  ISETP.GE.OR.EX P3, PT, R85, UR15, P6, P3 ;  /* 0x0000000f55007c0c */ /* 0x000fe4000b766730 */
[----:B------:R-:W-:Y:S01]  /*0710*/  @!P1 MOV R7, R109 ;  /* 0x0000006d00079202 */ /* 0x000fe20000000f00 */
[----:B------:R-:W-:Y:S01]  /*0720*/  @!P5 IMAD.WIDE.U32 R2, R78, R6, R108 ;  /* 0x000000064e02d225 */ /* 0x000fe200078e006c */
[----:B------:R-:W-:Y:S01]  /*0730*/  @!P1 MOV R6, R110 ;  /* 0x0000006e00069202 */ /* 0x000fe20000000f00 */
[----:B------:R-:W0:Y:S01]  /*0740*/  @!P4 LDC.64 R12, c[0x0][0x288] ;  /* 0x0000a200ff0ccb82 */ /* 0x000e220000000a00 */
[----:B------:R-:W-:-:S02]  /*0750*/  SHF.R.S32.HI R83, RZ, 0x1f, R84 ;  /* 0x0000001fff537819 */ /* 0x000fc40000011454 */
[----:B------:R-:W-:Y:S02]  /*0760*/  @!P5 IADD3 R3, R3, R5, RZ ;  /* 0x000000050303d210 */ /* 0x000fe40007ffe0ff */
[C---:B------:R-:W-:Y:S01]  /*0770*/  @!P5 SHF.L.U32 R5, R2.reuse, 0x2, RZ ;  /* 0x000000020205d819 */ /* 0x040fe200000006ff */
[----:B----4-:R-:W-:Y:S01]  /*0780*/  @!P1 IMAD R4, R89, R8, RZ ;  /* 0x0000000859049224 */ /* 0x010fe200078e02ff */
[----:B------:R-:W-:Y:S01]  /*0790*/  @!P5 SHF.L.U64.HI R0, R2, 0x2, R3 ;  /* 0x000000020200d819 */ /* 0x000fe20000010203 */
[----:B------:R-:W4:Y:S01]  /*07a0*/  @!P1 LDC.64 R16, c[0x0][0x228] ;  /* 0x00008a00ff109b82 */ /* 0x000f220000000a00 */
[----:B-1----:R-:W-:Y:S01]  /*07b0*/  @!P5 IADD3 R2, P0, R5, R14, RZ ;  /* 0x0000000e0502d210 */ /* 0x002fe20007f1e0ff */
[C---:B------:R-:W-:Y:S01]  /*07c0*/  @!P1 IMAD R9, R90.reuse, R9, R4 ;  /* 0x000000095a099224 */ /* 0x040fe200078e0204 */
[----:B------:R-:W-:Y:S01]  /*07d0*/  ISETP.GE.OR.EX P2, PT, R83, UR15, P6, P2 ;  /* 0x0000000f53007c0c */ /* 0x000fe2000b746720 */
[----:B------:R-:W-:Y:S01]  /*07e0*/  @!P1 IMAD.WIDE.U32 R6, R90, R8, R6 ;  /* 0x000000085a069225 */ /* 0x000fe200078e0006 */
[----:B------:R-:W-:-:S02]  /*07f0*/  @!P5 IADD3.X R3, R0, R15, RZ, P0, !PT ;  /* 0x0000000f0003d210 */ /* 0x000fc400007fe4ff */
[----:B---3--:R-:W-:Y:S01]  /*0800*/  @!P5 IADD3 R4, P0, R5, R18, RZ ;  /* 0x000000120504d210 */ /* 0x008fe20007f1e0ff */
[----:B------:R-:W1:Y:S01]  /*0810*/  @!P3 LDC.64 R20, c[0x0][0x288] ;  /* 0x0000a200ff14bb82 */ /* 0x000e620000000a00 */
[----:B------:R-:W-:Y:S02]  /*0820*/  @!P1 IADD3 R9, R7, R9, RZ ;  /* 0x0000000907099210 */ /* 0x000fe40007ffe0ff */
[----:B------:R-:W-:Y:S02]  /*0830*/  @!P1 SHF.L.U32 R7, R6, 0x2, RZ ;  /* 0x0000000206079819 */ /* 0x000fe400000006ff */
[----:B------:R-:W-:Y:S02]  /*0840*/  @!P5 IADD3.X R5, R0, R19, RZ, P0, !PT ;  /* 0x000000130005d210 */ /* 0x000fe400007fe4ff */
[----:B0-----:R-:W-:Y:S01]  /*0850*/  @!P1 IADD3 R8, P0, R7, R10, RZ ;  /* 0x0000000a07089210 */ /* 0x001fe20007f1e0ff */
[----:B------:R-:W0:Y:S01]  /*0860*/  @!P4 LDC.64 R26, c[0x0][0x230] ;  /* 0x00008c00ff1acb82 */ /* 0x000e220000000a00 */
[----:B------:R-:W-:Y:S01]  /*0870*/  @!P1 SHF.L.U64.HI R0, R6, 0x2, R9 ;  /* 0x0000000206009819 */ /* 0x000fe20000010209 */
[----:B------:R-:W-:Y:S01]  /*0880*/  @!P4 IMAD R10, R87, R12, RZ ;  /* 0x0000000c570ac224 */ /* 0x000fe200078e02ff */
[----:B------:R-:W-:-:S02]  /*0890*/  IADD3 R82, R90, 0x40, RZ ;  /* 0x000000405a527810 */ /* 0x000fc40007ffe0ff */
[----:B------:R-:W-:Y:S01]  /*08a0*/  @!P1 IADD3.X R9, R0, R11, RZ, P0, !PT ;  /* 0x0000000b00099210 */ /* 0x000fe200007fe4ff */
[C---:B------:R-:W-:Y:S01]  /*08b0*/  @!P4 IMAD R13, R88.reuse, R13, R10 ;  /* 0x0000000d580dc224 */ /* 0x040fe200078e020a */
[----:B------:R-:W-:Y:S01]  /*08c0*/  @!P4 MOV R10, R110 ;  /* 0x0000006e000ac202 */ /* 0x000fe20000000f00 */
[----:B------:R-:W3:Y:S01]  /*08d0*/  @!P4 LDC.64 R18, c[0x0][0x228] ;  /* 0x00008a00ff12cb82 */ /* 0x000ee20000000a00 */
[----:B------:R-:W-:Y:S02]  /*08e0*/  @!P4 MOV R11, R109 ;  /* 0x0000006d000bc202 */ /* 0x000fe40000000f00 */
[----:B----4-:R-:W-:Y:S02]  /*08f0*/  @!P1 IADD3 R6, P0, R7, R16, RZ ;  /* 0x0000001007069210 */ /* 0x010fe40007f1e0ff */
[----:B------:R-:W-:Y:S01]  /*0900*/  SHF.R.S32.HI R81, RZ, 0x1f, R82 ;  /* 0x0000001fff517819 */ /* 0x000fe20000011452 */
[----:B------:R-:W-:Y:S01]  /*0910*/  @!P4 IMAD.WIDE.U32 R10, R88, R12, R10 ;  /* 0x0000000c580ac225 */ /* 0x000fe200078e000a */
[----:B------:R-:W-:Y:S01]  /*0920*/  @!P1 IADD3.X R7, R0, R17, RZ, P0, !PT ;  /* 0x0000001100079210 */ /* 0x000fe200007fe4ff */
[----:B------:R-:W4:Y:S01]  /*0930*/  @!P3 LDC.64 R50, c[0x0][0x230] ;  /* 0x00008c00ff32bb82 */ /* 0x000f220000000a00 */
[----:B------:R-:W-:Y:S01]  /*0940*/  ISETP.GE.U32.AND P1, PT, R82, UR14, PT ;  /* 0x0000000e52007c0c */ /* 0x000fe2000bf26070 */
[----:B-1----:R-:W-:Y:S01]  /*0950*/  @!P3 IMAD R12, R85, R20, RZ ;  /* 0x00000014550cb224 */ /* 0x002fe200078e02ff */
[----:B------:R-:W-:-:S02]  /*0960*/  @!P4 IADD3 R13, R11, R13, RZ ;  /* 0x0000000d0b0dc210 */ /* 0x000fc40007ffe0ff */
[----:B------:R-:W-:Y:S01]  /*0970*/  @!P4 SHF.L.U32 R11, R10, 0x2, RZ ;  /* 0x000000020a0bc819 */ /* 0x000fe200000006ff */
[----:B------:R-:W-:Y:S01]  /*0980*/  @!P3 IMAD R15, R86, R21, R12 ;  /* 0x00000015560fb224 */ /* 0x000fe200078e020c */
[----:B------:R-:W-:Y:S01]  /*0990*/  @!P4 SHF.L.U64.HI R0, R10, 0x2, R13 ;  /* 0x000000020a00c819 */ /* 0x000fe2000001020d */
[----:B------:R-:W1:Y:S01]  /*09a0*/  @!P3 LDC.64 R16, c[0x0][0x228] ;  /* 0x00008a00ff10bb82 */ /* 0x000e620000000a00 */
[----:B------:R-:W-:Y:S02]  /*09b0*/  @!P3 MOV R12, R110 ;  /* 0x0000006e000cb202 */ /* 0x000fe40000000f00 */
[----:B------:R-:W-:Y:S02]  /*09c0*/  @!P3 MOV R13, R109 ;  /* 0x0000006d000db202 */ /* 0x000fe40000000f00 */
[----:B0-----:R-:W-:Y:S02]  /*09d0*/  @!P4 IADD3 R26, P0, R11, R26, RZ ;  /* 0x0000001a0b1ac210 */ /* 0x001fe40007f1e0ff */
[----:B------:R-:W-:Y:S01]  /*09e0*/  ISETP.GE.OR.EX P1, PT, R81, UR15, P6, P1 ;  /* 0x0000000f51007c0c */ /* 0x000fe2000b726710 */
[----:B------:R-:W0:Y:S01]  /*09f0*/  @!P2 LDC.64 R22, c[0x0][0x288] ;  /* 0x0000a200ff16ab82 */ /* 0x000e220000000a00 */
[----:B------:R-:W-:Y:S01]  /*0a00*/  @!P3 IMAD.WIDE.U32 R12, R86, R20, R12 ;  /* 0x00000014560cb225 */ /* 0x000fe200078e000c */
[----:B------:R-:W-:-:S02]  /*0a10*/  @!P4 IADD3.X R27, R0, R27, RZ, P0, !PT ;  /* 0x0000001b001bc210 */ /* 0x000fc400007fe4ff */
[----:B---3--:R-:W-:Y:S02]  /*0a20*/  @!P4 IADD3 R10, P0, R11, R18, RZ ;  /* 0x000000120b0ac210 */ /* 0x008fe40007f1e0ff */
[----:B------:R-:W-:Y:S02]  /*0a30*/  @!P3 IADD3 R13, R13, R15, RZ ;  /* 0x0000000f0d0db210 */ /* 0x000fe40007ffe0ff */
[----:B------:R-:W-:Y:S01]  /*0a40*/  @!P3 SHF.L.U32 R49, R12, 0x2, RZ ;  /* 0x000000020c31b819 */ /* 0x000fe200000006ff */
[----:B------:R-:W3:Y:S01]  /*0a50*/  @!P2 LDC.64 R44, c[0x0][0x230] ;  /* 0x00008c00ff2cab82 */ /* 0x000ee20000000a00 */
[----:B------:R-:W-:Y:S02]  /*0a60*/  @!P4 IADD3.X R11, R0, R19, RZ, P0, !PT ;  /* 0x00000013000bc210 */ /* 0x000fe400007fe4ff */
[----:B------:R-:W-:Y:S02]  /*0a70*/  @!P3 SHF.L.U64.HI R0, R12, 0x2, R13 ;  /* 0x000000020c00b819 */ /* 0x000fe4000001020d */
[----:B----4-:R-:W-:-:S02]  /*0a80*/  @!P3 IADD3 R50, P0, R49, R50, RZ ;  /* 0x000000323132b210 */ /* 0x010fc40007f1e0ff */
[----:B------:R-:W-:Y:S01]  /*0a90*/  @!P2 MOV R12, R110 ;  /* 0x0000006e000ca202 */ /* 0x000fe20000000f00 */
[----:B------:R-:W4:Y:S01]  /*0aa0*/  @!P2 LDC.64 R20, c[0x0][0x228] ;  /* 0x00008a00ff14ab82 */ /* 0x000f220000000a00 */
[C---:B------:R-:W-:Y:S02]  /*0ab0*/  @!P3 IADD3.X R51, R0.reuse, R51, RZ, P0, !PT ;  /* 0x000000330033b210 */ /* 0x040fe400007fe4ff */
[----:B-1----:R-:W-:Y:S02]  /*0ac0*/  @!P3 IADD3 R48, P0, R49, R16, RZ ;  /* 0x000000103130b210 */ /* 0x002fe40007f1e0ff */
[----:B------:R-:W-:Y:S02]  /*0ad0*/  @!P2 MOV R13, R109 ;  /* 0x0000006d000da202 */ /* 0x000fe40000000f00 */
[----:B------:R-:W-:Y:S01]  /*0ae0*/  @!P3 IADD3.X R49, R0, R17, RZ, P0, !PT ;  /* 0x000000110031b210 */ /* 0x000fe200007fe4ff */
[-C--:B0-----:R-:W-:Y:S01]  /*0af0*/  @!P2 IMAD R15, R83, R22.reuse, RZ ;  /* 0x00000016530fa224 */ /* 0x081fe200078e02ff */
[----:B------:R-:W0:Y:S01]  /*0b00*/  @!P1 LDC.64 R16, c[0x0][0x288] ;  /* 0x0000a200ff109b82 */ /* 0x000e220000000a00 */
[----:B------:R-:W-:Y:S01]  /*0b10*/  @!P2 IMAD.WIDE.U32 R12, R84, R22, R12 ;  /* 0x00000016540ca225 */ /* 0x000fe200078e000c */
[----:B------:R-:W-:-:S02]  /*0b20*/  IADD3 R80, R90, 0x50, RZ ;  /* 0x000000505a507810 */ /* 0x000fc40007ffe0ff */
[----:B------:R-:W-:Y:S01]  /*0b30*/  IADD3 R76, R90, 0x70, RZ ;  /* 0x000000705a4c7810 */ /* 0x000fe20007ffe0ff */
[----:B------:R-:W-:Y:S01]  /*0b40*/  @!P2 IMAD R15, R84, R23, R15 ;  /* 0x00000017540fa224 */ /* 0x000fe200078e020f */
[C---:B------:R-:W-:Y:S02]  /*0b50*/  @!P2 SHF.L.U32 R43, R12.reuse, 0x2, RZ ;  /* 0x000000020c2ba819 */ /* 0x040fe400000006ff */
[----:B------:R-:W1:Y:S01]  /*0b60*/  @!P1 LDC.64 R46, c[0x0][0x230] ;  /* 0x00008c00ff2e9b82 */ /* 0x000e620000000a00 */
[----:B------:R-:W-:Y:S02]  /*0b70*/  SHF.R.S32.HI R79, RZ, 0x1f, R80 ;  /* 0x0000001fff4f7819 */ /* 0x000fe40000011450 */
[----:B------:R-:W-:Y:S02]  /*0b80*/  @!P2 IADD3 R13, R13, R15, RZ ;  /* 0x0000000f0d0da210 */ /* 0x000fe40007ffe0ff */
[----:B---3--:R-:W-:Y:S02]  /*0b90*/  @!P2 IADD3 R44, P0, R43, R44, RZ ;  /* 0x0000002c2b2ca210 */ /* 0x008fe40007f1e0ff */
[----:B------:R-:W-:-:S02]  /*0ba0*/  @!P2 SHF.L.U64.HI R12, R12, 0x2, R13 ;  /* 0x000000020c0ca819 */ /* 0x000fc4000001020d */
[----:B------:R-:W-:Y:S02]  /*0bb0*/  @!P1 MOV R13, R109 ;  /* 0x0000006d000d9202 */ /* 0x000fe40000000f00 */
[C---:B------:R-:W-:Y:S02]  /*0bc0*/  @!P2 IADD3.X R45, R12.reuse, R45, RZ, P0, !PT ;  /* 0x0000002d0c2da210 */ /* 0x040fe400007fe4ff */
[----:B----4-:R-:W-:Y:S02]  /*0bd0*/  @!P2 IADD3 R42, P0, R43, R20, RZ ;  /* 0x000000142b2aa210 */ /* 0x010fe40007f1e0ff */
[----:B------:R-:W-:Y:S01]  /*0be0*/  SHF.R.S32.HI R75, RZ, 0x1f, R76 ;  /* 0x0000001fff4b7819 */ /* 0x000fe2000001144c */
[----:B0-----:R-:W-:Y:S01]  /*0bf0*/  @!P1 IMAD R0, R81, R16, RZ ;  /* 0x0000001051009224 */ /* 0x001fe200078e02ff */
[----:B------:R-:W-:Y:S02]  /*0c00*/  @!P2 IADD3.X R43, R12, R21, RZ, P0, !PT ;  /* 0x000000150c2ba210 */ /* 0x000fe400007fe4ff */
[----:B------:R-:W-:Y:S01]  /*0c10*/  @!P1 MOV R12, R110 ;  /* 0x0000006e000c9202 */ /* 0x000fe20000000f00 */
[----:B------:R-:W-:Y:S01]  /*0c20*/  @!P1 IMAD R15, R82, R17, R0 ;  /* 0x00000011520f9224 */ /* 0x000fe200078e0200 */
[----:B------:R-:W-:-:S03]  /*0c30*/  P2R R14, PR, RZ, 0x20 ;  /* 0x00000020ff0e7803 */ /* 0x000fc60000000000 */
        /* <DEDUP_REMOVED lines=56> */
[----:B------:R-:W-:Y:S01]  /*0fc0*/  CS2R R20, SRZ ;  /* 0x0000000000147805 */ /* 0x000fe2000001ff00 */
[----:B------:R2:W5:Y:S01]  /*0fd0*/  @!P6 LDG.E.64 R14, desc[UR8][R22.64] ;  /* 0x00000008160ee981 */ /* 0x000562000c1e1b00 */
[----:B------:R-:W-:-:S02]  /*0fe0*/  CS2R R68, SRZ ;  /* 0x0000000000447805 */ /* 0x000fc4000001ff00 */
[----:B------:R-:W-:Y:S01]  /*0ff0*/  CS2R R70, SRZ ;  /* 0x0000000000467805 */ /* 0x000fe2000001ff00 */
[----:B------:R-:W5:Y:S04]  /*1000*/  @!P6 LDG.E.64 R18, desc[UR8][R24.64] ;  /* 0x000000081812e981 */ /* 0x000f68000c1e1b00 */
[----:B------:R3:W5:Y:S04]  /*1010*/  @!P5 LDG.E.64 R12, desc[UR8][R2.64] ;  /* 0x00000008020cd981 */ /* 0x000768000c1e1b00 */
[----:B------:R4:W5:Y:S01]  /*1020*/  @!P5 LDG.E.64 R16, desc[UR8][R4.64] ;  /* 0x000000080410d981 */ /* 0x000962000c1e1b00 */
[----:B------:R-:W-:-:S02]  /*1030*/  LOP3.LUT P5, RZ, R106, 0x4, RZ, 0xc0, !PT ;  /* 0x000000046aff7812 */ /* 0x000fc400078ac0ff */
[----:B--2---:R-:W-:Y:S01]  /*1040*/  CS2R R22, SRZ ;  /* 0x0000000000167805 */ /* 0x004fe2000001ff00 */
[----:B------:R-:W5:Y:S01]  /*1050*/  @!P1 LDG.E.64 R68, desc[UR8][R38.64] ;  /* 0x0000000826449981 */ /* 0x000f62000c1e1b00 */
[----:B---3--:R-:W-:Y:S02]  /*1060*/  MOV R3, RZ ;  /* 0x000000ff00037202 */ /* 0x008fe40000000f00 */
[----:B------:R-:W-:Y:S02]  /*1070*/  MOV R2, RZ ;  /* 0x000000ff00027202 */ /* 0x000fe40000000f00 */
[----:B------:R2:W5:Y:S01]  /*1080*/  @!P4 LDG.E.64 R22, desc[UR8][R10.64] ;  /* 0x000000080a16c981 */ /* 0x000562000c1e1b00 */
[----:B----4-:R-:W-:Y:S02]  /*1090*/  CS2R R4, SRZ ;  /* 0x0000000000047805 */ /* 0x010fe4000001ff00 */
[----:B------:R-:W-:Y:S01]  /*10a0*/  CS2R R24, SRZ ;  /* 0x0000000000187805 */ /* 0x000fe2000001ff00 */
[----:B------:R-:W5:Y:S04]  /*10b0*/  @!P0 LDG.E.64 R70, desc[UR8][R40.64] ;  /* 0x0000000828468981 */ /* 0x000f68000c1e1b00 */
[----:B------:R3:W5:Y:S01]  /*10c0*/  @!P5 LDG.E.64 R30, desc[UR8][R8.64] ;  /* 0x00000008081ed981 */ /* 0x000762000c1e1b00 */
[----:B--2---:R-:W-:-:S03]  /*10d0*/  CS2R R10, SRZ ;  /* 0x00000000000a7805 */ /* 0x004fc6000001ff00 */
[----:B------:R2:W5:Y:S04]  /*10e0*/  @!P5 LDG.E.64 R20, desc[UR8][R6.64] ;  /* 0x000000080614d981 */ /* 0x000568000c1e1b00 */
[----:B------:R4:W5:Y:S01]  /*10f0*/  @!P4 LDG.E.64 R2, desc[UR8][R26.64] ;  /* 0x000000081a02c981 */ /* 0x000962000c1e1b00 */
[----:B---3--:R-:W-:-:S03]  /*1100*/  CS2R R8, SRZ ;  /* 0x0000000000087805 */ /* 0x008fc6000001ff00 */
[----:B------:R0:W5:Y:S01]  /*1110*/  @!P3 LDG.E.64 R4, desc[UR8][R50.64] ;  /* 0x000000083204b981 */ /* 0x000162000c1e1b00 */
[----:B--2---:R-:W-:-:S03]  /*1120*/  CS2R R6, SRZ ;  /* 0x0000000000067805 */ /* 0x004fc6000001ff00 */
[----:B------:R0:W5:Y:S01]  /*1130*/  @!P3 LDG.E.64 R24, desc[UR8][R48.64] ;  /* 0x000000083018b981 */ /* 0x000162000c1e1b00 */
[----:B----4-:R-:W-:-:S03]  /*1140*/  CS2R R26, SRZ ;  /* 0x00000000001a7805 */ /* 0x010fc6000001ff00 */
        /* <DEDUP_REMOVED lines=14> */
[----:B------:R-:W-:-:S03]  /*1230*/  ISETP.NE.AND P5, PT, RZ, UR10, PT ;  /* 0x0000000aff007c0c */ /* 0x000fc6000bfa5270 */
[----:B------:R-:W2:Y:S04]  /*1240*/  LDG.E.U16 R101, desc[UR8][R32.64] ;  /* 0x0000000820657981 */ /* 0x000ea8000c1e1500 */
[----:B------:R-:W3:Y:S06]  /*1250*/  LDG.E.U16 R98, desc[UR8][R32.64+0x2] ;  /* 0x0000020820627981 */ /* 0x000eec000c1e1500 */
[----:B------:R-:W0:Y:S02]  /*1260*/  @P5 LDC.64 R36, c[0x0][0x240] ;  /* 0x00009000ff245b82 */ /* 0x000e240000000a00 */
        /* <DEDUP_REMOVED lines=8> */
.L_x_2455:
[----:B------:R-:W-:Y:S05]  /*12f0*/  BSYNC B0 ;  /* 0x0000000000007941 */ /* 0x000fea0003800000 */
.L_x_2454:
        /* <DEDUP_REMOVED lines=31> */
.L_x_2456:
        /* <DEDUP_REMOVED lines=26> */
.L_x_2457:
[----:B------:R-:W-:Y:S01]  /*1690*/  FFMA.FTZ R37, R0, R35, R33 ;  /* 0x0000002300257223 */ /* 0x000fe20000010021 */
[----:B------:R-:W-:Y:S01]  /*16a0*/  FMUL.FTZ R33, R29, R101 ;  /* 0x000000651d217220 */ /* 0x000fe20000410000 */
[----:B------:R-:W-:Y:S01]  /*16b0*/  FADD.FTZ R38, R35, R36 ;  /* 0x0000002423267221 */ /* 0x000fe20000010000 */
[----:B------:R-:W-:Y:S01]  /*16c0*/  FADD.FTZ R5, -R28, R5 ;  /* 0x000000051c057221 */ /* 0x000fe20000010100 */
[----:B------:R-:W-:Y:S01]  /*16d0*/  MOV R35, R25 ;  /* 0x0000001900237202 */ /* 0x000fe20000000f00 */
[----:B------:R-:W-:Y:S01]  /*16e0*/  FFMA.FTZ R36, R2, R33, R37 ;  /* 0x0000002102247223 */ /* 0x000fe20000010025 */
[----:B------:R-:W-:Y:S01]  /*16f0*/  FADD.FTZ R37, -R28, R4 ;  /* 0x000000041c257221 */ /* 0x000fe20000010100 */
[----:B------:R-:W-:Y:S01]  /*1700*/  FADD.FTZ R38, R38, R33 ;  /* 0x0000002126267221 */ /* 0x000fe20000010000 */
[----:B------:R-:W-:Y:S01]  /*1710*/  MOV R33, R24 ;  /* 0x0000001800217202 */ /* 0x000fe20000000f00 */
        /* <DEDUP_REMOVED lines=22> */
.L_x_2458:
[----:B------:R-:W-:Y:S01]  /*1880*/  FFMA.FTZ R41, R3, R37, R36 ;  /* 0x0000002503297223 */ /* 0x000fe20000010024 */
[----:B------:R-:W-:Y:S01]  /*1890*/  FMUL.FTZ R39, R33, R101 ;  /* 0x0000006521277220 */ /* 0x000fe20000410000 */
[----:B------:R-:W-:Y:S01]  /*18a0*/  FADD.FTZ R40, R37, R38 ;  /* 0x0000002625287221 */ /* 0x000fe20000010000 */
[----:B------:R-:W-:Y:S01]  /*18b0*/  FADD.FTZ R7, -R28, R7 ;  /* 0x000000071c077221 */ /* 0x000fe20000010100 */
[----:B------:R-:W-:Y:S01]  /*18c0*/  MOV R36, R26 ;  /* 0x0000001a00247202 */ /* 0x000fe20000000f00 */
[----:B------:R-:W-:Y:S01]  /*18d0*/  FFMA.FTZ R38, R4, R39, R41 ;  /* 0x0000002704267223 */ /* 0x000fe20000010029 */
[----:B------:R-:W-:Y:S01]  /*18e0*/  FADD.FTZ R40, R40, R39 ;  /* 0x0000002728287221 */ /* 0x000fe20000010000 */
[----:B------:R-:W-:Y:S01]  /*18f0*/  FADD.FTZ R39, -R28, R6 ;  /* 0x000000061c277221 */ /* 0x000fe20000010100 */
[----:B------:R-:W-:Y:S01]  /*1900*/  MOV R37, R27 ;  /* 0x0000001b00257202 */ /* 0x000fe20000000f00 */
[-C--:B------:R-:W-:Y:S02]  /*1910*/  FMUL.FTZ R7, R7, R102.reuse ;  /* 0x0000006607077220 */ /* 0x080fe40000410000 */
        /* <DEDUP_REMOVED lines=21> */
.L_x_2459:
        /* <DEDUP_REMOVED lines=31> */
.L_x_2460:
        /* <DEDUP_REMOVED lines=31> */
.L_x_2461:
        /* <DEDUP_REMOVED lines=31> */
.L_x_2462:
[----:B------:R-:W-:Y:S01]  /*2040*/  FFMA.FTZ R49, R11, R45, R44 ;  /* 0x0000002d0b317223 */ /* 0x000fe2000001002c */
[----:B------:R-:W-:Y:S01]  /*2050*/  FADD.FTZ R46, R45, R46 ;  /* 0x0000002e2d2e7221 */ /* 0x000fe20000010000 */
[----:B------:R-:W-:Y:S01]  /*2060*/  FMUL.FTZ R47, R42, R101 ;  /* 0x000000652a2f7220 */ /* 0x000fe20000410000 */
[C---:B------:R-:W-:Y:S01]  /*2070*/  FADD.FTZ R45, -R28.reuse, R14 ;  /* 0x0000000e1c2d7221 */ /* 0x040fe20000010100 */
[----:B------:R-:W-:Y:S01]  /*2080*/  FADD.FTZ R15, -R28, R15 ;  /* 0x0000000f1c0f7221 */ /* 0x000fe20000010100 */
[----:B------:R-:W-:Y:S01]  /*2090*/  MOV R28, R18 ;  /* 0x00000012001c7202 */ /* 0x000fe20000000f00 */
[----:B------:R-:W-:Y:S01]  /*20a0*/  FFMA.FTZ R44, R12, R47, R49 ;  /* 0x0000002f0c2c7223 */ /* 0x000fe20000010031 */
[----:B------:R-:W-:Y:S01]  /*20b0*/  FADD.FTZ R46, R46, R47 ;  /* 0x0000002f2e2e7221 */ /* 0x000fe20000010000 */
        /* <DEDUP_REMOVED lines=23> */
.L_x_2463:
        /* <DEDUP_REMOVED lines=11> */
[----:B------:R-:W-:Y:S01]  /*22e0*/  UIADD3 UR5, UR7, 0xa0, URZ ;  /* 0x000000a007057890 */ /* 0x000fe2000fffe03f */
[----:B------:R-:W-:Y:S02]  /*22f0*/  BSSY B0, `(.L_x_2464) ;  /* 0x000006c000007945 */ /* 0x000fe40003800000 */
[----:B------:R-:W1:Y:S01]  /*2300*/  SHFL.DOWN PT, R45, R72, 0x1, 0x1f ;  /* 0x08201f00482d7f89 */ /* 0x000e6200000e0000 */
[----:B------:R-:W2:Y:S03]  /*2310*/  LDC.64 R112, c[0x0][0x268] ;  /* 0x00009a00ff707b82 */ /* 0x000ea60000000a00 */
[----:B------:R-:W3:Y:S05]  /*2320*/  SHFL.DOWN PT, R44, R73, 0x1, 0x1f ;  /* 0x08201f00492c7f89 */ /* 0x000eea00000e0000 */
[----:B------:R-:W4:Y:S01]  /*2330*/  LDC R96, c[0x0][0xc] ;  /* 0x00000300ff607b82 */ /* 0x000f220000000800 */
[----:B0-----:R-:W-:-:S06]  /*2340*/  ULEA UR5, UR11, UR5, 0x18 ;  /* 0x000000050b057291 */ /* 0x001fcc000f8ec03f */
[----:B------:R-:W-:Y:S01]  /*2350*/  LEA R107, R105, UR5, 0x4 ;  /* 0x00000005696b7c11 */ /* 0x000fe2000f8e20ff */
[----:B-1----:R-:W-:Y:S01]  /*2360*/  @!P5 FADD.FTZ R72, R72, R45 ;  /* 0x0000002d4848d221 */ /* 0x002fe20000010000 */
[----:B---3--:R-:W-:-:S04]  /*2370*/  @!P5 FADD.FTZ R73, R73, R44 ;  /* 0x0000002c4949d221 */ /* 0x008fc80000010000 */
        /* <DEDUP_REMOVED lines=19> */
[----:B------:R-:W-:Y:S01]  /*24b0*/  FFMA.FTZ R45, R74, R30, RZ ;  /* 0x0000001e4a2d7223 */ /* 0x000fe200000100ff */
[----:B------:R-:W-:Y:S01]  /*24c0*/  FADD.FTZ R30, RZ, R30 ;  /* 0x0000001eff1e7221 */ /* 0x000fe20000010000 */
[----:B-1----:R-:W-:Y:S01]  /*24d0*/  @!P5 FADD.FTZ R73, R73, R44 ;  /* 0x0000002c4949d221 */ /* 0x002fe20000010000 */
[----:B------:R-:W-:Y:S01]  /*24e0*/  FFMA.FTZ R44, R0, R31, RZ ;  /* 0x0000001f002c7223 */ /* 0x000fe200000100ff */
[----:B------:R-:W-:Y:S01]  /*24f0*/  FADD.FTZ R31, RZ, R31 ;  /* 0x0000001fff1f7221 */ /* 0x000fe20000010000 */
        /* <DEDUP_REMOVED lines=20> */
[----:B------:R-:W-:Y:S01]  /*2640*/  ISETP.NE.AND P5, PT, R97, RZ, PT ;  /* 0x000000ff6100720c */ /* 0x000fe20003fa5270 */
        /* <DEDUP_REMOVED lines=54> */
.L_x_2465:
[----:B------:R-:W-:Y:S05]  /*29b0*/  BSYNC B0 ;  /* 0x0000000000007941 */ /* 0x000fea0003800000 */
.L_x_2464:
        /* <DEDUP_REMOVED lines=81> */
.L_x_2467:
[----:B------:R-:W-:Y:S05]  /*2ed0*/  BSYNC B0 ;  /* 0x0000000000007941 */ /* 0x000fea0003800000 */
.L_x_2466:
        /* <DEDUP_REMOVED lines=13> */
.L_x_2469:
[----:B------:R-:W-:Y:S05]  /*2fb0*/  BSYNC B0 ;  /* 0x0000000000007941 */ /* 0x000fea0003800000 */
.L_x_2468:
[----:B------:R-:W-:-:S13]  /*2fc0*/  ISETP.GE.U32.AND P6, PT, R96, 0x2, PT ;  /* 0x000000026000780c */ /* 0x000fda0003fc6070 */
[----:B------:R-:W-:Y:S05]  /*2fd0*/  @!P6 BRA `(.L_x_2470) ;  /* 0x0000001000c8e947 */ /* 0x000fea0003800000 */
[----:B------:R-:W0:Y:S01]  /*2fe0*/  LDC R28, c[0x0][0x10] ;  /* 0x00000400ff1c7b82 */ /* 0x000e220000000800 */
[----:B------:R-:W2:Y:S01]  /*2ff0*/  S2R R29, SR_CTAID.Y ;  /* 0x00000000001d7919 */ /* 0x000ea20000002600 */
[----:B-1----:R-:W-:-:S06]  /*3000*/  LOP3.LUT R33, R103, 0x1, RZ, 0xc0, !PT ;  /* 0x0000000167217812 */ /* 0x002fcc00078ec0ff */
[----:B------:R-:W1:Y:S08]  /*3010*/  LDC.64 R30, c[0x0][0x258] ;  /* 0x00009600ff1e7b82 */ /* 0x000e700000000a00 */
[----:B------:R-:W3:Y:S01]  /*3020*/  LDC.64 R34, c[0x0][0x260] ;  /* 0x00009800ff227b82 */ /* 0x000ee20000000a00 */
[----:B0-----:R-:W-:-:S04]  /*3030*/  IMAD R33, R33, R28, RZ ;  /* 0x0000001c21217224 */ /* 0x001fc800078e02ff */
[C---:B------:R-:W-:Y:S01]  /*3040*/  IMAD R32, R33.reuse, R96, RZ ;  /* 0x0000006021207224 */ /* 0x040fe200078e02ff */
[----:B--2---:R-:W-:-:S04]  /*3050*/  IADD3 R33, R33, R29, RZ ;  /* 0x0000001d21217210 */ /* 0x004fc80007ffe0ff */
[----:B------:R-:W-:Y:S01]  /*3060*/  SHF.L.U32 R37, R32, 0x1, RZ ;  /* 0x0000000120257819 */ /* 0x000fe200000006ff */
[----:B-1----:R-:W-:-:S04]  /*3070*/  IMAD.WIDE.U32 R30, R33, 0x4, R30 ;  /* 0x00000004211e7825 */ /* 0x002fc800078e001e */
        /* <DEDUP_REMOVED lines=23> */
.L_x_2472:
[----:B-1----:R-:W2:Y:S04]  /*31f0*/  LDG.E.STRONG.GPU R32, desc[UR8][R30.64] ;  /* 0x000000081e207981 */ /* 0x002ea8000c1ef900 */
[----:B--2---:R-:W-:Y:S01]  /*3200*/  CCTL.IVALL ;  /* 0x00000000ff00798f */ /* 0x004fe20002000000 */
[----:B------:R-:W-:Y:S05]  /*3210*/  YIELD ;  /* 0x0000000000007946 */ /* 0x000fea0003800000 */
[----:B------:R-:W-:-:S13]  /*3220*/  ISETP.NE.AND P6, PT, R32, R39, PT ;  /* 0x000000272000720c */ /* 0x000fda0003fc5270 */
[----:B------:R-:W-:Y:S05]  /*3230*/  @P6 BRA `(.L_x_2472) ;  /* 0xfffffffc00ec6947 */ /* 0x000fea000383ffff */
.L_x_2471:
        /* <DEDUP_REMOVED lines=24> */
.L_x_2476:
        /* <DEDUP_REMOVED lines=116> */
.L_x_2475:
        /* <DEDUP_REMOVED lines=63> */
.L_x_2477:
[----:B------:R-:W-:-:S04]  /*3ef0*/  LOP3.LUT P6, RZ, R106, 0x1, RZ, 0xc0, !PT ;  /* 0x000000016aff7812 */ /* 0x000fc800078cc0ff */
[----:B------:R-:W-:-:S13]  /*3f00*/  ISETP.NE.OR P6, PT, R32, RZ, P6 ;  /* 0x000000ff2000720c */ /* 0x000fda00037c5670 */
[----:B------:R-:W-:Y:S05]  /*3f10*/  @!P6 BRA `(.L_x_2473) ;  /* 0x000000000088e947 */ /* 0x000fea0003800000 */
.L_x_2474:
[----:B------:R-:W0:Y:S01]  /*3f20*/  S2UR UR5, SR_CTAID.X ;  /* 0x00000000000579c3 */ /* 0x000e220000002500 */
[----:B------:R-:W-:Y:S01]  /*3f30*/  NOP ;  /* 0x0000000000007918 */ /* 0x000fe20000000000 */
.L_x_2478:
        /* <DEDUP_REMOVED lines=32> */
.L_x_2473:
        /* <DEDUP_REMOVED lines=10> */
.L_x_2480:
[----:B------:R-:W-:Y:S05]  /*41e0*/  BSYNC B0 ;  /* 0x0000000000007941 */ /* 0x000fea0003800000 */
.L_x_2479:
        /* <DEDUP_REMOVED lines=17> */
.L_x_2470:
        /* <DEDUP_REMOVED lines=34> */
.L_x_2481:
        /* <DEDUP_REMOVED lines=20> */
.L_x_2483:
[----:B------:R-:W-:Y:S05]  /*4660*/  BSYNC B0 ;  /* 0x0000000000007941 */ /* 0x000fea0003800000 */
.L_x_2482:
        /* <DEDUP_REMOVED lines=22> */
.L_x_2484:
        /* <DEDUP_REMOVED lines=19> */
.L_x_2486:
[----:B------:R-:W-:Y:S05]  /*4900*/  BSYNC B0 ;  /* 0x0000000000007941 */ /* 0x000fea0003800000 */
.L_x_2485:
        /* <DEDUP_REMOVED lines=26> */
.L_x_2487:
[----:B------:R-:W-:Y:S04]  /*4ab0*/  BSSY B0, `(.L_x_2488) ;  /* 0x0000013000007945 */ /* 0x000fe80003800000 */
[----:B------:R-:W-:Y:S05]  /*4ac0*/  @P3 BRA `(.L_x_2489) ;  /* 0x0000000000443947 */ /* 0x000fea0003800000 */
[----:B------:R-:W-:Y:S01]  /*4ad0*/  ULDC.64 UR6, c[0x0][0x288] ;  /* 0x0000a20000067ab9 */ /* 0x000fe20000000a00 */
[----:B-1----:R-:W-:Y:S01]  /*4ae0*/  MOV R2, R110 ;  /* 0x0000006e00027202 */ /* 0x002fe20000000f00 */
[----:B------:R-:W-:Y:S01]  /*4af0*/  IMAD R85, R85, UR6, RZ ;  /* 0x0000000655557c24 */ /* 0x000fe2000f8e02ff */
[----:B------:R-:W-:Y:S01]  /*4b00*/  MOV R3, R109 ;  /* 0x0000006d00037202 */ /* 0x000fe20000000f00 */
[-CC-:B------:R-:W-:Y:S01]  /*4b10*/  FFMA.FTZ R4, R4, R31.reuse, R30.reuse ;  /* 0x0000001f04047223 */ /* 0x180fe2000001001e */
[----:B------:R-:W-:Y:S01]  /*4b20*/  FFMA.FTZ R5, R5, R31, R30 ;  /* 0x0000001f05057223 */ /* 0x000fe2000001001e */
[C---:B------:R-:W-:Y:S02]  /*4b30*/  IMAD R85, R86.reuse, UR7, R85 ;  /* 0x0000000756557c24 */ /* 0x040fe4000f8e0255 */
[----:B0-----:R-:W-:Y:S01]  /*4b40*/  IMAD.WIDE.U32 R20, R86, UR6, R2 ;  /* 0x0000000656147c25 */ /* 0x001fe2000f8e0002 */
        /* <DEDUP_REMOVED lines=9> */
.L_x_2489:
[----:B------:R-:W-:Y:S05]  /*4be0*/  BSYNC B0 ;  /* 0x0000000000007941 */ /* 0x000fea0003800000 */
.L_x_2488:
[----:B------:R-:W-:Y:S05]  /*4bf0*/  @!P6 BRA `(.L_x_2490) ;  /* 0x000000000048e947 */ /* 0x000fea0003800000 */
[----:B------:R-:W-:Y:S01]  /*4c00*/  FFMA.FTZ R0, R6, R101, R99 ;  /* 0x0000006506007223 */ /* 0x000fe20000010063 */
[----:B-12---:R-:W-:-:S03]  /*4c10*/  FFMA.FTZ R2, R7, R98, R100 ;  /* 0x0000006207027223 */ /* 0x006fc60000010064 */
        /* <DEDUP_REMOVED lines=16> */
.L_x_2490:
[----:B------:R-:W-:Y:S04]  /*4d20*/  BSSY B0, `(.L_x_2491) ;  /* 0x0000013000007945 */ /* 0x000fe80003800000 */
[----:B------:R-:W-:Y:S05]  /*4d30*/  @P2 BRA `(.L_x_2492) ;  /* 0x0000000000442947 */ /* 0x000fea0003800000 */
        /* <DEDUP_REMOVED lines=17> */
.L_x_2492:
[----:B------:R-:W-:Y:S05]  /*4e50*/  BSYNC B0 ;  /* 0x0000000000007941 */ /* 0x000fea0003800000 */
.L_x_2491:
[----:B------:R-:W-:Y:S05]  /*4e60*/  @!P6 BRA `(.L_x_2493) ;  /* 0x000000000048e947 */ /* 0x000fea0003800000 */
[----:B------:R-:W-:Y:S01]  /*4e70*/  FFMA.FTZ R0, R8, R101, R99 ;  /* 0x0000006508007223 */ /* 0x000fe20000010063 */
[----:B-123--:R-:W-:-:S03]  /*4e80*/  FFMA.FTZ R2, R9, R98, R100 ;  /* 0x0000006209027223 */ /* 0x00efc60000010064 */
[----:B------:R-:W-:Y:S01]  /*4e90*/  FMUL.FTZ R3, R0, -1.4426950216293334961 ;  /* 0xbfb8aa3b00037820 */ /* 0x000fe20000410000 */
[----:B------:R-:W-:-:S05]  /*4ea0*/  FMUL.FTZ R6, R2, -1.4426950216293334961 ;  /* 0xbfb8aa3b02067820 */ /* 0x000fca0000410000 */
        /* <DEDUP_REMOVED lines=14> */
.L_x_2493:
[----:B------:R-:W-:Y:S04]  /*4f90*/  BSSY B0, `(.L_x_2494) ;  /* 0x0000013000007945 */ /* 0x000fe80003800000 */
[----:B------:R-:W-:Y:S05]  /*4fa0*/  @P1 BRA `(.L_x_2495) ;  /* 0x0000000000441947 */ /* 0x000fea0003800000 */
[----:B------:R-:W-:Y:S01]  /*4fb0*/  ULDC.64 UR6, c[0x0][0x288] ;  /* 0x0000a20000067ab9 */ /* 0x000fe20000000a00 */
[----:B-123--:R-:W-:Y:S01]  /*4fc0*/  MOV R2, R110 ;  /* 0x0000006e00027202 */ /* 0x00efe20000000f00 */
        /* <DEDUP_REMOVED lines=15> */
.L_x_2495:
[----:B------:R-:W-:Y:S05]  /*50c0*/  BSYNC B0 ;  /* 0x0000000000007941 */ /* 0x000fea0003800000 */
.L_x_2494:
[----:B------:R-:W-:Y:S05]  /*50d0*/  @!P6 BRA `(.L_x_2496) ;  /* 0x000000000048e947 */ /* 0x000fea0003800000 */
[----:B------:R-:W-:Y:S01]  /*50e0*/  FFMA.FTZ R0, R10, R101, R99 ;  /* 0x000000650a007223 */ /* 0x000fe20000010063 */
[----:B-1234-:R-:W-:-:S03]  /*50f0*/  FFMA.FTZ R2, R11, R98, R100 ;  /* 0x000000620b027223 */ /* 0x01efc60000010064 */
        /* <DEDUP_REMOVED lines=16> */
.L_x_2496:
[----:B------:R-:W-:Y:S04]  /*5200*/  BSSY B0, `(.L_x_2497) ;  /* 0x0000013000007945 */ /* 0x000fe80003800000 */
[----:B------:R-:W-:Y:S05]  /*5210*/  @P0 BRA `(.L_x_2498) ;  /* 0x0000000000440947 */ /* 0x000fea0003800000 */
[----:B------:R-:W-:Y:S01]  /*5220*/  ULDC.64 UR6, c[0x0][0x288] ;  /* 0x0000a20000067ab9 */ /* 0x000fe20000000a00 */
[----:B-1234-:R-:W-:Y:S01]  /*5230*/  MOV R2, R110 ;  /* 0x0000006e00027202 */ /* 0x01efe20000000f00 */
        /* <DEDUP_REMOVED lines=15> */
.L_x_2498:
[----:B------:R-:W-:Y:S05]  /*5330*/  BSYNC B0 ;  /* 0x0000000000007941 */ /* 0x000fea0003800000 */
.L_x_2497:
        /* <DEDUP_REMOVED lines=19> */
.L_x_2499:
        /* <DEDUP_REMOVED lines=19> */
.L_x_2501:
[----:B------:R-:W-:Y:S05]  /*55a0*/  BSYNC B0 ;  /* 0x0000000000007941 */ /* 0x000fea0003800000 */
.L_x_2500:
[----:B------:R-:W-:Y:S05]  /*55b0*/  @!P6 BRA `(.L_x_2502) ;  /* 0x000000000048e947 */ /* 0x000fea0003800000 */
[----:B------:R-:W-:Y:S01]  /*55c0*/  FFMA.FTZ R99, R14, R101, R99 ;  /* 0x000000650e637223 */ /* 0x000fe20000010063 */
[----:B------:R-:W-:-:S03]  /*55d0*/  FFMA.FTZ R100, R15, R98, R100 ;  /* 0x000000620f647223 */ /* 0x000fc60000010064 */
[----:B------:R-:W-:Y:S01]  /*55e0*/  FMUL.FTZ R0, R99, -1.4426950216293334961 ;  /* 0xbfb8aa3b63007820 */ /* 0x000fe20000410000 */
[----:B--2---:R-:W-:-:S05]  /*55f0*/  FMUL.FTZ R4, R100, -1.4426950216293334961 ;  /* 0xbfb8aa3b64047820 */ /* 0x004fca0000410000 */
[----:B------:R-:W1:Y:S08]  /*5600*/  MUFU.EX2 R0, R0 ;  /* 0x0000000000007308 */ /* 0x000e700000000800 */
[----:B------:R-:W2:Y:S01]  /*5610*/  MUFU.EX2 R4, R4 ;  /* 0x0000000400047308 */ /* 0x000ea20000000800 */
[----:B-1-34-:R-:W-:-:S07]  /*5620*/  FADD.FTZ R2, R0, 1 ;  /* 0x3f80000000027421 */ /* 0x01afce0000010000 */
        /* <DEDUP_REMOVED lines=11> */
.L_x_2502:
        /* <DEDUP_REMOVED lines=13> */
[----:B-1234-:R-:W-:Y:S01]  /*57b0*/  LEA R2, P0, R108, UR6, 0x2 ;  /* 0x000000066c027c11 */ /* 0x01efe2000f8010ff */
[----:B------:R-:W-:Y:S01]  /*57c0*/  FMUL.FTZ R15, R15, R102 ;  /* 0x000000660f0f7220 */ /* 0x000fe20000410000 */
[----:B------:R-:W-:-:S04]  /*57d0*/  IADD3 R75, R109, R75, RZ ;  /* 0x0000004b6d4b7210 */ /* 0x000fc80007ffe0ff */
[----:B------:R-:W-:-:S05]  /*57e0*/  LEA.HI.X R3, R108, UR7, R75, 0x2, P0 ;  /* 0x000000076c037c11 */ /* 0x000fca00080f144b */
[----:B------:R1:W-:Y:S02]  /*57f0*/  STG.E.64 desc[UR8][R2.64], R14 ;  /* 0x0000000e02007986 */ /* 0x0003e4000c101b08 */
.L_x_2504:
[----:B------:R-:W-:Y:S05]  /*5800*/  BSYNC B0 ;  /* 0x0000000000007941 */ /* 0x000fea0003800000 */
.L_x_2503:
[----:B-1234-:R-:W1:Y:S01]  /*5810*/  LDC R3, c[0x0][0x10] ;  /* 0x00000400ff037b82 */ /* 0x01ee620000000800 */
[----:B------:R-:W-:Y:S02]  /*5820*/  IADD3 R103, R103, 0x1, RZ ;  /* 0x0000000167677810 */ /* 0x000fe40007ffe0ff */
[----:B-1----:R-:W-:-:S04]  /*5830*/  IADD3 R104, R3, R104, RZ ;  /* 0x0000006803687210 */ /* 0x002fc80007ffe0ff */
[----:B------:R-:W-:-:S13]  /*5840*/  ISETP.GE.AND P0, PT, R104, UR4, PT ;  /* 0x0000000468007c0c */ /* 0x000fda000bf06270 */
[----:B------:R-:W-:Y:S05]  /*5850*/  @!P0 BRA `(.L_x_2505) ;  /* 0xffffffa8006c8947 */ /* 0x000fea000383ffff */
.L_x_2453:
[----:B------:R-:W1:Y:S01]  /*5860*/  LDC R4, c[0x0][0xc] ;  /* 0x00000300ff047b82 */ /* 0x000e620000000800 */
[----:B------:R-:W-:Y:S01]  /*5870*/  ISETP.NE.AND P1, PT, R105, RZ, PT ;  /* 0x000000ff6900720c */ /* 0x000fe20003f25270 */
[----:B------:R-:W-:Y:S06]  /*5880*/  BSSY B0, `(.L_x_2506) ;  /* 0x0000011000007945 */ /* 0x000fec0003800000 */
[----:B------:R-:W2:Y:S08]  /*5890*/  LDC R7, c[0x0][0x10] ;  /* 0x00000400ff077b82 */ /* 0x000eb00000000800 */
[----:B------:R-:W3:Y:S01]  /*58a0*/  LDC.64 R2, c[0x0][0x258] ;  /* 0x00009600ff027b82 */ /* 0x000ee20000000a00 */
[----:B-1----:R-:W-:-:S02]  /*58b0*/  ISETP.NE.AND P0, PT, R4, 0x1, PT ;  /* 0x000000010400780c */ /* 0x002fc40003f05270 */
[----:B--2---:R-:W-:-:S04]  /*58c0*/  SHF.L.U32 R0, R7, 0x1, RZ ;  /* 0x0000000107007819 */ /* 0x004fc800000006ff */
        /* <DEDUP_REMOVED lines=12> */
.L_x_2507:
[----:B------:R-:W-:Y:S05]  /*5990*/  BSYNC B0 ;  /* 0x0000000000007941 */ /* 0x000fea0003800000 */
.L_x_2506:
[----:B------:R-:W2:Y:S01]  /*59a0*/  S2UR UR4, SR_CTAID.X ;  /* 0x00000000000479c3 */ /* 0x000ea20000002500 */
[----:B------:R-:W-:Y:S02]  /*59b0*/  IADD3 R0, R4, -0x1, RZ ;  /* 0xffffffff04007810 */ /* 0x000fe40007ffe0ff */
[----:B-1----:R-:W-:-:S05]  /*59c0*/  IADD3 R5, R7, -0x1, RZ ;  /* 0xffffffff07057810 */ /* 0x002fca0007ffe0ff */
[----:B------:R-:W1:Y:S01]  /*59d0*/  S2UR UR5, SR_CTAID.Y ;  /* 0x00000000000579c3 */ /* 0x000e620000002600 */
[----:B--2---:R-:W-:-:S04]  /*59e0*/  ISETP.NE.AND P0, PT, R0, UR4, PT ;  /* 0x0000000400007c0c */ /* 0x004fc8000bf05270 */
[----:B-1----:R-:W-:-:S13]  /*59f0*/  ISETP.NE.OR P0, PT, R5, UR5, P0 ;  /* 0x0000000505007c0c */ /* 0x002fda0008705670 */
[----:B------:R-:W-:Y:S05]  /*5a00*/  @P0 EXIT ;  /* 0x000000000000094d */ /* 0x000fea0003800000 */
[----:B------:R-:W-:Y:S05]  /*5a10*/  @P1 BRA `(.L_x_2508) ;  /* 0x0000000000201947 */ /* 0x000fea0003800000 */
[----:B------:R-:W-:-:S05]  /*5a20*/  IMAD R0, R4, R7, RZ ;  /* 0x0000000704007224 */ /* 0x000fca00078e02ff */
[----:B------:R-:W-:-:S13]  /*5a30*/  ISETP.NE.AND P0, PT, R0, -0x1, PT ;  /* 0xffffffff0000780c */ /* 0x000fda0003f05270 */
[----:B------:R-:W-:Y:S05]  /*5a40*/  @!P0 BRA `(.L_x_2508) ;  /* 0x0000000000148947 */ /* 0x000fea0003800000 */
.L_x_2509:
[----:B------:R-:W2:Y:S04]  /*5a50*/  LDG.E.STRONG.GPU R5, desc[UR8][R2.64] ;  /* 0x0000000802057981 */ /* 0x000ea8000c1ef900 */
[----:B--2---:R-:W-:Y:S01]  /*5a60*/  CCTL.IVALL ;  /* 0x00000000ff00798f */ /* 0x004fe20002000000 */
[----:B------:R-:W-:Y:S05]  /*5a70*/  YIELD ;  /* 0x0000000000007946 */ /* 0x000fea0003800000 */
[----:B------:R-:W-:-:S13]  /*5a80*/  ISETP.NE.AND P0, PT, R5, R0, PT ;  /* 0x000000000500720c */ /* 0x000fda0003f05270 */
[----:B------:R-:W-:Y:S05]  /*5a90*/  @P0 BRA `(.L_x_2509) ;  /* 0xfffffffc00ec0947 */ /* 0x000fea000383ffff */
.L_x_2508:
[----:B------:R-:W-:Y:S05]  /*5aa0*/  WARPSYNC.ALL ;  /* 0x0000000000007948 */ /* 0x000fea0003800000 */
[----:B------:R-:W1:Y:S08]  /*5ab0*/  LDC.64 R22, c[0x0][0x288] ;  /* 0x0000a200ff167b82 */ /* 0x000e700000000a00 */
        /* <DEDUP_REMOVED lines=22> */
.L_x_2510:
[----:B------:R-:W-:-:S04]  /*5c20*/  LEA R6, P0, R105, UR4, 0x2 ;  /* 0x0000000469067c11 */ /* 0x000fc8000f8010ff */
        /* <DEDUP_REMOVED lines=9> */
[----:B------:R-:W0:Y:S04]  /*5cc0*/  LDG.E R10, desc[UR8][R10.64] ;  /* 0x000000080a0a7981 */ /* 0x000e28000c1e1900 */
[----:B------:R-:W0:Y:S01]  /*5cd0*/  LDG.E R13, desc[UR8][R12.64] ;  /* 0x000000080c0d7981 */ /* 0x000e22000c1e1900 */
[----:B------:R-:W-:-:S02]  /*5ce0*/  SHF.L.U32 R5, R105, 0x1, RZ ;  /* 0x0000000169057819 */ /* 0x000fc400000006ff */
[----:B------:R-:W-:-:S03]  /*5cf0*/  IADD3 R105, R105, 0x200, RZ ;  /* 0x0000020069697810 */ /* 0x000fc60007ffe0ff */
[----:B-1----:R-:W-:-:S04]  /*5d00*/  IMAD.WIDE R2, R5, 0x2, R14 ;  /* 0x0000000205027825 */ /* 0x002fc800078e020e */
[----:B--2---:R-:W-:Y:S01]  /*5d10*/  IMAD.WIDE R4, R5, 0x2, R16 ;  /* 0x0000000205047825 */ /* 0x004fe200078e0210 */
[----:B------:R-:W-:Y:S02]  /*5d20*/  ISETP.GT.U32.AND P0, PT, R18, R105, PT ;  /* 0x000000691200720c */ /* 0x000fe40003f04070 */
[----:B---3--:R-:W-:Y:S02]  /*5d30*/  F2FP.BF16.F32.PACK_AB R19, R9, R0 ;  /* 0x000000000913723e */ /* 0x008fe400000010ff */
[----:B------:R-:W-:Y:S02]  /*5d40*/  SHF.R.S32.HI R0, RZ, 0x1f, R105 ;  /* 0x0000001fff007819 */ /* 0x000fe40000011469 */
[----:B0-----:R-:W-:Y:S01]  /*5d50*/  F2FP.BF16.F32.PACK_AB R21, R13, R10 ;  /* 0x0000000a0d15723e */ /* 0x001fe200000010ff */
[----:B------:R3:W-:Y:S04]  /*5d60*/  STG.E desc[UR8][R2.64], R19 ;  /* 0x0000001302007986 */ /* 0x0007e8000c101908 */
[----:B------:R3:W-:Y:S01]  /*5d70*/  STG.E desc[UR8][R4.64], R21 ;  /* 0x0000001504007986 */ /* 0x0007e2000c101908 */
[----:B------:R-:W-:-:S13]  /*5d80*/  ISETP.GT.AND.EX P0, PT, R25, R0, PT, P0 ;  /* 0x000000001900720c */ /* 0x000fda0003f04300 */
[----:B---3--:R-:W-:Y:S05]  /*5d90*/  @P0 BRA `(.L_x_2510) ;  /* 0xfffffffc00a00947 */ /* 0x008fea000383ffff */
[----:B------:R-:W-:Y:S05]  /*5da0*/  EXIT ;  /* 0x000000000000794d */ /* 0x000fea0003800000 */
.L_x_2511:
        /* <DEDUP_REMOVED lines=13> */
.L_x_5245:


//--------------------- .text._Z35group_norm_nhwc_bwd_one_pass_kernelI11Fp32IOBf16WLi256ELi64ELi512EEv26Group_norm_nhwc_bwd_params --------------------------
	.section	.text._Z35group_norm_nhwc_bwd_one_pass_kernelI11Fp32IOBf16WLi256ELi64ELi512EEv26Group_norm_nhwc_bwd_params,"ax",@progbits
	.align	128
        .global         _Z35group_norm_nhwc_bwd_one_pass_kernelI11Fp32IOBf16WLi256ELi64ELi512EEv26Group_norm_nhwc_bwd_params
        .type           _Z35group_norm_nhwc_bwd_one_pass_kernelI11Fp32IOBf16WLi256ELi64ELi512EEv26Group_norm_nhwc_bwd_params,@function
        .size           _Z35group_norm_nhwc_bwd_one_pass_kernelI11Fp32IOBf16WLi256ELi64ELi512EEv26Group_norm_nhwc_bwd_params,(.L_x_5246 - _Z35group_norm_nhwc_bwd_one_pass_kernelI11Fp32IOBf16WLi256ELi64ELi512EEv26Group_norm_nhwc_bwd_params)
        .other          _Z35group_norm_nhwc_bwd_one_pass_kernelI11Fp32IOBf16WLi256ELi64ELi512EEv26Group_norm_nhwc_bwd_params,@"STO_CUDA_ENTRY STV_DEFAULT"
_Z35group_norm_nhwc_bwd_one_pass_kernelI11Fp32IOBf16WLi256ELi64ELi512EEv26Group_norm_nhwc_bwd_params:
.text._Z35group_norm_nhwc_bwd_one_pass_kernelI11Fp32IOBf16WLi256ELi64ELi512EEv26Group_norm_nhwc_bwd_params:
        /* <DEDUP_REMOVED lines=19> */
[----:B------:R-:W-:Y:S01]  /*0130*/  HFMA2.MMA R78, -RZ, RZ, 0, 0 ;  /* 0x00000000ff4e7435 */ /* 0x000fe200000001ff */
[----:B------:R-:W-:-:S06]  /*0140*/  MOV R79, R75 ;  /* 0x0000004b004f7202 */ /* 0x000fcc0000000f00 */
[----:B------:R-:W3:Y:S01]  /*0150*/  LDC R74, c[0x0][0x10] ;  /* 0x00000400ff4a7b82 */ /* 0x000ee20000000800 */
[----:B0-----:R-:W-:-:S07]  /*0160*/  IMAD R67, R0, UR10, R67 ;  /* 0x0000000a00437c24 */ /* 0x001fce000f8e0243 */
[----:B------:R-:W0:Y:S01]  /*0170*/  LDC R73, c[0x0][0xc] ;  /* 0x00000300ff497b82 */ /* 0x000e220000000800 */
[C---:B------:R-:W-:Y:S02]  /*0180*/  IADD3 R2, R67.reuse, 0x30, RZ ;  /* 0x0000003043027810 */ /* 0x040fe40007ffe0ff */
[----:B------:R-:W-:Y:S02]  /*0190*/  IADD3 R0, R67, 0x40, RZ ;  /* 0x0000004043007810 */ /* 0x000fe40007ffe0ff */
[----:B------:R-:W-:Y:S02]  /*01a0*/  ISETP.LT.U32.AND P0, PT, R2, UR6, PT ;  /* 0x0000000602007c0c */ /* 0x000fe4000bf01070 */
[----:B------:R-:W-:Y:S02]  /*01b0*/  SHF.R.S32.HI R2, RZ, 0x1f, R2 ;  /* 0x0000001fff027819 */ /* 0x000fe40000011402 */
[----:B------:R-:W-:Y:S02]  /*01c0*/  ISETP.LT.U32.AND P1, PT, R0, UR6, PT ;  /* 0x0000000600007c0c */ /* 0x000fe4000bf21070 */
[----:B------:R-:W-:Y:S01]  /*01d0*/  ISETP.LT.AND.EX P0, PT, R2, UR7, !P4, P0 ;  /* 0x0000000702007c0c */ /* 0x000fe2000e701300 */
[----:B---3--:R-:W-:Y:S01]  /*01e0*/  IMAD R81, R74, UR10, R75 ;  /* 0x0000000a4a517c24 */ /* 0x008fe2000f8e024b */
        /* <DEDUP_REMOVED lines=24> */
[----:B------:R-:W-:-:S02]  /*0370*/  ISETP.LT.AND.EX P0, PT, R4, UR7, !P4, P0 ;  /* 0x0000000704007c0c */ /* 0x000fc4000e701300 */
[----:B------:R-:W-:Y:S02]  /*0380*/  LOP3.LUT R84, R84, 0xffffffef, RZ, 0xc0, !PT ;  /* 0xffffffef54547812 */ /* 0x000fe400078ec0ff */
[C---:B------:R-:W-:Y:S02]  /*0390*/  IADD3 R2, R67.reuse, 0x90, RZ ;  /* 0x0000009043027810 */ /* 0x040fe40007ffe0ff */
[----:B------:R-:W-:Y:S02]  /*03a0*/  @P1 LOP3.LUT R84, R84, 0x10, RZ, 0xfc, !PT ;  /* 0x0000001054541812 */ /* 0x000fe400078efcff */
[----:B------:R-:W-:Y:S02]  /*03b0*/  IADD3 R4, R67, 0xa0, RZ ;  /* 0x000000a043047810 */ /* 0x000fe40007ffe0ff */
[----:B------:R-:W-:Y:S02]  /*03c0*/  LOP3.LUT R84, R84, 0xfffffff7, RZ, 0xc0, !PT ;  /* 0xfffffff754547812 */ /* 0x000fe400078ec0ff */
[----:B------:R-:W-:-:S02]  /*03d0*/  SHF.R.S32.HI R3, RZ, 0x1f, R2 ;  /* 0x0000001fff037819 */ /* 0x000fc40000011402 */
[----:B------:R-:W-:Y:S02]  /*03e0*/  @P0 LOP3.LUT R84, R84, 0x8, RZ, 0xfc, !PT ;  /* 0x0000000854540812 */ /* 0x000fe400078efcff */
[----:B------:R-:W-:Y:S02]  /*03f0*/  ISETP.LT.U32.AND P0, PT, R2, UR6, PT ;  /* 0x0000000602007c0c */ /* 0x000fe4000bf01070 */
[----:B------:R-:W-:Y:S02]  /*0400*/  SHF.R.S32.HI R2, RZ, 0x1f, R4 ;  /* 0x0000001fff027819 */ /* 0x000fe40000011404 */
[----:B------:R-:W-:Y:S02]  /*0410*/  ISETP.LT.AND.EX P0, PT, R3, UR7, !P4, P0 ;  /* 0x0000000703007c0c */ /* 0x000fe4000e701300 */
[----:B------:R-:W-:Y:S02]  /*0420*/  ISETP.LT.U32.AND P1, PT, R4, UR6, PT ;  /* 0x0000000604007c0c */ /* 0x000fe4000bf21070 */
[----:B------:R-:W-:-:S02]  /*0430*/  IADD3 R3, R67, 0xb0, RZ ;  /* 0x000000b043037810 */ /* 0x000fc40007ffe0ff */
[----:B------:R-:W-:Y:S02]  /*0440*/  ISETP.LT.AND.EX P1, PT, R2, UR7, !P4, P1 ;  /* 0x0000000702007c0c */ /* 0x000fe4000e721310 */
[----:B------:R-:W-:Y:S02]  /*0450*/  SHF.R.S32.HI R2, RZ, 0x1f, R3 ;  /* 0x0000001fff027819 */ /* 0x000fe40000011403 */
[----:B------:R-:W-:Y:S02]  /*0460*/  ISETP.LT.U32.AND P2, PT, R3, UR6, PT ;  /* 0x0000000603007c0c */ /* 0x000fe4000bf41070 */
[----:B------:R-:W-:Y:S02]  /*0470*/  SHF.R.S32.HI R3, RZ, 0x1f, R67 ;  /* 0x0000001fff037819 */ /* 0x000fe40000011443 */
[----:B------:R-:W-:Y:S02]  /*0480*/  ISETP.LT.U32.AND P3, PT, R67, UR6, PT ;  /* 0x0000000643007c0c */ /* 0x000fe4000bf61070 */
[----:B------:R-:W-:-:S02]  /*0490*/  ISETP.LT.AND.EX P2, PT, R2, UR7, !P4, P2 ;  /* 0x0000000702007c0c */ /* 0x000fc4000e741320 */
[----:B------:R-:W-:Y:S02]  /*04a0*/  ISETP.LT.AND.EX P3, PT, R3, UR7, !P4, P3 ;  /* 0x0000000703007c0c */ /* 0x000fe4000e761330 */
[----:B------:R-:W-:Y:S02]  /*04b0*/  LOP3.LUT R84, R84, 0xfffffdff, RZ, 0xc0, !PT ;  /* 0xfffffdff54547812 */ /* 0x000fe400078ec0ff */
[C---:B------:R-:W-:Y:S02]  /*04c0*/  IADD3 R2, R67.reuse, 0x10, RZ ;  /* 0x0000001043027810 */ /* 0x040fe40007ffe0ff */
[----:B------:R-:W-:Y:S02]  /*04d0*/  IADD3 R4, R67, 0x20, RZ ;  /* 0x0000002043047810 */ /* 0x000fe40007ffe0ff */
[----:B------:R-:W-:Y:S02]  /*04e0*/  SHF.R.S32.HI R5, RZ, 0x1f, R2 ;  /* 0x0000001fff057819 */ /* 0x000fe40000011402 */
[----:B------:R-:W-:-:S02]  /*04f0*/  SHF.R.S32.HI R7, RZ, 0x1f, R4 ;  /* 0x0000001fff077819 */ /* 0x000fc40000011404 */
[----:B------:R-:W-:Y:S02]  /*0500*/  ISETP.LT.U32.AND P5, PT, R4, UR6, PT ;  /* 0x0000000604007c0c */ /* 0x000fe4000bfa1070 */
[----:B------:R-:W-:Y:S02]  /*0510*/  @P3 LOP3.LUT R84, R84, 0x200, RZ, 0xfc, !PT ;  /* 0x0000020054543812 */ /* 0x000fe400078efcff */
[----:B------:R-:W-:Y:S01]  /*0520*/  ISETP.LT.U32.AND P3, PT, R2, UR6, PT ;  /* 0x0000000602007c0c */ /* 0x000fe2000bf61070 */
[----:B------:R-:W-:Y:S01]  /*0530*/  UIADD3 UR6, UR5, 0xa0, URZ ;  /* 0x000000a005067890 */ /* 0x000fe2000fffe03f */
[----:B--2---:R-:W-:Y:S02]  /*0540*/  LEA R13, R9, R9, 0x1 ;  /* 0x00000009090d7211 */ /* 0x004fe400078e08ff */
[----:B------:R-:W-:Y:S02]  /*0550*/  ISETP.LT.AND.EX P3, PT, R5, UR7, !P4, P3 ;  /* 0x0000000705007c0c */ /* 0x000fe4000e761330 */
[----:B------:R-:W-:Y:S01]  /*0560*/  ISETP.LT.AND.EX P4, PT, R7, UR7, !P4, P5 ;  /* 0x0000000707007c0c */ /* 0x000fe2000e781350 */
[----:B------:R-:W2:Y:S01]  /*0570*/  S2UR UR7, SR_CgaCtaId ;  /* 0x00000000000779c3 */ /* 0x000ea20000008800 */
[----:B------:R-:W-:-:S02]  /*0580*/  LEA.HI R68, P5, R9, R8, RZ, 0x1 ;  /* 0x0000000809447211 */ /* 0x000fc400078b08ff */
[----:B0-----:R-:W-:Y:S02]  /*0590*/  LOP3.LUT R82, R73, 0x3, RZ, 0xc0, !PT ;  /* 0x0000000349527812 */ /* 0x001fe400078ec0ff */
[----:B------:R-:W-:Y:S01]  /*05a0*/  IADD3.X R11, RZ, R9, RZ, P5, !PT ;  /* 0x00000009ff0b7210 */ /* 0x000fe20002ffe4ff */
[----:B------:R-:W-:Y:S01]  /*05b0*/  IMAD.WIDE.U32 R8, R8, 0x3, RZ ;  /* 0x0000000308087825 */ /* 0x000fe200078e00ff */
[----:B------:R-:W-:Y:S02]  /*05c0*/  IADD3 R80, -R82, R73, RZ ;  /* 0x0000004952507210 */ /* 0x000fe40007ffe1ff */
[--C-:B------:R-:W-:Y:S02]  /*05d0*/  SHF.R.S64 R68, R68, 0x1, R11.reuse ;  /* 0x0000000144447819 */ /* 0x100fe4000000100b */
[----:B------:R-:W-:Y:S02]  /*05e0*/  IADD3 R9, R9, R13, RZ ;  /* 0x0000000d09097210 */ /* 0x000fe40007ffe0ff */
[----:B------:R-:W-:-:S02]  /*05f0*/  SHF.R.S32.HI R11, RZ, 0x1, R11 ;  /* 0x00000001ff0b7819 */ /* 0x000fc4000001140b */
[----:B------:R-:W-:Y:S02]  /*0600*/  LEA.HI R69, P5, R9, R8, RZ, 0x1 ;  /* 0x0000000809457211 */ /* 0x000fe400078b08ff */
[----:B------:R-:W-:Y:S02]  /*0610*/  LEA.HI R8, R6, R83, RZ, 0x5 ;  /* 0x0000005306087211 */ /* 0x000fe400078f28ff */
[----:B------:R-:W-:Y:S02]  /*0620*/  IADD3.X R10, RZ, R9, RZ, P5, !PT ;  /* 0x00000009ff0a7210 */ /* 0x000fe40002ffe4ff */
[----:B------:R-:W-:Y:S02]  /*0630*/  SHF.L.U32 R9, R83, 0x1, RZ ;  /* 0x0000000153097819 */ /* 0x000fe400000006ff */
[----:B------:R-:W-:Y:S01]  /*0640*/  SHF.R.S64 R69, R69, 0x1, R10 ;  /* 0x0000000145457819 */ /* 0x000fe2000000100a */
[----:B--2---:R-:W-:Y:S01]  /*0650*/  ULEA UR5, UR7, UR5, 0x18 ;  /* 0x0000000507057291 */ /* 0x004fe2000f8ec03f */
[----:B------:R-:W-:Y:S01]  /*0660*/  LOP3.LUT R6, R9, 0x3e, RZ, 0xc0, !PT ;  /* 0x0000003e09067812 */ /* 0x000fe200078ec0ff */
[----:B------:R-:W-:Y:S01]  /*0670*/  ULEA UR6, UR7, UR6, 0x18 ;  /* 0x0000000607067291 */ /* 0x000fe2000f8ec03f */
[----:B------:R-:W-:-:S02]  /*0680*/  SHF.R.S32.HI R9, RZ, 0x5, R8 ;  /* 0x00000005ff097819 */ /* 0x000fc40000011408 */
[----:B------:R-:W-:Y:S01]  /*0690*/  SHF.R.S32.HI R10, RZ, 0x1, R10 ;  /* 0x00000001ff0a7819 */ /* 0x000fe2000001140a */
[----:B------:R-:W-:Y:S01]  /*06a0*/  ULDC.U8 UR7, c[0x0][0x2a4] ;  /* 0x0000a90000077ab9 */ /* 0x000fe20000000000 */
[----:B------:R-:W-:Y:S02]  /*06b0*/  IADD3 R8, R67, 0xf0, RZ ;  /* 0x000000f043087810 */ /* 0x000fe40007ffe0ff */
[----:B------:R-:W-:Y:S02]  /*06c0*/  LEA R9, R9, UR5, 0x3 ;  /* 0x0000000509097c11 */ /* 0x000fe4000f8e18ff */
[----:B------:R-:W-:Y:S02]  /*06d0*/  LEA R66, R83, UR6, 0x4 ;  /* 0x0000000653427c11 */ /* 0x000fe4000f8e20ff */
[----:B------:R-:W-:Y:S02]  /*06e0*/  SHF.L.U64.HI R70, R68, 0x2, R11 ;  /* 0x0000000244467819 */ /* 0x000fe4000001020b */
[----:B-1----:R-:W-:-:S07]  /*06f0*/  SHF.L.U64.HI R71, R69, 0x2, R10 ;  /* 0x0000000245477819 */ /* 0x002fce000001020a */
.L_x_2595:
[----:B0-2---:R-:W0:Y:S01]  /*0700*/  LDC R16, c[0x0][0x2a0] ;  /* 0x0000a800ff107b82 */ /* 0x005e220000000800 */
[----:B------:R-:W-:Y:S01]  /*0710*/  LOP3.LUT P6, RZ, R84, 0x200, RZ, 0xc0, !PT ;  /* 0x0000020054ff7812 */ /* 0x000fe200078cc0ff */
[----:B------:R-:W-:Y:S01]  /*0720*/  ULDC.64 UR12, c[0x0][0x298] ;  /* 0x0000a600000c7ab9 */ /* 0x000fe20000000a00 */
[C---:B------:R-:W-:Y:S02]  /*0730*/  IADD3 R17, R67.reuse, 0x30, RZ ;  /* 0x0000003043117810 */ /* 0x040fe40007ffe0ff */
[C---:B-1----:R-:W-:Y:S02]  /*0740*/  IADD3 R19, R67.reuse, 0xc0, RZ ;  /* 0x000000c043137810 */ /* 0x042fe40007ffe0ff */
[----:B------:R-:W-:Y:S01]  /*0750*/  P2R R109, PR, RZ, 0x4 ;  /* 0x00000004ff6d7803 */ /* 0x000fe20000000000 */
[----:B------:R-:W1:Y:S01]  /*0760*/  @P3 LDC.64 R24, c[0x0][0x230] ;  /* 0x00008c00ff183b82 */ /* 0x000e620000000a00 */
[----:B------:R-:W-:Y:S02]  /*0770*/  IADD3 R21, R67, 0xd0, RZ ;  /* 0x000000d043157810 */ /* 0x000fe40007ffe0ff */
[----:B------:R-:W-:-:S02]  /*0780*/  P2R R108, PR, RZ, 0x2 ;  /* 0x00000002ff6c7803 */ /* 0x000fc40000000000 */
[----:B------:R-:W-:-:S03]  /*0790*/  P2R R110, PR, RZ, 0x1 ;  /* 0x00000001ff6e7803 */ /* 0x000fc60000000000 */
[----:B------:R-:W2:Y:S01]  /*07a0*/  @P6 LDC.64 R58, c[0x0][0x230] ;  /* 0x00008c00ff3a6b82 */ /* 0x000ea20000000a00 */
[----:B0-----:R-:W-:-:S07]  /*07b0*/  IABS R15, R16 ;  /* 0x00000010000f7213 */ /* 0x001fce0000000000 */
[----:B------:R-:W0:Y:S01]  /*07c0*/  @P4 LDC.64 R26, c[0x0][0x230] ;  /* 0x00008c00ff1a4b82 */ /* 0x000e220000000a00 */
[----:B------:R-:W3:Y:S07]  /*07d0*/  I2F.RP R12, R15 ;  /* 0x0000000f000c7306 */ /* 0x000eee0000209400 */
[----:B------:R-:W4:Y:S08]  /*07e0*/  @P1 LDC.64 R106, c[0x0][0x230] ;  /* 0x00008c00ff6a1b82 */ /* 0x000f300000000a00 */
[----:B------:R-:W4:Y:S01]  /*07f0*/  @P2 LDC.64 R76, c[0x0][0x230] ;  /* 0x00008c00ff4c2b82 */ /* 0x000f220000000a00 */
[----:B---3--:R-:W3:Y:S07]  /*0800*/  MUFU.RCP R12, R12 ;  /* 0x0000000c000c7308 */ /* 0x008eee0000001000 */
[----:B------:R-:W4:Y:S08]  /*0810*/  @P0 LDC.64 R104, c[0x0][0x230] ;  /* 0x00008c00ff680b82 */ /* 0x000f300000000a00 */
        /* <DEDUP_REMOVED lines=28> */
[----:B------:R-:W3:Y:S01]  /*09e0*/  @P6 LDC.64 R12, c[0x0][0x288] ;  /* 0x0000a200ff0c6b82 */ /* 0x000ee20000000a00 */
[----:B------:R-:W-:Y:S02]  /*09f0*/  SEL R11, R10, R11, !P5 ;  /* 0x0000000b0a0b7207 */ /* 0x000fe40006800000 */
[----:B------:R-:W-:Y:S02]  /*0a00*/  LEA R98, R120, R6, 0x6 ;  /* 0x0000000678627211 */ /* 0x000fe400078e30ff */
[----:B------:R-:W-:Y:S02]  /*0a10*/  SHF.R.S32.HI R10, RZ, 0x1f, R11 ;  /* 0x0000001fff0a7819 */ /* 0x000fe4000001140b */
[----:B------:R-:W-:-:S03]  /*0a20*/  SHF.R.S32.HI R99, RZ, 0x1f, R98 ;  /* 0x0000001fff637819 */ /* 0x000fc60000011462 */
[----:B------:R-:W-:Y:S02]  /*0a30*/  IMAD R10, R10, UR12, RZ ;  /* 0x0000000c0a0a7c24 */ /* 0x000fe4000f8e02ff */
[----:B------:R-:W-:-:S04]  /*0a40*/  IMAD.WIDE.U32 R122, R11, UR12, R98 ;  /* 0x0000000c0b7a7c25 */ /* 0x000fc8000f8e0062 */
[----:B------:R-:W-:Y:S01]  /*0a50*/  IMAD R125, R11, UR13, R10 ;  /* 0x0000000d0b7d7c24 */ /* 0x000fe2000f8e020a */
[----:B------:R-:W-:Y:S01]  /*0a60*/  @P6 MOV R124, R122 ;  /* 0x0000007a007c6202 */ /* 0x000fe20000000f00 */
[----:B------:R-:W-:-:S03]  /*0a70*/  ULDC.64 UR12, c[0x0][0x290] ;  /* 0x0000a400000c7ab9 */ /* 0x000fc60000000a00 */
[----:B------:R-:W-:Y:S01]  /*0a80*/  IADD3 R125, R123, R125, RZ ;  /* 0x0000007d7b7d7210 */ /* 0x000fe20007ffe0ff */
[----:B---3--:R-:W-:-:S04]  /*0a90*/  @P6 IMAD R10, R3, R12, RZ ;  /* 0x0000000c030a6224 */ /* 0x008fc800078e02ff */
[C---:B------:R-:W-:Y:S02]  /*0aa0*/  @P6 IMAD R13, R67.reuse, R13, R10 ;  /* 0x0000000d430d6224 */ /* 0x040fe400078e020a */
[----:B------:R-:W-:-:S05]  /*0ab0*/  @P6 IMAD.WIDE.U32 R10, R67, R12, R124 ;  /* 0x0000000c430a6225 */ /* 0x000fca00078e007c */
[----:B------:R-:W-:Y:S02]  /*0ac0*/  @P6 IADD3 R11, R11, R13, RZ ;  /* 0x0000000d0b0b6210 */ /* 0x000fe40007ffe0ff */
[----:B------:R-:W3:Y:S01]  /*0ad0*/  @P6 LDC.64 R12, c[0x0][0x228] ;  /* 0x00008a00ff0c6b82 */ /* 0x000ee20000000a00 */
[C---:B------:R-:W-:Y:S02]  /*0ae0*/  @P6 SHF.L.U32 R57, R10.reuse, 0x2, RZ ;  /* 0x000000020a396819 */ /* 0x040fe400000006ff */
[----:B------:R-:W-:Y:S02]  /*0af0*/  @P6 SHF.L.U64.HI R10, R10, 0x2, R11 ;  /* 0x000000020a0a6819 */ /* 0x000fe4000001020b */
[----:B--2---:R-:W-:Y:S02]  /*0b00*/  @P6 IADD3 R58, P5, R57, R58, RZ ;  /* 0x0000003a393a6210 */ /* 0x004fe40007fbe0ff */
[----:B------:R-:W-:Y:S02]  /*0b10*/  @P3 MOV R11, R125 ;  /* 0x0000007d000b3202 */ /* 0x000fe40000000f00 */
[----:B------:R-:W-:-:S02]  /*0b20*/  @P6 IADD3.X R59, R10, R59, RZ, P5, !PT ;  /* 0x0000003b0a3b6210 */ /* 0x000fc40002ffe4ff */
[----:B---3--:R-:W-:-:S04]  /*0b30*/  @P6 IADD3 R56, P5, R57, R12, RZ ;  /* 0x0000000c39386210 */ /* 0x008fc80007fbe0ff */
[----:B------:R-:W-:Y:S02]  /*0b40*/  @P6 IADD3.X R57, R10, R13, RZ, P5, !PT ;  /* 0x0000000d0a396210 */ /* 0x000fe40002ffe4ff */
[----:B------:R-:W2:Y:S01]  /*0b50*/  @P3 LDC.64 R12, c[0x0][0x288] ;  /* 0x0000a200ff0c3b82 */ /* 0x000ea20000000a00 */
[----:B------:R-:W-:-:S13]  /*0b60*/  LOP3.LUT P6, RZ, R84, 0x100, RZ, 0xc0, !PT ;  /* 0x0000010054ff7812 */ /* 0x000fda00078cc0ff */
[----:B------:R-:W3:Y:S01]  /*0b70*/  @P6 LDC.64 R86, c[0x0][0x230] ;  /* 0x00008c00ff566b82 */ /* 0x000ee20000000a00 */
[----:B--2---:R-:W-:-:S04]  /*0b80*/  @P3 IMAD R10, R5, R12, RZ ;  /* 0x0000000c050a3224 */ /* 0x004fc800078e02ff */
[----:B------:R-:W-:Y:S01]  /*0b90*/  @P3 IMAD R13, R2, R13, R10 ;  /* 0x0000000d020d3224 */ /* 0x000fe200078e020a */
[----:B------:R-:W-:-:S05]  /*0ba0*/  @P3 MOV R10, R122 ;  /* 0x0000007a000a3202 */ /* 0x000fca0000000f00 */
[----:B------:R-:W-:-:S05]  /*0bb0*/  @P3 IMAD.WIDE.U32 R10, R2, R12, R10 ;  /* 0x0000000c020a3225 */ /* 0x000fca00078e000a */
[----:B------:R-:W-:Y:S02]  /*0bc0*/  @P3 IADD3 R11, R11, R13, RZ ;  /* 0x0000000d0b0b3210 */ /* 0x000fe40007ffe0ff */
[----:B------:R-:W2:Y:S01]  /*0bd0*/  @P3 LDC.64 R12, c[0x0][0x228] ;  /* 0x00008a00ff0c3b82 */ /* 0x000ea20000000a00 */
[C---:B------:R-:W-:Y:S02]  /*0be0*/  @P3 SHF.L.U32 R61, R10.reuse, 0x2, RZ ;  /* 0x000000020a3d3819 */ /* 0x040fe400000006ff */
[----:B------:R-:W-:Y:S02]  /*0bf0*/  @P3 SHF.L.U64.HI R10, R10, 0x2, R11 ;  /* 0x000000020a0a3819 */ /* 0x000fe4000001020b */
[----:B------:R-:W-:Y:S02]  /*0c00*/  @P3 IADD3 R24, P5, R61, R24, RZ ;  /* 0x000000183d183210 */ /* 0x000fe40007fbe0ff */
[----:B------:R-:W-:Y:S02]  /*0c10*/  @P4 MOV R11, R125 ;  /* 0x0000007d000b4202 */ /* 0x000fe40000000f00 */
[----:B------:R-:W-:-:S02]  /*0c20*/  @P3 IADD3.X R25, R10, R25, RZ, P5, !PT ;  /* 0x000000190a193210 */ /* 0x000fc40002ffe4ff */
[----:B--2---:R-:W-:Y:S02]  /*0c30*/  @P3 IADD3 R60, P5, R61, R12, RZ ;  /* 0x0000000c3d3c3210 */ /* 0x004fe40007fbe0ff */
[----:B------:R-:W-:Y:S02]  /*0c40*/  P2R R12, PR, RZ, 0x8 ;  /* 0x00000008ff0c7803 */ /* 0x000fe40000000000 */
[----:B------:R-:W-:Y:S01]  /*0c50*/  @P3 IADD3.X R61, R10, R13, RZ, P5, !PT ;  /* 0x0000000d0a3d3210 */ /* 0x000fe20002ffe4ff */
[----:B-1----:R-:W-:Y:S01]  /*0c60*/  @P4 IMAD R10, R7, R14, RZ ;  /* 0x0000000e070a4224 */ /* 0x002fe200078e02ff */
[----:B------:R-:W-:-:S03]  /*0c70*/  LOP3.LUT P3, RZ, R84, 0x80, RZ, 0xc0, !PT ;  /* 0x0000008054ff7812 */ /* 0x000fc6000786c0ff */
[----:B------:R-:W-:Y:S01]  /*0c80*/  @P4 IMAD R13, R4, R15, R10 ;  /* 0x0000000f040d4224 */ /* 0x000fe200078e020a */
[----:B------:R-:W-:-:S05]  /*0c90*/  @P4 MOV R10, R122 ;  /* 0x0000007a000a4202 */ /* 0x000fca0000000f00 */
[----:B------:R-:W-:Y:S02]  /*0ca0*/  @P4 IMAD.WIDE.U32 R10, R4, R14, R10 ;  /* 0x0000000e040a4225 */ /* 0x000fe400078e000a */
[----:B------:R-:W1:Y:S03]  /*0cb0*/  @P4 LDC.64 R14, c[0x0][0x228] ;  /* 0x00008a00ff0e4b82 */ /* 0x000e660000000a00 */
[----:B------:R-:W-:Y:S02]  /*0cc0*/  @P4 IADD3 R11, R11, R13, RZ ;  /* 0x0000000d0b0b4210 */ /* 0x000fe40007ffe0ff */
[C---:B------:R-:W-:Y:S02]  /*0cd0*/  @P4 SHF.L.U32 R29, R10.reuse, 0x2, RZ ;  /* 0x000000020a1d4819 */ /* 0x040fe400000006ff */
[----:B------:R-:W-:Y:S01]  /*0ce0*/  @P4 SHF.L.U64.HI R10, R10, 0x2, R11 ;  /* 0x000000020a0a4819 */ /* 0x000fe2000001020b */
[----:B------:R-:W2:Y:S01]  /*0cf0*/  @P3 LDC.64 R30, c[0x0][0x230] ;  /* 0x00008c00ff1e3b82 */ /* 0x000ea20000000a00 */
[----:B0-----:R-:W-:-:S02]  /*0d00*/  @P4 IADD3 R26, P5, R29, R26, RZ ;  /* 0x0000001a1d1a4210 */ /* 0x001fc40007fbe0ff */
[----:B------:R-:W-:Y:S02]  /*0d10*/  SHF.R.S32.HI R11, RZ, 0x1f, R17 ;  /* 0x0000001fff0b7819 */ /* 0x000fe40000011411 */
[----:B------:R-:W-:Y:S02]  /*0d20*/  @P4 IADD3.X R27, R10, R27, RZ, P5, !PT ;  /* 0x0000001b0a1b4210 */ /* 0x000fe40002ffe4ff */
        /* <DEDUP_REMOVED lines=8> */
[----:B------:R-:W-:Y:S01]  /*0db0*/  IADD3 R17, R67, 0x50, RZ ;  /* 0x0000005043117810 */ /* 0x000fe20007ffe0ff */
[----:B------:R-:W0:Y:S03]  /*0dc0*/  @P6 LDC.64 R14, c[0x0][0x228] ;  /* 0x00008a00ff0e6b82 */ /* 0x000e260000000a00 */
[----:B------:R-:W-:Y:S02]  /*0dd0*/  @P6 IADD3 R11, R11, R13, RZ ;  /* 0x0000000d0b0b6210 */ /* 0x000fe40007ffe0ff */
[C---:B------:R-:W-:Y:S02]  /*0de0*/  @P6 SHF.L.U32 R63, R10.reuse, 0x2, RZ ;  /* 0x000000020a3f6819 */ /* 0x040fe400000006ff */
[----:B------:R-:W-:Y:S02]  /*0df0*/  @P6 SHF.L.U64.HI R10, R10, 0x2, R11 ;  /* 0x000000020a0a6819 */ /* 0x000fe4000001020b */
[----:B---3--:R-:W-:-:S02]  /*0e00*/  @P6 IADD3 R86, P5, R63, R86, RZ ;  /* 0x000000563f566210 */ /* 0x008fc40007fbe0ff */
[----:B------:R-:W-:Y:S02]  /*0e10*/  SHF.R.S32.HI R11, RZ, 0x1f, R0 ;  /* 0x0000001fff0b7819 */ /* 0x000fe40000011400 */
[----:B------:R-:W-:Y:S02]  /*0e20*/  @P6 IADD3.X R87, R10, R87, RZ, P5, !PT ;  /* 0x000000570a576210 */ /* 0x000fe40002ffe4ff */
        /* <DEDUP_REMOVED lines=14> */
[----:B--2---:R-:W-:-:S02]  /*0f10*/  @P3 IADD3 R30, P5, R89, R30, RZ ;  /* 0x0000001e591e3210 */ /* 0x004fc40007fbe0ff */
[----:B------:R-:W-:Y:S02]  /*0f20*/  SHF.R.S32.HI R11, RZ, 0x1f, R17 ;  /* 0x0000001fff0b7819 */ /* 0x000fe40000011411 */
[----:B------:R-:W-:Y:S02]  /*0f30*/  @P3 IADD3.X R31, R10, R31, RZ, P5, !PT ;  /* 0x0000001f0a1f3210 */ /* 0x000fe40002ffe4ff */
        /* <DEDUP_REMOVED lines=15> */
[----:B-1----:R-:W-:-:S02]  /*1030*/  @P6 IADD3 R32, P5, R35, R32, RZ ;  /* 0x0000002023206210 */ /* 0x002fc40007fbe0ff */
        /* <DEDUP_REMOVED lines=67> */
[----:B----4-:R-:W-:-:S02]  /*1470*/  @P1 IADD3 R106, P5, R97, R106, RZ ;  /* 0x0000006a616a1210 */ /* 0x010fc40007fbe0ff */
        /* <DEDUP_REMOVED lines=14> */
[----:B------:R-:W-:-:S02]  /*1560*/  @P2 IADD3 R76, P5, R101, R76, RZ ;  /* 0x0000004c654c2210 */ /* 0x000fc40007fbe0ff */
[----:B------:R-:W-:Y:S02]  /*1570*/  SHF.R.U32.HI R13, RZ, 0x5, R83 ;  /* 0x00000005ff0d7819 */ /* 0x000fe40000011653 */
[----:B------:R-:W-:Y:S02]  /*1580*/  @P2 IADD3.X R77, R10, R77, RZ, P5, !PT ;  /* 0x0000004d0a4d2210 */ /* 0x000fe40002ffe4ff */
[----:B0-----:R-:W-:-:S04]  /*1590*/  @P2 IADD3 R100, P5, R101, R14, RZ ;  /* 0x0000000e65642210 */ /* 0x001fc80007fbe0ff */
[----:B------:R-:W-:Y:S02]  /*15a0*/  @P2 IADD3.X R101, R10, R15, RZ, P5, !PT ;  /* 0x0000000f0a652210 */ /* 0x000fe40002ffe4ff */
[----:B------:R-:W0:Y:S01]  /*15b0*/  LDC R10, c[0x0][0x2ac] ;  /* 0x0000ab00ff0a7b82 */ /* 0x000e220000000800 */
[----:B------:R-:W-:Y:S01]  /*15c0*/  SHF.R.S32.HI R15, RZ, 0x1f, R19 ;  /* 0x0000001fff0f7819 */ /* 0x000fe20000011413 */
        /* <DEDUP_REMOVED lines=17> */
[----:B-1----:R-:W-:-:S04]  /*16e0*/  @P3 IADD3 R48, P5, R17, R48, RZ ;  /* 0x0000003011303210 */ /* 0x002fc80007fbe0ff */
[----:B------:R-:W-:Y:S02]  /*16f0*/  @P3 IADD3.X R49, R10, R49, RZ, P5, !PT ;  /* 0x000000310a313210 */ /* 0x000fe40002ffe4ff */
[----:B0-----:R-:W-:-:S04]  /*1700*/  @P3 IADD3 R16, P5, R17, R14, RZ ;  /* 0x0000000e11103210 */ /* 0x001fc80007fbe0ff */
[----:B------:R-:W-:Y:S02]  /*1710*/  @P3 IADD3.X R17, R10, R15, RZ, P5, !PT ;  /* 0x0000000f0a113210 */ /* 0x000fe40002ffe4ff */
[----:B------:R-:W-:Y:S02]  /*1720*/  IADD3 R10, R13, 0xd0, RZ ;  /* 0x000000d00d0a7810 */ /* 0x000fe40007ffe0ff */
[----:B------:R-:W-:Y:S02]  /*1730*/  SHF.R.S32.HI R15, RZ, 0x1f, R21 ;  /* 0x0000001fff0f7819 */ /* 0x000fe40000011415 */
        /* <DEDUP_REMOVED lines=39> */
[----:B-1----:R-:W-:-:S04]  /*19b0*/  @P5 IADD3 R54, P6, R11, R54, RZ ;  /* 0x000000360b365210 */ /* 0x002fc80007fde0ff */
[----:B------:R-:W-:Y:S02]  /*19c0*/  @P5 IADD3.X R55, R14, R55, RZ, P6, !PT ;  /* 0x000000370e375210 */ /* 0x000fe400037fe4ff */
[----:B--2---:R-:W-:-:S04]  /*19d0*/  @P5 IADD3 R52, P6, R11, R52, RZ ;  /* 0x000000340b345210 */ /* 0x004fc80007fde0ff */
[----:B------:R-:W-:Y:S02]  /*19e0*/  @P5 IADD3.X R53, R14, R53, RZ, P6, !PT ;  /* 0x000000350e355210 */ /* 0x000fe400037fe4ff */
[----:B------:R-:W-:Y:S02]  /*19f0*/  ISETP.GE.U32.AND P6, PT, R13, UR12, PT ;  /* 0x0000000c0d007c0c */ /* 0x000fe4000bfc6070 */
[----:B------:R-:W-:Y:S02]  /*1a00*/  SHF.R.S32.HI R13, RZ, 0x1f, R8 ;  /* 0x0000001fff0d7819 */ /* 0x000fe40000011408 */
[----:B------:R-:W-:-:S04]  /*1a10*/  ISETP.GE.AND.EX P6, PT, R10, UR13, PT, P6 ;  /* 0x0000000d0a007c0c */ /* 0x000fc8000bfc6360 */
[----:B------:R-:W-:-:S13]  /*1a20*/  ISETP.LT.U32.AND P6, PT, R83, 0x200, !P6 ;  /* 0x000002005300780c */ /* 0x000fda00077c1070 */
[----:B------:R-:W0:Y:S01]  /*1a30*/  @P6 LDC.64 R10, c[0x0][0x288] ;  /* 0x0000a200ff0a6b82 */ /* 0x000e220000000a00 */
[----:B------:R-:W-:Y:S02]  /*1a40*/  @P6 MOV R14, R122 ;  /* 0x0000007a000e6202 */ /* 0x000fe40000000f00 */
[----:B------:R-:W-:-:S05]  /*1a50*/  @P6 MOV R15, R125 ;  /* 0x0000007d000f6202 */ /* 0x000fca0000000f00 */
[----:B------:R-:W1:Y:S08]  /*1a60*/  @P6 LDC.64 R20, c[0x0][0x230] ;  /* 0x00008c00ff146b82 */ /* 0x000e700000000a00 */
[----:B------:R-:W2:Y:S01]  /*1a70*/  @P6 LDC.64 R22, c[0x0][0x228] ;  /* 0x00008a00ff166b82 */ /* 0x000ea20000000a00 */
[-C--:B0-----:R-:W-:Y:S02]  /*1a80*/  @P6 IMAD R13, R13, R10.reuse, RZ ;  /* 0x0000000a0d0d6224 */ /* 0x081fe400078e02ff */
[----:B------:R-:W-:-:S04]  /*1a90*/  @P6 IMAD.WIDE.U32 R14, R8, R10, R14 ;  /* 0x0000000a080e6225 */ /* 0x000fc800078e000e */
[----:B------:R-:W-:Y:S01]  /*1aa0*/  @P6 IMAD R13, R8, R11, R13 ;  /* 0x0000000b080d6224 */ /* 0x000fe200078e020d */
[----:B------:R-:W-:-:S04]  /*1ab0*/  @P6 SHF.L.U32 R11, R14, 0x2, RZ ;  /* 0x000000020e0b6819 */ /* 0x000fc800000006ff */
[----:B------:R-:W-:Y:S02]  /*1ac0*/  @P6 IADD3 R13, R15, R13, RZ ;  /* 0x0000000d0f0d6210 */ /* 0x000fe40007ffe0ff */
[----:B-1----:R-:W-:Y:S02]  /*1ad0*/  @P6 IADD3 R20, P1, R11, R20, RZ ;  /* 0x000000140b146210 */ /* 0x002fe40007f3e0ff */
[----:B------:R-:W-:Y:S02]  /*1ae0*/  @P6 SHF.L.U64.HI R14, R14, 0x2, R13 ;  /* 0x000000020e0e6819 */ /* 0x000fe4000001020d */
[----:B------:R-:W-:Y:S02]  /*1af0*/  IADD3 R13, R67, 0x90, RZ ;  /* 0x00000090430d7810 */ /* 0x000fe40007ffe0ff */
[----:B------:R-:W-:Y:S02]  /*1b00*/  @P6 IADD3.X R21, R14, R21, RZ, P1, !PT ;  /* 0x000000150e156210 */ /* 0x000fe40000ffe4ff */
[----:B--2---:R-:W-:-:S02]  /*1b10*/  @P6 IADD3 R22, P1, R11, R22, RZ ;  /* 0x000000160b166210 */ /* 0x004fc40007f3e0ff */
[----:B------:R-:W0:Y:S01]  /*1b20*/  @P0 LDC.64 R10, c[0x0][0x288] ;  /* 0x0000a200ff0a0b82 */ /* 0x000e220000000a00 */
        /* <DEDUP_REMOVED lines=13> */
[----:B------:R-:W0:Y:S02]  /*1c00*/  LDC.64 R10, c[0x0][0x248] ;  /* 0x00009200ff0a7b82 */ /* 0x000e240000000a00 */
[----:B------:R-:W-:Y:S01]  /*1c10*/  @P0 IADD3.X R103, R14, R103, RZ, P1, !PT ;  /* 0x000000670e670210 */ /* 0x000fe20000ffe4ff */
[----:B0-----:R-:W-:-:S06]  /*1c20*/  IMAD.WIDE R40, R79, 0x8, R10 ;  /* 0x000000084f287825 */ /* 0x001fcc00078e020a */
[----:B------:R-:W2:Y:S01]  /*1c30*/  LDG.E.64 R40, desc[UR8][R40.64] ;  /* 0x0000000828287981 */ /* 0x000ea2000c1e1b00 */
[----:B------:R-:W-:Y:S02]  /*1c40*/  CS2R R42, SRZ ;  /* 0x00000000002a7805 */ /* 0x000fe4000001ff00 */
[----:B------:R-:W-:Y:S02]  /*1c50*/  MOV R10, RZ ;  /* 0x000000ff000a7202 */ /* 0x000fe40000000f00 */
[----:B------:R-:W-:Y:S02]  /*1c60*/  MOV R85, 0x3f800000 ;  /* 0x3f80000000557802 */ /* 0x000fe40000000f00 */
[----:B------:R0:W5:Y:S01]  /*1c70*/  @P3 LDG.E.64 R42, desc[UR8][R48.64] ;  /* 0x00000008302a3981 */ /* 0x000162000c1e1b00 */
[----:B------:R-:W-:Y:S02]  /*1c80*/  LOP3.LUT P0, RZ, R84, 0x80, RZ, 0xc0, !PT ;  /* 0x0000008054ff7812 */ /* 0x000fe4000780c0ff */
[----:B------:R-:W-:-:S02]  /*1c90*/  CS2R R44, SRZ ;  /* 0x00000000002c7805 */ /* 0x000fc4000001ff00 */
[----:B------:R-:W-:-:S04]  /*1ca0*/  CS2R R46, SRZ ;  /* 0x00000000002e7805 */ /* 0x000fc8000001ff00 */
[----:B------:R1:W5:Y:S01]  /*1cb0*/  @P2 LDG.E.64 R44, desc[UR8][R50.64] ;  /* 0x00000008322c2981 */ /* 0x000362000c1e1b00 */
[----:B0-----:R-:W-:-:S03]  /*1cc0*/  CS2R R48, SRZ ;  /* 0x0000000000307805 */ /* 0x001fc6000001ff00 */
[----:B------:R0:W5:Y:S04]  /*1cd0*/  @P5 LDG.E.64 R46, desc[UR8][R54.64] ;  /* 0x00000008362e5981 */ /* 0x000168000c1e1b00 */
[----:B------:R3:W5:Y:S01]  /*1ce0*/  @P6 LDG.E.64 R48, desc[UR8][R20.64] ;  /* 0x0000000814306981 */ /* 0x000762000c1e1b00 */
[----:B-1----:R-:W-:Y:S02]  /*1cf0*/  CS2R R50, SRZ ;  /* 0x0000000000327805 */ /* 0x002fe4000001ff00 */
[----:B0-----:R-:W-:Y:S02]  /*1d00*/  CS2R R54, SRZ ;  /* 0x0000000000367805 */ /* 0x001fe4000001ff00 */
[----:B---3--:R-:W-:-:S04]  /*1d10*/  CS2R R20, SRZ ;  /* 0x0000000000147805 */ /* 0x008fc8000001ff00 */
[----:B------:R0:W5:Y:S02]  /*1d20*/  @P4 LDG.E.64 R54, desc[UR8][R26.64] ;  /* 0x000000081a364981 */ /* 0x000164000c1e1b00 */
[----:B0-----:R-:W-:Y:S01]  /*1d30*/  CS2R R26, SRZ ;  /* 0x00000000001a7805 */ /* 0x001fe2000001ff00 */
[----:B--2---:R-:W-:-:S05]  /*1d40*/  FFMA.FTZ R11, -R40, R40, R41 ;  /* 0x00000028280b7223 */ /* 0x004fca0000010129 */
[----:B------:R-:W-:-:S13]  /*1d50*/  FSETP.GTU.FTZ.AND P1, PT, R11, RZ, PT ;  /* 0x000000ff0b00720b */ /* 0x000fda0003f3c000 */
[----:B------:R-:W0:Y:S01]  /*1d60*/  @P1 LDC R14, c[0x0][0x250] ;  /* 0x00009400ff0e1b82 */ /* 0x000e220000000800 */
[----:B------:R-:W-:Y:S02]  /*1d70*/  P2R R41, PR, RZ, 0x1 ;  /* 0x00000001ff297803 */ /* 0x000fe40000000000 */
[----:B------:R-:W-:Y:S01]  /*1d80*/  LOP3.LUT P0, RZ, R84, 0x100, RZ, 0xc0, !PT ;  /* 0x0000010054ff7812 */ /* 0x000fe2000780c0ff */
[----:B0-----:R-:W-:Y:S01]  /*1d90*/  @P1 FADD.FTZ R14, R11, R14 ;  /* 0x0000000e0b0e1221 */ /* 0x001fe20000010000 */
[----:B------:R-:W-:-:S03]  /*1da0*/  MOV R11, RZ ;  /* 0x000000ff000b7202 */ /* 0x000fc60000000f00 */
[----:B------:R0:W1:Y:S01]  /*1db0*/  @P1 MUFU.RSQ R85, R14 ;  /* 0x0000000e00551308 */ /* 0x0000620000001400 */
[----:B------:R-:W-:Y:S02]  /*1dc0*/  LOP3.LUT P1, RZ, R84, 0x200, RZ, 0xc0, !PT ;  /* 0x0000020054ff7812 */ /* 0x000fe4000782c0ff */
[----:B------:R2:W5:Y:S01]  /*1dd0*/  @P3 LDG.E.64 R10, desc[UR8][R16.64] ;  /* 0x00000008100a3981 */ /* 0x000562000c1e1b00 */
[----:B------:R-:W-:Y:S02]  /*1de0*/  ISETP.NE.AND P3, PT, R12, RZ, PT ;  /* 0x000000ff0c00720c */ /* 0x000fe40003f65270 */
[----:B------:R-:W-:Y:S02]  /*1df0*/  CS2R R12, SRZ ;  /* 0x00000000000c7805 */ /* 0x000fe4000001ff00 */
[----:B0-----:R-:W-:-:S04]  /*1e00*/  CS2R R14, SRZ ;  /* 0x00000000000e7805 */ /* 0x001fc8000001ff00 */
[----:B------:R0:W5:Y:S04]  /*1e10*/  @P2 LDG.E.64 R12, desc[UR8][R18.64] ;  /* 0x00000008120c2981 */ /* 0x000168000c1e1b00 */
[----:B------:R3:W5:Y:S01]  /*1e20*/  @P5 LDG.E.64 R14, desc[UR8][R52.64] ;  /* 0x00000008340e5981 */ /* 0x000762000c1e1b00 */
[----:B--2---:R-:W-:-:S03]  /*1e30*/  CS2R R16, SRZ ;  /* 0x0000000000107805 */ /* 0x004fc6000001ff00 */
[----:B------:R-:W5:Y:S01]  /*1e40*/  @P1 LDG.E.64 R50, desc[UR8][R58.64] ;  /* 0x000000083a321981 */ /* 0x000f62000c1e1b00 */
[----:B0-----:R-:W-:Y:S02]  /*1e50*/  CS2R R18, SRZ ;  /* 0x0000000000127805 */ /* 0x001fe4000001ff00 */
[----:B------:R-:W-:Y:S01]  /*1e60*/  LOP3.LUT P2, RZ, R84, 0x40, RZ, 0xc0, !PT ;  /* 0x0000004054ff7812 */ /* 0x000fe2000784c0ff */
[----:B------:R-:W5:Y:S01]  /*1e70*/  @P6 LDG.E.64 R16, desc[UR8][R22.64] ;  /* 0x0000000816106981 */ /* 0x000f62000c1e1b00 */
[----:B---3--:R-:W-:-:S03]  /*1e80*/  CS2R R52, SRZ ;  /* 0x0000000000347805 */ /* 0x008fc6000001ff00 */
[----:B------:R0:W5:Y:S04]  /*1e90*/  @P1 LDG.E.64 R18, desc[UR8][R56.64] ;  /* 0x0000000838121981 */ /* 0x000168000c1e1b00 */
[----:B------:R2:W5:Y:S04]  /*1ea0*/  @P3 LDG.E.64 R52, desc[UR8][R24.64] ;  /* 0x0000000818343981 */ /* 0x000568000c1e1b00 */
[----:B------:R3:W5:Y:S01]  /*1eb0*/  @P3 LDG.E.64 R20, desc[UR8][R60.64] ;  /* 0x000000083c143981 */ /* 0x000762000c1e1b00 */
[----:B0-----:R-:W-:Y:S02]  /*1ec0*/  CS2R R56, SRZ ;  /* 0x0000000000387805 */ /* 0x001fe4000001ff00 */
[----:B--2---:R-:W-:-:S04]  /*1ed0*/  CS2R R24, SRZ ;  /* 0x0000000000187805 */ /* 0x004fc8000001ff00 */
[----:B------:R-:W5:Y:S04]  /*1ee0*/  @P0 LDG.E.64 R56, desc[UR8][R86.64] ;  /* 0x0000000856380981 */ /* 0x000f68000c1e1b00 */
[----:B------:R0:W5:Y:S01]  /*1ef0*/  @P0 LDG.E.64 R24, desc[UR8][R62.64] ;  /* 0x000000083e180981 */ /* 0x000162000c1e1b00 */
[----:B------:R-:W-:Y:S02]  /*1f00*/  ISETP.NE.AND P0, PT, R41, RZ, PT ;  /* 0x000000ff2900720c */ /* 0x000fe40003f05270 */
[----:B------:R-:W-:Y:S02]  /*1f10*/  CS2R R22, SRZ ;  /* 0x0000000000167805 */ /* 0x000fe4000001ff00 */
[----:B------:R-:W-:Y:S02]  /*1f20*/  LOP3.LUT P1, RZ, R84, 0x20, RZ, 0xc0, !PT ;  /* 0x0000002054ff7812 */ /* 0x000fe4000782c0ff */
[----:B------:R-:W-:-:S02]  /*1f30*/  CS2R R58, SRZ ;  /* 0x00000000003a7805 */ /* 0x000fc4000001ff00 */
[C---:B------:R-:W-:Y:S02]  /*1f40*/  LOP3.LUT P6, RZ, R84.reuse, 0x10, RZ, 0xc0, !PT ;  /* 0x0000001054ff7812 */ /* 0x040fe400078cc0ff */
[----:B---3--:R-:W-:Y:S02]  /*1f50*/  CS2R R60, SRZ ;  /* 0x00000000003c7805 */ /* 0x008fe4000001ff00 */
[----:B------:R-:W-:Y:S01]  /*1f60*/  LOP3.LUT P5, RZ, R84, 0x8, RZ, 0xc0, !PT ;  /* 0x0000000854ff7812 */ /* 0x000fe200078ac0ff */
[----:B------:R2:W5:Y:S01]  /*1f70*/  @P4 LDG.E.64 R22, desc[UR8][R28.64] ;  /* 0x000000081c164981 */ /* 0x000562000c1e1b00 */
[----:B0-----:R-:W-:-:S03]  /*1f80*/  CS2R R62, SRZ ;  /* 0x00000000003e7805 */ /* 0x001fc6000001ff00 */
[----:B------:R-:W5:Y:S04]  /*1f90*/  @P2 LDG.E.64 R60, desc[UR8][R32.64] ;  /* 0x00000008203c2981 */ /* 0x000f68000c1e1b00 */
[----:B------:R0:W5:Y:S01]  /*1fa0*/  @P0 LDG.E.64 R58, desc[UR8][R30.64] ;  /* 0x000000081e3a0981 */ /* 0x000162000c1e1b00 */
[----:B--2---:R-:W-:-:S03]  /*1fb0*/  CS2R R28, SRZ ;  /* 0x00000000001c7805 */ /* 0x004fc6000001ff00 */
[----:B------:R2:W5:Y:S04]  /*1fc0*/  @P0 LDG.E.64 R26, desc[UR8][R88.64] ;  /* 0x00000008581a0981 */ /* 0x000568000c1e1b00 */
[----:B------:R-:W5:Y:S01]  /*1fd0*/  @P1 LDG.E.64 R62, desc[UR8][R92.64] ;  /* 0x000000085c3e1981 */ /* 0x000f62000c1e1b00 */
[----:B0-----:R-:W-:Y:S02]  /*1fe0*/  CS2R R30, SRZ ;  /* 0x00000000001e7805 */ /* 0x001fe4000001ff00 */
[----:B------:R-:W-:Y:S01]  /*1ff0*/  ISETP.NE.AND P0, PT, R110, RZ, PT ;  /* 0x000000ff6e00720c */ /* 0x000fe20003f05270 */
[----:B------:R0:W5:Y:S01]  /*2000*/  @P2 LDG.E.64 R28, desc[UR8][R34.64] ;  /* 0x00000008221c2981 */ /* 0x000162000c1e1b00 */
[----:B------:R-:W-:Y:S02]  /*2010*/  ISETP.NE.AND P2, PT, R109, RZ, PT ;  /* 0x000000ff6d00720c */ /* 0x000fe40003f45270 */
[----:B------:R-:W-:-:S02]  /*2020*/  CS2R R32, SRZ ;  /* 0x0000000000207805 */ /* 0x000fc4000001ff00 */
[----:B--2---:R-:W-:Y:S01]  /*2030*/  CS2R R88, SRZ ;  /* 0x0000000000587805 */ /* 0x004fe2000001ff00 */
[----:B------:R2:W5:Y:S01]  /*2040*/  @P1 LDG.E.64 R30, desc[UR8][R90.64] ;  /* 0x000000085a1e1981 */ /* 0x000562000c1e1b00 */
[----:B------:R-:W-:-:S03]  /*2050*/  ISETP.NE.AND P1, PT, R108, RZ, PT ;  /* 0x000000ff6c00720c */ /* 0x000fc60003f25270 */
[----:B------:R3:W5:Y:S01]  /*2060*/  @P6 LDG.E.64 R32, desc[UR8][R94.64] ;  /* 0x000000085e206981 */ /* 0x000762000c1e1b00 */
[----:B0-----:R-:W-:-:S03]  /*2070*/  CS2R R34, SRZ ;  /* 0x0000000000227805 */ /* 0x001fc6000001ff00 */
[----:B------:R0:W5:Y:S01]  /*2080*/  @P5 LDG.E.64 R88, desc[UR8][R38.64] ;  /* 0x0000000826585981 */ /* 0x000162000c1e1b00 */
[----:B--2---:R-:W-:-:S03]  /*2090*/  CS2R R90, SRZ ;  /* 0x00000000005a7805 */ /* 0x004fc6000001ff00 */
[----:B------:R2:W5:Y:S01]  /*20a0*/  @P5 LDG.E.64 R34, desc[UR8][R64.64] ;  /* 0x0000000840225981 */ /* 0x000562000c1e1b00 */
[----:B---3--:R-:W-:-:S03]  /*20b0*/  CS2R R94, SRZ ;  /* 0x00000000005e7805 */ /* 0x008fc6000001ff00 */
[----:B------:R-:W5:Y:S01]  /*20c0*/  @P1 LDG.E.64 R90, desc[UR8][R106.64] ;  /* 0x000000086a5a1981 */ /* 0x000f62000c1e1b00 */
[----:B0-----:R-:W-:-:S03]  /*20d0*/  CS2R R38, SRZ ;  /* 0x0000000000267805 */ /* 0x001fc6000001ff00 */
[----:B------:R-:W5:Y:S01]  /*20e0*/  @P0 LDG.E.64 R94, desc[UR8][R104.64] ;  /* 0x00000008685e0981 */ /* 0x000f62000c1e1b00 */
[----:B--2---:R-:W-:-:S03]  /*20f0*/  CS2R R64, SRZ ;  /* 0x0000000000407805 */ /* 0x004fc6000001ff00 */
[----:B------:R-:W5:Y:S04]  /*2100*/  @P2 LDG.E.64 R38, desc[UR8][R100.64] ;  /* 0x0000000864262981 */ /* 0x000f68000c1e1b00 */
        /* <DEDUP_REMOVED lines=29> */
.L_x_2514:
[----:B------:R-:W-:Y:S05]  /*22e0*/  BSYNC B0 ;  /* 0x0000000000007941 */ /* 0x000fea0003800000 */
.L_x_2513:
[----:B------:R-:W-:Y:S01]  /*22f0*/  ISETP.NE.AND P5, PT, RZ, UR7, PT ;  /* 0x00000007ff007c0c */ /* 0x000fe2000bfa5270 */
[C---:B-----5:R-:W-:Y:S01]  /*2300*/  FADD.FTZ R100, -R40.reuse, R50 ;  /* 0x0000003228647221 */ /* 0x060fe20000010100 */
[----:B------:R-:W-:Y:S01]  /*2310*/  FADD.FTZ R98, -R40, R51 ;  /* 0x0000003328627221 */ /* 0x000fe20000010100 */
[----:B------:R-:W-:Y:S01]  /*2320*/  LOP3.LUT R84, R84, 0xfffffffd, RZ, 0xc0, !PT ;  /* 0xfffffffd54547812 */ /* 0x000fe200078ec0ff */
[C---:B------:R-:W-:Y:S01]  /*2330*/  FADD.FTZ R112, -R40.reuse, R52 ;  /* 0x0000003428707221 */ /* 0x040fe20000010100 */
[----:B------:R-:W-:Y:S01]  /*2340*/  FADD.FTZ R50, -R40, R53 ;  /* 0x0000003528327221 */ /* 0x000fe20000010100 */
[----:B------:R-:W-:Y:S01]  /*2350*/  MOV R111, R18 ;  /* 0x00000012006f7202 */ /* 0x000fe20000000f00 */
[----:B------:R-:W-:Y:S01]  /*2360*/  FMUL.FTZ R100, R100, R85 ;  /* 0x0000005564647220 */ /* 0x000fe20000410000 */
        /* <DEDUP_REMOVED lines=23> */
.L_x_2515:
        /* <DEDUP_REMOVED lines=26> */
.L_x_2516:
        /* <DEDUP_REMOVED lines=31> */
.L_x_2517:
[----:B------:R-:W-:Y:S01]  /*2870*/  FFMA.FTZ R55, R99, R52, R50 ;  /* 0x0000003463377223 */ /* 0x000fe20000010032 */
[----:B------:R-:W-:Y:S01]  /*2880*/  FMUL.FTZ R51, R53, R96 ;  /* 0x0000006035337220 */ /* 0x000fe20000410000 */
[----:B------:R-:W-:Y:S01]  /*2890*/  FADD.FTZ R52, R52, R41 ;  /* 0x0000002934347221 */ /* 0x000fe20000010000 */
[C---:B------:R-:W-:Y:S01]  /*28a0*/  FADD.FTZ R56, -R40.reuse, R56 ;  /* 0x0000003828387221 */ /* 0x040fe20000010100 */
[----:B------:R-:W-:Y:S01]  /*28b0*/  FADD.FTZ R106, -R40, R57 ;  /* 0x00000039286a7221 */ /* 0x000fe20000010100 */
[----:B------:R-:W-:Y:S01]  /*28c0*/  FFMA.FTZ R50, R102, R51, R55 ;  /* 0x0000003366327223 */ /* 0x000fe20000010037 */
[----:B------:R-:W-:Y:S01]  /*28d0*/  FADD.FTZ R41, R52, R51 ;  /* 0x0000003334297221 */ /* 0x000fe20000010000 */
[----:B------:R-:W-:Y:S01]  /*28e0*/  FMUL.FTZ R104, R56, R85 ;  /* 0x0000005538687220 */ /* 0x000fe20000410000 */
[----:B------:R-:W-:Y:S01]  /*28f0*/  MOV R51, R24 ;  /* 0x0000001800337202 */ /* 0x000fe20000000f00 */
[----:B------:R-:W-:Y:S01]  /*2900*/  FMUL.FTZ R56, R54, R97 ;  /* 0x0000006136387220 */ /* 0x000fe20000410000 */
        /* <DEDUP_REMOVED lines=21> */
.L_x_2518:
        /* <DEDUP_REMOVED lines=31> */
.L_x_2519:
        /* <DEDUP_REMOVED lines=28> */
[----:B------:R-:W-:Y:S01]  /*2e10*/  FFMA.FTZ R49, R107, R43, R56 ;  /* 0x0000002b6b317223 */ /* 0x000fe20000010038 */
[----:B------:R-:W-:Y:S01]  /*2e20*/  FADD.FTZ R55, R43, R55 ;  /* 0x000000372b377221 */ /* 0x000fe20000010000 */
        /* <DEDUP_REMOVED lines=25> */
.L_x_2520:
[----:B------:R-:W-:Y:S01]  /*2fc0*/  FMUL.FTZ R59, R43, R96 ;  /* 0x000000602b3b7220 */ /* 0x000fe20000410000 */
[----:B------:R-:W-:Y:S01]  /*2fd0*/  FFMA.FTZ R61, R101, R110, RZ ;  /* 0x0000006e653d7223 */ /* 0x000fe200000100ff */
[----:B------:R-:W-:Y:S01]  /*2fe0*/  FMUL.FTZ R91, R56, R97 ;  /* 0x00000061385b7220 */ /* 0x000fe20000410000 */
[----:B------:R-:W-:Y:S01]  /*2ff0*/  FFMA.FTZ R45, R98, R109, R45 ;  /* 0x0000006d622d7223 */ /* 0x000fe2000001002d */
[----:B------:R-:W-:Y:S01]  /*3000*/  FFMA.FTZ R49, R118, R59, R49 ;  /* 0x0000003b76317223 */ /* 0x000fe20000010031 */
[----:B------:R-:W-:Y:S01]  /*3010*/  FADD.FTZ R55, R55, R59 ;  /* 0x0000003b37377221 */ /* 0x000fe20000010000 */
[----:B------:R-:W-:Y:S01]  /*3020*/  FADD.FTZ R59, RZ, R110 ;  /* 0x0000006eff3b7221 */ /* 0x000fe20000010000 */
[----:B------:R-:W-:Y:S01]  /*3030*/  FFMA.FTZ R110, R99, R108, R61 ;  /* 0x0000006c636e7223 */ /* 0x000fe2000001003d */
[----:B------:R-:W-:Y:S01]  /*3040*/  FFMA.FTZ R61, R119, R91, R49 ;  /* 0x0000005b773d7223 */ /* 0x000fe20000010031 */
[----:B------:R-:W-:Y:S01]  /*3050*/  FADD.FTZ R91, R91, R55 ;  /* 0x000000375b5b7221 */ /* 0x000fe20000010000 */
[----:B------:R-:W-:Y:S01]  /*3060*/  FADD.FTZ R57, R57, R109 ;  /* 0x0000006d39397221 */ /* 0x000fe20000010000 */
[----:B------:R-:W-:Y:S01]  /*3070*/  FADD.FTZ R59, R59, R108 ;  /* 0x0000006c3b3b7221 */ /* 0x000fe20000010000 */
        /* <DEDUP_REMOVED lines=23> */
.L_x_2521:
        /* <DEDUP_REMOVED lines=33> */
.L_x_2522:
        /* <DEDUP_REMOVED lines=33> */
.L_x_2523:
        /* <DEDUP_REMOVED lines=33> */
.L_x_2524:
[----:B------:R-:W-:Y:S01]  /*3820*/  FMUL.FTZ R94, R41, R96 ;  /* 0x00000060295e7220 */ /* 0x000fe20000410000 */
[----:B------:R-:W-:Y:S01]  /*3830*/  FADD.FTZ R58, R108, R43 ;  /* 0x0000002b6c3a7221 */ /* 0x000fe20000010000 */
[----:B------:R-:W-:Y:S01]  /*3840*/  FFMA.FTZ R51, R118, R43, R51 ;  /* 0x0000002b76337223 */ /* 0x000fe20000010033 */
[----:B------:R-:W-:Y:S01]  /*3850*/  FFMA.FTZ R57, R119, R56, R57 ;  /* 0x0000003877397223 */ /* 0x000fe20000010039 */
[----:B------:R-:W-:Y:S01]  /*3860*/  FFMA.FTZ R108, R110, R94, R61 ;  /* 0x0000005e6e6c7223 */ /* 0x000fe2000001003d */
[----:B------:R-:W-:Y:S01]  /*3870*/  FMUL.FTZ R61, R50, R97 ;  /* 0x00000061323d7220 */ /* 0x000fe20000410000 */
[----:B------:R-:W-:Y:S01]  /*3880*/  FADD.FTZ R63, R63, R94 ;  /* 0x0000005e3f3f7221 */ /* 0x000fe20000010000 */
[----:B------:R-:W-:Y:S01]  /*3890*/  FADD.FTZ R94, R59, R56 ;  /* 0x000000383b5e7221 */ /* 0x000fe20000010000 */
        /* <DEDUP_REMOVED lines=25> */
.L_x_2525:
        /* <DEDUP_REMOVED lines=33> */
.L_x_2526:
[----:B------:R-:W-:Y:S01]  /*3c40*/  FMUL.FTZ R62, R49, R96 ;  /* 0x00000060313e7220 */ /* 0x000fe20000410000 */
[----:B------:R-:W-:Y:S01]  /*3c50*/  FADD.FTZ R60, R60, R53 ;  /* 0x000000353c3c7221 */ /* 0x000fe20000010000 */
[----:B------:R-:W-:Y:S01]  /*3c60*/  FFMA.FTZ R53, R114, R53, R51 ;  /* 0x0000003572357223 */ /* 0x000fe20000010033 */
[----:B------:R-:W-:Y:S01]  /*3c70*/  FADD.FTZ R51, R55, R54 ;  /* 0x0000003637337221 */ /* 0x000fe20000010000 */
[----:B------:R-:W-:Y:S01]  /*3c80*/  FADD.FTZ R61, R59, R62 ;  /* 0x0000003e3b3d7221 */ /* 0x000fe20000010000 */
[----:B------:R-:W-:Y:S01]  /*3c90*/  FFMA.FTZ R92, R94, R62, R57 ;  /* 0x0000003e5e5c7223 */ /* 0x000fe20000010039 */
        /* <DEDUP_REMOVED lines=27> */
.L_x_2527:
        /* <DEDUP_REMOVED lines=29> */
.L_x_2528:
        /* <DEDUP_REMOVED lines=29> */
.L_x_2529:
[----:B------:R-:W-:Y:S01]  /*41f0*/  FMUL.FTZ R46, R47, R96 ;  /* 0x000000602f2e7220 */ /* 0x000fe20000410000 */
[----:B------:R-:W-:-:S03]  /*4200*/  FMUL.FTZ R87, R40, R85 ;  /* 0x0000005528577220 */ /* 0x000fc60000410000 */
[----:B------:R-:W-:Y:S01]  /*4210*/  FFMA.FTZ R86, R88, R46, R59 ;  /* 0x0000002e58567223 */ /* 0x000fe2000001003b */
[----:B------:R-:W-:Y:S01]  /*4220*/  FADD.FTZ R59, R61, R46 ;  /* 0x0000002e3d3b7221 */ /* 0x000fe20000010000 */
[----:B------:R-:W-:-:S04]  /*4230*/  FMUL.FTZ R46, R44, R97 ;  /* 0x000000612c2e7220 */ /* 0x000fc80000410000 */
[----:B------:R-:W-:Y:S01]  /*4240*/  FFMA.FTZ R61, R89, R46, R86 ;  /* 0x0000002e593d7223 */ /* 0x000fe20000010056 */
[----:B------:R-:W-:Y:S01]  /*4250*/  FADD.FTZ R46, R46, R59 ;  /* 0x0000003b2e2e7221 */ /* 0x000fe20000010000 */
[----:B------:R-:W-:Y:S01]  /*4260*/  FMUL.FTZ R86, R48, R85 ;  /* 0x0000005530567220 */ /* 0x000fe20000410000 */
[----:B------:R-:W-:Y:S02]  /*4270*/  MOV R59, R16 ;  /* 0x00000010003b7202 */ /* 0x000fe40000000f00 */
[----:B------:R-:W-:Y:S01]  /*4280*/  MOV R48, R17 ;  /* 0x0000001100307202 */ /* 0x000fe20000000f00 */
[----:B------:R-:W-:Y:S06]  /*4290*/  @!P5 BRA `(.L_x_2530) ;  /* 0x000000000048d947 */ /* 0x000fec0003800000 */
[----:B------:R-:W-:Y:S01]  /*42a0*/  FFMA.FTZ R48, R86, R96, R77 ;  /* 0x0000006056307223 */ /* 0x000fe2000001004d */
[----:B------:R-:W-:-:S03]  /*42b0*/  FFMA.FTZ R40, R87, R97, R76 ;  /* 0x0000006157287223 */ /* 0x000fc6000001004c */
[----:B------:R-:W-:-:S06]  /*42c0*/  FMUL.FTZ R121, R48, -1.4426950216293334961 ;  /* 0xbfb8aa3b30797820 */ /* 0x000fcc0000410000 */
[----:B------:R-:W0:Y:S02]  /*42d0*/  MUFU.EX2 R121, R121 ;  /* 0x0000007900797308 */ /* 0x000e240000000800 */
[----:B0-----:R-:W-:-:S06]  /*42e0*/  FADD.FTZ R59, R121, 1 ;  /* 0x3f800000793b7421 */ /* 0x001fcc0000010000 */
[----:B------:R-:W0:Y:S02]  /*42f0*/  MUFU.RCP R59, R59 ;  /* 0x0000003b003b7308 */ /* 0x000e240000001000 */
[----:B0-----:R-:W-:Y:S01]  /*4300*/  FADD.FTZ R63, -R59, 1 ;  /* 0x3f8000003b3f7421 */ /* 0x001fe20000010100 */
[----:B------:R-:W-:-:S03]  /*4310*/  FMUL.FTZ R59, R16, R59 ;  /* 0x0000003b103b7220 */ /* 0x000fc60000410000 */
[----:B------:R-:W-:Y:S01]  /*4320*/  FFMA.FTZ R48, R48, R63, 1 ;  /* 0x3f80000030307423 */ /* 0x000fe2000001003f */
[----:B------:R-:W-:-:S03]  /*4330*/  FMUL.FTZ R63, R40, -1.4426950216293334961 ;  /* 0xbfb8aa3b283f7820 */ /* 0x000fc60000410000 */
[----:B------:R-:W-:-:S03]  /*4340*/  FMUL.FTZ R59, R59, R48 ;  /* 0x000000303b3b7220 */ /* 0x000fc60000410000 */
[----:B------:R-:W0:Y:S02]  /*4350*/  MUFU.EX2 R63, R63 ;  /* 0x0000003f003f7308 */ /* 0x000e240000000800 */
[----:B0-----:R-:W-:-:S06]  /*4360*/  FADD.FTZ R63, R63, 1 ;  /* 0x3f8000003f3f7421 */ /* 0x001fcc0000010000 */
[----:B------:R-:W0:Y:S02]  /*4370*/  MUFU.RCP R63, R63 ;  /* 0x0000003f003f7308 */ /* 0x000e240000001000 */
[----:B0-----:R-:W-:Y:S01]  /*4380*/  FADD.FTZ R121, -R63, 1 ;  /* 0x3f8000003f797421 */ /* 0x001fe20000010100 */
[----:B------:R-:W-:-:S03]  /*4390*/  FMUL.FTZ R48, R17, R63 ;  /* 0x0000003f11307220 */ /* 0x000fc60000410000 */
[----:B------:R-:W-:-:S04]  /*43a0*/  FFMA.FTZ R121, R40, R121, 1 ;  /* 0x3f80000028797423 */ /* 0x000fc80000010079 */
[----:B------:R-:W-:-:S07]  /*43b0*/  FMUL.FTZ R48, R48, R121 ;  /* 0x0000007930307220 */ /* 0x000fce0000410000 */
.L_x_2530:
        /* <DEDUP_REMOVED lines=37> */
[----:B------:R-:W-:Y:S01]  /*4610*/  BSSY B0, `(.L_x_2531) ;  /* 0x000004b000007945 */ /* 0x000fe20003800000 */
[----:B------:R-:W-:Y:S01]  /*4620*/  FADD.FTZ R42, R60, R59 ;  /* 0x0000003b3c2a7221 */ /* 0x000fe20000010000 */
[----:B0-----:R-:W-:Y:S01]  /*4630*/  @!P5 FADD.FTZ R46, R46, R61 ;  /* 0x0000003d2e2ed221 */ /* 0x001fe20000010000 */
[----:B------:R-:W-:Y:S01]  /*4640*/  FFMA.FTZ R41, R87, R48, R62 ;  /* 0x0000003057297223 */ /* 0x000fe2000001003e */
[----:B------:R-:W-:Y:S01]  /*4650*/  FADD.FTZ R43, R51, R48 ;  /* 0x00000030332b7221 */ /* 0x000fe20000010000 */
[----:B-1----:R-:W-:-:S02]  /*4660*/  @!P5 FADD.FTZ R63, R63, R40 ;  /* 0x000000283f3fd221 */ /* 0x002fc40000010000 */
        /* <DEDUP_REMOVED lines=22> */
[----:B------:R-:W-:-:S03]  /*47d0*/  MOV R62, R46 ;  /* 0x0000002e003e7202 */ /* 0x000fc60000000f00 */
[----:B------:R0:W-:Y:S07]  /*47e0*/  STS.128 [R66], R40 ;  /* 0x0000002842007388 */ /* 0x0001ee0000000c00 */
        /* <DEDUP_REMOVED lines=45> */
.L_x_2532:
[----:B------:R-:W-:Y:S05]  /*4ac0*/  BSYNC B0 ;  /* 0x0000000000007941 */ /* 0x000fea0003800000 */
.L_x_2531:
        /* <DEDUP_REMOVED lines=81> */
.L_x_2534:
[----:B------:R-:W-:Y:S05]  /*4fe0*/  BSYNC B0 ;  /* 0x0000000000007941 */ /* 0x000fea0003800000 */
.L_x_2533:
[----:B------:R-:W0:Y:S01]  /*4ff0*/  LDC.64 R46, c[0x0][0x268] ;  /* 0x00009a00ff2e7b82 */ /* 0x000e220000000a00 */
[----:B------:R-:W-:Y:S01]  /*5000*/  LEA R45, R120, R83, 0x5 ;  /* 0x00000053782d7211 */ /* 0x000fe200078e28ff */
[----:B------:R-:W-:Y:S04]  /*5010*/  BSSY B0, `(.L_x_2535) ;  /* 0x000000e000007945 */ /* 0x000fe80003800000 */
[----:B0-----:R-:W-:Y:S01]  /*5020*/  IMAD.WIDE R46, R45, 0x4, R46 ;  /* 0x000000042d2e7825 */ /* 0x001fe200078e022e */
        /* <DEDUP_REMOVED lines=12> */
.L_x_2536:
[----:B------:R-:W-:Y:S05]  /*50f0*/  BSYNC B0 ;  /* 0x0000000000007941 */ /* 0x000fea0003800000 */
.L_x_2535:
        /* <DEDUP_REMOVED lines=33> */
.L_x_2539:
[----:B-1----:R-:W2:Y:S04]  /*5310*/  LDG.E.STRONG.GPU R42, desc[UR8][R40.64] ;  /* 0x00000008282a7981 */ /* 0x002ea8000c1ef900 */
[----:B--2---:R-:W-:Y:S01]  /*5320*/  CCTL.IVALL ;  /* 0x00000000ff00798f */ /* 0x004fe20002000000 */
[----:B------:R-:W-:Y:S05]  /*5330*/  YIELD ;  /* 0x0000000000007946 */ /* 0x000fea0003800000 */
[----:B------:R-:W-:-:S13]  /*5340*/  ISETP.NE.AND P6, PT, R42, R49, PT ;  /* 0x000000312a00720c */ /* 0x000fda0003fc5270 */
[----:B------:R-:W-:Y:S05]  /*5350*/  @P6 BRA `(.L_x_2539) ;  /* 0xfffffffc00ec6947 */ /* 0x000fea000383ffff */
.L_x_2538:
        /* <DEDUP_REMOVED lines=22> */
.L_x_2543:
        /* <DEDUP_REMOVED lines=115> */
.L_x_2542:
        /* <DEDUP_REMOVED lines=63> */
.L_x_2544:
[----:B------:R-:W-:-:S04]  /*5fe0*/  LOP3.LUT P6, RZ, R84, 0x1, RZ, 0xc0, !PT ;  /* 0x0000000154ff7812 */ /* 0x000fc800078cc0ff */
[----:B------:R-:W-:-:S13]  /*5ff0*/  ISETP.NE.OR P6, PT, R42, RZ, P6 ;  /* 0x000000ff2a00720c */ /* 0x000fda00037c5670 */
[----:B------:R-:W-:Y:S05]  /*6000*/  @!P6 BRA `(.L_x_2540) ;  /* 0x00000000007ce947 */ /* 0x000fea0003800000 */
.L_x_2541:
        /* <DEDUP_REMOVED lines=31> */
.L_x_2540:
        /* <DEDUP_REMOVED lines=10> */
.L_x_2546:
[----:B------:R-:W-:Y:S05]  /*62a0*/  BSYNC B0 ;  /* 0x0000000000007941 */ /* 0x000fea0003800000 */
.L_x_2545:
        /* <DEDUP_REMOVED lines=17> */
.L_x_2537:
        /* <DEDUP_REMOVED lines=35> */
.L_x_2547:
        /* <DEDUP_REMOVED lines=19> */
[----:B------:R0:W-:Y:S02]  /*6720*/  STG.E.64 desc[UR8][R40.64], R18 ;  /* 0x0000001228007986 */ /* 0x0001e4000c101b08 */
.L_x_2549:
[----:B------:R-:W-:Y:S05]  /*6730*/  BSYNC B0 ;  /* 0x0000000000007941 */ /* 0x000fea0003800000 */
.L_x_2548:
[----:B------:R-:W-:-:S13]  /*6740*/  ISETP.NE.AND P6, PT, RZ, UR7, PT ;  /* 0x00000007ff007c0c */ /* 0x000fda000bfc5270 */
        /* <DEDUP_REMOVED lines=19> */
.L_x_2550:
[----:B------:R-:W-:Y:S04]  /*6880*/  BSSY B0, `(.L_x_2551) ;  /* 0x0000013000007945 */ /* 0x000fe80003800000 */
[----:B------:R-:W-:Y:S05]  /*6890*/  @!P3 BRA `(.L_x_2552) ;  /* 0x000000000044b947 */ /* 0x000fea0003800000 */
[----:B------:R-:W-:Y:S01]  /*68a0*/  ULDC.64 UR14, c[0x0][0x288] ;  /* 0x0000a200000e7ab9 */ /* 0x000fe20000000a00 */
[----:B0-----:R-:W-:Y:S01]  /*68b0*/  MOV R18, R122 ;  /* 0x0000007a00127202 */ /* 0x001fe20000000f00 */
        /* <DEDUP_REMOVED lines=9> */
[----:B------:R-:W-:-:S04]  /*6950*/  LEA R40, P5, R18, UR14, 0x2 ;  /* 0x0000000e12287c11 */ /* 0x000fc8000f8a10ff */
[----:B------:R-:W-:Y:S01]  /*6960*/  LEA.HI.X R41, R18, UR15, R41, 0x2, P5 ;  /* 0x0000000f12297c11 */ /* 0x000fe2000a8f1429 */
[----:B------:R-:W-:Y:S01]  /*6970*/  FFMA.FTZ R18, R96, R20, -R19 ;  /* 0x0000001460127223 */ /* 0x000fe20000010813 */
[----:B------:R-:W-:-:S03]  /*6980*/  FMUL.FTZ R19, R42, R85 ;  /* 0x000000552a137220 */ /* 0x000fc60000410000 */
[----:B------:R-:W-:-:S05]  /*6990*/  FMUL.FTZ R18, R18, R85 ;  /* 0x0000005512127220 */ /* 0x000fca0000410000 */
[----:B------:R1:W-:Y:S02]  /*69a0*/  STG.E.64 desc[UR8][R40.64], R18 ;  /* 0x0000001228007986 */ /* 0x0003e4000c101b08 */
.L_x_2552:
[----:B------:R-:W-:Y:S05]  /*69b0*/  BSYNC B0 ;  /* 0x0000000000007941 */ /* 0x000fea0003800000 */
.L_x_2551:
        /* <DEDUP_REMOVED lines=19> */
.L_x_2553:
[----:B------:R-:W-:Y:S04]  /*6af0*/  BSSY B0, `(.L_x_2554) ;  /* 0x0000013000007945 */ /* 0x000fe80003800000 */
[----:B------:R-:W-:Y:S05]  /*6b00*/  @!P4 BRA `(.L_x_2555) ;  /* 0x000000000044c947 */ /* 0x000fea0003800000 */
[----:B------:R-:W-:Y:S01]  /*6b10*/  ULDC.64 UR14, c[0x0][0x288] ;  /* 0x0000a200000e7ab9 */ /* 0x000fe20000000a00 */
[----:B01----:R-:W-:Y:S01]  /*6b20*/  MOV R18, R122 ;  /* 0x0000007a00127202 */ /* 0x003fe20000000f00 */
        /* <DEDUP_REMOVED lines=15> */
.L_x_2555:
[----:B------:R-:W-:Y:S05]  /*6c20*/  BSYNC B0 ;  /* 0x0000000000007941 */ /* 0x000fea0003800000 */
.L_x_2554:
        /* <DEDUP_REMOVED lines=19> */
.L_x_2556:
[----:B------:R-:W-:Y:S01]  /*6d60*/  LOP3.LUT P5, RZ, R84, 0x100, RZ, 0xc0, !PT ;  /* 0x0000010054ff7812 */ /* 0x000fe200078ac0ff */
[----:B------:R-:W-:-:S12]  /*6d70*/  BSSY B0, `(.L_x_2557) ;  /* 0x0000015000007945 */ /* 0x000fd80003800000 */
[----:B------:R-:W-:Y:S05]  /*6d80*/  @!P5 BRA `(.L_x_2558) ;  /* 0x00000000004cd947 */ /* 0x000fea0003800000 */
[----:B--2---:R-:W-:Y:S01]  /*6d90*/  IADD3 R21, R67, 0x30, RZ ;  /* 0x0000003043157810 */ /* 0x004fe20007ffe0ff */
[----:B------:R-:W-:Y:S01]  /*6da0*/  ULDC.64 UR14, c[0x0][0x288] ;  /* 0x0000a200000e7ab9 */ /* 0x000fe20000000a00 */
[----:B01----:R-:W-:Y:S01]  /*6db0*/  MOV R18, R122 ;  /* 0x0000007a00127202 */ /* 0x003fe20000000f00 */
[----:B------:R-:W-:Y:S01]  /*6dc0*/  FFMA.FTZ R22, R105, R47, R48 ;  /* 0x0000002f69167223 */ /* 0x000fe20000010030 */
[----:B------:R-:W-:Y:S02]  /*6dd0*/  SHF.R.S32.HI R20, RZ, 0x1f, R21 ;  /* 0x0000001fff147819 */ /* 0x000fe40000011415 */
        /* <DEDUP_REMOVED lines=10> */
[----:B------:R-:W-:Y:S01]  /*6e80*/  FFMA.FTZ R18, R96, R24, -R19 ;  /* 0x0000001860127223 */ /* 0x000fe20000010813 */
[----:B------:R-:W-:-:S03]  /*6e90*/  FMUL.FTZ R19, R22, R85 ;  /* 0x0000005516137220 */ /* 0x000fc60000410000 */
[----:B------:R-:W-:-:S05]  /*6ea0*/  FMUL.FTZ R18, R18, R85 ;  /* 0x0000005512127220 */ /* 0x000fca0000410000 */
[----:B------:R3:W-:Y:S02]  /*6eb0*/  STG.E.64 desc[UR8][R20.64], R18 ;  /* 0x0000001214007986 */ /* 0x0007e4000c101b08 */
.L_x_2558:
[----:B------:R-:W-:Y:S05]  /*6ec0*/  BSYNC B0 ;  /* 0x0000000000007941 */ /* 0x000fea0003800000 */
.L_x_2557:
[----:B------:R-:W-:-:S13]  /*6ed0*/  ISETP.NE.AND P5, PT, RZ, UR7, PT ;  /* 0x00000007ff007c0c */ /* 0x000fda000bfa5270 */
        /* <DEDUP_REMOVED lines=19> */
.L_x_2559:
[----:B------:R-:W-:Y:S01]  /*7010*/  LOP3.LUT P5, RZ, R84, 0x80, RZ, 0xc0, !PT ;  /* 0x0000008054ff7812 */ /* 0x000fe200078ac0ff */
[----:B------:R-:W-:-:S12]  /*7020*/  BSSY B0, `(.L_x_2560) ;  /* 0x0000014000007945 */ /* 0x000fd80003800000 */
[----:B------:R-:W-:Y:S05]  /*7030*/  @!P5 BRA `(.L_x_2561) ;  /* 0x000000000048d947 */ /* 0x000fea0003800000 */
[----:B--23--:R-:W-:Y:S01]  /*7040*/  SHF.R.S32.HI R21, RZ, 0x1f, R0 ;  /* 0x0000001fff157819 */ /* 0x00cfe20000011400 */
[----:B------:R-:W-:Y:S01]  /*7050*/  ULDC.64 UR14, c[0x0][0x288] ;  /* 0x0000a200000e7ab9 */ /* 0x000fe20000000a00 */
[----:B01----:R-:W-:Y:S01]  /*7060*/  MOV R18, R122 ;  /* 0x0000007a00127202 */ /* 0x003fe20000000f00 */
[----:B------:R-:W-:Y:S01]  /*7070*/  FFMA.FTZ R22, R107, R47, R48 ;  /* 0x0000002f6b167223 */ /* 0x000fe20000010030 */
[----:B------:R-:W-:Y:S01]  /*7080*/  MOV R19, R125 ;  /* 0x0000007d00137202 */ /* 0x000fe20000000f00 */
[----:B------:R-:W-:Y:S02]  /*7090*/  IMAD R21, R21, UR14, RZ ;  /* 0x0000000e15157c24 */ /* 0x000fe4000f8e02ff */
[----:B------:R-:W-:Y:S01]  /*70a0*/  FFMA.FTZ R22, R97, R27, -R22 ;  /* 0x0000001b61167223 */ /* 0x000fe20000010816 */
        /* <DEDUP_REMOVED lines=11> */
.L_x_2561:
[----:B------:R-:W-:Y:S05]  /*7160*/  BSYNC B0 ;  /* 0x0000000000007941 */ /* 0x000fea0003800000 */
.L_x_2560:
[----:B------:R-:W-:-:S13]  /*7170*/  ISETP.NE.AND P5, PT, RZ, UR7, PT ;  /* 0x00000007ff007c0c */ /* 0x000fda000bfa5270 */
[----:B------:R-:W-:Y:S05]  /*7180*/  @!P5 BRA `(.L_x_2562) ;  /* 0x000000000048d947 */ /* 0x000fea0003800000 */
        /* <DEDUP_REMOVED lines=18> */
.L_x_2562:
[----:B------:R-:W-:Y:S01]  /*72b0*/  LOP3.LUT P5, RZ, R84, 0x40, RZ, 0xc0, !PT ;  /* 0x0000004054ff7812 */ /* 0x000fe200078ac0ff */
[----:B------:R-:W-:-:S12]  /*72c0*/  BSSY B0, `(.L_x_2563) ;  /* 0x0000015000007945 */ /* 0x000fd80003800000 */
[----:B------:R-:W-:Y:S05]  /*72d0*/  @!P5 BRA `(.L_x_2564) ;  /* 0x00000000004cd947 */ /* 0x000fea0003800000 */
[----:B--234-:R-:W-:Y:S01]  /*72e0*/  IADD3 R21, R67, 0x50, RZ ;  /* 0x0000005043157810 */ /* 0x01cfe20007ffe0ff */
        /* <DEDUP_REMOVED lines=18> */
.L_x_2564:
[----:B------:R-:W-:Y:S05]  /*7410*/  BSYNC B0 ;  /* 0x0000000000007941 */ /* 0x000fea0003800000 */
.L_x_2563:
        /* <DEDUP_REMOVED lines=20> */
.L_x_2565:
[----:B------:R-:W-:Y:S01]  /*7560*/  LOP3.LUT P5, RZ, R84, 0x20, RZ, 0xc0, !PT ;  /* 0x0000002054ff7812 */ /* 0x000fe200078ac0ff */
[----:B------:R-:W-:-:S12]  /*7570*/  BSSY B0, `(.L_x_2566) ;  /* 0x0000015000007945 */ /* 0x000fd80003800000 */
[----:B------:R-:W-:Y:S05]  /*7580*/  @!P5 BRA `(.L_x_2567) ;  /* 0x00000000004cd947 */ /* 0x000fea0003800000 */
[----:B0-234-:R-:W-:Y:S01]  /*7590*/  IADD3 R21, R67, 0x60, RZ ;  /* 0x0000006043157810 */ /* 0x01dfe20007ffe0ff */
[----:B------:R-:W-:Y:S01]  /*75a0*/  ULDC.64 UR14, c[0x0][0x288] ;  /* 0x0000a200000e7ab9 */ /* 0x000fe20000000a00 */
[----:B-1----:R-:W-:Y:S01]  /*75b0*/  MOV R18, R122 ;  /* 0x0000007a00127202 */ /* 0x002fe20000000f00 */
        /* <DEDUP_REMOVED lines=16> */
.L_x_2567:
[----:B------:R-:W-:Y:S05]  /*76c0*/  BSYNC B0 ;  /* 0x0000000000007941 */ /* 0x000fea0003800000 */
.L_x_2566:
        /* <DEDUP_REMOVED lines=20> */
.L_x_2568:
        /* <DEDUP_REMOVED lines=22> */
.L_x_2570:
[----:B------:R-:W-:Y:S05]  /*7970*/  BSYNC B0 ;  /* 0x0000000000007941 */ /* 0x000fea0003800000 */
.L_x_2569:
        /* <DEDUP_REMOVED lines=20> */
.L_x_2571:
[----:B------:R-:W-:Y:S01]  /*7ac0*/  LOP3.LUT P5, RZ, R84, 0x8, RZ, 0xc0, !PT ;  /* 0x0000000854ff7812 */ /* 0x000fe200078ac0ff */
[----:B------:R-:W-:-:S12]  /*7ad0*/  BSSY B0, `(.L_x_2572) ;  /* 0x0000015000007945 */ /* 0x000fd80003800000 */
[----:B------:R-:W-:Y:S05]  /*7ae0*/  @!P5 BRA `(.L_x_2573) ;  /* 0x00000000004cd947 */ /* 0x000fea0003800000 */
[----:B0-234-:R-:W-:Y:S01]  /*7af0*/  IADD3 R21, R67, 0x80, RZ ;  /* 0x0000008043157810 */ /* 0x01dfe20007ffe0ff */
[----:B------:R-:W-:Y:S01]  /*7b00*/  ULDC.64 UR14, c[0x0][0x288] ;  /* 0x0000a200000e7ab9 */ /* 0x000fe20000000a00 */
[----:B-1----:R-:W-:Y:S02]  /*7b10*/  MOV R18, R122 ;  /* 0x0000007a00127202 */ /* 0x002fe40000000f00 */
        /* <DEDUP_REMOVED lines=12> */
[----:B------:R-:W-:Y:S01]  /*7be0*/  FFMA.FTZ R18, R97, R35, -R18 ;  /* 0x0000002361127223 */ /* 0x000fe20000010812 */
[----:B------:R-:W-:-:S03]  /*7bf0*/  FMUL.FTZ R34, R34, R85 ;  /* 0x0000005522227220 */ /* 0x000fc60000410000 */
[----:B------:R-:W-:-:S05]  /*7c00*/  FMUL.FTZ R35, R18, R85 ;  /* 0x0000005512237220 */ /* 0x000fca0000410000 */
[----:B------:R0:W-:Y:S02]  /*7c10*/  STG.E.64 desc[UR8][R20.64], R34 ;  /* 0x0000002214007986 */ /* 0x0001e4000c101b08 */
.L_x_2573:
[----:B------:R-:W-:Y:S05]  /*7c20*/  BSYNC B0 ;  /* 0x0000000000007941 */ /* 0x000fea0003800000 */
.L_x_2572:
        /* <DEDUP_REMOVED lines=20> */
.L_x_2574:
[----:B------:R-:W-:Y:S04]  /*7d70*/  BSSY B0, `(.L_x_2575) ;  /* 0x0000015000007945 */ /* 0x000fe80003800000 */
[----:B------:R-:W-:Y:S05]  /*7d80*/  @!P0 BRA `(.L_x_2576) ;  /* 0x00000000004c8947 */ /* 0x000fea0003800000 */
[----:B01234-:R-:W-:Y:S01]  /*7d90*/  IADD3 R19, R67, 0x90, RZ ;  /* 0x0000009043137810 */ /* 0x01ffe20007ffe0ff */
        /* <DEDUP_REMOVED lines=18> */
.L_x_2576:
[----:B------:R-:W-:Y:S05]  /*7ec0*/  BSYNC B0 ;  /* 0x0000000000007941 */ /* 0x000fea0003800000 */
.L_x_2575:
        /* <DEDUP_REMOVED lines=19> */
.L_x_2577:
[----:B------:R-:W-:Y:S04]  /*8000*/  BSSY B0, `(.L_x_2578) ;  /* 0x0000015000007945 */ /* 0x000fe80003800000 */
[----:B------:R-:W-:Y:S05]  /*8010*/  @!P1 BRA `(.L_x_2579) ;  /* 0x00000000004c9947 */ /* 0x000fea0003800000 */
[----:B------:R-:W-:Y:S01]  /*8020*/  IADD3 R23, R67, 0xa0, RZ ;  /* 0x000000a043177810 */ /* 0x000fe20007ffe0ff */
[----:B------:R-:W-:Y:S01]  /*8030*/  ULDC.64 UR14, c[0x0][0x288] ;  /* 0x0000a200000e7ab9 */ /* 0x000fe20000000a00 */
[----:B01234-:R-:W-:Y:S02]  /*8040*/  MOV R18, R122 ;  /* 0x0000007a00127202 */ /* 0x01ffe40000000f00 */
        /* <DEDUP_REMOVED lines=16> */
.L_x_2579:
[----:B------:R-:W-:Y:S05]  /*8150*/  BSYNC B0 ;  /* 0x0000000000007941 */ /* 0x000fea0003800000 */
.L_x_2578:
        /* <DEDUP_REMOVED lines=19> */
.L_x_2580:
        /* <DEDUP_REMOVED lines=21> */
.L_x_2582:
[----:B------:R-:W-:Y:S05]  /*83e0*/  BSYNC B0 ;  /* 0x0000000000007941 */ /* 0x000fea0003800000 */
.L_x_2581:
        /* <DEDUP_REMOVED lines=19> */
.L_x_2583:
        /* <DEDUP_REMOVED lines=26> */
.L_x_2585:
[----:B------:R-:W-:Y:S05]  /*86c0*/  BSYNC B0 ;  /* 0x0000000000007941 */ /* 0x000fea0003800000 */
.L_x_2584:
[----:B------:R-:W-:Y:S05]  /*86d0*/  @!P6 BRA `(.L_x_2586) ;  /* 0x000000000048e947 */ /* 0x000fea0003800000 */
[----:B0-----:R-:W-:Y:S01]  /*86e0*/  FFMA.FTZ R10, R90, R96, R77 ;  /* 0x000000605a0a7223 */ /* 0x001fe2000001004d */
[----:B------:R-:W-:-:S03]  /*86f0*/  FFMA.FTZ R11, R91, R97, R76 ;  /* 0x000000615b0b7223 */ /* 0x000fc6000001004c */
[----:B-1234-:R-:W-:Y:S01]  /*8700*/  FMUL.FTZ R18, R10, -1.4426950216293334961 ;  /* 0xbfb8aa3b0a127820 */ /* 0x01efe20000410000 */
        /* <DEDUP_REMOVED lines=15> */
.L_x_2586:
[----:B------:R-:W-:Y:S01]  /*8800*/  ISETP.GE.U32.AND P5, PT, R25, UR12, PT ;  /* 0x0000000c19007c0c */ /* 0x000fe2000bfa6070 */
[----:B------:R-:W-:Y:S01]  /*8810*/  BSSY B0, `(.L_x_2587) ;  /* 0x0000019000007945 */ /* 0x000fe20003800000 */
[----:B------:R-:W-:Y:S02]  /*8820*/  IADD3 R23, R46, 0xe0, RZ ;  /* 0x000000e02e177810 */ /* 0x000fe40007ffe0ff */
[----:B------:R-:W-:Y:S02]  /*8830*/  ISETP.GE.AND.EX P5, PT, R26, UR13, PT, P5 ;  /* 0x0000000d1a007c0c */ /* 0x000fe4000bfa6350 */
[----:B------:R-:W-:Y:S02]  /*8840*/  SHF.R.S32.HI R24, RZ, 0x1f, R23 ;  /* 0x0000001fff187819 */ /* 0x000fe40000011417 */
[----:B------:R-:W-:-:S13]  /*8850*/  ISETP.LT.U32.AND P5, PT, R83, 0x200, !P5 ;  /* 0x000002005300780c */ /* 0x000fda0006fa1070 */
[----:B------:R-:W-:Y:S05]  /*8860*/  @!P5 BRA `(.L_x_2588) ;  /* 0x00000000004cd947 */ /* 0x000fea0003800000 */
[----:B0-234-:R-:W-:Y:S01]  /*8870*/  IADD3 R21, R67, 0xd0, RZ ;  /* 0x000000d043157810 */ /* 0x01dfe20007ffe0ff */
[----:B------:R-:W-:Y:S01]  /*8880*/  ULDC.64 UR14, c[0x0][0x288] ;  /* 0x0000a200000e7ab9 */ /* 0x000fe20000000a00 */
[----:B------:R-:W-:Y:S02]  /*8890*/  MOV R10, R122 ;  /* 0x0000007a000a7202 */ /* 0x000fe40000000f00 */
[----:B------:R-:W-:Y:S02]  /*88a0*/  SHF.R.S32.HI R20, RZ, 0x1f, R21 ;  /* 0x0000001fff147819 */ /* 0x000fe40000011415 */
[----:B------:R-:W-:-:S03]  /*88b0*/  MOV R11, R125 ;  /* 0x0000007d000b7202 */ /* 0x000fc60000000f00 */
[----:B------:R-:W-:Y:S02]  /*88c0*/  IMAD R20, R20, UR14, RZ ;  /* 0x0000000e14147c24 */ /* 0x000fe4000f8e02ff */
[----:B-1----:R-:W-:-:S04]  /*88d0*/  IMAD.WIDE.U32 R18, R21, UR14, R10 ;  /* 0x0000000e15127c25 */ /* 0x002fc8000f8e000a */
        /* <DEDUP_REMOVED lines=12> */
.L_x_2588:
[----:B------:R-:W-:Y:S05]  /*89a0*/  BSYNC B0 ;  /* 0x0000000000007941 */ /* 0x000fea0003800000 */
.L_x_2587:
[----:B------:R-:W-:Y:S05]  /*89b0*/  @!P6 BRA `(.L_x_2589) ;  /* 0x000000000048e947 */ /* 0x000fea0003800000 */
[----:B0-----:R-:W-:Y:S01]  /*89c0*/  FFMA.FTZ R10, R88, R96, R77 ;  /* 0x00000060580a7223 */ /* 0x001fe2000001004d */
[----:B------:R-:W-:-:S03]  /*89d0*/  FFMA.FTZ R11, R89, R97, R76 ;  /* 0x00000061590b7223 */ /* 0x000fc6000001004c */
[----:B------:R-:W-:Y:S01]  /*89e0*/  FMUL.FTZ R12, R10, -1.4426950216293334961 ;  /* 0xbfb8aa3b0a0c7820 */ /* 0x000fe20000410000 */
[----:B-1234-:R-:W-:-:S05]  /*89f0*/  FMUL.FTZ R18, R11, -1.4426950216293334961 ;  /* 0xbfb8aa3b0b127820 */ /* 0x01efca0000410000 */
        /* <DEDUP_REMOVED lines=14> */
.L_x_2589:
[----:B------:R-:W-:Y:S01]  /*8ae0*/  ISETP.GE.U32.AND P5, PT, R23, UR12, PT ;  /* 0x0000000c17007c0c */ /* 0x000fe2000bfa6070 */
[----:B------:R-:W-:Y:S01]  /*8af0*/  BSSY B0, `(.L_x_2590) ;  /* 0x0000019000007945 */ /* 0x000fe20003800000 */
[----:B------:R-:W-:Y:S02]  /*8b00*/  IADD3 R46, R46, 0xf0, RZ ;  /* 0x000000f02e2e7810 */ /* 0x000fe40007ffe0ff */
[----:B------:R-:W-:Y:S02]  /*8b10*/  ISETP.GE.AND.EX P5, PT, R24, UR13, PT, P5 ;  /* 0x0000000d18007c0c */ /* 0x000fe4000bfa6350 */
[----:B0-234-:R-:W-:Y:S02]  /*8b20*/  SHF.R.S32.HI R20, RZ, 0x1f, R46 ;  /* 0x0000001fff147819 */ /* 0x01dfe4000001142e */
[----:B------:R-:W-:-:S13]  /*8b30*/  ISETP.LT.U32.AND P5, PT, R83, 0x200, !P5 ;  /* 0x000002005300780c */ /* 0x000fda0006fa1070 */
[----:B------:R-:W-:Y:S05]  /*8b40*/  @!P5 BRA `(.L_x_2591) ;  /* 0x00000000004cd947 */ /* 0x000fea0003800000 */
[----:B-1----:R-:W-:Y:S01]  /*8b50*/  IADD3 R19, R67, 0xe0, RZ ;  /* 0x000000e043137810 */ /* 0x002fe20007ffe0ff */
        /* <DEDUP_REMOVED lines=18> */
.L_x_2591:
[----:B------:R-:W-:Y:S05]  /*8c80*/  BSYNC B0 ;  /* 0x0000000000007941 */ /* 0x000fea0003800000 */
.L_x_2590:
[----:B------:R-:W-:Y:S05]  /*8c90*/  @!P6 BRA `(.L_x_2592) ;  /* 0x000000000048e947 */ /* 0x000fea0003800000 */
[----:B------:R-:W-:Y:S01]  /*8ca0*/  FFMA.FTZ R77, R86, R96, R77 ;  /* 0x00000060564d7223 */ /* 0x000fe2000001004d */
[----:B------:R-:W-:-:S03]  /*8cb0*/  FFMA.FTZ R76, R87, R97, R76 ;  /* 0x00000061574c7223 */ /* 0x000fc6000001004c */
[----:B0-----:R-:W-:Y:S01]  /*8cc0*/  FMUL.FTZ R10, R77, -1.4426950216293334961 ;  /* 0xbfb8aa3b4d0a7820 */ /* 0x001fe20000410000 */
[----:B------:R-:W-:-:S05]  /*8cd0*/  FMUL.FTZ R12, R76, -1.4426950216293334961 ;  /* 0xbfb8aa3b4c0c7820 */ /* 0x000fca0000410000 */
[----:B------:R-:W0:Y:S08]  /*8ce0*/  MUFU.EX2 R10, R10 ;  /* 0x0000000a000a7308 */ /* 0x000e300000000800 */
[----:B------:R-:W2:Y:S01]  /*8cf0*/  MUFU.EX2 R12, R12 ;  /* 0x0000000c000c7308 */ /* 0x000ea20000000800 */
[----:B0-----:R-:W-:-:S07]  /*8d00*/  FADD.FTZ R11, R10, 1 ;  /* 0x3f8000000a0b7421 */ /* 0x001fce0000010000 */
        /* <DEDUP_REMOVED lines=11> */
.L_x_2592:
        /* <DEDUP_REMOVED lines=22> */
.L_x_2594:
[----:B------:R-:W-:Y:S05]  /*8f20*/  BSYNC B0 ;  /* 0x0000000000007941 */ /* 0x000fea0003800000 */
.L_x_2593:
[----:B------:R-:W-:Y:S02]  /*8f30*/  IADD3 R79, R74, R79, RZ ;  /* 0x0000004f4a4f7210 */ /* 0x000fe40007ffe0ff */
[----:B------:R-:W-:Y:S02]  /*8f40*/  IADD3 R78, R78, 0x1, RZ ;  /* 0x000000014e4e7810 */ /* 0x000fe40007ffe0ff */
[----:B------:R-:W-:-:S13]  /*8f50*/  ISETP.GE.AND P5, PT, R79, UR4, PT ;  /* 0x000000044f007c0c */ /* 0x000fda000bfa6270 */
[----:B------:R-:W-:Y:S05]  /*8f60*/  @!P5 BRA `(.L_x_2595) ;  /* 0xffffff7400e4d947 */ /* 0x000fea000383ffff */
.L_x_2512:
        /* <DEDUP_REMOVED lines=8> */
[C---:B----4-:R-:W-:Y:S02]  /*8ff0*/  SHF.L.U32 R0, R7.reuse, 0x1, RZ ;  /* 0x0000000107007819 */ /* 0x050fe400000006ff */
[----:B------:R-:W-:Y:S02]  /*9000*/  IADD3 R4, R7, -0x1, RZ ;  /* 0xffffffff07047810 */ /* 0x000fe40007ffe0ff */
[----:B------:R-:W-:Y:S02]  /*9010*/  SEL R5, R0, RZ, P1 ;  /* 0x000000ff00057207 */ /* 0x000fe40000800000 */
[----:B------:R-:W-:-:S03]  /*9020*/  ISETP.NE.OR P0, PT, R75, R4, P0 ;  /* 0x000000044b00720c */ /* 0x000fc60000705670 */
[----:B-----5:R-:W-:Y:S01]  /*9030*/  IMAD.WIDE.U32 R2, R5, 0x4, R2 ;  /* 0x0000000405027825 */ /* 0x020fe200078e0002 */
[----:B------:R-:W-:Y:S09]  /*9040*/  @P2 BRA `(.L_x_2597) ;  /* 0x0000000000242947 */ /* 0x000ff20003800000 */
        /* <DEDUP_REMOVED lines=9> */
.L_x_2597:
[----:B------:R-:W-:Y:S05]  /*90e0*/  BSYNC B0 ;  /* 0x0000000000007941 */ /* 0x000fea0003800000 */
.L_x_2596:
[----:B------:R-:W-:Y:S05]  /*90f0*/  @P0 EXIT ;  /* 0x000000000000094d */ /* 0x000fea0003800000 */
[----:B------:R-:W-:Y:S05]  /*9100*/  @P2 BRA `(.L_x_2598) ;  /* 0x0000000000202947 */ /* 0x000fea0003800000 */
[----:B------:R-:W-:-:S05]  /*9110*/  IMAD R0, R6, R7, RZ ;  /* 0x0000000706007224 */ /* 0x000fca00078e02ff */
[----:B------:R-:W-:-:S13]  /*9120*/  ISETP.NE.AND P0, PT, R0, -0x1, PT ;  /* 0xffffffff0000780c */ /* 0x000fda0003f05270 */
[----:B------:R-:W-:Y:S05]  /*9130*/  @!P0 BRA `(.L_x_2598) ;  /* 0x0000000000148947 */ /* 0x000fea0003800000 */
.L_x_2599:
[----:B---3--:R-:W3:Y:S04]  /*9140*/  LDG.E.STRONG.GPU R5, desc[UR8][R2.64] ;  /* 0x0000000802057981 */ /* 0x008ee8000c1ef900 */
[----:B---3--:R-:W-:Y:S01]  /*9150*/  CCTL.IVALL ;  /* 0x00000000ff00798f */ /* 0x008fe20002000000 */
[----:B------:R-:W-:Y:S05]  /*9160*/  YIELD ;  /* 0x0000000000007946 */ /* 0x000fea0003800000 */
[----:B------:R-:W-:-:S13]  /*9170*/  ISETP.NE.AND P0, PT, R5, R0, PT ;  /* 0x000000000500720c */ /* 0x000fda0003f05270 */
[----:B------:R-:W-:Y:S05]  /*9180*/  @P0 BRA `(.L_x_2599) ;  /* 0xfffffffc00ec0947 */ /* 0x000fea000383ffff */
.L_x_2598:
[----:B------:R-:W-:Y:S05]  /*9190*/  WARPSYNC.ALL ;  /* 0x0000000000007948 */ /* 0x000fea0003800000 */
[----:B------:R-:W4:Y:S08]  /*91a0*/  LDC.64 R22, c[0x0][0x288] ;  /* 0x0000a200ff167b82 */ /* 0x000f300000000a00 */
[----:B------:R-:W-:Y:S01]  /*91b0*/  BAR.SYNC.DEFER_BLOCKING 0x0 ;  /* 0x0000000000007b1d */ /* 0x000fe20000010000 */
[----:B----4-:R-:W-:-:S04]  /*91c0*/  LEA.HI R0, P0, R23, R22, RZ, 0x1 ;  /* 0x0000001617007211 */ /* 0x010fc800078108ff */
[----:B---3--:R-:W-:-:S04]  /*91d0*/  IADD3.X R3, RZ, R23, RZ, P0, !PT ;  /* 0x00000017ff037210 */ /* 0x008fc800007fe4ff */
[----:B-1----:R-:W-:Y:S02]  /*91e0*/  SHF.R.S64 R18, R0, 0x1, R3 ;  /* 0x0000000100127819 */ /* 0x002fe40000001003 */
        /* <DEDUP_REMOVED lines=13> */
[----:B--2---:R-:W1:Y:S03]  /*92c0*/  LDC.64 R16, c[0x0][0x220] ;  /* 0x00008800ff107b82 */ /* 0x004e660000000a00 */
[----:B------:R-:W-:-:S04]  /*92d0*/  IADD3.X R5, RZ, R5, RZ, P0, !PT ;  /* 0x00000005ff057210 */ /* 0x000fc800007fe4ff */
[--C-:B------:R-:W-:Y:S02]  /*92e0*/  SHF.R.S64 R27, R2, 0x1, R5.reuse ;  /* 0x00000001021b7819 */ /* 0x100fe40000001005 */
[----:B------:R-:W-:-:S04]  /*92f0*/  SHF.R.S32.HI R2, RZ, 0x1, R5 ;  /* 0x00000001ff027819 */ /* 0x000fc80000011405 */
[----:B------:R-:W-:-:S07]  /*9300*/  SHF.L.U64.HI R29, R27, 0x2, R2 ;  /* 0x000000021b1d7819 */ /* 0x000fce0000010202 */
.L_x_2600:
        /* <DEDUP_REMOVED lines=25> */
.L_x_2601:
        /* <DEDUP_REMOVED lines=14> */
.L_x_5246:


//--------------------- .text._Z35group_norm_nhwc_bwd_one_pass_kernelI11Fp32IOBf16WLi512ELi64ELi512EEv26Group_norm_nhwc_bwd_params --------------------------
	.section	.text._Z35group_norm_nhwc_bwd_one_pass_kernelI11Fp32IOBf16WLi512ELi64ELi512EEv26Group_norm_nhwc_bwd_params,"ax",@progbits
	.align	128
        .global         _Z35group_norm_nhwc_bwd_one_pass_kernelI11Fp32IOBf16WLi512ELi64ELi512EEv26Group_norm_nhwc_bwd_params
        .type           _Z35group_norm_nhwc_bwd_one_pass_kernelI11Fp32IOBf16WLi512ELi64ELi512EEv26Group_norm_nhwc_bwd_params,@function
        .size           _Z35group_norm_nhwc_bwd_one_pass_kernelI11Fp32IOBf16WLi512ELi64ELi512EEv26Group_norm_nhwc_bwd_params,(.L_x_5247 - _Z35group_norm_nhwc_bwd_one_pass_kernelI11Fp32IOBf16WLi512ELi64ELi512EEv26Group_norm_nhwc_bwd_params)
        .other          _Z35group_norm_nhwc_bwd_one_pass_kernelI11Fp32IOBf16WLi512ELi64ELi512EEv26Group_norm_nhwc_bwd_params,@"STO_CUDA_ENTRY STV_DEFAULT"
_Z35group_norm_nhwc_bwd_one_pass_kernelI11Fp32IOBf16WLi512ELi64ELi512EEv26Group_norm_nhwc_bwd_params:
.text._Z35group_norm_nhwc_bwd_one_pass_kernelI11Fp32IOBf16WLi512ELi64ELi512EEv26Group_norm_nhwc_bwd_params:
        /* <DEDUP_REMOVED lines=35> */
.L_x_2750:
        /* <DEDUP_REMOVED lines=23> */
[----:B------:R-:W-:Y:S02]  /*03a0*/  SHF.R.S32.HI R29, RZ, 0x1f, R28 ;  /* 0x0000001fff1d7819 */ /* 0x000fe4000001141c */
[----:B------:R-:W-:Y:S02]  /*03b0*/  IADD3 R15, R0, 0x150, RZ ;  /* 0x00000150000f7810 */ /* 0x000fe40007ffe0ff */
[----:B0-----:R-:W-:-:S02]  /*03c0*/  R2UR UR7, R2 ;  /* 0x00000000020772ca */ /* 0x001fc400000e0000 */
[C---:B------:R-:W-:Y:S02]  /*03d0*/  IADD3 R2, R0.reuse, 0x150, RZ ;  /* 0x0000015000027810 */ /* 0x040fe40007ffe0ff */
[----:B------:R-:W-:Y:S02]  /*03e0*/  IADD3 R14, R0, 0xb0, RZ ;  /* 0x000000b0000e7810 */ /* 0x000fe40007ffe0ff */
[----:B------:R-:W-:Y:S02]  /*03f0*/  ISETP.GE.U32.AND P0, PT, R2, UR18, PT ;  /* 0x0000001202007c0c */ /* 0x000fe4000bf06070 */
[----:B------:R-:W-:Y:S02]  /*0400*/  SHF.R.S32.HI R2, RZ, 0x1f, R2 ;  /* 0x0000001fff027819 */ /* 0x000fe40000011402 */
[----:B------:R-:W-:Y:S02]  /*0410*/  SHF.R.S32.HI R5, RZ, 0x1f, R15 ;  /* 0x0000001fff057819 */ /* 0x000fe4000001140f */
[----:B------:R-:W-:Y:S01]  /*0420*/  ISETP.GE.OR.EX P2, PT, R2, UR19, P5, P0 ;  /* 0x0000001302007c0c */ /* 0x000fe2000af46700 */
[----:B------:R-:W-:Y:S01]  /*0430*/  UIADD3 UR5, URZ, -UR7, URZ ;  /* 0x800000073f057290 */ /* 0x000fe2000fffe03f */
[----:B------:R-:W-:-:S02]  /*0440*/  SHF.L.U32 R2, R17, 0x1, RZ ;  /* 0x0000000111027819 */ /* 0x000fc400000006ff */
[----:B------:R-:W-:Y:S01]  /*0450*/  ISETP.GE.U32.AND P0, PT, R25, UR18, PT ;  /* 0x0000001219007c0c */ /* 0x000fe2000bf06070 */
[----:B------:R-:W-:Y:S01]  /*0460*/  UIMAD UR5, UR5, UR16, URZ ;  /* 0x00000010050572a4 */ /* 0x000fe2000f8e023f */
[----:B------:R-:W-:Y:S02]  /*0470*/  LOP3.LUT R2, R2, 0x3e, RZ, 0xc0, !PT ;  /* 0x0000003e02027812 */ /* 0x000fe400078ec0ff */
[----:B------:R-:W-:Y:S01]  /*0480*/  ISETP.GE.OR.EX P6, PT, R24, UR19, P5, P0 ;  /* 0x0000001318007c0c */ /* 0x000fe2000afc6700 */
[----:B------:R-:W-:Y:S01]  /*0490*/  UIMAD.WIDE.U32 UR6, UR7, UR5, UR6 ;  /* 0x00000005070672a5 */ /* 0x000fe2000f8e0006 */
[----:B------:R-:W-:-:S03]  /*04a0*/  ISETP.GE.U32.AND P0, PT, R28, UR18, PT ;  /* 0x000000121c007c0c */ /* 0x000fc6000bf06070 */
[----:B------:R-:W-:Y:S01]  /*04b0*/  UIMAD.WIDE.U32 UR6, UR7, UR14, URZ ;  /* 0x0000000e070672a5 */ /* 0x000fe2000f8e003f */
[----:B---3--:R-:W0:Y:S01]  /*04c0*/  @!P2 LDC.64 R10, c[0x0][0x288] ;  /* 0x0000a200ff0aab82 */ /* 0x008e220000000a00 */
[----:B------:R-:W-:Y:S02]  /*04d0*/  @P2 LOP3.LUT R16, R16, 0x4000000, RZ, 0xfc, !PT ;  /* 0x0400000010102812 */ /* 0x000fe400078efcff */
[----:B------:R-:W-:Y:S01]  /*04e0*/  UIADD3 UR5, -UR7, URZ, URZ ;  /* 0x0000003f07057290 */ /* 0x000fe2000fffe13f */
[----:B------:R-:W-:Y:S02]  /*04f0*/  ISETP.GE.OR.EX P4, PT, R29, UR19, P5, P0 ;  /* 0x000000131d007c0c */ /* 0x000fe4000af86700 */
[----:B------:R-:W-:Y:S01]  /*0500*/  LOP3.LUT R16, R16, 0xfffdffff, RZ, 0xc0, !PT ;  /* 0xfffdffff10107812 */ /* 0x000fe200078ec0ff */
[----:B------:R-:W-:Y:S01]  /*0510*/  UIMAD UR5, UR16, UR5, UR14 ;  /* 0x00000005100572a4 */ /* 0x000fe2000f8e020e */
[----:B------:R-:W-:Y:S01]  /*0520*/  ISETP.GE.U32.AND P0, PT, R14, UR18, PT ;  /* 0x000000120e007c0c */ /* 0x000fe2000bf06070 */
[----:B------:R-:W-:Y:S01]  /*0530*/  ULOP3.LUT UR14, UR12, UR15, URZ, 0x3c, !UPT ;  /* 0x0000000f0c0e7292 */ /* 0x000fe2000f8e3c3f */
[----:B------:R-:W-:Y:S01]  /*0540*/  @P6 LOP3.LUT R16, R16, 0x20000, RZ, 0xfc, !PT ;  /* 0x0002000010106812 */ /* 0x000fe200078efcff */
[----:B------:R-:W-:Y:S01]  /*0550*/  UISETP.GT.U32.AND UP3, UPT, UR16, UR5, UPT ;  /* 0x000000051000728c */ /* 0x000fe2000bf64070 */
[----:B------:R-:W1:Y:S01]  /*0560*/  @!P2 LDC.64 R22, c[0x0][0x228] ;  /* 0x00008a00ff16ab82 */ /* 0x000e620000000a00 */
[----:B------:R-:W-:Y:S01]  /*0570*/  UISETP.GE.AND UP4, UPT, UR14, URZ, UPT ;  /* 0x0000003f0e00728c */ /* 0x000fe2000bf86270 */
[----:B------:R-:W-:-:S04]  /*0580*/  LOP3.LUT R16, R16, 0xfffbffff, RZ, 0xc0, !PT ;  /* 0xfffbffff10107812 */ /* 0x000fc800078ec0ff */
[----:B------:R-:W-:Y:S02]  /*0590*/  @P4 LOP3.LUT R16, R16, 0x40000, RZ, 0xfc, !PT ;  /* 0x0004000010104812 */ /* 0x000fe400078efcff */
[----:B-----5:R-:W2:Y:S02]  /*05a0*/  @!P6 LDC.64 R12, c[0x0][0x288] ;  /* 0x0000a200ff0ceb82 */ /* 0x020ea40000000a00 */
[----:B------:R-:W-:Y:S01]  /*05b0*/  @!UP3 UIADD3 UR5, UR5, -UR16, URZ ;  /* 0x800000100505b290 */ /* 0x000fe2000fffe03f */
[----:B------:R-:W-:Y:S01]  /*05c0*/  LOP3.LUT R16, R16, 0xfff7ffff, RZ, 0xc0, !PT ;  /* 0xfff7ffff10107812 */ /* 0x000fe200078ec0ff */
[----:B------:R-:W-:Y:S01]  /*05d0*/  @!UP3 UIADD3 UR7, UR7, 0x1, URZ ;  /* 0x000000010707b890 */ /* 0x000fe2000fffe03f */
[----:B0-----:R-:W-:Y:S01]  /*05e0*/  @!P2 IMAD R20, R5, R10, RZ ;  /* 0x0000000a0514a224 */ /* 0x001fe200078e02ff */
[----:B------:R-:W-:Y:S02]  /*05f0*/  UISETP.GE.U32.AND UP2, UPT, UR5, UR16, UPT ;  /* 0x000000100500728c */ /* 0x000fe4000bf46070 */
[----:B------:R-:W-:Y:S01]  /*0600*/  UIADD3 UR6, UR5, -UR16, URZ ;  /* 0x8000001005067290 */ /* 0x000fe2000fffe03f */
[----:B------:R-:W-:Y:S01]  /*0610*/  @!P2 IMAD R20, R15, R11, R20 ;  /* 0x0000000b0f14a224 */ /* 0x000fe200078e0214 */
[----:B------:R-:W-:Y:S01]  /*0620*/  UISETP.GT.U32.AND UP3, UPT, UR16, UR5, UPT ;  /* 0x000000051000728c */ /* 0x000fe2000bf64070 */
[----:B------:R-:W0:Y:S03]  /*0630*/  @!P6 LDC.64 R18, c[0x0][0x230] ;  /* 0x00008c00ff12eb82 */ /* 0x000e260000000a00 */
[----:B------:R-:W-:-:S02]  /*0640*/  USEL UR5, UR6, UR5, !UP3 ;  /* 0x0000000506057287 */ /* 0x000fc4000d800000 */
[----:B------:R-:W-:Y:S02]  /*0650*/  ULOP3.LUT UR6, URZ, UR15, URZ, 0x33, !UPT ;  /* 0x0000000f3f067292 */ /* 0x000fe4000f8e333f */
[----:B------:R-:W-:Y:S01]  /*0660*/  @!UP1 UIADD3 UR5, -UR5, URZ, URZ ;  /* 0x0000003f05059290 */ /* 0x000fe2000fffe13f */
[----:B------:R-:W3:Y:S01]  /*0670*/  @!P4 LDC.64 R26, c[0x0][0x288] ;  /* 0x0000a200ff1acb82 */ /* 0x000ee20000000a00 */
[----:B------:R-:W-:Y:S02]  /*0680*/  @UP2 UIADD3 UR7, UR7, 0x1, URZ ;  /* 0x0000000107072890 */ /* 0x000fe4000fffe03f */
[----:B------:R-:W-:Y:S02]  /*0690*/  USEL UR16, UR6, UR5, !UP0 ;  /* 0x0000000506107287 */ /* 0x000fe4000c000000 */
[----:B------:R-:W-:Y:S01]  /*06a0*/  @!UP4 UIADD3 UR7, -UR7, URZ, URZ ;  /* 0x0000003f0707c290 */ /* 0x000fe2000fffe13f */
[----:B--2---:R-:W-:Y:S01]  /*06b0*/  @!P6 IMAD R24, R24, R12, RZ ;  /* 0x0000000c1818e224 */ /* 0x004fe200078e02ff */
[----:B------:R-:W-:-:S02]  /*06c0*/  ULDC.64 UR14, c[0x0][0x298] ;  /* 0x0000a600000e7ab9 */ /* 0x000fc40000000a00 */
[----:B------:R-:W-:Y:S01]  /*06d0*/  USEL UR6, UR6, UR7, !UP0 ;  /* 0x0000000706067287 */ /* 0x000fe2000c000000 */
[----:B------:R-:W-:Y:S01]  /*06e0*/  MOV R9, UR16 ;  /* 0x0000001000097c02 */ /* 0x000fe20008000f00 */
[----:B------:R-:W-:Y:S01]  /*06f0*/  @!P6 IMAD R24, R25, R13, R24 ;  /* 0x0000000d1918e224 */ /* 0x000fe200078e0218 */
[----:B------:R-:W-:Y:S01]  /*0700*/  MOV R7, UR14 ;  /* 0x0000000e00077c02 */ /* 0x000fe20008000f00 */
[----:B------:R-:W-:Y:S01]  /*0710*/  USHF.R.S32.HI UR5, URZ, 0x1f, UR6 ;  /* 0x0000001f3f057899 */ /* 0x000fe20008011406 */
[----:B------:R-:W-:Y:S02]  /*0720*/  LEA R8, R9, R2, 0x6 ;  /* 0x0000000209087211 */ /* 0x000fe400078e30ff */
[----:B------:R-:W2:Y:S01]  /*0730*/  @!P2 LDC.64 R2, c[0x0][0x230] ;  /* 0x00008c00ff02ab82 */ /* 0x000ea20000000a00 */
[----:B------:R-:W-:Y:S01]  /*0740*/  UIMAD UR5, UR5, UR14, URZ ;  /* 0x0000000e050572a4 */ /* 0x000fe2000f8e023f */
[----:B------:R-:W-:-:S03]  /*0750*/  SHF.R.S32.HI R9, RZ, 0x1f, R8 ;  /* 0x0000001fff097819 */ /* 0x000fc60000011408 */
[----:B------:R-:W-:Y:S02]  /*0760*/  UIMAD UR5, UR6, UR15, UR5 ;  /* 0x0000000f060572a4 */ /* 0x000fe4000f8e0205 */
[----:B------:R-:W-:Y:S01]  /*0770*/  IMAD.WIDE.U32 R6, R7, UR6, R8 ;  /* 0x0000000607067c25 */ /* 0x000fe2000f8e0008 */
[----:B------:R4:W-:Y:S01]  /*0780*/  STL.64 [R1+0x2d8], R8 ;  /* 0x0002d80801007387 */ /* 0x0009e20000100a00 */
[----:B------:R-:W-:-:S03]  /*0790*/  ULDC.64 UR6, c[0x0][0x248] ;  /* 0x0000920000067ab9 */ /* 0x000fc60000000a00 */
[----:B------:R-:W-:Y:S01]  /*07a0*/  IADD3 R5, R7, UR5, RZ ;  /* 0x0000000507057c10 */ /* 0x000fe2000fffe0ff */
[----:B------:R2:W-:Y:S01]  /*07b0*/  STL.64 [R1+0x3f8], R28 ;  /* 0x0003f81c01007387 */ /* 0x0005e20000100a00 */
[----:B------:R-:W-:Y:S02]  /*07c0*/  @!P2 MOV R4, R6 ;  /* 0x000000060004a202 */ /* 0x000fe40000000f00 */
[----:B------:R-:W-:-:S03]  /*07d0*/  @!P6 MOV R21, R5 ;  /* 0x000000050015e202 */ /* 0x000fc60000000f00 */
[----:B------:R-:W-:Y:S01]  /*07e0*/  @!P2 IMAD.WIDE.U32 R10, R15, R10, R4 ;  /* 0x0000000a0f0aa225 */ /* 0x000fe200078e0004 */
[----:B----4-:R-:W-:Y:S02]  /*07f0*/  SHF.R.S32.HI R8, RZ, 0x1f, R14 ;  /* 0x0000001fff087819 */ /* 0x010fe4000001140e */
[----:B------:R-:W-:Y:S01]  /*0800*/  IADD3 R9, R0, 0xc0, RZ ;  /* 0x000000c000097810 */ /* 0x000fe20007ffe0ff */
[----:B------:R-:W4:Y:S01]  /*0810*/  @!P6 LDC.64 R14, c[0x0][0x228] ;  /* 0x00008a00ff0eeb82 */ /* 0x000f220000000a00 */
[----:B------:R-:W-:Y:S02]  /*0820*/  ISETP.GE.OR.EX P3, PT, R8, UR19, P5, P0 ;  /* 0x0000001308007c0c */ /* 0x000fe4000af66700 */
[----:B------:R-:W-:Y:S02]  /*0830*/  @!P2 IADD3 R20, R11, R20, RZ ;  /* 0x000000140b14a210 */ /* 0x000fe40007ffe0ff */
[----:B------:R-:W-:Y:S02]  /*0840*/  @!P2 SHF.L.U32 R11, R10, 0x2, RZ ;  /* 0x000000020a0ba819 */ /* 0x000fe400000006ff */
[----:B------:R-:W-:-:S02]  /*0850*/  ISETP.GE.U32.AND P1, PT, R9, UR18, PT ;  /* 0x0000001209007c0c */ /* 0x000fc4000bf26070 */
[----:B------:R-:W-:Y:S02]  /*0860*/  SHF.R.S32.HI R9, RZ, 0x1f, R9 ;  /* 0x0000001fff097819 */ /* 0x000fe40000011409 */
[----:B------:R-:W-:Y:S02]  /*0870*/  @!P2 SHF.L.U64.HI R10, R10, 0x2, R20 ;  /* 0x000000020a0aa819 */ /* 0x000fe40000010214 */
[----:B--2---:R-:W-:Y:S02]  /*0880*/  @!P2 IADD3 R28, P0, R11, R2, RZ ;  /* 0x000000020b1ca210 */ /* 0x004fe40007f1e0ff */
[----:B------:R-:W-:Y:S02]  /*0890*/  @P3 LOP3.LUT R16, R16, 0x80000, RZ, 0xfc, !PT ;  /* 0x0008000010103812 */ /* 0x000fe400078efcff */
[----:B------:R-:W-:Y:S02]  /*08a0*/  ISETP.GE.OR.EX P2, PT, R9, UR19, P5, P1 ;  /* 0x0000001309007c0c */ /* 0x000fe4000af46710 */
[----:B------:R-:W-:-:S02]  /*08b0*/  LOP3.LUT P1, RZ, R16, 0x4000000, RZ, 0xc0, !PT ;  /* 0x0400000010ff7812 */ /* 0x000fc4000782c0ff */
[----:B------:R-:W-:-:S05]  /*08c0*/  @!P6 MOV R20, R6 ;  /* 0x000000060014e202 */ /* 0x000fca0000000f00 */
[----:B------:R-:W-:-:S06]  /*08d0*/  @!P6 IMAD.WIDE.U32 R12, R25, R12, R20 ;  /* 0x0000000c190ce225 */ /* 0x000fcc00078e0014 */
[----:B------:R-:W-:Y:S01]  /*08e0*/  @!P1 IADD3.X R29, R10, R3, RZ, P0, !PT ;  /* 0x000000030a1d9210 */ /* 0x000fe200007fe4ff */
[----:B------:R-:W2:Y:S04]  /*08f0*/  @!P3 LDC.64 R20, c[0x0][0x288] ;  /* 0x0000a200ff14bb82 */ /* 0x000ea80000000a00 */
[----:B------:R1:W-:Y:S04]  /*0900*/  STL.64 [R1+0x1b8], R28 ;  /* 0x0001b81c01007387 */ /* 0x0003e80000100a00 */
[----:B-1----:R-:W3:Y:S01]  /*0910*/  LDL.LU.64 R28, [R1+0x3f8] ;  /* 0x0003f800011c7983 */ /* 0x002ee20000300a00 */
[----:B------:R-:W-:-:S02]  /*0920*/  @!P1 IADD3 R2, P0, R11, R22, RZ ;  /* 0x000000160b029210 */ /* 0x000fc40007f1e0ff */
[----:B------:R-:W-:Y:S02]  /*0930*/  @!P6 IADD3 R22, R13, R24, RZ ;  /* 0x000000180d16e210 */ /* 0x000fe40007ffe0ff */
[----:B------:R-:W-:Y:S01]  /*0940*/  @!P6 SHF.L.U32 R11, R12, 0x2, RZ ;  /* 0x000000020c0be819 */ /* 0x000fe200000006ff */
[----:B------:R1:W-:Y:S01]  /*0950*/  @!P1 STL [R1+0x1b0], R2 ;  /* 0x0001b00201009387 */ /* 0x0003e20000100800 */
[----:B------:R-:W-:Y:S02]  /*0960*/  MOV R25, R3 ;  /* 0x0000000300197202 */ /* 0x000fe40000000f00 */
[----:B------:R-:W-:Y:S01]  /*0970*/  @!P1 IADD3.X R25, R10, R23, RZ, P0, !PT ;  /* 0x000000170a199210 */ /* 0x000fe200007fe4ff */
[----:B--2---:R-:W-:Y:S01]  /*0980*/  @!P3 IMAD R23, R8, R20, RZ ;  /* 0x000000140817b224 */ /* 0x004fe200078e02ff */
[----:B------:R-:W-:Y:S02]  /*0990*/  MOV R24, R2 ;  /* 0x0000000200187202 */ /* 0x000fe40000000f00 */
[----:B------:R-:W-:Y:S01]  /*09a0*/  @!P6 SHF.L.U64.HI R22, R12, 0x2, R22 ;  /* 0x000000020c16e819 */ /* 0x000fe20000010216 */
[----:B------:R2:W-:Y:S01]  /*09b0*/  @!P1 STL [R1+0x1b4], R25 ;  /* 0x0001b41901009387 */ /* 0x0005e20000100800 */
[----:B0-----:R-:W-:Y:S01]  /*09c0*/  @!P6 IADD3 R24, P0, R11, R18, RZ ;  /* 0x000000120b18e210 */ /* 0x001fe20007f1e0ff */
[----:B-1----:R-:W0:Y:S01]  /*09d0*/  @!P4 LDC.64 R2, c[0x0][0x230] ;  /* 0x00008c00ff02cb82 */ /* 0x002e220000000a00 */
[----:B------:R-:W-:-:S02]  /*09e0*/  @!P4 MOV R10, R6 ;  /* 0x00000006000ac202 */ /* 0x000fc40000000f00 */
[----:B------:R-:W-:-:S04]  /*09f0*/  LOP3.LUT R16, R16, 0xffefffff, RZ, 0xc0, !PT ;  /* 0xffefffff10107812 */ /* 0x000fc800078ec0ff */
[----:B------:R-:W-:Y:S01]  /*0a00*/  @P2 LOP3.LUT R16, R16, 0x100000, RZ, 0xfc, !PT ;  /* 0x0010000010102812 */ /* 0x000fe200078efcff */
[----:B------:R-:W1:Y:S01]  /*0a10*/  @!P4 LDC.64 R12, c[0x0][0x228] ;  /* 0x00008a00ff0ccb82 */ /* 0x000e620000000a00 */
[----:B--2---:R-:W-:Y:S02]  /*0a20*/  @!P6 IADD3.X R25, R22, R19, RZ, P0, !PT ;  /* 0x000000131619e210 */ /* 0x004fe400007fe4ff */
[----:B------:R-:W-:-:S03]  /*0a30*/  LOP3.LUT R16, R16, 0xffdfffff, RZ, 0xc0, !PT ;  /* 0xffdfffff10107812 */ /* 0x000fc600078ec0ff */
[----:B------:R4:W-:Y:S02]  /*0a40*/  @!P6 STL.64 [R1+0x1a8], R24 ;  /* 0x0001a8180100e387 */ /* 0x0009e40000100a00 */
[----:B------:R-:W2:Y:S01]  /*0a50*/  @!P2 LDC.64 R18, c[0x0][0x288] ;  /* 0x0000a200ff12ab82 */ /* 0x000ea20000000a00 */
[----:B----4-:R-:W-:Y:S02]  /*0a60*/  @!P6 IADD3 R24, P0, R11, R14, RZ ;  /* 0x0000000e0b18e210 */ /* 0x010fe40007f1e0ff */
[----:B------:R-:W-:Y:S02]  /*0a70*/  @!P4 MOV R11, R5 ;  /* 0x00000005000bc202 */ /* 0x000fe40000000f00 */
[----:B------:R-:W-:-:S05]  /*0a80*/  @!P6 IADD3.X R25, R22, R15, RZ, P0, !PT ;  /* 0x0000000f1619e210 */ /* 0x000fca00007fe4ff */
[----:B------:R4:W-:Y:S02]  /*0a90*/  @!P6 STL.64 [R1+0x1a0], R24 ;  /* 0x0001a0180100e387 */ /* 0x0009e40000100a00 */
[----:B----4-:R-:W-:Y:S02]  /*0aa0*/  @!P3 MOV R24, R6 ;  /* 0x000000060018b202 */ /* 0x010fe40000000f00 */
[----:B------:R-:W-:Y:S01]  /*0ab0*/  @!P3 MOV R25, R5 ;  /* 0x000000050019b202 */ /* 0x000fe20000000f00 */
[----:B---3--:R-:W-:-:S04]  /*0ac0*/  @!P4 IMAD R29, R29, R26, RZ ;  /* 0x0000001a1d1dc224 */ /* 0x008fc800078e02ff */
[----:B------:R-:W-:Y:S01]  /*0ad0*/  @!P4 IMAD R14, R28, R27, R29 ;  /* 0x0000001b1c0ec224 */ /* 0x000fe200078e021d */
[----:B------:R-:W-:Y:S01]  /*0ae0*/  IADD3 R29, R0, 0xb0, RZ ;  /* 0x000000b0001d7810 */ /* 0x000fe20007ffe0ff */
[----:B------:R-:W-:Y:S02]  /*0af0*/  @!P4 IMAD.WIDE.U32 R26, R28, R26, R10 ;  /* 0x0000001a1c1ac225 */ /* 0x000fe400078e000a */
[----:B------:R-:W3:Y:S02]  /*0b00*/  @!P3 LDC.64 R10, c[0x0][0x230] ;  /* 0x00008c00ff0abb82 */ /* 0x000ee40000000a00 */
[----:B------:R-:W-:Y:S01]  /*0b10*/  @!P3 IMAD R21, R29, R21, R23 ;  /* 0x000000151d15b224 */ /* 0x000fe200078e0217 */
[----:B------:R-:W-:Y:S01]  /*0b20*/  @!P4 IADD3 R22, R27, R14, RZ ;  /* 0x0000000e1b16c210 */ /* 0x000fe20007ffe0ff */
[----:B------:R-:W-:Y:S01]  /*0b30*/  @!P3 IMAD.WIDE.U32 R24, R29, R20, R24 ;  /* 0x000000141d18b225 */ /* 0x000fe200078e0018 */
[C---:B------:R-:W-:Y:S02]  /*0b40*/  @!P4 SHF.L.U32 R27, R26.reuse, 0x2, RZ ;  /* 0x000000021a1bc819 */ /* 0x040fe400000006ff */
[----:B------:R-:W-:Y:S01]  /*0b50*/  @!P4 SHF.L.U64.HI R26, R26, 0x2, R22 ;  /* 0x000000021a1ac819 */ /* 0x000fe20000010216 */
[----:B------:R-:W4:Y:S01]  /*0b60*/  @!P3 LDC.64 R14, c[0x0][0x228] ;  /* 0x00008a00ff0ebb82 */ /* 0x000f220000000a00 */
[----:B0-----:R-:W-:-:S02]  /*0b70*/  @!P4 IADD3 R8, P0, R27, R2, RZ ;  /* 0x000000021b08c210 */ /* 0x001fc40007f1e0ff */
[----:B------:R-:W-:Y:S02]  /*0b80*/  IADD3 R29, R0, 0xc0, RZ ;  /* 0x000000c0001d7810 */ /* 0x000fe40007ffe0ff */
[----:B------:R-:W-:Y:S02]  /*0b90*/  @!P4 IADD3.X R9, R26, R3, RZ, P0, !PT ;  /* 0x000000031a09c210 */ /* 0x000fe400007fe4ff */
[----:B------:R-:W-:Y:S01]  /*0ba0*/  SHF.R.S32.HI R29, RZ, 0x1f, R29 ;  /* 0x0000001fff1d7819 */ /* 0x000fe2000001141d */
[----:B------:R-:W0:Y:S01]  /*0bb0*/  @!P2 LDC.64 R22, c[0x0][0x230] ;  /* 0x00008c00ff16ab82 */ /* 0x000e220000000a00 */
[----:B------:R-:W-:Y:S01]  /*0bc0*/  @!P3 IADD3 R21, R25, R21, RZ ;  /* 0x000000151915b210 */ /* 0x000fe20007ffe0ff */
[----:B------:R1:W-:Y:S01]  /*0bd0*/  @!P4 STL.64 [R1+0x198], R8 ;  /* 0x000198080100c387 */ /* 0x0003e20000100a00 */
[C---:B------:R-:W-:Y:S02]  /*0be0*/  @!P3 SHF.L.U32 R20, R24.reuse, 0x2, RZ ;  /* 0x000000021814b819 */ /* 0x040fe400000006ff */
[----:B------:R-:W-:-:S03]  /*0bf0*/  @!P3 SHF.L.U64.HI R24, R24, 0x2, R21 ;  /* 0x000000021818b819 */ /* 0x000fc60000010215 */
[----:B------:R-:W0:Y:S01]  /*0c00*/  @!P2 LDC.64 R2, c[0x0][0x228] ;  /* 0x00008a00ff02ab82 */ /* 0x000e220000000a00 */
[----:B-1----:R-:W-:Y:S01]  /*0c10*/  @!P4 IADD3 R8, P0, R27, R12, RZ ;  /* 0x0000000c1b08c210 */ /* 0x002fe20007f1e0ff */
[----:B--2---:R-:W-:Y:S01]  /*0c20*/  @!P2 IMAD R12, R29, R18, RZ ;  /* 0x000000121d0ca224 */ /* 0x004fe200078e02ff */
[----:B------:R-:W-:Y:S02]  /*0c30*/  IADD3 R29, R0, 0xc0, RZ ;  /* 0x000000c0001d7810 */ /* 0x000fe40007ffe0ff */
[----:B------:R-:W-:Y:S02]  /*0c40*/  @!P4 IADD3.X R9, R26, R13, RZ, P0, !PT ;  /* 0x0000000d1a09c210 */ /* 0x000fe400007fe4ff */
[----:B------:R-:W-:Y:S01]  /*0c50*/  @!P2 MOV R13, R5 ;  /* 0x00000005000da202 */ /* 0x000fe20000000f00 */
[----:B------:R-:W-:Y:S01]  /*0c60*/  @!P2 IMAD R19, R29, R19, R12 ;  /* 0x000000131d13a224 */ /* 0x000fe200078e020c */
[----:B------:R-:W-:Y:S01]  /*0c70*/  @!P2 MOV R12, R6 ;  /* 0x00000006000ca202 */ /* 0x000fe20000000f00 */
[----:B------:R3:W-:Y:S01]  /*0c80*/  @!P4 STL.64 [R1+0x190], R8 ;  /* 0x000190080100c387 */ /* 0x0007e20000100a00 */
[----:B------:R-:W-:-:S03]  /*0c90*/  IADD3 R27, R0, 0x170, RZ ;  /* 0x00000170001b7810 */ /* 0x000fc60007ffe0ff */
[----:B------:R-:W-:Y:S01]  /*0ca0*/  @!P2 IMAD.WIDE.U32 R12, R29, R18, R12 ;  /* 0x000000121d0ca225 */ /* 0x000fe200078e000c */
[----:B------:R-:W-:-:S04]  /*0cb0*/  IADD3 R18, R0, 0x190, RZ ;  /* 0x0000019000127810 */ /* 0x000fc80007ffe0ff */
[----:B------:R-:W-:Y:S02]  /*0cc0*/  @!P2 IADD3 R19, R13, R19, RZ ;  /* 0x000000130d13a210 */ /* 0x000fe40007ffe0ff */
[----:B---3--:R-:W-:Y:S02]  /*0cd0*/  @!P3 IADD3 R8, P0, R20, R10, RZ ;  /* 0x0000000a1408b210 */ /* 0x008fe40007f1e0ff */
[----:B------:R-:W-:Y:S02]  /*0ce0*/  @!P2 SHF.L.U32 R10, R12, 0x2, RZ ;  /* 0x000000020c0aa819 */ /* 0x000fe400000006ff */
[----:B------:R-:W-:Y:S02]  /*0cf0*/  @!P3 IADD3.X R9, R24, R11, RZ, P0, !PT ;  /* 0x0000000b1809b210 */ /* 0x000fe400007fe4ff */
[----:B------:R-:W-:Y:S02]  /*0d00*/  @!P2 SHF.L.U64.HI R12, R12, 0x2, R19 ;  /* 0x000000020c0ca819 */ /* 0x000fe40000010213 */
[----:B------:R-:W-:Y:S01]  /*0d10*/  SHF.R.S32.HI R19, RZ, 0x1f, R18 ;  /* 0x0000001fff137819 */ /* 0x000fe20000011412 */
[----:B------:R4:W-:Y:S02]  /*0d20*/  @!P3 STL.64 [R1+0x188], R8 ;  /* 0x000188080100b387 */ /* 0x0009e40000100a00 */
[----:B----4-:R-:W-:-:S02]  /*0d30*/  @!P3 IADD3 R8, P0, R20, R14, RZ ;  /* 0x0000000e1408b210 */ /* 0x010fc40007f1e0ff */
[----:B------:R-:W-:Y:S02]  /*0d40*/  IADD3 R14, R0, 0xd0, RZ ;  /* 0x000000d0000e7810 */ /* 0x000fe40007ffe0ff */
[----:B------:R-:W-:-:S05]  /*0d50*/  @!P3 IADD3.X R9, R24, R15, RZ, P0, !PT ;  /* 0x0000000f1809b210 */ /* 0x000fca00007fe4ff */
[----:B------:R0:W-:Y:S02]  /*0d60*/  @!P3 STL.64 [R1+0x180], R8 ;  /* 0x000180080100b387 */ /* 0x0001e40000100a00 */
[----:B0-----:R-:W-:-:S04]  /*0d70*/  @!P2 IADD3 R8, P0, R10, R22, RZ ;  /* 0x000000160a08a210 */ /* 0x001fc80007f1e0ff */
[----:B------:R-:W-:-:S05]  /*0d80*/  @!P2 IADD3.X R9, R12, R23, RZ, P0, !PT ;  /* 0x000000170c09a210 */ /* 0x000fca00007fe4ff */
[----:B------:R0:W-:Y:S02]  /*0d90*/  @!P2 STL.64 [R1+0x178], R8 ;  /* 0x000178080100a387 */ /* 0x0001e40000100a00 */
[----:B0-----:R-:W-:-:S04]  /*0da0*/  @!P2 IADD3 R8, P0, R10, R2, RZ ;  /* 0x000000020a08a210 */ /* 0x001fc80007f1e0ff */
[----:B------:R-:W-:Y:S02]  /*0db0*/  @!P2 IADD3.X R9, R12, R3, RZ, P0, !PT ;  /* 0x000000030c09a210 */ /* 0x000fe400007fe4ff */
[----:B------:R-:W-:Y:S02]  /*0dc0*/  ISETP.GE.U32.AND P0, PT, R14, UR18, PT ;  /* 0x000000120e007c0c */ /* 0x000fe4000bf06070 */
[----:B------:R-:W-:Y:S01]  /*0dd0*/  SHF.R.S32.HI R12, RZ, 0x1f, R14 ;  /* 0x0000001fff0c7819 */ /* 0x000fe2000001140e */
[----:B------:R0:W-:Y:S03]  /*0de0*/  @!P2 STL.64 [R1+0x170], R8 ;  /* 0x000170080100a387 */ /* 0x0001e60000100a00 */
[----:B------:R-:W-:-:S13]  /*0df0*/  ISETP.GE.OR.EX P1, PT, R12, UR19, P5, P0 ;  /* 0x000000130c007c0c */ /* 0x000fda000af26700 */
[----:B------:R-:W1:Y:S01]  /*0e00*/  @!P1 LDC.64 R10, c[0x0][0x288] ;  /* 0x0000a200ff0a9b82 */ /* 0x000e620000000a00 */
[----:B------:R-:W-:Y:S02]  /*0e10*/  @!P1 MOV R13, R5 ;  /* 0x00000005000d9202 */ /* 0x000fe40000000f00 */
[----:B------:R-:W-:-:S04]  /*0e20*/  @P1 LOP3.LUT R16, R16, 0x200000, RZ, 0xfc, !PT ;  /* 0x0020000010101812 */ /* 0x000fc800078efcff */
[----:B------:R-:W-:Y:S01]  /*0e30*/  LOP3.LUT R16, R16, 0xfdffffff, RZ, 0xc0, !PT ;  /* 0xfdffffff10107812 */ /* 0x000fe200078ec0ff */
[----:B------:R-:W0:Y:S01]  /*0e40*/  @!P1 LDC.64 R2, c[0x0][0x230] ;  /* 0x00008c00ff029b82 */ /* 0x000e220000000a00 */
[----:B-1----:R-:W-:Y:S01]  /*0e50*/  @!P1 IMAD R15, R12, R10, RZ ;  /* 0x0000000a0c0f9224 */ /* 0x002fe200078e02ff */
[----:B------:R-:W-:-:S03]  /*0e60*/  @!P1 MOV R12, R6 ;  /* 0x00000006000c9202 */ /* 0x000fc60000000f00 */
[C---:B------:R-:W-:Y:S02]  /*0e70*/  @!P1 IMAD R15, R14.reuse, R11, R15 ;  /* 0x0000000b0e0f9224 */ /* 0x040fe400078e020f */
[----:B------:R-:W-:-:S05]  /*0e80*/  @!P1 IMAD.WIDE.U32 R10, R14, R10, R12 ;  /* 0x0000000a0e0a9225 */ /* 0x000fca00078e000c */
[----:B------:R-:W-:Y:S02]  /*0e90*/  @!P1 IADD3 R15, R11, R15, RZ ;  /* 0x0000000f0b0f9210 */ /* 0x000fe40007ffe0ff */
[C---:B------:R-:W-:Y:S02]  /*0ea0*/  @!P1 SHF.L.U32 R11, R10.reuse, 0x2, RZ ;  /* 0x000000020a0b9819 */ /* 0x040fe400000006ff */
[----:B------:R-:W-:Y:S02]  /*0eb0*/  @!P1 SHF.L.U64.HI R10, R10, 0x2, R15 ;  /* 0x000000020a0a9819 */ /* 0x000fe4000001020f */
[----:B0-----:R-:W-:Y:S02]  /*0ec0*/  @!P1 IADD3 R8, P0, R11, R2, RZ ;  /* 0x000000020b089210 */ /* 0x001fe40007f1e0ff */
[----:B------:R-:W-:Y:S02]  /*0ed0*/  IADD3 R15, R0, 0xe0, RZ ;  /* 0x000000e0000f7810 */ /* 0x000fe40007ffe0ff */
[----:B------:R-:W-:-:S02]  /*0ee0*/  @!P1 IADD3.X R9, R10, R3, RZ, P0, !PT ;  /* 0x000000030a099210 */ /* 0x000fc400007fe4ff */
[----:B------:R-:W0:Y:S01]  /*0ef0*/  @!P1 LDC.64 R2, c[0x0][0x228] ;  /* 0x00008a00ff029b82 */ /* 0x000e220000000a00 */
[----:B------:R-:W-:Y:S02]  /*0f00*/  SHF.R.S32.HI R12, RZ, 0x1f, R15 ;  /* 0x0000001fff0c7819 */ /* 0x000fe4000001140f */
[----:B------:R0:W-:Y:S02]  /*0f10*/  @!P1 STL.64 [R1+0x168], R8 ;  /* 0x0001680801009387 */ /* 0x0001e40000100a00 */
[----:B0-----:R-:W-:-:S04]  /*0f20*/  @!P1 IADD3 R8, P0, R11, R2, RZ ;  /* 0x000000020b089210 */ /* 0x001fc80007f1e0ff */
        /* <DEDUP_REMOVED lines=17> */
[----:B0-----:R-:W-:Y:S02]  /*1040*/  @!P1 IADD3 R8, P0, R11, R2, RZ ;  /* 0x000000020b089210 */ /* 0x001fe40007f1e0ff */
[----:B------:R-:W-:Y:S02]  /*1050*/  SHF.R.S32.HI R12, RZ, 0x1f, R15 ;  /* 0x0000001fff0c7819 */ /* 0x000fe4000001140f */
[----:B------:R-:W-:-:S02]  /*1060*/  @!P1 IADD3.X R9, R10, R3, RZ, P0, !PT ;  /* 0x000000030a099210 */ /* 0x000fc400007fe4ff */
[----:B------:R-:W0:Y:S03]  /*1070*/  @!P1 LDC.64 R2, c[0x0][0x228] ;  /* 0x00008a00ff029b82 */ /* 0x000e260000000a00 */
        /* <DEDUP_REMOVED lines=68> */
[----:B------:R-:W0:Y:S02]  /*14c0*/  @!P1 LDC.64 R2, c[0x0][0x228] ;  /* 0x00008a00ff029b82 */ /* 0x000e240000000a00 */
        /* <DEDUP_REMOVED lines=64> */
[----:B0-----:R-:W-:-:S04]  /*18d0*/  @!P1 IADD3 R8, P0, R11, R2, RZ ;  /* 0x000000020b089210 */ /* 0x001fc80007f1e0ff */
[----:B------:R-:W-:Y:S02]  /*18e0*/  @!P1 IADD3.X R9, R10, R3, RZ, P0, !PT ;  /* 0x000000030a099210 */ /* 0x000fe400007fe4ff */
[----:B------:R-:W0:Y:S03]  /*18f0*/  @!P1 LDC.64 R2, c[0x0][0x228] ;  /* 0x00008a00ff029b82 */ /* 0x000e260000000a00 */
[----:B------:R0:W-:Y:S02]  /*1900*/  @!P1 STL.64 [R1+0xf8], R8 ;  /* 0x0000f80801009387 */ /* 0x0001e40000100a00 */
[----:B0-----:R-:W-:-:S04]  /*1910*/  @!P1 IADD3 R8, P0, R11, R2, RZ ;  /* 0x000000020b089210 */ /* 0x001fc80007f1e0ff */
[----:B------:R-:W-:Y:S02]  /*1920*/  @!P1 IADD3.X R9, R10, R3, RZ, P0, !PT ;  /* 0x000000030a099210 */ /* 0x000fe400007fe4ff */
[----:B------:R-:W-:-:S03]  /*1930*/  ISETP.GE.U32.AND P0, PT, R15, UR18, PT ;  /* 0x000000120f007c0c */ /* 0x000fc6000bf06070 */
[----:B------:R0:W-:Y:S02]  /*1940*/  @!P1 STL.64 [R1+0xf0], R8 ;  /* 0x0000f00801009387 */ /* 0x0001e40000100a00 */
[----:B0-----:R-:W-:-:S04]  /*1950*/  SHF.R.S32.HI R8, RZ, 0x1f, R15 ;  /* 0x0000001fff087819 */ /* 0x001fc8000001140f */
[----:B------:R-:W-:Y:S01]  /*1960*/  ISETP.GE.OR.EX P1, PT, R8, UR19, P5, P0 ;  /* 0x0000001308007c0c */ /* 0x000fe2000af26700 */
[----:B------:R0:W-:Y:S04]  /*1970*/  STL [R1+0x2b4], R8 ;  /* 0x0002b40801007387 */ /* 0x0001e80000100800 */
[----:B------:R1:W-:Y:S04]  /*1980*/  STL [R1+0x26c], R18 ;  /* 0x00026c1201007387 */ /* 0x0003e80000100800 */
[----:B------:R2:W-:Y:S04]  /*1990*/  STL [R1+0x2b8], R19 ;  /* 0x0002b81301007387 */ /* 0x0005e80000100800 */
[----:B------:R-:W3:Y:S01]  /*19a0*/  @!P1 LDC.64 R10, c[0x0][0x288] ;  /* 0x0000a200ff0a9b82 */ /* 0x000ee20000000a00 */
[----:B------:R-:W-:-:S02]  /*19b0*/  @!P1 MOV R12, R6 ;  /* 0x00000006000c9202 */ /* 0x000fc40000000f00 */
[----:B------:R-:W-:Y:S02]  /*19c0*/  @!P1 MOV R13, R5 ;  /* 0x00000005000d9202 */ /* 0x000fe40000000f00 */
[----:B------:R-:W-:-:S03]  /*19d0*/  @P1 LOP3.LUT R16, R16, 0x2000, RZ, 0xfc, !PT ;  /* 0x0000200010101812 */ /* 0x000fc600078efcff */
[----:B------:R-:W4:Y:S01]  /*19e0*/  @!P1 LDC.64 R2, c[0x0][0x230] ;  /* 0x00008c00ff029b82 */ /* 0x000f220000000a00 */
[----:B------:R-:W-:Y:S01]  /*19f0*/  LOP3.LUT R16, R16, 0xffffffdf, RZ, 0xc0, !PT ;  /* 0xffffffdf10107812 */ /* 0x000fe200078ec0ff */
[----:B---3--:R-:W-:-:S04]  /*1a00*/  @!P1 IMAD R14, R8, R10, RZ ;  /* 0x0000000a080e9224 */ /* 0x008fc800078e02ff */
[C---:B------:R-:W-:Y:S02]  /*1a10*/  @!P1 IMAD R14, R15.reuse, R11, R14 ;  /* 0x0000000b0f0e9224 */ /* 0x040fe400078e020e */
[----:B------:R-:W-:Y:S01]  /*1a20*/  @!P1 IMAD.WIDE.U32 R10, R15, R10, R12 ;  /* 0x0000000a0f0a9225 */ /* 0x000fe200078e000c */
[----:B------:R-:W-:-:S04]  /*1a30*/  IADD3 R15, R0, 0x1a0, RZ ;  /* 0x000001a0000f7810 */ /* 0x000fc80007ffe0ff */
[----:B------:R-:W-:Y:S01]  /*1a40*/  @!P1 IADD3 R14, R11, R14, RZ ;  /* 0x0000000e0b0e9210 */ /* 0x000fe20007ffe0ff */
[----:B------:R-:W-:Y:S01]  /*1a50*/  STL [R1+0x270], R15 ;  /* 0x0002700f01007387 */ /* 0x000fe20000100800 */
[C---:B------:R-:W-:Y:S02]  /*1a60*/  @!P1 SHF.L.U32 R11, R10.reuse, 0x2, RZ ;  /* 0x000000020a0b9819 */ /* 0x040fe400000006ff */
[----:B------:R-:W-:Y:S02]  /*1a70*/  @!P1 SHF.L.U64.HI R10, R10, 0x2, R14 ;  /* 0x000000020a0a9819 */ /* 0x000fe4000001020e */
[----:B----4-:R-:W-:-:S04]  /*1a80*/  @!P1 IADD3 R24, P0, R11, R2, RZ ;  /* 0x000000020b189210 */ /* 0x010fc80007f1e0ff */
[----:B------:R-:W-:Y:S02]  /*1a90*/  @!P1 IADD3.X R25, R10, R3, RZ, P0, !PT ;  /* 0x000000030a199210 */ /* 0x000fe400007fe4ff */
[----:B------:R-:W0:Y:S02]  /*1aa0*/  @!P1 LDC.64 R2, c[0x0][0x228] ;  /* 0x00008a00ff029b82 */ /* 0x000e240000000a00 */
[----:B0-----:R-:W-:-:S04]  /*1ab0*/  @!P1 IADD3 R8, P0, R11, R2, RZ ;  /* 0x000000020b089210 */ /* 0x001fc80007f1e0ff */
[----:B------:R-:W-:Y:S02]  /*1ac0*/  @!P1 IADD3.X R9, R10, R3, RZ, P0, !PT ;  /* 0x000000030a099210 */ /* 0x000fe400007fe4ff */
[----:B------:R-:W-:-:S04]  /*1ad0*/  ISETP.GE.U32.AND P0, PT, R18, UR18, PT ;  /* 0x0000001212007c0c */ /* 0x000fc8000bf06070 */
[----:B------:R-:W-:-:S04]  /*1ae0*/  ISETP.GE.AND.EX P0, PT, R19, UR19, PT, P0 ;  /* 0x0000001313007c0c */ /* 0x000fc8000bf06300 */
[----:B------:R-:W-:-:S13]  /*1af0*/  ISETP.GT.U32.OR P1, PT, R17, 0x1ff, P0 ;  /* 0x000001ff1100780c */ /* 0x000fda0000724470 */
[----:B------:R-:W0:Y:S01]  /*1b00*/  @!P1 LDC.64 R10, c[0x0][0x288] ;  /* 0x0000a200ff0a9b82 */ /* 0x000e220000000a00 */
[----:B------:R-:W-:Y:S02]  /*1b10*/  @!P1 MOV R12, R6 ;  /* 0x00000006000c9202 */ /* 0x000fe40000000f00 */
[----:B------:R-:W-:Y:S02]  /*1b20*/  @!P1 MOV R13, R5 ;  /* 0x00000005000d9202 */ /* 0x000fe40000000f00 */
[----:B------:R-:W-:-:S03]  /*1b30*/  @P1 LOP3.LUT R16, R16, 0x20, RZ, 0xfc, !PT ;  /* 0x0000002010101812 */ /* 0x000fc600078efcff */
[----:B------:R-:W3:Y:S01]  /*1b40*/  @!P1 LDC.64 R2, c[0x0][0x230] ;  /* 0x00008c00ff029b82 */ /* 0x000ee20000000a00 */
[----:B------:R-:W-:Y:S01]  /*1b50*/  LOP3.LUT R16, R16, 0xffffffef, RZ, 0xc0, !PT ;  /* 0xffffffef10107812 */ /* 0x000fe200078ec0ff */
[----:B0-----:R-:W-:-:S04]  /*1b60*/  @!P1 IMAD R14, R19, R10, RZ ;  /* 0x0000000a130e9224 */ /* 0x001fc800078e02ff */
[C---:B------:R-:W-:Y:S02]  /*1b70*/  @!P1 IMAD R14, R18.reuse, R11, R14 ;  /* 0x0000000b120e9224 */ /* 0x040fe400078e020e */
[----:B------:R-:W-:Y:S01]  /*1b80*/  @!P1 IMAD.WIDE.U32 R10, R18, R10, R12 ;  /* 0x0000000a120a9225 */ /* 0x000fe200078e000c */
[----:B------:R-:W-:-:S04]  /*1b90*/  SHF.R.S32.HI R12, RZ, 0x1f, R15 ;  /* 0x0000001fff0c7819 */ /* 0x000fc8000001140f */
[----:B------:R-:W-:Y:S02]  /*1ba0*/  @!P1 IADD3 R14, R11, R14, RZ ;  /* 0x0000000e0b0e9210 */ /* 0x000fe40007ffe0ff */
[C---:B------:R-:W-:Y:S02]  /*1bb0*/  @!P1 SHF.L.U32 R11, R10.reuse, 0x2, RZ ;  /* 0x000000020a0b9819 */ /* 0x040fe400000006ff */
[----:B------:R-:W-:Y:S02]  /*1bc0*/  @!P1 SHF.L.U64.HI R10, R10, 0x2, R14 ;  /* 0x000000020a0a9819 */ /* 0x000fe4000001020e */
[----:B---3--:R-:W-:-:S04]  /*1bd0*/  @!P1 IADD3 R22, P0, R11, R2, RZ ;  /* 0x000000020b169210 */ /* 0x008fc80007f1e0ff */
[----:B------:R-:W-:Y:S02]  /*1be0*/  @!P1 IADD3.X R23, R10, R3, RZ, P0, !PT ;  /* 0x000000030a179210 */ /* 0x000fe400007fe4ff */
[----:B------:R-:W1:Y:S02]  /*1bf0*/  @!P1 LDC.64 R2, c[0x0][0x228] ;  /* 0x00008a00ff029b82 */ /* 0x000e640000000a00 */
[----:B-1----:R-:W-:-:S04]  /*1c00*/  @!P1 IADD3 R18, P0, R11, R2, RZ ;  /* 0x000000020b129210 */ /* 0x002fc80007f1e0ff */
[----:B--2---:R-:W-:Y:S02]  /*1c10*/  @!P1 IADD3.X R19, R10, R3, RZ, P0, !PT ;  /* 0x000000030a139210 */ /* 0x004fe400007fe4ff */
[----:B------:R-:W-:-:S03]  /*1c20*/  ISETP.GE.U32.AND P0, PT, R15, UR18, PT ;  /* 0x000000120f007c0c */ /* 0x000fc6000bf06070 */
[----:B------:R-:W-:Y:S01]  /*1c30*/  @!P1 STL.64 [R1+0xd0], R18 ;  /* 0x0000d01201009387 */ /* 0x000fe20000100a00 */
[----:B------:R-:W-:-:S03]  /*1c40*/  ISETP.GE.AND.EX P0, PT, R12, UR19, PT, P0 ;  /* 0x000000130c007c0c */ /* 0x000fc6000bf06300 */
[----:B------:R0:W-:Y:S01]  /*1c50*/  STL [R1+0x2bc], R12 ;  /* 0x0002bc0c01007387 */ /* 0x0001e20000100800 */
[----:B------:R-:W-:-:S13]  /*1c60*/  ISETP.GT.U32.OR P1, PT, R17, 0x1ff, P0 ;  /* 0x000001ff1100780c */ /* 0x000fda0000724470 */
        /* <DEDUP_REMOVED lines=13> */
[----:B--2---:R-:W-:-:S04]  /*1d40*/  @!P1 IADD3 R18, P0, R11, R2, RZ ;  /* 0x000000020b129210 */ /* 0x004fc80007f1e0ff */
[----:B------:R-:W-:Y:S02]  /*1d50*/  @!P1 IADD3.X R19, R10, R3, RZ, P0, !PT ;  /* 0x000000030a139210 */ /* 0x000fe400007fe4ff */
[----:B------:R-:W0:Y:S03]  /*1d60*/  @!P1 LDC.64 R2, c[0x0][0x228] ;  /* 0x00008a00ff029b82 */ /* 0x000e260000000a00 */
[----:B------:R-:W-:Y:S04]  /*1d70*/  @!P1 STL.64 [R1+0xc8], R18 ;  /* 0x0000c81201009387 */ /* 0x000fe80000100a00 */
[----:B------:R-:W-:Y:S01]  /*1d80*/  STL [R1+0x274], R15 ;  /* 0x0002740f01007387 */ /* 0x000fe20000100800 */
[----:B0-----:R-:W-:-:S04]  /*1d90*/  @!P1 IADD3 R12, P0, R11, R2, RZ ;  /* 0x000000020b0c9210 */ /* 0x001fc80007f1e0ff */
[----:B------:R-:W-:Y:S02]  /*1da0*/  @!P1 IADD3.X R13, R10, R3, RZ, P0, !PT ;  /* 0x000000030a0d9210 */ /* 0x000fe400007fe4ff */
[----:B------:R-:W-:-:S03]  /*1db0*/  ISETP.GE.U32.AND P0, PT, R15, UR18, PT ;  /* 0x000000120f007c0c */ /* 0x000fc6000bf06070 */
[----:B------:R0:W-:Y:S02]  /*1dc0*/  @!P1 STL.64 [R1+0xc0], R12 ;  /* 0x0000c00c01009387 */ /* 0x0001e40000100a00 */
[----:B0-----:R-:W-:-:S04]  /*1dd0*/  SHF.R.S32.HI R12, RZ, 0x1f, R15 ;  /* 0x0000001fff0c7819 */ /* 0x001fc8000001140f */
[----:B------:R-:W-:Y:S01]  /*1de0*/  ISETP.GE.AND.EX P0, PT, R12, UR19, PT, P0 ;  /* 0x000000130c007c0c */ /* 0x000fe2000bf06300 */
[----:B------:R0:W-:Y:S03]  /*1df0*/  STL [R1+0x2c0], R12 ;  /* 0x0002c00c01007387 */ /* 0x0001e60000100800 */
        /* <DEDUP_REMOVED lines=35> */
[----:B------:R-:W-:-:S05]  /*2030*/  @!P1 IMAD.WIDE.U32 R10, R15, R10, R12 ;  /* 0x0000000a0f0a9225 */ /* 0x000fca00078e000c */
[----:B------:R-:W-:Y:S02]  /*2040*/  @!P1 IADD3 R14, R11, R14, RZ ;  /* 0x0000000e0b0e9210 */ /* 0x000fe40007ffe0ff */
[C---:B------:R-:W-:Y:S02]  /*2050*/  @!P1 SHF.L.U32 R11, R10.reuse, 0x2, RZ ;  /* 0x000000020a0b9819 */ /* 0x040fe400000006ff */
[----:B------:R-:W-:Y:S02]  /*2060*/  @!P1 SHF.L.U64.HI R10, R10, 0x2, R14 ;  /* 0x000000020a0a9819 */ /* 0x000fe4000001020e */
[----:B--2---:R-:W-:-:S04]  /*2070*/  @!P1 IADD3 R18, P0, R11, R2, RZ ;  /* 0x000000020b129210 */ /* 0x004fc80007f1e0ff */
[----:B------:R-:W-:Y:S02]  /*2080*/  @!P1 IADD3.X R19, R10, R3, RZ, P0, !PT ;  /* 0x000000030a139210 */ /* 0x000fe400007fe4ff */
[----:B------:R-:W0:Y:S03]  /*2090*/  @!P1 LDC.64 R2, c[0x0][0x228] ;  /* 0x00008a00ff029b82 */ /* 0x000e260000000a00 */
[----:B------:R1:W-:Y:S02]  /*20a0*/  @!P1 STL.64 [R1+0x88], R18 ;  /* 0x0000881201009387 */ /* 0x0003e40000100a00 */
[----:B-1----:R-:W-:-:S04]  /*20b0*/  IADD3 R18, R0, 0x1d0, RZ ;  /* 0x000001d000127810 */ /* 0x002fc80007ffe0ff */
[----:B------:R-:W-:Y:S02]  /*20c0*/  SHF.R.S32.HI R14, RZ, 0x1f, R18 ;  /* 0x0000001fff0e7819 */ /* 0x000fe40000011412 */
[----:B0-----:R-:W-:-:S04]  /*20d0*/  @!P1 IADD3 R2, P0, R11, R2, RZ ;  /* 0x000000020b029210 */ /* 0x001fc80007f1e0ff */
[----:B------:R-:W-:Y:S02]  /*20e0*/  @!P1 IADD3.X R3, R10, R3, RZ, P0, !PT ;  /* 0x000000030a039210 */ /* 0x000fe400007fe4ff */
[----:B------:R-:W-:-:S03]  /*20f0*/  ISETP.GE.U32.AND P0, PT, R18, UR18, PT ;  /* 0x0000001212007c0c */ /* 0x000fc6000bf06070 */
[----:B------:R0:W-:Y:S01]  /*2100*/  STL.64 [R1+0x3b8], R2 ;  /* 0x0003b80201007387 */ /* 0x0001e20000100a00 */
[----:B------:R-:W-:-:S03]  /*2110*/  ISETP.GE.AND.EX P0, PT, R14, UR19, PT, P0 ;  /* 0x000000130e007c0c */ /* 0x000fc6000bf06300 */
[----:B------:R-:W-:Y:S01]  /*2120*/  STL [R1+0x280], R18 ;  /* 0x0002801201007387 */ /* 0x000fe20000100800 */
[----:B------:R-:W-:-:S03]  /*2130*/  ISETP.GT.U32.OR P1, PT, R17, 0x1ff, P0 ;  /* 0x000001ff1100780c */ /* 0x000fc60000724470 */
[----:B------:R1:W-:Y:S01]  /*2140*/  STL [R1+0x2cc], R14 ;  /* 0x0002cc0e01007387 */ /* 0x0003e20000100800 */
[----:B0-----:R-:W-:-:S04]  /*2150*/  IADD3 R2, R0, 0x1e0, RZ ;  /* 0x000001e000027810 */ /* 0x001fc80007ffe0ff */
[----:B------:R-:W-:-:S05]  /*2160*/  SHF.R.S32.HI R3, RZ, 0x1f, R2 ;  /* 0x0000001fff037819 */ /* 0x000fca0000011402 */
[----:B------:R-:W1:Y:S01]  /*2170*/  @!P1 LDC.64 R10, c[0x0][0x288] ;  /* 0x0000a200ff0a9b82 */ /* 0x000e620000000a00 */
[----:B------:R-:W-:Y:S02]  /*2180*/  @!P1 MOV R15, R5 ;  /* 0x00000005000f9202 */ /* 0x000fe40000000f00 */
[----:B------:R-:W-:-:S04]  /*2190*/  @P1 LOP3.LUT R16, R16, 0x2, RZ, 0xfc, !PT ;  /* 0x0000000210101812 */ /* 0x000fc800078efcff */
[----:B------:R-:W-:Y:S01]  /*21a0*/  LOP3.LUT R16, R16, 0xfffffffe, RZ, 0xc0, !PT ;  /* 0xfffffffe10107812 */ /* 0x000fe200078ec0ff */
[----:B------:R-:W0:Y:S01]  /*21b0*/  @!P1 LDC.64 R12, c[0x0][0x230] ;  /* 0x00008c00ff0c9b82 */ /* 0x000e220000000a00 */
[----:B-1----:R-:W-:-:S04]  /*21c0*/  @!P1 IMAD R14, R14, R10, RZ ;  /* 0x0000000a0e0e9224 */ /* 0x002fc800078e02ff */
        /* <DEDUP_REMOVED lines=8> */
[----:B------:R-:W-:-:S05]  /*2250*/  @!P1 IADD3.X R13, R14, R13, RZ, P0, !PT ;  /* 0x0000000d0e0d9210 */ /* 0x000fca00007fe4ff */
[----:B------:R0:W-:Y:S02]  /*2260*/  STL.64 [R1+0x3c0], R12 ;  /* 0x0003c00c01007387 */ /* 0x0001e40000100a00 */
[----:B0-----:R-:W-:Y:S02]  /*2270*/  MOV R12, R22 ;  /* 0x00000016000c7202 */ /* 0x001fe40000000f00 */
[----:B-1----:R-:W-:Y:S02]  /*2280*/  @!P1 IADD3 R10, P0, R15, R10, RZ ;  /* 0x0000000a0f0a9210 */ /* 0x002fe40007f1e0ff */
[----:B------:R-:W-:Y:S02]  /*2290*/  MOV R13, R23 ;  /* 0x00000017000d7202 */ /* 0x000fe40000000f00 */
[----:B------:R-:W-:Y:S02]  /*22a0*/  @!P1 IADD3.X R11, R14, R11, RZ, P0, !PT ;  /* 0x0000000b0e0b9210 */ /* 0x000fe400007fe4ff */
[----:B------:R-:W-:-:S03]  /*22b0*/  ISETP.GE.U32.AND P0, PT, R2, UR18, PT ;  /* 0x0000001202007c0c */ /* 0x000fc6000bf06070 */
[----:B------:R0:W-:Y:S01]  /*22c0*/  STL.64 [R1+0x3b0], R10 ;  /* 0x0003b00a01007387 */ /* 0x0001e20000100a00 */
[----:B------:R-:W-:-:S03]  /*22d0*/  ISETP.GE.AND.EX P0, PT, R3, UR19, PT, P0 ;  /* 0x0000001303007c0c */ /* 0x000fc6000bf06300 */
[----:B------:R-:W-:Y:S01]  /*22e0*/  STL [R1+0x27c], R2 ;  /* 0x00027c0201007387 */ /* 0x000fe20000100800 */
[----:B------:R-:W-:-:S03]  /*22f0*/  ISETP.GT.U32.OR P1, PT, R17, 0x1ff, P0 ;  /* 0x000001ff1100780c */ /* 0x000fc60000724470 */
[----:B------:R1:W-:Y:S01]  /*2300*/  STL [R1+0x2c8], R3 ;  /* 0x0002c80301007387 */ /* 0x0003e20000100800 */
[----:B0-----:R-:W-:-:S09]  /*2310*/  SHF.R.S32.HI R10, RZ, 0x1f, R0 ;  /* 0x0000001fff0a7819 */ /* 0x001fd20000011400 */
[----:B------:R-:W0:Y:S01]  /*2320*/  @!P1 LDC.64 R14, c[0x0][0x288] ;  /* 0x0000a200ff0e9b82 */ /* 0x000e220000000a00 */
[----:B------:R-:W-:Y:S02]  /*2330*/  @!P1 MOV R21, R5 ;  /* 0x0000000500159202 */ /* 0x000fe40000000f00 */
[----:B------:R-:W-:-:S04]  /*2340*/  @P1 LOP3.LUT R16, R16, 0x1, RZ, 0xfc, !PT ;  /* 0x0000000110101812 */ /* 0x000fc800078efcff */
[----:B------:R-:W-:Y:S01]  /*2350*/  LOP3.LUT R16, R16, 0xffffefff, RZ, 0xc0, !PT ;  /* 0xffffefff10107812 */ /* 0x000fe200078ec0ff */
[----:B------:R-:W2:Y:S01]  /*2360*/  @!P1 LDC.64 R18, c[0x0][0x230] ;  /* 0x00008c00ff129b82 */ /* 0x000ea20000000a00 */
[----:B0-----:R-:W-:Y:S01]  /*2370*/  @!P1 IMAD R20, R3, R14, RZ ;  /* 0x0000000e03149224 */ /* 0x001fe200078e02ff */
[----:B-1----:R-:W-:-:S03]  /*2380*/  MOV R3, R25 ;  /* 0x0000001900037202 */ /* 0x002fc60000000f00 */
[----:B------:R-:W-:Y:S01]  /*2390*/  @!P1 IMAD R15, R2, R15, R20 ;  /* 0x0000000f020f9224 */ /* 0x000fe200078e0214 */
[----:B------:R-:W-:-:S05]  /*23a0*/  @!P1 MOV R20, R6 ;  /* 0x0000000600149202 */ /* 0x000fca0000000f00 */
[----:B------:R-:W-:Y:S01]  /*23b0*/  @!P1 IMAD.WIDE.U32 R20, R2, R14, R20 ;  /* 0x0000000e02149225 */ /* 0x000fe200078e0014 */
[----:B------:R-:W-:-:S04]  /*23c0*/  MOV R2, R24 ;  /* 0x0000001800027202 */ /* 0x000fc80000000f00 */
[----:B------:R-:W-:Y:S02]  /*23d0*/  @!P1 IADD3 R15, R21, R15, RZ ;  /* 0x0000000f150f9210 */ /* 0x000fe40007ffe0ff */
[C---:B------:R-:W-:Y:S02]  /*23e0*/  @!P1 SHF.L.U32 R21, R20.reuse, 0x2, RZ ;  /* 0x0000000214159819 */ /* 0x040fe400000006ff */
[----:B------:R-:W-:Y:S02]  /*23f0*/  @!P1 SHF.L.U64.HI R20, R20, 0x2, R15 ;  /* 0x0000000214149819 */ /* 0x000fe4000001020f */
[----:B------:R-:W0:Y:S01]  /*2400*/  @!P1 LDC.64 R14, c[0x0][0x228] ;  /* 0x00008a00ff0e9b82 */ /* 0x000e220000000a00 */
[----:B--2---:R-:W-:-:S04]  /*2410*/  @!P1 IADD3 R18, P0, R21, R18, RZ ;  /* 0x0000001215129210 */ /* 0x004fc80007f1e0ff */
[----:B------:R-:W-:-:S05]  /*2420*/  @!P1 IADD3.X R19, R20, R19, RZ, P0, !PT ;  /* 0x0000001314139210 */ /* 0x000fca00007fe4ff */
[----:B------:R1:W-:Y:S02]  /*2430*/  STL.64 [R1+0x3a8], R18 ;  /* 0x0003a81201007387 */ /* 0x0003e40000100a00 */
[----:B-1----:R-:W-:Y:S02]  /*2440*/  MOV R18, R2 ;  /* 0x0000000200127202 */ /* 0x002fe40000000f00 */
[----:B0-----:R-:W-:Y:S02]  /*2450*/  @!P1 IADD3 R14, P0, R21, R14, RZ ;  /* 0x0000000e150e9210 */ /* 0x001fe40007f1e0ff */
[----:B------:R-:W-:Y:S02]  /*2460*/  IADD3 R2, R0, 0x10, RZ ;  /* 0x0000001000027810 */ /* 0x000fe40007ffe0ff */
[----:B------:R-:W-:Y:S02]  /*2470*/  @!P1 IADD3.X R15, R20, R15, RZ, P0, !PT ;  /* 0x0000000f140f9210 */ /* 0x000fe400007fe4ff */
[----:B------:R-:W-:-:S02]  /*2480*/  ISETP.GE.U32.AND P0, PT, R0, UR18, PT ;  /* 0x0000001200007c0c */ /* 0x000fc4000bf06070 */
[----:B------:R-:W-:Y:S01]  /*2490*/  MOV R19, R3 ;  /* 0x0000000300137202 */ /* 0x000fe20000000f00 */
[----:B------:R-:W-:Y:S01]  /*24a0*/  STL.64 [R1+0x3a0], R14 ;  /* 0x0003a00e01007387 */ /* 0x000fe20000100a00 */
[----:B------:R-:W-:Y:S02]  /*24b0*/  ISETP.GE.OR.EX P1, PT, R10, UR19, P5, P0 ;  /* 0x000000130a007c0c */ /* 0x000fe4000af26700 */
[----:B------:R-:W-:Y:S01]  /*24c0*/  SHF.R.S32.HI R3, RZ, 0x1f, R2 ;  /* 0x0000001fff037819 */ /* 0x000fe20000011402 */
[----:B------:R0:W-:Y:S10]  /*24d0*/  STL [R1+0x284], R10 ;  /* 0x0002840a01007387 */ /* 0x0001f40000100800 */
[----:B------:R-:W1:Y:S01]  /*24e0*/  @!P1 LDC.64 R22, c[0x0][0x288] ;  /* 0x0000a200ff169b82 */ /* 0x000e620000000a00 */
[----:B------:R-:W-:-:S02]  /*24f0*/  @!P1 MOV R24, R6 ;  /* 0x0000000600189202 */ /* 0x000fc40000000f00 */
[----:B------:R-:W-:Y:S02]  /*2500*/  @!P1 MOV R25, R5 ;  /* 0x0000000500199202 */ /* 0x000fe40000000f00 */
[----:B------:R-:W-:-:S03]  /*2510*/  @P1 LOP3.LUT R16, R16, 0x1000, RZ, 0xfc, !PT ;  /* 0x0000100010101812 */ /* 0x000fc600078efcff */
[----:B------:R-:W0:Y:S01]  /*2520*/  @!P1 LDC.64 R20, c[0x0][0x230] ;  /* 0x00008c00ff149b82 */ /* 0x000e220000000a00 */
[----:B------:R-:W-:Y:S01]  /*2530*/  LOP3.LUT R16, R16, 0xfffff7ff, RZ, 0xc0, !PT ;  /* 0xfffff7ff10107812 */ /* 0x000fe200078ec0ff */
[----:B-1----:R-:W-:-:S04]  /*2540*/  @!P1 IMAD R26, R10, R22, RZ ;  /* 0x000000160a1a9224 */ /* 0x002fc800078e02ff */
[C---:B------:R-:W-:Y:S02]  /*2550*/  @!P1 IMAD R26, R0.reuse, R23, R26 ;  /* 0x00000017001a9224 */ /* 0x040fe400078e021a */
[----:B------:R-:W-:-:S05]  /*2560*/  @!P1 IMAD.WIDE.U32 R22, R0, R22, R24 ;  /* 0x0000001600169225 */ /* 0x000fca00078e0018 */
[----:B------:R-:W-:Y:S02]  /*2570*/  @!P1 IADD3 R26, R23, R26, RZ ;  /* 0x0000001a171a9210 */ /* 0x000fe40007ffe0ff */
[C---:B------:R-:W-:Y:S02]  /*2580*/  @!P1 SHF.L.U32 R23, R22.reuse, 0x2, RZ ;  /* 0x0000000216179819 */ /* 0x040fe400000006ff */
[----:B------:R-:W-:Y:S02]  /*2590*/  @!P1 SHF.L.U64.HI R22, R22, 0x2, R26 ;  /* 0x0000000216169819 */ /* 0x000fe4000001021a */
[----:B0-----:R-:W-:-:S04]  /*25a0*/  @!P1 IADD3 R10, P0, R23, R20, RZ ;  /* 0x00000014170a9210 */ /* 0x001fc80007f1e0ff */
[----:B------:R-:W-:Y:S02]  /*25b0*/  @!P1 IADD3.X R11, R22, R21, RZ, P0, !PT ;  /* 0x00000015160b9210 */ /* 0x000fe400007fe4ff */
[----:B------:R-:W0:Y:S03]  /*25c0*/  @!P1 LDC.64 R20, c[0x0][0x228] ;  /* 0x00008a00ff149b82 */ /* 0x000e260000000a00 */
[----:B------:R-:W-:Y:S01]  /*25d0*/  STL.64 [R1+0x3c8], R10 ;  /* 0x0003c80a01007387 */ /* 0x000fe20000100a00 */
[----:B0-----:R-:W-:-:S04]  /*25e0*/  @!P1 IADD3 R14, P0, R23, R20, RZ ;  /* 0x00000014170e9210 */ /* 0x001fc80007f1e0ff */
[----:B------:R-:W-:Y:S02]  /*25f0*/  @!P1 IADD3.X R15, R22, R21, RZ, P0, !PT ;  /* 0x00000015160f9210 */ /* 0x000fe400007fe4ff */
[----:B------:R-:W-:-:S03]  /*2600*/  ISETP.GE.U32.AND P0, PT, R2, UR18, PT ;  /* 0x0000001202007c0c */ /* 0x000fc6000bf06070 */
[----:B------:R0:W-:Y:S01]  /*2610*/  @!P1 STL.64 [R1+0xa0], R14 ;  /* 0x0000a00e01009387 */ /* 0x0001e20000100a00 */
[----:B------:R-:W-:-:S03]  /*2620*/  ISETP.GE.OR.EX P1, PT, R3, UR19, P5, P0 ;  /* 0x0000001303007c0c */ /* 0x000fc6000af26700 */
[----:B------:R1:W-:Y:S04]  /*2630*/  STL [R1+0x240], R2 ;  /* 0x0002400201007387 */ /* 0x0003e80000100800 */
[----:B------:R2:W-:Y:S01]  /*2640*/  STL [R1+0x288], R3 ;  /* 0x0002880301007387 */ /* 0x0005e20000100800 */
[----:B0-----:R-:W-:-:S05]  /*2650*/  MOV R14, R18 ;  /* 0x00000012000e7202 */ /* 0x001fca0000000f00 */
[----:B------:R-:W0:Y:S01]  /*2660*/  @!P1 LDC.64 R22, c[0x0][0x288] ;  /* 0x0000a200ff169b82 */ /* 0x000e220000000a00 */
[----:B------:R-:W-:Y:S02]  /*2670*/  @!P1 MOV R24, R6 ;  /* 0x0000000600189202 */ /* 0x000fe40000000f00 */
[----:B------:R-:W-:Y:S02]  /*2680*/  @!P1 MOV R25, R5 ;  /* 0x0000000500199202 */ /* 0x000fe40000000f00 */
[----:B------:R-:W-:Y:S02]  /*2690*/  @P1 LOP3.LUT R16, R16, 0x800, RZ, 0xfc, !PT ;  /* 0x0000080010101812 */ /* 0x000fe400078efcff */
[----:B------:R-:W-:Y:S01]  /*26a0*/  MOV R18, R12 ;  /* 0x0000000c00127202 */ /* 0x000fe20000000f00 */
[----:B------:R-:W1:Y:S01]  /*26b0*/  @!P1 LDC.64 R20, c[0x0][0x230] ;  /* 0x00008c00ff149b82 */ /* 0x000e620000000a00 */
[----:B------:R-:W-:Y:S02]  /*26c0*/  LOP3.LUT R16, R16, 0xfffffbff, RZ, 0xc0, !PT ;  /* 0xfffffbff10107812 */ /* 0x000fe400078ec0ff */
[----:B------:R-:W-:-:S02]  /*26d0*/  MOV R15, R19 ;  /* 0x00000013000f7202 */ /* 0x000fc40000000f00 */
[----:B------:R-:W-:Y:S01]  /*26e0*/  MOV R19, R13 ;  /* 0x0000000d00137202 */ /* 0x000fe20000000f00 */
[----:B0-----:R-:W-:-:S04]  /*26f0*/  @!P1 IMAD R26, R3, R22, RZ ;  /* 0x00000016031a9224 */ /* 0x001fc800078e02ff */
[C---:B------:R-:W-:Y:S02]  /*2700*/  @!P1 IMAD R26, R2.reuse, R23, R26 ;  /* 0x00000017021a9224 */ /* 0x040fe400078e021a */
[----:B------:R-:W-:-:S05]  /*2710*/  @!P1 IMAD.WIDE.U32 R22, R2, R22, R24 ;  /* 0x0000001602169225 */ /* 0x000fca00078e0018 */
[----:B------:R-:W-:Y:S02]  /*2720*/  @!P1 IADD3 R26, R23, R26, RZ ;  /* 0x0000001a171a9210 */ /* 0x000fe40007ffe0ff */
[C---:B------:R-:W-:Y:S02]  /*2730*/  @!P1 SHF.L.U32 R23, R22.reuse, 0x2, RZ ;  /* 0x0000000216179819 */ /* 0x040fe400000006ff */
[----:B------:R-:W-:Y:S02]  /*2740*/  @!P1 SHF.L.U64.HI R22, R22, 0x2, R26 ;  /* 0x0000000216169819 */ /* 0x000fe4000001021a */
[----:B-1----:R-:W-:-:S04]  /*2750*/  @!P1 IADD3 R2, P0, R23, R20, RZ ;  /* 0x0000001417029210 */ /* 0x002fc80007f1e0ff */
[----:B--2---:R-:W-:Y:S02]  /*2760*/  @!P1 IADD3.X R3, R22, R21, RZ, P0, !PT ;  /* 0x0000001516039210 */ /* 0x004fe400007fe4ff */
[----:B------:R-:W0:Y:S03]  /*2770*/  @!P1 LDC.64 R20, c[0x0][0x228] ;  /* 0x00008a00ff149b82 */ /* 0x000e260000000a00 */
[----:B------:R1:W-:Y:S02]  /*2780*/  STL.64 [R1+0x3d0], R2 ;  /* 0x0003d00201007387 */ /* 0x0003e40000100a00 */
[----:B-1----:R-:W-:-:S04]  /*2790*/  IADD3 R2, R0, 0x20, RZ ;  /* 0x0000002000027810 */ /* 0x002fc80007ffe0ff */
[----:B------:R-:W-:Y:S01]  /*27a0*/  SHF.R.S32.HI R3, RZ, 0x1f, R2 ;  /* 0x0000001fff037819 */ /* 0x000fe20000011402 */
[----:B------:R1:W-:Y:S01]  /*27b0*/  STL [R1+0x244], R2 ;  /* 0x0002440201007387 */ /* 0x0003e20000100800 */
[----:B0-----:R-:W-:-:S04]  /*27c0*/  @!P1 IADD3 R10, P0, R23, R20, RZ ;  /* 0x00000014170a9210 */ /* 0x001fc80007f1e0ff */
[----:B------:R-:W-:Y:S02]  /*27d0*/  @!P1 IADD3.X R11, R22, R21, RZ, P0, !PT ;  /* 0x00000015160b9210 */ /* 0x000fe400007fe4ff */
[----:B------:R-:W-:-:S03]  /*27e0*/  ISETP.GE.U32.AND P0, PT, R2, UR18, PT ;  /* 0x0000001202007c0c */ /* 0x000fc6000bf06070 */
[----:B------:R-:W-:Y:S01]  /*27f0*/  @!P1 STL.64 [R1+0x90], R10 ;  /* 0x0000900a01009387 */ /* 0x000fe20000100a00 */
[----:B------:R-:W-:-:S03]  /*2800*/  ISETP.GE.OR.EX P1, PT, R3, UR19, P5, P0 ;  /* 0x0000001303007c0c */ /* 0x000fc6000af26700 */
[----:B------:R0:W-:Y:S10]  /*2810*/  STL [R1+0x28c], R3 ;  /* 0x00028c0301007387 */ /* 0x0001f40000100800 */
[----:B------:R-:W2:Y:S01]  /*2820*/  @!P1 LDC.64 R22, c[0x0][0x288] ;  /* 0x0000a200ff169b82 */ /* 0x000ea20000000a00 */
[----:B------:R-:W-:-:S02]  /*2830*/  @!P1 MOV R24, R6 ;  /* 0x0000000600189202 */ /* 0x000fc40000000f00 */
[----:B------:R-:W-:Y:S02]  /*2840*/  @!P1 MOV R25, R5 ;  /* 0x0000000500199202 */ /* 0x000fe40000000f00 */
[----:B------:R-:W-:-:S03]  /*2850*/  @P1 LOP3.LUT R16, R16, 0x400, RZ, 0xfc, !PT ;  /* 0x0000040010101812 */ /* 0x000fc600078efcff */
[----:B------:R-:W1:Y:S01]  /*2860*/  @!P1 LDC.64 R20, c[0x0][0x230] ;  /* 0x00008c00ff149b82 */ /* 0x000e620000000a00 */
[----:B------:R-:W-:Y:S01]  /*2870*/  LOP3.LUT R16, R16, 0xfffffdff, RZ, 0xc0, !PT ;  /* 0xfffffdff10107812 */ /* 0x000fe200078ec0ff */
[----:B--2---:R-:W-:-:S04]  /*2880*/  @!P1 IMAD R26, R3, R22, RZ ;  /* 0x00000016031a9224 */ /* 0x004fc800078e02ff */
[C---:B------:R-:W-:Y:S02]  /*2890*/  @!P1 IMAD R26, R2.reuse, R23, R26 ;  /* 0x00000017021a9224 */ /* 0x040fe400078e021a */
[----:B------:R-:W-:-:S05]  /*28a0*/  @!P1 IMAD.WIDE.U32 R22, R2, R22, R24 ;  /* 0x0000001602169225 */ /* 0x000fca00078e0018 */
[----:B------:R-:W-:Y:S02]  /*28b0*/  @!P1 IADD3 R26, R23, R26, RZ ;  /* 0x0000001a171a9210 */ /* 0x000fe40007ffe0ff */
[C---:B------:R-:W-:Y:S02]  /*28c0*/  @!P1 SHF.L.U32 R23, R22.reuse, 0x2, RZ ;  /* 0x0000000216179819 */ /* 0x040fe400000006ff */
[----:B------:R-:W-:Y:S02]  /*28d0*/  @!P1 SHF.L.U64.HI R22, R22, 0x2, R26 ;  /* 0x0000000216169819 */ /* 0x000fe4000001021a */
[----:B-1----:R-:W-:-:S04]  /*28e0*/  @!P1 IADD3 R2, P0, R23, R20, RZ ;  /* 0x0000001417029210 */ /* 0x002fc80007f1e0ff */
[----:B0-----:R-:W-:Y:S02]  /*28f0*/  @!P1 IADD3.X R3, R22, R21, RZ, P0, !PT ;  /* 0x0000001516039210 */ /* 0x001fe400007fe4ff */
[----:B------:R-:W0:Y:S02]  /*2900*/  @!P1 LDC.64 R20, c[0x0][0x228] ;  /* 0x00008a00ff149b82 */ /* 0x000e240000000a00 */
[----:B0-----:R-:W-:-:S04]  /*2910*/  @!P1 IADD3 R10, P0, R23, R20, RZ ;  /* 0x00000014170a9210 */ /* 0x001fc80007f1e0ff */
[----:B------:R-:W-:-:S05]  /*2920*/  @!P1 IADD3.X R11, R22, R21, RZ, P0, !PT ;  /* 0x00000015160b9210 */ /* 0x000fca00007fe4ff */
[----:B------:R0:W-:Y:S02]  /*2930*/  @!P1 STL.64 [R1+0x78], R10 ;  /* 0x0000780a01009387 */ /* 0x0001e40000100a00 */
[----:B0-----:R-:W-:-:S04]  /*2940*/  IADD3 R10, R0, 0x30, RZ ;  /* 0x00000030000a7810 */ /* 0x001fc80007ffe0ff */
[----:B------:R-:W-:Y:S01]  /*2950*/  SHF.R.S32.HI R11, RZ, 0x1f, R10 ;  /* 0x0000001fff0b7819 */ /* 0x000fe2000001140a */
[----:B------:R0:W-:Y:S01]  /*2960*/  STL [R1+0x248], R10 ;  /* 0x0002480a01007387 */ /* 0x0001e20000100800 */
[----:B------:R-:W-:-:S03]  /*2970*/  ISETP.GE.U32.AND P0, PT, R10, UR18, PT ;  /* 0x000000120a007c0c */ /* 0x000fc6000bf06070 */
[----:B------:R1:W-:Y:S01]  /*2980*/  STL [R1+0x290], R11 ;  /* 0x0002900b01007387 */ /* 0x0003e20000100800 */
[----:B------:R-:W-:-:S13]  /*2990*/  ISETP.GE.OR.EX P1, PT, R11, UR19, P5, P0 ;  /* 0x000000130b007c0c */ /* 0x000fda000af26700 */
[----:B------:R-:W2:Y:S01]  /*29a0*/  @!P1 LDC.64 R22, c[0x0][0x288] ;  /* 0x0000a200ff169b82 */ /* 0x000ea20000000a00 */
[----:B------:R-:W-:Y:S02]  /*29b0*/  @!P1 MOV R24, R6 ;  /* 0x0000000600189202 */ /* 0x000fe40000000f00 */
[----:B------:R-:W-:Y:S02]  /*29c0*/  @!P1 MOV R25, R5 ;  /* 0x0000000500199202 */ /* 0x000fe40000000f00 */
[----:B------:R-:W-:-:S03]  /*29d0*/  @P1 LOP3.LUT R16, R16, 0x200, RZ, 0xfc, !PT ;  /* 0x0000020010101812 */ /* 0x000fc600078efcff */
[----:B------:R-:W3:Y:S01]  /*29e0*/  @!P1 LDC.64 R20, c[0x0][0x230] ;  /* 0x00008c00ff149b82 */ /* 0x000ee20000000a00 */
[----:B------:R-:W-:Y:S01]  /*29f0*/  LOP3.LUT R16, R16, 0xfffffeff, RZ, 0xc0, !PT ;  /* 0xfffffeff10107812 */ /* 0x000fe200078ec0ff */
[----:B--2---:R-:W-:-:S04]  /*2a00*/  @!P1 IMAD R26, R11, R22, RZ ;  /* 0x000000160b1a9224 */ /* 0x004fc800078e02ff */
[C---:B------:R-:W-:Y:S02]  /*2a10*/  @!P1 IMAD R26, R10.reuse, R23, R26 ;  /* 0x000000170a1a9224 */ /* 0x040fe400078e021a */
[----:B------:R-:W-:-:S05]  /*2a20*/  @!P1 IMAD.WIDE.U32 R22, R10, R22, R24 ;  /* 0x000000160a169225 */ /* 0x000fca00078e0018 */
[----:B------:R-:W-:Y:S02]  /*2a30*/  @!P1 IADD3 R26, R23, R26, RZ ;  /* 0x0000001a171a9210 */ /* 0x000fe40007ffe0ff */
[C---:B------:R-:W-:Y:S02]  /*2a40*/  @!P1 SHF.L.U32 R23, R22.reuse, 0x2, RZ ;  /* 0x0000000216179819 */ /* 0x040fe400000006ff */
[----:B------:R-:W-:Y:S02]  /*2a50*/  @!P1 SHF.L.U64.HI R22, R22, 0x2, R26 ;  /* 0x0000000216169819 */ /* 0x000fe4000001021a */
[----:B---3--:R-:W-:-:S04]  /*2a60*/  @!P1 IADD3 R12, P0, R23, R20, RZ ;  /* 0x00000014170c9210 */ /* 0x008fc80007f1e0ff */
[----:B------:R-:W-:Y:S02]  /*2a70*/  @!P1 IADD3.X R13, R22, R21, RZ, P0, !PT ;  /* 0x00000015160d9210 */ /* 0x000fe400007fe4ff */
[----:B------:R-:W0:Y:S02]  /*2a80*/  @!P1 LDC.64 R20, c[0x0][0x228] ;  /* 0x00008a00ff149b82 */ /* 0x000e240000000a00 */
[----:B0-----:R-:W-:-:S04]  /*2a90*/  @!P1 IADD3 R10, P0, R23, R20, RZ ;  /* 0x00000014170a9210 */ /* 0x001fc80007f1e0ff */
[----:B-1----:R-:W-:-:S05]  /*2aa0*/  @!P1 IADD3.X R11, R22, R21, RZ, P0, !PT ;  /* 0x00000015160b9210 */ /* 0x002fca00007fe4ff */
        /* <DEDUP_REMOVED lines=11> */
[----:B------:R-:W0:Y:S01]  /*2b60*/  @!P1 LDC.64 R20, c[0x0][0x230] ;  /* 0x00008c00ff149b82 */ /* 0x000e220000000a00 */
[----:B------:R-:W-:Y:S01]  /*2b70*/  LOP3.LUT R16, R16, 0xffffff7f, RZ, 0xc0, !PT ;  /* 0xffffff7f10107812 */ /* 0x000fe200078ec0ff */
[----:B--2---:R-:W-:-:S04]  /*2b80*/  @!P1 IMAD R26, R11, R22, RZ ;  /* 0x000000160b1a9224 */ /* 0x004fc800078e02ff */
[C---:B------:R-:W-:Y:S02]  /*2b90*/  @!P1 IMAD R26, R10.reuse, R23, R26 ;  /* 0x000000170a1a9224 */ /* 0x040fe400078e021a */
[----:B------:R-:W-:-:S05]  /*2ba0*/  @!P1 IMAD.WIDE.U32 R22, R10, R22, R24 ;  /* 0x000000160a169225 */ /* 0x000fca00078e0018 */
[----:B------:R-:W-:Y:S02]  /*2bb0*/  @!P1 IADD3 R26, R23, R26, RZ ;  /* 0x0000001a171a9210 */ /* 0x000fe40007ffe0ff */
[C---:B------:R-:W-:Y:S02]  /*2bc0*/  @!P1 SHF.L.U32 R23, R22.reuse, 0x2, RZ ;  /* 0x0000000216179819 */ /* 0x040fe400000006ff */
[----:B------:R-:W-:Y:S02]  /*2bd0*/  @!P1 SHF.L.U64.HI R22, R22, 0x2, R26 ;  /* 0x0000000216169819 */ /* 0x000fe4000001021a */
[----:B0-----:R-:W-:-:S04]  /*2be0*/  @!P1 IADD3 R10, P0, R23, R20, RZ ;  /* 0x00000014170a9210 */ /* 0x001fc80007f1e0ff */
[----:B-1----:R-:W-:Y:S02]  /*2bf0*/  @!P1 IADD3.X R11, R22, R21, RZ, P0, !PT ;  /* 0x00000015160b9210 */ /* 0x002fe400007fe4ff */
[----:B------:R-:W0:Y:S03]  /*2c00*/  @!P1 LDC.64 R20, c[0x0][0x228] ;  /* 0x00008a00ff149b82 */ /* 0x000e260000000a00 */
        /* <DEDUP_REMOVED lines=12> */
[----:B------:R-:W-:Y:S02]  /*2cd0*/  @!P1 MOV R25, R5 ;  /* 0x0000000500199202 */ /* 0x000fe40000000f00 */
[----:B------:R-:W-:-:S03]  /*2ce0*/  @P1 LOP3.LUT R16, R16, 0x80, RZ, 0xfc, !PT ;  /* 0x0000008010101812 */ /* 0x000fc600078efcff */
[----:B------:R-:W2:Y:S01]  /*2cf0*/  @!P1 LDC.64 R20, c[0x0][0x230] ;  /* 0x00008c00ff149b82 */ /* 0x000ea20000000a00 */
[----:B------:R-:W-:Y:S01]  /*2d00*/  UIMAD.WIDE UR6, UR12, 0x8, UR6 ;  /* 0x000000080c0678a5 */ /* 0x000fe2000f8e0206 */
[----:B------:R-:W-:Y:S01]  /*2d10*/  LOP3.LUT R16, R16, 0xf7ffffff, RZ, 0xc0, !PT ;  /* 0xf7ffffff10107812 */ /* 0x000fe200078ec0ff */
[----:B-1----:R-:W-:Y:S01]  /*2d20*/  @!P1 IMAD R26, R11, R22, RZ ;  /* 0x000000160b1a9224 */ /* 0x002fe200078e02ff */
[----:B0-----:R-:W-:-:S03]  /*2d30*/  MOV R11, R19 ;  /* 0x00000013000b7202 */ /* 0x001fc60000000f00 */
[C---:B------:R-:W-:Y:S02]  /*2d40*/  @!P1 IMAD R26, R10.reuse, R23, R26 ;  /* 0x000000170a1a9224 */ /* 0x040fe400078e021a */
[----:B------:R-:W-:Y:S01]  /*2d50*/  @!P1 IMAD.WIDE.U32 R22, R10, R22, R24 ;  /* 0x000000160a169225 */ /* 0x000fe200078e0018 */
[----:B------:R-:W-:-:S04]  /*2d60*/  MOV R10, R18 ;  /* 0x00000012000a7202 */ /* 0x000fc80000000f00 */
[----:B------:R-:W-:Y:S02]  /*2d70*/  @!P1 IADD3 R26, R23, R26, RZ ;  /* 0x0000001a171a9210 */ /* 0x000fe40007ffe0ff */
[C---:B------:R-:W-:Y:S02]  /*2d80*/  @!P1 SHF.L.U32 R23, R22.reuse, 0x2, RZ ;  /* 0x0000000216179819 */ /* 0x040fe400000006ff */
[----:B------:R-:W-:Y:S02]  /*2d90*/  @!P1 SHF.L.U64.HI R22, R22, 0x2, R26 ;  /* 0x0000000216169819 */ /* 0x000fe4000001021a */
[----:B--2---:R-:W-:-:S04]  /*2da0*/  @!P1 IADD3 R18, P0, R23, R20, RZ ;  /* 0x0000001417129210 */ /* 0x004fc80007f1e0ff */
[----:B------:R-:W-:Y:S02]  /*2db0*/  @!P1 IADD3.X R19, R22, R21, RZ, P0, !PT ;  /* 0x0000001516139210 */ /* 0x000fe400007fe4ff */
[----:B------:R-:W0:Y:S03]  /*2dc0*/  @!P1 LDC.64 R20, c[0x0][0x228] ;  /* 0x00008a00ff149b82 */ /* 0x000e260000000a00 */
[----:B------:R1:W-:Y:S02]  /*2dd0*/  STL.64 [R1+0x3d8], R18 ;  /* 0x0003d81201007387 */ /* 0x0003e40000100a00 */
[----:B-1----:R-:W-:-:S04]  /*2de0*/  IADD3 R18, R0, 0x60, RZ ;  /* 0x0000006000127810 */ /* 0x002fc80007ffe0ff */
[----:B------:R-:W-:Y:S01]  /*2df0*/  SHF.R.S32.HI R19, RZ, 0x1f, R18 ;  /* 0x0000001fff137819 */ /* 0x000fe20000011412 */
[----:B------:R-:W-:Y:S01]  /*2e00*/  STL [R1+0x254], R18 ;  /* 0x0002541201007387 */ /* 0x000fe20000100800 */
[----:B------:R-:W-:Y:S02]  /*2e10*/  ISETP.GE.U32.AND P4, PT, R18, UR18, PT ;  /* 0x0000001212007c0c */ /* 0x000fe4000bf86070 */
[----:B0-----:R-:W-:Y:S02]  /*2e20*/  @!P1 IADD3 R24, P0, R23, R20, RZ ;  /* 0x0000001417189210 */ /* 0x001fe40007f1e0ff */
[----:B------:R-:W-:Y:S02]  /*2e30*/  ISETP.GE.OR.EX P4, PT, R19, UR19, P5, P4 ;  /* 0x0000001313007c0c */ /* 0x000fe4000af86740 */
[----:B------:R-:W-:-:S05]  /*2e40*/  @!P1 IADD3.X R25, R22, R21, RZ, P0, !PT ;  /* 0x0000001516199210 */ /* 0x000fca00007fe4ff */
[----:B------:R0:W-:Y:S01]  /*2e50*/  @!P1 STL.64 [R1+0x48], R24 ;  /* 0x0000481801009387 */ /* 0x0001e20000100a00 */
[----:B------:R-:W-:-:S03]  /*2e60*/  ISETP.GE.U32.AND P1, PT, R27, UR18, PT ;  /* 0x000000121b007c0c */ /* 0x000fc6000bf26070 */
[----:B------:R1:W-:Y:S02]  /*2e70*/  STL [R1+0x29c], R19 ;  /* 0x00029c1301007387 */ /* 0x0003e40000100800 */
[----:B------:R-:W2:Y:S01]  /*2e80*/  @!P4 LDC.64 R22, c[0x0][0x288] ;  /* 0x0000a200ff16cb82 */ /* 0x000ea20000000a00 */
[----:B------:R-:W-:-:S04]  /*2e90*/  @P4 LOP3.LUT R16, R16, 0x8000000, RZ, 0xfc, !PT ;  /* 0x0800000010104812 */ /* 0x000fc800078efcff */
[----:B------:R-:W-:Y:S02]  /*2ea0*/  LOP3.LUT R16, R16, 0xefffffff, RZ, 0xc0, !PT ;  /* 0xefffffff10107812 */ /* 0x000fe400078ec0ff */
[----:B0-----:R-:W-:Y:S01]  /*2eb0*/  @!P4 MOV R24, R6 ;  /* 0x000000060018c202 */ /* 0x001fe20000000f00 */
[----:B------:R-:W0:Y:S01]  /*2ec0*/  @!P4 LDC.64 R20, c[0x0][0x230] ;  /* 0x00008c00ff14cb82 */ /* 0x000e220000000a00 */
[----:B------:R-:W-:Y:S01]  /*2ed0*/  @!P4 MOV R25, R5 ;  /* 0x000000050019c202 */ /* 0x000fe20000000f00 */
        /* <DEDUP_REMOVED lines=52> */
[----:B------:R-:W-:Y:S01]  /*3220*/  @!P2 IMAD.WIDE.U32 R22, R18, R22, R24 ;  /* 0x000000161216a225 */ /* 0x000fe200078e0018 */
[----:B------:R-:W-:-:S04]  /*3230*/  SHF.R.S32.HI R24, RZ, 0x1f, R27 ;  /* 0x0000001fff187819 */ /* 0x000fc8000001141b */
[----:B------:R-:W-:Y:S02]  /*3240*/  @!P2 IADD3 R26, R23, R26, RZ ;  /* 0x0000001a171aa210 */ /* 0x000fe40007ffe0ff */
[C---:B------:R-:W-:Y:S02]  /*3250*/  @!P2 SHF.L.U32 R23, R22.reuse, 0x2, RZ ;  /* 0x000000021617a819 */ /* 0x040fe400000006ff */
[----:B------:R-:W-:Y:S02]  /*3260*/  @!P2 SHF.L.U64.HI R22, R22, 0x2, R26 ;  /* 0x000000021616a819 */ /* 0x000fe4000001021a */
[----:B0-----:R-:W-:Y:S02]  /*3270*/  @!P2 IADD3 R18, P0, R23, R20, RZ ;  /* 0x000000141712a210 */ /* 0x001fe40007f1e0ff */
[----:B------:R-:W-:Y:S02]  /*3280*/  ISETP.GE.OR.EX P1, PT, R24, UR19, P5, P1 ;  /* 0x0000001318007c0c */ /* 0x000fe4000af26710 */
[----:B-1----:R-:W-:-:S02]  /*3290*/  @!P2 IADD3.X R19, R22, R21, RZ, P0, !PT ;  /* 0x000000151613a210 */ /* 0x002fc400007fe4ff */
[----:B------:R-:W0:Y:S03]  /*32a0*/  @!P2 LDC.64 R20, c[0x0][0x228] ;  /* 0x00008a00ff14ab82 */ /* 0x000e260000000a00 */
[----:B------:R0:W-:Y:S06]  /*32b0*/  @!P2 STL.64 [R1+0x20], R18 ;  /* 0x000020120100a387 */ /* 0x0001ec0000100a00 */
[----:B------:R-:W-:Y:S02]  /*32c0*/  @!P1 MOV R25, R5 ;  /* 0x0000000500199202 */ /* 0x000fe40000000f00 */
[----:B------:R-:W-:-:S02]  /*32d0*/  @P1 LOP3.LUT R16, R16, 0x40000000, RZ, 0xfc, !PT ;  /* 0x4000000010101812 */ /* 0x000fc400078efcff */
[----:B0-----:R-:W-:-:S04]  /*32e0*/  @!P2 IADD3 R18, P0, R23, R20, RZ ;  /* 0x000000141712a210 */ /* 0x001fc80007f1e0ff */
[----:B------:R-:W-:Y:S02]  /*32f0*/  @!P2 IADD3.X R19, R22, R21, RZ, P0, !PT ;  /* 0x000000151613a210 */ /* 0x000fe400007fe4ff */
[----:B------:R-:W0:Y:S03]  /*3300*/  @!P1 LDC.64 R20, c[0x0][0x288] ;  /* 0x0000a200ff149b82 */ /* 0x000e260000000a00 */
[----:B------:R1:W-:Y:S04]  /*3310*/  @!P2 STL.64 [R1+0x18], R18 ;  /* 0x000018120100a387 */ /* 0x0003e80000100a00 */
[----:B------:R-:W-:Y:S01]  /*3320*/  STL [R1+0x260], R27 ;  /* 0x0002601b01007387 */ /* 0x000fe20000100800 */
[----:B------:R-:W2:Y:S03]  /*3330*/  @!P1 LDC.64 R22, c[0x0][0x230] ;  /* 0x00008c00ff169b82 */ /* 0x000ea60000000a00 */
[----:B------:R3:W-:Y:S01]  /*3340*/  STL [R1+0x2a8], R24 ;  /* 0x0002a81801007387 */ /* 0x0007e20000100800 */
[----:B-1----:R-:W-:-:S02]  /*3350*/  MOV R18, R28 ;  /* 0x0000001c00127202 */ /* 0x002fc40000000f00 */
[----:B------:R-:W-:Y:S01]  /*3360*/  MOV R19, R29 ;  /* 0x0000001d00137202 */ /* 0x000fe20000000f00 */
[----:B0-----:R-:W-:Y:S01]  /*3370*/  @!P1 IMAD R26, R24, R20, RZ ;  /* 0x00000014181a9224 */ /* 0x001fe200078e02ff */
[----:B---3--:R-:W-:-:S03]  /*3380*/  @!P1 MOV R24, R6 ;  /* 0x0000000600189202 */ /* 0x008fc60000000f00 */
[C---:B------:R-:W-:Y:S02]  /*3390*/  @!P1 IMAD R26, R27.reuse, R21, R26 ;  /* 0x000000151b1a9224 */ /* 0x040fe400078e021a */
[----:B------:R-:W-:-:S05]  /*33a0*/  @!P1 IMAD.WIDE.U32 R20, R27, R20, R24 ;  /* 0x000000141b149225 */ /* 0x000fca00078e0018 */
[----:B------:R-:W-:Y:S02]  /*33b0*/  @!P1 IADD3 R26, R21, R26, RZ ;  /* 0x0000001a151a9210 */ /* 0x000fe40007ffe0ff */
[C---:B------:R-:W-:Y:S02]  /*33c0*/  @!P1 SHF.L.U32 R21, R20.reuse, 0x2, RZ ;  /* 0x0000000214159819 */ /* 0x040fe400000006ff */
[----:B------:R-:W-:Y:S02]  /*33d0*/  @!P1 SHF.L.U64.HI R20, R20, 0x2, R26 ;  /* 0x0000000214149819 */ /* 0x000fe4000001021a */
[----:B--2---:R-:W-:-:S04]  /*33e0*/  @!P1 IADD3 R28, P0, R21, R22, RZ ;  /* 0x00000016151c9210 */ /* 0x004fc80007f1e0ff */
[----:B------:R-:W-:-:S05]  /*33f0*/  @!P1 IADD3.X R29, R20, R23, RZ, P0, !PT ;  /* 0x00000017141d9210 */ /* 0x000fca00007fe4ff */
[----:B------:R0:W-:Y:S02]  /*3400*/  @!P1 STL.64 [R1+0x10], R28 ;  /* 0x0000101c01009387 */ /* 0x0001e40000100a00 */
[----:B0-----:R-:W0:Y:S02]  /*3410*/  @!P1 LDC.64 R28, c[0x0][0x228] ;  /* 0x00008a00ff1c9b82 */ /* 0x001e240000000a00 */
[----:B0-----:R-:W-:-:S04]  /*3420*/  @!P1 IADD3 R28, P0, R21, R28, RZ ;  /* 0x0000001c151c9210 */ /* 0x001fc80007f1e0ff */
[----:B------:R-:W-:Y:S02]  /*3430*/  @!P1 IADD3.X R29, R20, R29, RZ, P0, !PT ;  /* 0x0000001d141d9210 */ /* 0x000fe400007fe4ff */
[C---:B------:R-:W-:Y:S02]  /*3440*/  LOP3.LUT P1, RZ, R16.reuse, 0x20, RZ, 0xc0, !PT ;  /* 0x0000002010ff7812 */ /* 0x040fe4000782c0ff */
[----:B------:R-:W-:Y:S01]  /*3450*/  LOP3.LUT R16, R16, 0x7fffffff, RZ, 0xc0, !PT ;  /* 0x7fffffff10107812 */ /* 0x000fe200078ec0ff */
[----:B------:R0:W-:Y:S03]  /*3460*/  STL.64 [R1+0x2e0], R28 ;  /* 0x0002e01c01007387 */ /* 0x0001e60000100a00 */
[----:B------:R-:W-:Y:S02]  /*3470*/  @P5 LOP3.LUT R16, R16, 0x80000000, RZ, 0xfc, !PT ;  /* 0x8000000010105812 */ /* 0x000fe400078efcff */
[----:B0-----:R-:W-:-:S02]  /*3480*/  MOV R28, R2 ;  /* 0x00000002001c7202 */ /* 0x001fc40000000f00 */
[----:B------:R-:W-:Y:S02]  /*3490*/  MOV R2, R8 ;  /* 0x0000000800027202 */ /* 0x000fe40000000f00 */
[----:B------:R-:W-:Y:S02]  /*34a0*/  IADD3 R8, R0, 0x180, RZ ;  /* 0x0000018000087810 */ /* 0x000fe40007ffe0ff */
[----:B------:R-:W-:Y:S02]  /*34b0*/  MOV R29, R3 ;  /* 0x00000003001d7202 */ /* 0x000fe40000000f00 */
[----:B------:R-:W-:Y:S01]  /*34c0*/  MOV R3, R9 ;  /* 0x0000000900037202 */ /* 0x000fe20000000f00 */
[----:B------:R0:W-:Y:S01]  /*34d0*/  STL [R1+0x264], R8 ;  /* 0x0002640801007387 */ /* 0x0001e20000100800 */
[----:B------:R-:W-:Y:S02]  /*34e0*/  SHF.R.S32.HI R9, RZ, 0x1f, R8 ;  /* 0x0000001fff097819 */ /* 0x000fe40000011408 */
[----:B------:R-:W-:-:S03]  /*34f0*/  ISETP.GE.U32.AND P0, PT, R8, UR18, PT ;  /* 0x0000001208007c0c */ /* 0x000fc6000bf06070 */
[----:B------:R1:W-:Y:S01]  /*3500*/  STL [R1+0x2ac], R9 ;  /* 0x0002ac0901007387 */ /* 0x0003e20000100800 */
[----:B------:R-:W-:-:S13]  /*3510*/  ISETP.GE.OR.EX P0, PT, R9, UR19, P5, P0 ;  /* 0x0000001309007c0c */ /* 0x000fda000af06700 */
[----:B------:R-:W2:Y:S01]  /*3520*/  @!P0 LDC.64 R20, c[0x0][0x288] ;  /* 0x0000a200ff148b82 */ /* 0x000ea20000000a00 */
[----:B------:R-:W-:Y:S02]  /*3530*/  @!P0 MOV R24, R6 ;  /* 0x0000000600188202 */ /* 0x000fe40000000f00 */
[----:B------:R-:W-:-:S05]  /*3540*/  @!P0 MOV R25, R5 ;  /* 0x0000000500198202 */ /* 0x000fca0000000f00 */
[----:B------:R-:W0:Y:S01]  /*3550*/  @!P0 LDC.64 R22, c[0x0][0x230] ;  /* 0x00008c00ff168b82 */ /* 0x000e220000000a00 */
[----:B--2---:R-:W-:-:S04]  /*3560*/  @!P0 IMAD R26, R9, R20, RZ ;  /* 0x00000014091a8224 */ /* 0x004fc800078e02ff */
[C---:B------:R-:W-:Y:S02]  /*3570*/  @!P0 IMAD R26, R8.reuse, R21, R26 ;  /* 0x00000015081a8224 */ /* 0x040fe400078e021a */
[----:B------:R-:W-:-:S05]  /*3580*/  @!P0 IMAD.WIDE.U32 R20, R8, R20, R24 ;  /* 0x0000001408148225 */ /* 0x000fca00078e0018 */
[----:B------:R-:W-:Y:S02]  /*3590*/  @!P0 IADD3 R26, R21, R26, RZ ;  /* 0x0000001a151a8210 */ /* 0x000fe40007ffe0ff */
[C---:B------:R-:W-:Y:S02]  /*35a0*/  @!P0 SHF.L.U32 R21, R20.reuse, 0x2, RZ ;  /* 0x0000000214158819 */ /* 0x040fe400000006ff */
[----:B------:R-:W-:Y:S02]  /*35b0*/  @!P0 SHF.L.U64.HI R20, R20, 0x2, R26 ;  /* 0x0000000214148819 */ /* 0x000fe4000001021a */
[----:B------:R-:W2:Y:S01]  /*35c0*/  @!P0 LDC.64 R26, c[0x0][0x228] ;  /* 0x00008a00ff1a8b82 */ /* 0x000ea20000000a00 */
[----:B0-----:R-:W-:-:S04]  /*35d0*/  @!P0 IADD3 R8, P6, R21, R22, RZ ;  /* 0x0000001615088210 */ /* 0x001fc80007fde0ff */
[----:B-1----:R-:W-:-:S05]  /*35e0*/  @!P0 IADD3.X R9, R20, R23, RZ, P6, !PT ;  /* 0x0000001714098210 */ /* 0x002fca00037fe4ff */
[----:B------:R0:W-:Y:S02]  /*35f0*/  STL.64 [R1+0x2e8], R8 ;  /* 0x0002e80801007387 */ /* 0x0001e40000100a00 */
[----:B0-----:R-:W-:Y:S02]  /*3600*/  IADD3 R9, R0, 0x1f0, RZ ;  /* 0x000001f000097810 */ /* 0x001fe40007ffe0ff */
[----:B--2---:R-:W-:Y:S02]  /*3610*/  @!P0 IADD3 R26, P6, R21, R26, RZ ;  /* 0x0000001a151a8210 */ /* 0x004fe40007fde0ff */
[----:B------:R-:W-:Y:S02]  /*3620*/  SHF.R.S32.HI R25, RZ, 0x1f, R9 ;  /* 0x0000001fff197819 */ /* 0x000fe40000011409 */
[----:B------:R-:W-:Y:S02]  /*3630*/  @!P0 IADD3.X R27, R20, R27, RZ, P6, !PT ;  /* 0x0000001b141b8210 */ /* 0x000fe400037fe4ff */
[----:B------:R-:W-:-:S03]  /*3640*/  ISETP.GE.U32.AND P6, PT, R9, UR18, PT ;  /* 0x0000001209007c0c */ /* 0x000fc6000bfc6070 */
[----:B------:R-:W-:Y:S01]  /*3650*/  STL.64 [R1+0x2f0], R26 ;  /* 0x0002f01a01007387 */ /* 0x000fe20000100a00 */
[----:B------:R-:W-:-:S03]  /*3660*/  ISETP.GE.AND.EX P6, PT, R25, UR19, PT, P6 ;  /* 0x0000001319007c0c */ /* 0x000fc6000bfc6360 */
[----:B------:R-:W-:Y:S01]  /*3670*/  STL [R1+0x268], R9 ;  /* 0x0002680901007387 */ /* 0x000fe20000100800 */
[----:B------:R-:W-:-:S03]  /*3680*/  ISETP.GT.U32.OR P6, PT, R17, 0x1ff, P6 ;  /* 0x000001ff1100780c */ /* 0x000fc600037c4470 */
[----:B------:R0:W-:Y:S04]  /*3690*/  STL [R1+0x2b0], R25 ;  /* 0x0002b01901007387 */ /* 0x0001e80000100800 */
[----:B------:R-:W-:Y:S04]  /*36a0*/  STL.64 [R1+0x300], R6 ;  /* 0x0003000601007387 */ /* 0x000fe80000100a00 */
[----:B------:R-:W-:Y:S02]  /*36b0*/  STL.64 [R1+0x2f8], R4 ;  /* 0x0002f80401007387 */ /* 0x000fe40000100a00 */
[----:B------:R-:W1:Y:S02]  /*36c0*/  @!P6 LDC.64 R22, c[0x0][0x288] ;  /* 0x0000a200ff16eb82 */ /* 0x000e640000000a00 */
[----:B------:R2:W-:Y:S04]  /*36d0*/  STL.64 [R1+0x3e8], R18 ;  /* 0x0003e81201007387 */ /* 0x0005e80000100a00 */
[----:B------:R3:W-:Y:S02]  /*36e0*/  STL.64 [R1+0x3f0], R14 ;  /* 0x0003f00e01007387 */ /* 0x0007e40000100a00 */
[----:B------:R-:W4:Y:S01]  /*36f0*/  @!P6 LDC.64 R20, c[0x0][0x230] ;  /* 0x00008c00ff14eb82 */ /* 0x000f220000000a00 */
[----:B-1----:R-:W-:Y:S01]  /*3700*/  @!P6 IMAD R24, R25, R22, RZ ;  /* 0x000000161918e224 */ /* 0x002fe200078e02ff */
[----:B0-----:R-:W-:-:S02]  /*3710*/  @!P6 MOV R25, R5 ;  /* 0x000000050019e202 */ /* 0x001fc40000000f00 */
[----:B--2---:R-:W-:Y:S02]  /*3720*/  CS2R R18, SRZ ;  /* 0x0000000000127805 */ /* 0x004fe4000001ff00 */
[----:B---3--:R-:W-:Y:S01]  /*3730*/  MOV R14, R10 ;  /* 0x0000000a000e7202 */ /* 0x008fe20000000f00 */
[C---:B------:R-:W-:Y:S01]  /*3740*/  @!P6 IMAD R23, R9.reuse, R23, R24 ;  /* 0x000000170917e224 */ /* 0x040fe200078e0218 */
[----:B------:R-:W-:Y:S02]  /*3750*/  @!P6 MOV R24, R6 ;  /* 0x000000060018e202 */ /* 0x000fe40000000f00 */
[----:B------:R-:W-:Y:S01]  /*3760*/  MOV R15, R11 ;  /* 0x0000000b000f7202 */ /* 0x000fe20000000f00 */
[----:B------:R-:W2:Y:S02]  /*3770*/  LDL.LU.64 R6, [R1+0xd0] ;  /* 0x0000d00001067983 */ /* 0x000ea40000300a00 */
[----:B------:R-:W-:Y:S01]  /*3780*/  @!P6 IMAD.WIDE.U32 R24, R9, R22, R24 ;  /* 0x000000160918e225 */ /* 0x000fe200078e0018 */
[----:B------:R-:W-:Y:S01]  /*3790*/  MOV R22, UR6 ;  /* 0x0000000600167c02 */ /* 0x000fe20008000f00 */
[----:B------:R-:W3:Y:S03]  /*37a0*/  LDL.LU.64 R10, [R1+0xc0] ;  /* 0x0000c000010a7983 */ /* 0x000ee60000300a00 */
[----:B------:R-:W-:Y:S01]  /*37b0*/  @!P6 IADD3 R25, R25, R23, RZ ;  /* 0x000000171919e210 */ /* 0x000fe20007ffe0ff */
[----:B------:R-:W2:Y:S01]  /*37c0*/  @!P1 LDG.E.64 R18, desc[UR22][R14.64] ;  /* 0x000000160e129981 */ /* 0x000ea2000c1e1b00 */
[----:B------:R-:W-:-:S06]  /*37d0*/  MOV R23, UR7 ;  /* 0x0000000700177c02 */ /* 0x000fcc0008000f00 */
[----:B------:R-:W3:Y:S01]  /*37e0*/  LDG.E.64 R22, desc[UR22][R22.64] ;  /* 0x0000001616167981 */ /* 0x000ee2000c1e1b00 */
[C---:B------:R-:W-:Y:S02]  /*37f0*/  @!P6 SHF.L.U32 R4, R24.reuse, 0x2, RZ ;  /* 0x000000021804e819 */ /* 0x040fe400000006ff */
[----:B------:R-:W-:Y:S02]  /*3800*/  @!P6 SHF.L.U64.HI R25, R24, 0x2, R25 ;  /* 0x000000021819e819 */ /* 0x000fe40000010219 */
[----:B----4-:R-:W-:-:S04]  /*3810*/  @!P6 IADD3 R20, P4, R4, R20, RZ ;  /* 0x000000140414e210 */ /* 0x010fc80007f9e0ff */
[----:B------:R-:W-:Y:S02]  /*3820*/  @!P6 IADD3.X R21, R25, R21, RZ, P4, !PT ;  /* 0x000000151915e210 */ /* 0x000fe400027fe4ff */
[----:B------:R-:W-:Y:S02]  /*3830*/  MOV R8, R2 ;  /* 0x0000000200087202 */ /* 0x000fe40000000f00 */
[----:B------:R-:W-:Y:S02]  /*3840*/  MOV R9, R3 ;  /* 0x0000000300097202 */ /* 0x000fe40000000f00 */
[----:B------:R-:W-:Y:S02]  /*3850*/  MOV R26, R12 ;  /* 0x0000000c001a7202 */ /* 0x000fe40000000f00 */
[----:B------:R-:W-:Y:S02]  /*3860*/  MOV R27, R13 ;  /* 0x0000000d001b7202 */ /* 0x000fe40000000f00 */
[----:B---3--:R-:W-:-:S13]  /*3870*/  R2UR UR14, R22 ;  /* 0x00000000160e72ca */ /* 0x008fda00000e0000 */
        /* <DEDUP_REMOVED lines=9> */
[----:B0-----:R-:W-:Y:S01]  /*3910*/  @!P6 IADD3 R22, P3, R4, R22, RZ ;  /* 0x000000160416e210 */ /* 0x001fe20007f7e0ff */
[----:B------:R0:W-:Y:S01]  /*3920*/  STL.64 [R1+0x3e0], R10 ;  /* 0x0003e00a01007387 */ /* 0x0001e20000100a00 */
[----:B------:R-:W-:Y:S02]  /*3930*/  CS2R R4, SRZ ;  /* 0x0000000000047805 */ /* 0x000fe4000001ff00 */
[----:B------:R-:W-:-:S04]  /*3940*/  @!P6 IADD3.X R23, R25, R23, RZ, P3, !PT ;  /* 0x000000171917e210 */ /* 0x000fc80001ffe4ff */
[----:B--2---:R-:W2:Y:S04]  /*3950*/  @!P1 LDG.E.64 R4, desc[UR22][R6.64] ;  /* 0x0000001606049981 */ /* 0x004ea8000c1e1b00 */
[----:B0-----:R-:W3:Y:S01]  /*3960*/  LDL.LU.64 R10, [R1+0xc8] ;  /* 0x0000c800010a7983 */ /* 0x001ee20000300a00 */
[----:B-1----:R-:W-:-:S03]  /*3970*/  @P4 R2UR UR5, R24 ;  /* 0x00000000180542ca */ /* 0x002fc600000e0000 */
[----:B------:R-:W4:Y:S04]  /*3980*/  LDL.LU.64 R2, [R1+0xb8] ;  /* 0x0000b80001027983 */ /* 0x000f280000300a00 */
[----:B------:R-:W4:Y:S04]  /*3990*/  LDL.LU.64 R12, [R1+0x88] ;  /* 0x00008800010c7983 */ /* 0x000f280000300a00 */
[----:B------:R-:W4:Y:S04]  /*39a0*/  LDL.LU.64 R24, [R1+0xb0] ;  /* 0x0000b00001187983 */ /* 0x000f280000300a00 */
[----:B------:R-:W4:Y:S04]  /*39b0*/  LDL.LU.64 R14, [R1+0x3f0] ;  /* 0x0003f000010e7983 */ /* 0x000f280000300a00 */
[----:B------:R0:W-:Y:S04]  /*39c0*/  STL.64 [R1+0x1f8], R18 ;  /* 0x0001f81201007387 */ /* 0x0001e80000100a00 */
[----:B0-----:R-:W3:Y:S01]  /*39d0*/  LDL.LU.64 R18, [R1+0x3e8] ;  /* 0x0003e80001127983 */ /* 0x001ee20000300a00 */
[----:B------:R-:W-:-:S03]  /*39e0*/  LOP3.LUT P5, RZ, R16, 0x10, RZ, 0xc0, !PT ;  /* 0x0000001010ff7812 */ /* 0x000fc600078ac0ff */
[----:B--2---:R3:W-:Y:S02]  /*39f0*/  STL.64 [R1+0x1e8], R4 ;  /* 0x0001e80401007387 */ /* 0x0047e40000100a00 */
[----:B---3--:R-:W-:Y:S02]  /*3a00*/  MOV R4, R18 ;  /* 0x0000001200047202 */ /* 0x008fe40000000f00 */
[----:B------:R-:W-:Y:S02]  /*3a10*/  MOV R5, R19 ;  /* 0x0000001300057202 */ /* 0x000fe40000000f00 */
[----:B------:R-:W-:-:S06]  /*3a20*/  CS2R R18, SRZ ;  /* 0x0000000000127805 */ /* 0x000fcc000001ff00 */
[----:B------:R-:W2:Y:S04]  /*3a30*/  @!P5 LDG.E.64 R18, desc[UR22][R10.64] ;  /* 0x000000160a12d981 */ /* 0x000ea8000c1e1b00 */
[----:B------:R-:W3:Y:S01]  /*3a40*/  LDL.LU.64 R10, [R1+0x3e0] ;  /* 0x0003e000010a7983 */ /* 0x000ee20000300a00 */
[----:B------:R-:W-:Y:S02]  /*3a50*/  CS2R R6, SRZ ;  /* 0x0000000000067805 */ /* 0x000fe4000001ff00 */
[----:B------:R-:W-:-:S04]  /*3a60*/  LOP3.LUT P2, RZ, R16, 0x8, RZ, 0xc0, !PT ;  /* 0x0000000810ff7812 */ /* 0x000fc8000784c0ff */
[----:B---3--:R0:W3:Y:S04]  /*3a70*/  @!P5 LDG.E.64 R6, desc[UR22][R10.64] ;  /* 0x000000160a06d981 */ /* 0x0080e8000c1e1b00 */
[----:B--2---:R1:W-:Y:S01]  /*3a80*/  STL.64 [R1+0x210], R18 ;  /* 0x0002101201007387 */ /* 0x0043e20000100a00 */
[----:B0-----:R-:W-:-:S03]  /*3a90*/  CS2R R10, SRZ ;  /* 0x00000000000a7805 */ /* 0x001fc6000001ff00 */
[----:B-1----:R-:W2:Y:S04]  /*3aa0*/  LDL.LU.64 R18, [R1+0x3d8] ;  /* 0x0003d80001127983 */ /* 0x002ea80000300a00 */
[----:B----4-:R-:W4:Y:S04]  /*3ab0*/  @!P2 LDG.E.64 R10, desc[UR22][R2.64] ;  /* 0x00000016020aa981 */ /* 0x010f28000c1e1b00 */
[----:B---3--:R0:W-:Y:S04]  /*3ac0*/  STL.64 [R1+0x200], R6 ;  /* 0x0002000601007387 */ /* 0x0081e80000100a00 */
[----:B------:R-:W3:Y:S01]  /*3ad0*/  LDL.LU.64 R2, [R1+0x3d0] ;  /* 0x0003d00001027983 */ /* 0x000ee20000300a00 */
[----:B------:R-:W-:-:S02]  /*3ae0*/  LOP3.LUT P3, RZ, R16, 0x4, RZ, 0xc0, !PT ;  /* 0x0000000410ff7812 */ /* 0x000fc4000786c0ff */
[----:B0-----:R-:W-:-:S06]  /*3af0*/  CS2R R6, SRZ ;  /* 0x0000000000067805 */ /* 0x001fcc000001ff00 */
[----:B------:R0:W2:Y:S02]  /*3b00*/  @!P2 LDG.E.64 R6, desc[UR22][R24.64] ;  /* 0x000000161806a981 */ /* 0x0000a4000c1e1b00 */
[----:B0-----:R-:W-:Y:S02]  /*3b10*/  MOV R24, R8 ;  /* 0x0000000800187202 */ /* 0x001fe40000000f00 */
[----:B------:R-:W-:Y:S02]  /*3b20*/  MOV R25, R9 ;  /* 0x0000000900197202 */ /* 0x000fe40000000f00 */
[----:B------:R-:W-:Y:S02]  /*3b30*/  MOV R8, R28 ;  /* 0x0000001c00087202 */ /* 0x000fe40000000f00 */
[----:B------:R-:W-:Y:S02]  /*3b40*/  MOV R9, R29 ;  /* 0x0000001d00097202 */ /* 0x000fe40000000f00 */
[----:B---3--:R-:W-:-:S02]  /*3b50*/  MOV R28, R2 ;  /* 0x00000002001c7202 */ /* 0x008fc40000000f00 */
[----:B------:R-:W-:Y:S02]  /*3b60*/  MOV R29, R3 ;  /* 0x00000003001d7202 */ /* 0x000fe40000000f00 */
[----:B------:R-:W-:-:S06]  /*3b70*/  CS2R R2, SRZ ;  /* 0x0000000000027805 */ /* 0x000fcc000001ff00 */
[----:B------:R-:W3:Y:S04]  /*3b80*/  @!P3 LDG.E.64 R2, desc[UR22][R12.64] ;  /* 0x000000160c02b981 */ /* 0x000ee8000c1e1b00 */
[----:B----4-:R0:W-:Y:S04]  /*3b90*/  STL.64 [R1+0x218], R10 ;  /* 0x0002180a01007387 */ /* 0x0101e80000100a00 */
[----:B0-----:R-:W4:Y:S04]  /*3ba0*/  LDL.LU.64 R10, [R1+0x3c8] ;  /* 0x0003c800010a7983 */ /* 0x001f280000300a00 */
[----:B--2---:R-:W-:Y:S04]  /*3bb0*/  STL.64 [R1+0x208], R6 ;  /* 0x0002080601007387 */ /* 0x004fe80000100a00 */
[----:B------:R-:W2:Y:S04]  /*3bc0*/  LDL.LU.64 R12, [R1+0x3c0] ;  /* 0x0003c000010c7983 */ /* 0x000ea80000300a00 */
[----:B---3--:R0:W-:Y:S04]  /*3bd0*/  STL.64 [R1+0x220], R2 ;  /* 0x0002200201007387 */ /* 0x0081e80000100a00 */
[----:B0-----:R-:W3:Y:S01]  /*3be0*/  LDL.LU.64 R2, [R1+0x3b8] ;  /* 0x0003b80001027983 */ /* 0x001ee20000300a00 */
[----:B------:R-:W-:-:S02]  /*3bf0*/  MOV R6, R18 ;  /* 0x0000001200067202 */ /* 0x000fc40000000f00 */
[----:B------:R-:W-:Y:S02]  /*3c00*/  MOV R7, R19 ;  /* 0x0000001300077202 */ /* 0x000fe40000000f00 */
[----:B------:R-:W-:Y:S02]  /*3c10*/  CS2R R18, SRZ ;  /* 0x0000000000127805 */ /* 0x000fe4000001ff00 */
[----:B------:R-:W-:-:S04]  /*3c20*/  LOP3.LUT P4, RZ, R16, 0x2, RZ, 0xc0, !PT ;  /* 0x0000000210ff7812 */ /* 0x000fc8000788c0ff */
[----:B---3--:R4:W3:Y:S02]  /*3c30*/  @!P3 LDG.E.64 R18, desc[UR22][R2.64] ;  /* 0x000000160212b981 */ /* 0x0088e4000c1e1b00 */
[----:B----4-:R-:W-:Y:S02]  /*3c40*/  MOV R2, R10 ;  /* 0x0000000a00027202 */ /* 0x010fe40000000f00 */
[----:B------:R-:W-:Y:S02]  /*3c50*/  MOV R3, R11 ;  /* 0x0000000b00037202 */ /* 0x000fe40000000f00 */
[----:B------:R-:W-:-:S06]  /*3c60*/  CS2R R10, SRZ ;  /* 0x00000000000a7805 */ /* 0x000fcc000001ff00 */
[----:B--2---:R-:W2:Y:S04]  /*3c70*/  @!P4 LDG.E.64 R10, desc[UR22][R12.64] ;  /* 0x000000160c0ac981 */ /* 0x004ea8000c1e1b00 */
[----:B---3--:R-:W-:Y:S04]  /*3c80*/  STL.64 [R1+0x1f0], R18 ;  /* 0x0001f01201007387 */ /* 0x008fe80000100a00 */
[----:B--2---:R0:W-:Y:S04]  /*3c90*/  STL.64 [R1+0x228], R10 ;  /* 0x0002280a01007387 */ /* 0x0041e80000100a00 */
[----:B0-----:R-:W2:Y:S01]  /*3ca0*/  LDL.LU.64 R10, [R1+0x3b0] ;  /* 0x0003b000010a7983 */ /* 0x001ea20000300a00 */
[----:B------:R-:W-:-:S03]  /*3cb0*/  CS2R R18, SRZ ;  /* 0x0000000000127805 */ /* 0x000fc6000001ff00 */
[----:B------:R-:W3:Y:S04]  /*3cc0*/  LDL.LU.64 R12, [R1+0xa0] ;  /* 0x0000a000010c7983 */ /* 0x000ee80000300a00 */
[----:B--2---:R-:W2:Y:S01]  /*3cd0*/  @!P4 LDG.E.64 R18, desc[UR22][R10.64] ;  /* 0x000000160a12c981 */ /* 0x004ea2000c1e1b00 */
[----:B------:R-:W-:-:S03]  /*3ce0*/  LOP3.LUT P1, RZ, R16, 0x1, RZ, 0xc0, !PT ;  /* 0x0000000110ff7812 */ /* 0x000fc6000782c0ff */
[----:B--2---:R0:W-:Y:S04]  /*3cf0*/  STL.64 [R1+0x1e0], R18 ;  /* 0x0001e01201007387 */ /* 0x0041e80000100a00 */
[----:B0-----:R-:W2:Y:S01]  /*3d00*/  LDL.LU.64 R18, [R1+0x3a8] ;  /* 0x0003a80001127983 */ /* 0x001ea20000300a00 */
[----:B------:R-:W-:Y:S02]  /*3d10*/  MOV R10, R4 ;  /* 0x00000004000a7202 */ /* 0x000fe40000000f00 */
[----:B------:R-:W-:Y:S02]  /*3d20*/  MOV R11, R5 ;  /* 0x00000005000b7202 */ /* 0x000fe40000000f00 */
[----:B------:R-:W-:Y:S02]  /*3d30*/  MOV R4, R14 ;  /* 0x0000000e00047202 */ /* 0x000fe40000000f00 */
[----:B------:R-:W-:-:S02]  /*3d40*/  MOV R5, R15 ;  /* 0x0000000f00057202 */ /* 0x000fc40000000f00 */
[----:B------:R-:W-:-:S06]  /*3d50*/  CS2R R14, SRZ ;  /* 0x00000000000e7805 */ /* 0x000fcc000001ff00 */
[----:B--2---:R-:W2:Y:S04]  /*3d60*/  @!P1 LDG.E.64 R14, desc[UR22][R18.64] ;  /* 0x00000016120e9981 */ /* 0x004ea8000c1e1b00 */
[----:B------:R-:W-:Y:S04]  /*3d70*/  STL.64 [R1+0x390], R4 ;  /* 0x0003900401007387 */ /* 0x000fe80000100a00 */
[----:B--2---:R0:W-:Y:S04]  /*3d80*/  STL.64 [R1+0x230], R14 ;  /* 0x0002300e01007387 */ /* 0x0041e80000100a00 */
[----:B0-----:R-:W2:Y:S01]  /*3d90*/  LDL.LU.64 R14, [R1+0x3a0] ;  /* 0x0003a000010e7983 */ /* 0x001ea20000300a00 */
[----:B------:R-:W-:-:S03]  /*3da0*/  CS2R R4, SRZ ;  /* 0x0000000000047805 */ /* 0x000fc6000001ff00 */
[----:B------:R-:W4:Y:S04]  /*3db0*/  LDL.LU.64 R18, [R1+0x158] ;  /* 0x0001580001127983 */ /* 0x000f280000300a00 */
[----:B--2---:R-:W2:Y:S04]  /*3dc0*/  @!P1 LDG.E.64 R4, desc[UR22][R14.64] ;  /* 0x000000160e049981 */ /* 0x004ea8000c1e1b00 */
[----:B----4-:R0:W-:Y:S04]  /*3dd0*/  STL.64 [R1+0x398], R18 ;  /* 0x0003981201007387 */ /* 0x0101e80000100a00 */
[----:B0-----:R-:W4:Y:S04]  /*3de0*/  LDL.LU.64 R18, [R1+0x1b8] ;  /* 0x0001b80001127983 */ /* 0x001f280000300a00 */
[----:B------:R0:W-:Y:S04]  /*3df0*/  STL.64 [R1+0x388], R26 ;  /* 0x0003881a01007387 */ /* 0x0001e80000100a00 */
[----:B0-----:R-:W3:Y:S04]  /*3e00*/  LDL.LU.64 R26, [R1+0x1a8] ;  /* 0x0001a800011a7983 */ /* 0x001ee80000300a00 */
[----:B--2---:R0:W-:Y:S02]  /*3e10*/  STL.64 [R1+0x1d8], R4 ;  /* 0x0001d80401007387 */ /* 0x0041e40000100a00 */
[----:B0-----:R-:W-:-:S06]  /*3e20*/  CS2R R4, SRZ ;  /* 0x0000000000047805 */ /* 0x001fcc000001ff00 */
[----:B------:R-:W2:Y:S01]  /*3e30*/  @!P6 LDG.E.64 R4, desc[UR22][R22.64] ;  /* 0x000000161604e981 */ /* 0x000ea2000c1e1b00 */
[----:B------:R-:W-:Y:S02]  /*3e40*/  CS2R R14, SRZ ;  /* 0x00000000000e7805 */ /* 0x000fe4000001ff00 */
[----:B------:R-:W-:-:S04]  /*3e50*/  LOP3.LUT P2, RZ, R16, 0x4000000, RZ, 0xc0, !PT ;  /* 0x0400000010ff7812 */ /* 0x000fc8000784c0ff */
[----:B------:R-:W3:Y:S04]  /*3e60*/  @!P6 LDG.E.64 R14, desc[UR22][R20.64] ;  /* 0x00000016140ee981 */ /* 0x000ee8000c1e1b00 */
[----:B------:R-:W3:Y:S04]  /*3e70*/  LDL.LU.64 R20, [R1+0x1b0] ;  /* 0x0001b00001147983 */ /* 0x000ee80000300a00 */
[----:B------:R-:W3:Y:S04]  /*3e80*/  LDL.LU.64 R22, [R1+0x1a0] ;  /* 0x0001a00001167983 */ /* 0x000ee80000300a00 */
[----:B--2---:R0:W-:Y:S02]  /*3e90*/  STL.64 [R1+0x1d0], R4 ;  /* 0x0001d00401007387 */ /* 0x0041e40000100a00 */
[----:B0-----:R-:W-:-:S06]  /*3ea0*/  CS2R R4, SRZ ;  /* 0x0000000000047805 */ /* 0x001fcc000001ff00 */
[----:B----4-:R-:W2:Y:S04]  /*3eb0*/  @!P2 LDG.E.64 R4, desc[UR22][R18.64] ;  /* 0x000000161204a981 */ /* 0x010ea8000c1e1b00 */
[----:B---3--:R0:W-:Y:S04]  /*3ec0*/  STL.64 [R1+0x238], R14 ;  /* 0x0002380e01007387 */ /* 0x0081e80000100a00 */
[----:B------:R-:W3:Y:S01]  /*3ed0*/  LDL.LU.64 R18, [R1+0x398] ;  /* 0x0003980001127983 */ /* 0x000ee20000300a00 */
[----:B0-----:R-:W-:-:S06]  /*3ee0*/  CS2R R14, SRZ ;  /* 0x00000000000e7805 */ /* 0x001fcc000001ff00 */
[----:B------:R-:W4:Y:S04]  /*3ef0*/  @!P2 LDG.E.64 R14, desc[UR22][R20.64] ;  /* 0x00000016140ea981 */ /* 0x000f28000c1e1b00 */
[----:B--2---:R0:W-:Y:S04]  /*3f00*/  STL.64 [R1+0x1c0], R4 ;  /* 0x0001c00401007387 */ /* 0x0041e80000100a00 */
[----:B0-----:R-:W2:Y:S01]  /*3f10*/  LDL.LU.64 R4, [R1+0x390] ;  /* 0x0003900001047983 */ /* 0x001ea20000300a00 */
[----:B------:R-:W-:-:S03]  /*3f20*/  LOP3.LUT P3, RZ, R16, 0x20000, RZ, 0xc0, !PT ;  /* 0x0002000010ff7812 */ /* 0x000fc6000786c0ff */
[----:B---3--:R0:W-:Y:S02]  /*3f30*/  STL.64 [R1+0x378], R18 ;  /* 0x0003781201007387 */ /* 0x0081e40000100a00 */
[----:B0-----:R-:W-:-:S08]  /*3f40*/  CS2R R18, SRZ ;  /* 0x0000000000127805 */ /* 0x001fd0000001ff00 */
[----:B------:R-:W3:Y:S04]  /*3f50*/  @!P3 LDG.E.64 R18, desc[UR22][R26.64] ;  /* 0x000000161a12b981 */ /* 0x000ee8000c1e1b00 */
[----:B--2---:R0:W-:Y:S04]  /*3f60*/  STL.64 [R1+0x380], R4 ;  /* 0x0003800401007387 */ /* 0x0041e80000100a00 */
[----:B0-----:R-:W2:Y:S04]  /*3f70*/  LDL.LU.64 R4, [R1+0x198] ;  /* 0x0001980001047983 */ /* 0x001ea80000300a00 */
[----:B------:R0:W-:Y:S04]  /*3f80*/  STL.64 [R1+0x370], R28 ;  /* 0x0003701c01007387 */ /* 0x0001e80000100a00 */
[----:B0-----:R-:W2:Y:S04]  /*3f90*/  LDL.LU.64 R28, [R1+0x188] ;  /* 0x00018800011c7983 */ /* 0x001ea80000300a00 */
[----:B------:R-:W2:Y:S04]  /*3fa0*/  LDL.LU.64 R20, [R1+0x180] ;  /* 0x0001800001147983 */ /* 0x000ea80000300a00 */
[----:B----4-:R0:W-:Y:S04]  /*3fb0*/  STL.64 [R1+0x1c8], R14 ;  /* 0x0001c80e01007387 */ /* 0x0101e80000100a00 */
[----:B------:R-:W4:Y:S01]  /*3fc0*/  LDL.LU.64 R26, [R1+0x388] ;  /* 0x00038800011a7983 */ /* 0x000f220000300a00 */
[----:B0-----:R-:W-:-:S06]  /*3fd0*/  CS2R R14, SRZ ;  /* 0x00000000000e7805 */ /* 0x001fcc000001ff00 */
[----:B------:R-:W2:Y:S04]  /*3fe0*/  @!P3 LDG.E.64 R14, desc[UR22][R22.64] ;  /* 0x00000016160eb981 */ /* 0x000ea8000c1e1b00 */
[----:B----4-:R0:W-:Y:S04]  /*3ff0*/  STL.64 [R1+0x360], R26 ;  /* 0x0003601a01007387 */ /* 0x0101e80000100a00 */
[----:B0-----:R-:W4:Y:S04]  /*4000*/  LDL.LU.64 R26, [R1+0x190] ;  /* 0x00019000011a7983 */ /* 0x001f280000300a00 */
[----:B------:R-:W3:Y:S01]  /*4010*/  LDL.LU.64 R22, [R1+0x170] ;  /* 0x0001700001167983 */ /* 0x000ee20000300a00 */
[----:B------:R-:W-:-:S03]  /*4020*/  LOP3.LUT P4, RZ, R16, 0x40000, RZ, 0xc0, !PT ;  /* 0x0004000010ff7812 */ /* 0x000fc6000788c0ff */
[----:B---3--:R0:W-:Y:S04]  /*4030*/  STL.64 [R1+0x368], R22 ;  /* 0x0003681601007387 */ /* 0x0081e80000100a00 */
[----:B0-----:R-:W3:Y:S04]  /*4040*/  LDL.LU.64 R22, [R1+0x178] ;  /* 0x0001780001167983 */ /* 0x001ee80000300a00 */
[----:B------:R0:W-:Y:S04]  /*4050*/  STL.64 [R1+0xb0], R18 ;  /* 0x0000b01201007387 */ /* 0x0001e80000100a00 */
[----:B--2---:R1:W-:Y:S01]  /*4060*/  STL.64 [R1+0x1b0], R14 ;  /* 0x0001b00e01007387 */ /* 0x0043e20000100a00 */
[----:B0-----:R-:W-:-:S02]  /*4070*/  CS2R R18, SRZ ;  /* 0x0000000000127805 */ /* 0x001fc4000001ff00 */
[----:B-1----:R-:W-:-:S04]  /*4080*/  CS2R R14, SRZ ;  /* 0x00000000000e7805 */ /* 0x002fc8000001ff00 */
[----:B------:R-:W2:Y:S04]  /*4090*/  @!P4 LDG.E.64 R18, desc[UR22][R4.64] ;  /* 0x000000160412c981 */ /* 0x000ea8000c1e1b00 */
[----:B----4-:R0:W4:Y:S01]  /*40a0*/  @!P4 LDG.E.64 R14, desc[UR22][R26.64] ;  /* 0x000000161a0ec981 */ /* 0x010122000c1e1b00 */
[----:B------:R-:W-:-:S03]  /*40b0*/  LOP3.LUT P5, RZ, R16, 0x80000, RZ, 0xc0, !PT ;  /* 0x0008000010ff7812 */ /* 0x000fc600078ac0ff */
[----:B------:R-:W3:Y:S01]  /*40c0*/  LDL.LU.64 R4, [R1+0x380] ;  /* 0x0003800001047983 */ /* 0x000ee20000300a00 */
[----:B0-----:R-:W-:-:S09]  /*40d0*/  CS2R R26, SRZ ;  /* 0x00000000001a7805 */ /* 0x001fd2000001ff00 */
[----:B------:R-:W3:Y:S04]  /*40e0*/  @!P5 LDG.E.64 R26, desc[UR22][R28.64] ;  /* 0x000000161c1ad981 */ /* 0x000ee8000c1e1b00 */
[----:B--2---:R0:W-:Y:S04]  /*40f0*/  STL.64 [R1+0xb8], R18 ;  /* 0x0000b81201007387 */ /* 0x0041e80000100a00 */
[----:B0-----:R-:W2:Y:S04]  /*4100*/  LDL.LU.64 R18, [R1+0x378] ;  /* 0x0003780001127983 */ /* 0x001ea80000300a00 */
[----:B----4-:R0:W-:Y:S04]  /*4110*/  STL.64 [R1+0x1a0], R14 ;  /* 0x0001a00e01007387 */ /* 0x0101e80000100a00 */
[----:B------:R-:W4:Y:S01]  /*4120*/  LDL.LU.64 R28, [R1+0x370] ;  /* 0x00037000011c7983 */ /* 0x000f220000300a00 */
[----:B0-----:R-:W-:-:S06]  /*4130*/  CS2R R14, SRZ ;  /* 0x00000000000e7805 */ /* 0x001fcc000001ff00 */
[----:B------:R-:W3:Y:S01]  /*4140*/  @!P5 LDG.E.64 R14, desc[UR22][R20.64] ;  /* 0x00000016140ed981 */ /* 0x000ee2000c1e1b00 */
[----:B------:R-:W-:-:S03]  /*4150*/  LOP3.LUT P1, RZ, R16, 0x100000, RZ, 0xc0, !PT ;  /* 0x0010000010ff7812 */ /* 0x000fc6000782c0ff */
[----:B---3--:R0:W-:Y:S04]  /*4160*/  STL.64 [R1+0x190], R14 ;  /* 0x0001900e01007387 */ /* 0x0081e80000100a00 */
[----:B0-----:R-:W3:Y:S04]  /*4170*/  LDL.LU.64 R14, [R1+0x160] ;  /* 0x00016000010e7983 */ /* 0x001ee80000300a00 */
[----:B----4-:R0:W-:Y:S04]  /*4180*/  STL.64 [R1+0x350], R28 ;  /* 0x0003501c01007387 */ /* 0x0101e80000100a00 */
[----:B0-----:R-:W4:Y:S04]  /*4190*/  LDL.LU.64 R28, [R1+0x168] ;  /* 0x00016800011c7983 */ /* 0x001f280000300a00 */
[----:B------:R0:W-:Y:S02]  /*41a0*/  STL.64 [R1+0xc0], R26 ;  /* 0x0000c01a01007387 */ /* 0x0001e40000100a00 */
[----:B0-----:R-:W-:-:S06]  /*41b0*/  CS2R R26, SRZ ;  /* 0x00000000001a7805 */ /* 0x001fcc000001ff00 */
[----:B------:R-:W2:Y:S04]  /*41c0*/  @!P1 LDG.E.64 R26, desc[UR22][R22.64] ;  /* 0x00000016161a9981 */ /* 0x000ea8000c1e1b00 */
[----:B------:R-:W3:Y:S04]  /*41d0*/  LDL.LU.64 R22, [R1+0x368] ;  /* 0x0003680001167983 */ /* 0x000ee80000300a00 */
[----:B--2---:R0:W-:Y:S04]  /*41e0*/  STL.64 [R1+0xc8], R26 ;  /* 0x0000c81a01007387 */ /* 0x0041e80000100a00 */
[----:B0-----:R-:W2:Y:S01]  /*41f0*/  LDL.LU.64 R26, [R1+0x360] ;  /* 0x00036000011a7983 */ /* 0x001ea20000300a00 */
[----:B------:R-:W-:-:S06]  /*4200*/  CS2R R20, SRZ ;  /* 0x0000000000147805 */ /* 0x000fcc000001ff00 */
[----:B---3--:R-:W3:Y:S04]  /*4210*/  @!P1 LDG.E.64 R20, desc[UR22][R22.64] ;  /* 0x0000001616149981 */ /* 0x008ee8000c1e1b00 */
[----:B--2---:R0:W-:Y:S04]  /*4220*/  STL.64 [R1+0x340], R26 ;  /* 0x0003401a01007387 */ /* 0x0041e80000100a00 */
[----:B0-----:R-:W2:Y:S01]  /*4230*/  LDL.LU.64 R26, [R1+0x150] ;  /* 0x00015000011a7983 */ /* 0x001ea20000300a00 */
[----:B------:R-:W-:-:S03]  /*4240*/  LOP3.LUT P2, RZ, R16, 0x200000, RZ, 0xc0, !PT ;  /* 0x0020000010ff7812 */ /* 0x000fc6000784c0ff */
[----:B--2---:R0:W-:Y:S04]  /*4250*/  STL.64 [R1+0x358], R26 ;  /* 0x0003581a01007387 */ /* 0x0041e80000100a00 */
[----:B------:R-:W2:Y:S01]  /*4260*/  LDL.LU.64 R22, [R1+0x140] ;  /* 0x0001400001167983 */ /* 0x000ea20000300a00 */
[----:B0-----:R-:W-:Y:S02]  /*4270*/  MOV R26, R18 ;  /* 0x00000012001a7202 */ /* 0x001fe40000000f00 */
[----:B------:R-:W-:Y:S02]  /*4280*/  MOV R27, R19 ;  /* 0x00000013001b7202 */ /* 0x000fe40000000f00 */
[----:B------:R-:W-:Y:S02]  /*4290*/  MOV R18, R10 ;  /* 0x0000000a00127202 */ /* 0x000fe40000000f00 */
[----:B------:R-:W-:-:S02]  /*42a0*/  MOV R19, R11 ;  /* 0x0000000b00137202 */ /* 0x000fc40000000f00 */
[----:B------:R-:W-:Y:S02]  /*42b0*/  MOV R10, R4 ;  /* 0x00000004000a7202 */ /* 0x000fe40000000f00 */
[----:B------:R-:W-:Y:S02]  /*42c0*/  MOV R11, R5 ;  /* 0x00000005000b7202 */ /* 0x000fe40000000f00 */
[----:B------:R-:W-:-:S06]  /*42d0*/  CS2R R4, SRZ ;  /* 0x0000000000047805 */ /* 0x000fcc000001ff00 */
[----:B------:R-:W4:Y:S04]  /*42e0*/  @!P2 LDG.E.64 R4, desc[UR22][R14.64] ;  /* 0x000000160e04a981 */ /* 0x000f28000c1e1b00 */
[----:B--2---:R0:W-:Y:S04]  /*42f0*/  STL.64 [R1+0x348], R22 ;  /* 0x0003481601007387 */ /* 0x0041e80000100a00 */
[----:B0-----:R-:W2:Y:S04]  /*4300*/  LDL.LU.64 R22, [R1+0x148] ;  /* 0x0001480001167983 */ /* 0x001ea80000300a00 */
[----:B---3--:R0:W-:Y:S02]  /*4310*/  STL.64 [R1+0x180], R20 ;  /* 0x0001801401007387 */ /* 0x0081e40000100a00 */
[----:B0-----:R-:W-:-:S06]  /*4320*/  CS2R R20, SRZ ;  /* 0x0000000000147805 */ /* 0x001fcc000001ff00 */
[----:B----4-:R0:W3:Y:S01]  /*4330*/  @!P2 LDG.E.64 R20, desc[UR22][R28.64] ;  /* 0x000000161c14a981 */ /* 0x0100e2000c1e1b00 */
[----:B------:R-:W-:Y:S02]  /*4340*/  LOP3.LUT P3, RZ, R16, 0x2000000, RZ, 0xc0, !PT ;  /* 0x0200000010ff7812 */ /* 0x000fe4000786c0ff */
[----:B0-----:R-:W-:-:S11]  /*4350*/  CS2R R28, SRZ ;  /* 0x00000000001c7805 */ /* 0x001fd6000001ff00 */
[----:B------:R-:W4:Y:S04]  /*4360*/  @!P3 LDG.E.64 R28, desc[UR22][R26.64] ;  /* 0x000000161a1cb981 */ /* 0x000f28000c1e1b00 */
[----:B---3--:R0:W-:Y:S04]  /*4370*/  STL.64 [R1+0xd0], R20 ;  /* 0x0000d01401007387 */ /* 0x0081e80000100a00 */
[----:B0-----:R-:W3:Y:S04]  /*4380*/  LDL.LU.64 R20, [R1+0x138] ;  /* 0x0001380001147983 */ /* 0x001ee80000300a00 */
[----:B------:R0:W-:Y:S04]  /*4390*/  STL.64 [R1+0x170], R4 ;  /* 0x0001700401007387 */ /* 0x0001e80000100a00 */
[----:B0-----:R-:W3:Y:S04]  /*43a0*/  LDL.LU.64 R4, [R1+0x130] ;  /* 0x0001300001047983 */ /* 0x001ee80000300a00 */
[----:B------:R-:W2:Y:S01]  /*43b0*/  LDL.LU.64 R26, [R1+0x358] ;  /* 0x00035800011a7983 */ /* 0x000ea20000300a00 */
[----:B------:R-:W-:-:S02]  /*43c0*/  CS2R R14, SRZ ;  /* 0x00000000000e7805 */ /* 0x000fc4000001ff00 */
[----:B------:R-:W-:-:S04]  /*43d0*/  LOP3.LUT P4, RZ, R16, 0x1000000, RZ, 0xc0, !PT ;  /* 0x0100000010ff7812 */ /* 0x000fc8000788c0ff */
[----:B--2---:R0:W2:Y:S02]  /*43e0*/  @!P3 LDG.E.64 R14, desc[UR22][R26.64] ;  /* 0x000000161a0eb981 */ /* 0x0040a4000c1e1b00 */
[----:B0-----:R-:W-:Y:S02]  /*43f0*/  CS2R R26, SRZ ;  /* 0x00000000001a7805 */ /* 0x001fe4000001ff00 */
[----:B----4-:R0:W-:Y:S05]  /*4400*/  STL.64 [R1+0xd8], R28 ;  /* 0x0000d81c01007387 */ /* 0x0101ea0000100a00 */
[----:B------:R-:W4:Y:S04]  /*4410*/  @!P4 LDG.E.64 R26, desc[UR22][R22.64] ;  /* 0x00000016161ac981 */ /* 0x000f28000c1e1b00 */
[----:B0-----:R-:W3:Y:S04]  /*4420*/  LDL.LU.64 R28, [R1+0x350] ;  /* 0x00035000011c7983 */ /* 0x001ee80000300a00 */
[----:B--2---:R0:W-:Y:S04]  /*4430*/  STL.64 [R1+0x160], R14 ;  /* 0x0001600e01007387 */ /* 0x0041e80000100a00 */
[----:B------:R-:W2:Y:S01]  /*4440*/  LDL.LU.64 R22, [R1+0x348] ;  /* 0x0003480001167983 */ /* 0x000ea20000300a00 */
[----:B------:R-:W-:-:S02]  /*4450*/  LOP3.LUT P5, RZ, R16, 0x800000, RZ, 0xc0, !PT ;  /* 0x0080000010ff7812 */ /* 0x000fc400078ac0ff */
[----:B0-----:R-:W-:Y:S01]  /*4460*/  CS2R R14, SRZ ;  /* 0x00000000000e7805 */ /* 0x001fe2000001ff00 */
[----:B----4-:R0:W-:Y:S04]  /*4470*/  STL.64 [R1+0x150], R26 ;  /* 0x0001501a01007387 */ /* 0x0101e80000100a00 */
[----:B0-----:R-:W4:Y:S04]  /*4480*/  LDL.LU.64 R26, [R1+0x340] ;  /* 0x00034000011a7983 */ /* 0x001f280000300a00 */
[----:B------:R0:W-:Y:S02]  /*4490*/  STL.64 [R1+0x338], R6 ;  /* 0x0003380601007387 */ /* 0x0001e40000100a00 */
[----:B0-----:R-:W-:-:S02]  /*44a0*/  MOV R6, R18 ;  /* 0x0000001200067202 */ /* 0x001fc40000000f00 */
[----:B------:R-:W-:Y:S02]  /*44b0*/  MOV R7, R19 ;  /* 0x0000001300077202 */ /* 0x000fe40000000f00 */
[----:B------:R-:W-:Y:S02]  /*44c0*/  MOV R18, R10 ;  /* 0x0000000a00127202 */ /* 0x000fe40000000f00 */
[----:B------:R-:W-:Y:S02]  /*44d0*/  MOV R19, R11 ;  /* 0x0000000b00137202 */ /* 0x000fe40000000f00 */
[----:B------:R-:W-:Y:S02]  /*44e0*/  MOV R10, R12 ;  /* 0x0000000c000a7202 */ /* 0x000fe40000000f00 */
[----:B------:R-:W-:Y:S02]  /*44f0*/  MOV R11, R13 ;  /* 0x0000000d000b7202 */ /* 0x000fe40000000f00 */
[----:B------:R-:W-:-:S06]  /*4500*/  CS2R R12, SRZ ;  /* 0x00000000000c7805 */ /* 0x000fcc000001ff00 */
[----:B---3--:R-:W3:Y:S04]  /*4510*/  @!P5 LDG.E.64 R12, desc[UR22][R20.64] ;  /* 0x00000016140cd981 */ /* 0x008ee8000c1e1b00 */
[----:B--2---:R-:W2:Y:S04]  /*4520*/  @!P4 LDG.E.64 R14, desc[UR22][R22.64] ;  /* 0x00000016160ec981 */ /* 0x004ea8000c1e1b00 */
[----:B--2---:R0:W-:Y:S04]  /*4530*/  STL.64 [R1+0x158], R14 ;  /* 0x0001580e01007387 */ /* 0x0041e80000100a00 */
[----:B0-----:R-:W2:Y:S04]  /*4540*/  LDL.LU.64 R14, [R1+0x120] ;  /* 0x00012000010e7983 */ /* 0x001ea80000300a00 */
[----:B------:R0:W-:Y:S04]  /*4550*/  STL.64 [R1+0x328], R2 ;  /* 0x0003280201007387 */ /* 0x0001e80000100a00 */
[----:B------:R1:W-:Y:S01]  /*4560*/  STL.64 [R1+0x330], R10 ;  /* 0x0003300a01007387 */ /* 0x0003e20000100a00 */
[----:B0-----:R-:W-:-:S03]  /*4570*/  CS2R R2, SRZ ;  /* 0x0000000000027805 */ /* 0x001fc6000001ff00 */
[----:B-1----:R-:W4:Y:S04]  /*4580*/  LDL.LU.64 R10, [R1+0x118] ;  /* 0x00011800010a7983 */ /* 0x002f280000300a00 */
[----:B------:R-:W4:Y:S04]  /*4590*/  LDL.LU.64 R22, [R1+0x110] ;  /* 0x0001100001167983 */ /* 0x000f280000300a00 */
[----:B---3--:R0:W-:Y:S04]  /*45a0*/  STL.64 [R1+0x140], R12 ;  /* 0x0001400c01007387 */ /* 0x0081e80000100a00 */
[----:B------:R1:W3:Y:S04]  /*45b0*/  @!P5 LDG.E.64 R2, desc[UR22][R4.64] ;  /* 0x000000160402d981 */ /* 0x0002e8000c1e1b00 */
[----:B0-----:R-:W2:Y:S01]  /*45c0*/  LDL.LU.64 R12, [R1+0x100] ;  /* 0x00010000010c7983 */ /* 0x001ea20000300a00 */
[----:B------:R-:W-:-:S02]  /*45d0*/  LOP3.LUT P1, RZ, R16, 0x400000, RZ, 0xc0, !PT ;  /* 0x0040000010ff7812 */ /* 0x000fc4000782c0ff */
[----:B-1----:R-:W-:-:S11]  /*45e0*/  CS2R R4, SRZ ;  /* 0x0000000000047805 */ /* 0x002fd6000001ff00 */
[----:B------:R-:W4:Y:S04]  /*45f0*/  @!P1 LDG.E.64 R4, desc[UR22][R6.64] ;  /* 0x0000001606049981 */ /* 0x000f28000c1e1b00 */
[----:B--2---:R0:W-:Y:S04]  /*4600*/  STL.64 [R1+0x320], R12 ;  /* 0x0003200c01007387 */ /* 0x0041e80000100a00 */
[----:B0-----:R-:W2:Y:S04]  /*4610*/  LDL.LU.64 R12, [R1+0x108] ;  /* 0x00010800010c7983 */ /* 0x001ea80000300a00 */
[----:B------:R-:W2:Y:S04]  /*4620*/  LDL.LU.64 R20, [R1+0xf8] ;  /* 0x0000f80001147983 */ /* 0x000ea80000300a00 */
[----:B---3--:R0:W-:Y:S01]  /*4630*/  STL.64 [R1+0x148], R2 ;  /* 0x0001480201007387 */ /* 0x0081e20000100a00 */
[----:B------:R-:W-:-:S03]  /*4640*/  LOP3.LUT P2, RZ, R16, 0x10000, RZ, 0xc0, !PT ;  /* 0x0001000010ff7812 */ /* 0x000fc6000784c0ff */
[----:B------:R-:W3:Y:S01]  /*4650*/  LDL.LU.64 R6, [R1+0x338] ;  /* 0x0003380001067983 */ /* 0x000ee20000300a00 */
[----:B0-----:R-:W-:-:S06]  /*4660*/  CS2R R2, SRZ ;  /* 0x0000000000027805 */ /* 0x001fcc000001ff00 */
[----:B------:R0:W2:Y:S04]  /*4670*/  @!P1 LDG.E.64 R2, desc[UR22][R14.64] ;  /* 0x000000160e029981 */ /* 0x0000a8000c1e1b00 */
[----:B----4-:R1:W-:Y:S04]  /*4680*/  STL.64 [R1+0x130], R4 ;  /* 0x0001300401007387 */ /* 0x0103e80000100a00 */
[----:B-1----:R-:W4:Y:S01]  /*4690*/  LDL.LU.64 R4, [R1+0xf0] ;  /* 0x0000f00001047983 */ /* 0x002f220000300a00 */
[----:B0-----:R-:W-:Y:S02]  /*46a0*/  MOV R14, R18 ;  /* 0x00000012000e7202 */ /* 0x001fe40000000f00 */
[----:B------:R-:W-:-:S02]  /*46b0*/  MOV R15, R19 ;  /* 0x00000013000f7202 */ /* 0x000fc40000000f00 */
[----:B------:R-:W-:-:S06]  /*46c0*/  CS2R R18, SRZ ;  /* 0x0000000000127805 */ /* 0x000fcc000001ff00 */
[----:B------:R0:W3:Y:S04]  /*46d0*/  @!P2 LDG.E.64 R18, desc[UR22][R22.64] ;  /* 0x000000161612a981 */ /* 0x0000e8000c1e1b00 */
[----:B--2---:R1:W-:Y:S02]  /*46e0*/  STL.64 [R1+0x138], R2 ;  /* 0x0001380201007387 */ /* 0x0043e40000100a00 */
[----:B-1----:R-:W-:-:S06]  /*46f0*/  CS2R R2, SRZ ;  /* 0x0000000000027805 */ /* 0x002fcc000001ff00 */
[----:B------:R-:W2:Y:S01]  /*4700*/  @!P2 LDG.E.64 R2, desc[UR22][R10.64] ;  /* 0x000000160a02a981 */ /* 0x000ea2000c1e1b00 */
[----:B------:R-:W-:Y:S02]  /*4710*/  LOP3.LUT P3, RZ, R16, 0x8000, RZ, 0xc0, !PT ;  /* 0x0000800010ff7812 */ /* 0x000fe4000786c0ff */
[----:B0-----:R-:W-:Y:S01]  /*4720*/  CS2R R22, SRZ ;  /* 0x0000000000167805 */ /* 0x001fe2000001ff00 */
[----:B------:R-:W4:Y:S10]  /*4730*/  LDL.LU.64 R10, [R1+0x330] ;  /* 0x00033000010a7983 */ /* 0x000f340000300a00 */
[----:B------:R-:W4:Y:S04]  /*4740*/  @!P3 LDG.E.64 R22, desc[UR22][R12.64] ;  /* 0x000000160c16b981 */ /* 0x000f28000c1e1b00 */
[----:B--2---:R0:W-:Y:S04]  /*4750*/  STL.64 [R1+0x120], R2 ;  /* 0x0001200201007387 */ /* 0x0041e80000100a00 */
[----:B0-----:R-:W2:Y:S04]  /*4760*/  LDL.LU.64 R2, [R1+0x328] ;  /* 0x0003280001027983 */ /* 0x001ea80000300a00 */
[----:B---3--:R2:W-:Y:S04]  /*4770*/  STL.64 [R1+0x128], R18 ;  /* 0x0001281201007387 */ /* 0x0085e80000100a00 */
[----:B------:R-:W3:Y:S01]  /*4780*/  LDL.LU.64 R12, [R1+0x320] ;  /* 0x00032000010c7983 */ /* 0x000ee20000300a00 */
[----:B--2---:R-:W-:-:S02]  /*4790*/  MOV R18, R2 ;  /* 0x0000000200127202 */ /* 0x004fc40000000f00 */
[----:B------:R-:W-:Y:S02]  /*47a0*/  MOV R19, R3 ;  /* 0x0000000300137202 */ /* 0x000fe40000000f00 */
[----:B------:R-:W-:-:S06]  /*47b0*/  CS2R R2, SRZ ;  /* 0x0000000000027805 */ /* 0x000fcc000001ff00 */
[----:B---3--:R0:W2:Y:S01]  /*47c0*/  @!P3 LDG.E.64 R2, desc[UR22][R12.64] ;  /* 0x000000160c02b981 */ /* 0x0080a2000c1e1b00 */
[----:B------:R-:W-:Y:S02]  /*47d0*/  LOP3.LUT P4, RZ, R16, 0x4000, RZ, 0xc0, !PT ;  /* 0x0000400010ff7812 */ /* 0x000fe4000788c0ff */
[----:B0-----:R-:W-:-:S11]  /*47e0*/  CS2R R12, SRZ ;  /* 0x00000000000c7805 */ /* 0x001fd6000001ff00 */
[----:B------:R-:W3:Y:S04]  /*47f0*/  @!P4 LDG.E.64 R12, desc[UR22][R20.64] ;  /* 0x00000016140cc981 */ /* 0x000ee8000c1e1b00 */
[----:B--2---:R0:W-:Y:S02]  /*4800*/  STL.64 [R1+0x118], R2 ;  /* 0x0001180201007387 */ /* 0x0041e40000100a00 */
[----:B0-----:R-:W-:-:S06]  /*4810*/  CS2R R2, SRZ ;  /* 0x0000000000027805 */ /* 0x001fcc000001ff00 */
[----:B----4-:R0:W2:Y:S01]  /*4820*/  @!P4 LDG.E.64 R2, desc[UR22][R4.64] ;  /* 0x000000160402c981 */ /* 0x0100a2000c1e1b00 */
[----:B------:R-:W-:-:S03]  /*4830*/  LOP3.LUT P6, RZ, R16, 0x2000, RZ, 0xc0, !PT ;  /* 0x0000200010ff7812 */ /* 0x000fc600078cc0ff */
[----:B---3--:R1:W-:Y:S01]  /*4840*/  STL.64 [R1+0x100], R12 ;  /* 0x0001000c01007387 */ /* 0x0083e20000100a00 */
[----:B0-----:R-:W-:Y:S02]  /*4850*/  MOV R4, R6 ;  /* 0x0000000600047202 */ /* 0x001fe40000000f00 */
[----:B------:R-:W-:Y:S02]  /*4860*/  MOV R5, R7 ;  /* 0x0000000700057202 */ /* 0x000fe40000000f00 */
[----:B------:R-:W-:Y:S01]  /*4870*/  CS2R R6, SRZ ;  /* 0x0000000000067805 */ /* 0x000fe2000001ff00 */
[----:B-1----:R-:W3:Y:S05]  /*4880*/  LDL.LU.64 R12, [R1+0x90] ;  /* 0x00009000010c7983 */ /* 0x002eea0000300a00 */
[----:B------:R-:W4:Y:S04]  /*4890*/  @!P6 LDG.E.64 R6, desc[UR22][R14.64] ;  /* 0x000000160e06e981 */ /* 0x000f28000c1e1b00 */
[----:B--2---:R0:W-:Y:S02]  /*48a0*/  STL.64 [R1+0x108], R2 ;  /* 0x0001080201007387 */ /* 0x0041e40000100a00 */
[----:B0-----:R-:W-:-:S06]  /*48b0*/  CS2R R2, SRZ ;  /* 0x0000000000027805 */ /* 0x001fcc000001ff00 */
[----:B------:R0:W2:Y:S01]  /*48c0*/  @!P6 LDG.E.64 R2, desc[UR22][R24.64] ;  /* 0x000000161802e981 */ /* 0x0000a2000c1e1b00 */
[----:B------:R-:W-:-:S03]  /*48d0*/  LOP3.LUT P5, RZ, R16, 0x1000, RZ, 0xc0, !PT ;  /* 0x0000100010ff7812 */ /* 0x000fc600078ac0ff */
[----:B----4-:R1:W-:Y:S01]  /*48e0*/  STL.64 [R1+0xf0], R6 ;  /* 0x0000f00601007387 */ /* 0x0103e20000100a00 */
[----:B------:R-:W-:Y:S02]  /*48f0*/  LOP3.LUT P1, RZ, R16, 0x800, RZ, 0xc0, !PT ;  /* 0x0000080010ff7812 */ /* 0x000fe4000782c0ff */
[----:B0-----:R-:W-:Y:S02]  /*4900*/  CS2R R24, SRZ ;  /* 0x0000000000187805 */ /* 0x001fe4000001ff00 */
[----:B-1----:R-:W-:-:S05]  /*4910*/  MOV R6, R8 ;  /* 0x0000000800067202 */ /* 0x002fca0000000f00 */
[----:B------:R-:W4:Y:S01]  /*4920*/  @!P5 LDG.E.64 R24, desc[UR22][R18.64] ;  /* 0x000000161218d981 */ /* 0x000f22000c1e1b00 */
[----:B------:R-:W-:-:S03]  /*4930*/  MOV R7, R9 ;  /* 0x0000000900077202 */ /* 0x000fc60000000f00 */
[----:B------:R-:W3:Y:S04]  /*4940*/  LDL.LU.64 R8, [R1+0x78] ;  /* 0x0000780001087983 */ /* 0x000ee80000300a00 */
[----:B--2---:R0:W-:Y:S02]  /*4950*/  STL.64 [R1+0xf8], R2 ;  /* 0x0000f80201007387 */ /* 0x0041e40000100a00 */
[----:B0-----:R-:W-:-:S06]  /*4960*/  CS2R R2, SRZ ;  /* 0x0000000000027805 */ /* 0x001fcc000001ff00 */
[----:B------:R0:W2:Y:S02]  /*4970*/  @!P5 LDG.E.64 R2, desc[UR22][R10.64] ;  /* 0x000000160a02d981 */ /* 0x0000a4000c1e1b00 */
[----:B0-----:R-:W-:-:S06]  /*4980*/  CS2R R10, SRZ ;  /* 0x00000000000a7805 */ /* 0x001fcc000001ff00 */
[----:B------:R-:W3:Y:S01]  /*4990*/  @!P1 LDG.E.64 R10, desc[UR22][R28.64] ;  /* 0x000000161c0a9981 */ /* 0x000ee2000c1e1b00 */
[----:B------:R-:W-:Y:S02]  /*49a0*/  MOV R14, R26 ;  /* 0x0000001a000e7202 */ /* 0x000fe40000000f00 */
[----:B------:R-:W-:Y:S01]  /*49b0*/  MOV R15, R27 ;  /* 0x0000001b000f7202 */ /* 0x000fe20000000f00 */
[----:B------:R-:W-:Y:S04]  /*49c0*/  STL.64 [R1+0x110], R22 ;  /* 0x0001101601007387 */ /* 0x000fe80000100a00 */
[----:B----4-:R-:W-:Y:S04]  /*49d0*/  STL.64 [R1+0x308], R24 ;  /* 0x0003081801007387 */ /* 0x010fe80000100a00 */
[----:B------:R-:W4:Y:S04]  /*49e0*/  LDL.LU.64 R26, [R1+0x58] ;  /* 0x00005800011a7983 */ /* 0x000f280000300a00 */
[----:B--2---:R0:W-:Y:S04]  /*49f0*/  STL.64 [R1+0x88], R2 ;  /* 0x0000880201007387 */ /* 0x0041e80000100a00 */
[----:B------:R-:W2:Y:S01]  /*4a00*/  LDL.LU.64 R28, [R1+0x68] ;  /* 0x00006800011c7983 */ /* 0x000ea20000300a00 */
[----:B0-----:R-:W-:-:S03]  /*4a10*/  CS2R R2, SRZ ;  /* 0x0000000000027805 */ /* 0x001fc6000001ff00 */
[----:B---3--:R0:W-:Y:S04]  /*4a20*/  STL.64 [R1+0x310], R10 ;  /* 0x0003100a01007387 */ /* 0x0081e80000100a00 */
[----:B------:R-:W3:Y:S04]  /*4a30*/  @!P1 LDG.E.64 R2, desc[UR22][R12.64] ;  /* 0x000000160c029981 */ /* 0x000ee8000c1e1b00 */
[----:B0-----:R-:W2:Y:S04]  /*4a40*/  LDL.LU.64 R10, [R1+0x60] ;  /* 0x00006000010a7983 */ /* 0x001ea80000300a00 */
[----:B------:R-:W4:Y:S01]  /*4a50*/  LDL.LU.64 R22, [R1+0x48] ;  /* 0x0000480001167983 */ /* 0x000f220000300a00 */
[----:B------:R-:W-:-:S03]  /*4a60*/  LOP3.LUT P2, RZ, R16, 0x400, RZ, 0xc0, !PT ;  /* 0x0000040010ff7812 */ /* 0x000fc6000784c0ff */
[----:B----4-:R0:W-:Y:S04]  /*4a70*/  STL.64 [R1+0x318], R22 ;  /* 0x0003181601007387 */ /* 0x0101e80000100a00 */
[----:B---3--:R1:W-:Y:S01]  /*4a80*/  STL.64 [R1+0xa0], R2 ;  /* 0x0000a00201007387 */ /* 0x0083e20000100a00 */
[----:B------:R-:W-:Y:S02]  /*4a90*/  CS2R R12, SRZ ;  /* 0x00000000000c7805 */ /* 0x000fe4000001ff00 */
[----:B------:R-:W-:Y:S01]  /*4aa0*/  LOP3.LUT P3, RZ, R16, 0x200, RZ, 0xc0, !PT ;  /* 0x0000020010ff7812 */ /* 0x000fe2000786c0ff */
[----:B------:R-:W3:Y:S01]  /*4ab0*/  LDL.LU.64 R24, [R1+0x40] ;  /* 0x0000400001187983 */ /* 0x000ee20000300a00 */
[----:B0-----:R-:W-:-:S03]  /*4ac0*/  MOV R22, R4 ;  /* 0x0000000400167202 */ /* 0x001fc60000000f00 */
[----:B------:R-:W5:Y:S01]  /*4ad0*/  @!P2 LDG.E.64 R12, desc[UR22][R6.64] ;  /* 0x00000016060ca981 */ /* 0x000f62000c1e1b00 */
[----:B-1----:R-:W-:-:S06]  /*4ae0*/  CS2R R2, SRZ ;  /* 0x0000000000027805 */ /* 0x002fcc000001ff00 */
[----:B------:R-:W4:Y:S01]  /*4af0*/  @!P2 LDG.E.64 R2, desc[UR22][R8.64] ;  /* 0x000000160802a981 */ /* 0x000f22000c1e1b00 */
[----:B------:R-:W-:-:S03]  /*4b00*/  MOV R23, R5 ;  /* 0x0000000500177202 */ /* 0x000fc60000000f00 */
[----:B------:R-:W3:Y:S04]  /*4b10*/  LDL.LU.64 R4, [R1+0x38] ;  /* 0x0000380001047983 */ /* 0x000ee80000300a00 */
[----:B------:R-:W3:Y:S04]  /*4b20*/  LDL.LU.64 R6, [R1+0x30] ;  /* 0x0000300001067983 */ /* 0x000ee80000300a00 */
[----:B------:R-:W3:Y:S04]  /*4b30*/  LDL.LU.64 R8, [R1+0x28] ;  /* 0x0000280001087983 */ /* 0x000ee80000300a00 */
[----:B----4-:R0:W-:Y:S02]  /*4b40*/  STL.64 [R1+0x90], R2 ;  /* 0x0000900201007387 */ /* 0x0101e40000100a00 */
[----:B0-----:R-:W-:-:S06]  /*4b50*/  CS2R R2, SRZ ;  /* 0x0000000000027805 */ /* 0x001fcc000001ff00 */
[----:B------:R-:W4:Y:S01]  /*4b60*/  @!P3 LDG.E.64 R2, desc[UR22][R26.64] ;  /* 0x000000161a02b981 */ /* 0x000f22000c1e1b00 */
[----:B------:R-:W-:Y:S02]  /*4b70*/  CS2R R18, SRZ ;  /* 0x0000000000127805 */ /* 0x000fe4000001ff00 */
[----:B------:R-:W-:-:S04]  /*4b80*/  LOP3.LUT P4, RZ, R16, 0x100, RZ, 0xc0, !PT ;  /* 0x0000010010ff7812 */ /* 0x000fc8000788c0ff */
[----:B------:R-:W5:Y:S04]  /*4b90*/  @!P3 LDG.E.64 R18, desc[UR22][R14.64] ;  /* 0x000000160e12b981 */ /* 0x000f68000c1e1b00 */
[----:B------:R-:W3:Y:S04]  /*4ba0*/  LDL.LU.64 R26, [R1+0x20] ;  /* 0x00002000011a7983 */ /* 0x000ee80000300a00 */
[----:B------:R-:W3:Y:S04]  /*4bb0*/  LDL.LU.64 R14, [R1+0x18] ;  /* 0x00001800010e7983 */ /* 0x000ee80000300a00 */
[----:B----4-:R0:W-:Y:S02]  /*4bc0*/  STL.64 [R1+0x78], R2 ;  /* 0x0000780201007387 */ /* 0x0101e40000100a00 */
[----:B0-----:R-:W-:-:S06]  /*4bd0*/  CS2R R2, SRZ ;  /* 0x0000000000027805 */ /* 0x001fcc000001ff00 */
[----:B--2---:R0:W2:Y:S01]  /*4be0*/  @!P4 LDG.E.64 R2, desc[UR22][R10.64] ;  /* 0x000000160a02c981 */ /* 0x0040a2000c1e1b00 */
[----:B------:R-:W-:Y:S02]  /*4bf0*/  LOP3.LUT P6, RZ, R16, 0x80, RZ, 0xc0, !PT ;  /* 0x0000008010ff7812 */ /* 0x000fe400078cc0ff */
[----:B------:R-:W-:-:S06]  /*4c00*/  CS2R R20, SRZ ;  /* 0x0000000000147805 */ /* 0x000fcc000001ff00 */
[----:B------:R-:W5:Y:S01]  /*4c10*/  @!P4 LDG.E.64 R20, desc[UR22][R28.64] ;  /* 0x000000161c14c981 */ /* 0x000f62000c1e1b00 */
[----:B0-----:R-:W-:-:S06]  /*4c20*/  CS2R R10, SRZ ;  /* 0x00000000000a7805 */ /* 0x001fcc000001ff00 */
[----:B------:R-:W4:Y:S04]  /*4c30*/  @!P6 LDG.E.64 R10, desc[UR22][R22.64] ;  /* 0x00000016160ae981 */ /* 0x000f28000c1e1b00 */
[----:B------:R-:W3:Y:S04]  /*4c40*/  LDL.LU.64 R28, [R1+0x10] ;  /* 0x00001000011c7983 */ /* 0x000ee80000300a00 */
[----:B--2---:R0:W-:Y:S04]  /*4c50*/  STL.64 [R1+0x58], R2 ;  /* 0x0000580201007387 */ /* 0x0041e80000100a00 */
[----:B------:R-:W2:Y:S01]  /*4c60*/  LDL.LU.64 R22, [R1+0x318] ;  /* 0x0003180001167983 */ /* 0x000ea20000300a00 */
[----:B0-----:R-:W-:-:S06]  /*4c70*/  CS2R R2, SRZ ;  /* 0x0000000000027805 */ /* 0x001fcc000001ff00 */
[----:B--2---:R-:W2:Y:S01]  /*4c80*/  @!P6 LDG.E.64 R2, desc[UR22][R22.64] ;  /* 0x000000161602e981 */ /* 0x004ea2000c1e1b00 */
[----:B------:R-:W-:-:S03]  /*4c90*/  LOP3.LUT P4, RZ, R16, 0x8000000, RZ, 0xc0, !PT ;  /* 0x0800000010ff7812 */ /* 0x000fc6000788c0ff */
[----:B----4-:R0:W-:Y:S04]  /*4ca0*/  STL.64 [R1+0x60], R10 ;  /* 0x0000600a01007387 */ /* 0x0101e80000100a00 */
[----:B0-----:R-:W5:Y:S04]  /*4cb0*/  LDL.LU.64 R10, [R1+0x310] ;  /* 0x00031000010a7983 */ /* 0x001f680000300a00 */
[----:B--2---:R0:W-:Y:S02]  /*4cc0*/  STL.64 [R1+0x68], R2 ;  /* 0x0000680201007387 */ /* 0x0041e40000100a00 */
[----:B0-----:R-:W-:-:S06]  /*4cd0*/  CS2R R2, SRZ ;  /* 0x0000000000027805 */ /* 0x001fcc000001ff00 */
[----:B---3--:R0:W2:Y:S01]  /*4ce0*/  @!P4 LDG.E.64 R2, desc[UR22][R4.64] ;  /* 0x000000160402c981 */ /* 0x0080a2000c1e1b00 */
[----:B------:R-:W-:Y:S02]  /*4cf0*/  LOP3.LUT P3, RZ, R16, 0x10000000, RZ, 0xc0, !PT ;  /* 0x1000000010ff7812 */ /* 0x000fe4000786c0ff */
[----:B------:R-:W-:-:S06]  /*4d00*/  CS2R R22, SRZ ;  /* 0x0000000000167805 */ /* 0x000fcc000001ff00 */
[----:B------:R-:W5:Y:S01]  /*4d10*/  @!P4 LDG.E.64 R22, desc[UR22][R24.64] ;  /* 0x000000161816c981 */ /* 0x000f62000c1e1b00 */
[----:B0-----:R-:W-:-:S06]  /*4d20*/  CS2R R4, SRZ ;  /* 0x0000000000047805 */ /* 0x001fcc000001ff00 */
[----:B------:R-:W3:Y:S04]  /*4d30*/  @!P3 LDG.E.64 R4, desc[UR22][R6.64] ;  /* 0x000000160604b981 */ /* 0x000ee8000c1e1b00 */
[----:B------:R-:W5:Y:S04]  /*4d40*/  LDL.LU.64 R24, [R1+0x308] ;  /* 0x0003080001187983 */ /* 0x000f680000300a00 */
[----:B--2---:R0:W-:Y:S01]  /*4d50*/  STL.64 [R1+0x48], R2 ;  /* 0x0000480201007387 */ /* 0x0041e20000100a00 */
[----:B------:R-:W-:-:S03]  /*4d60*/  LOP3.LUT P2, RZ, R16, 0x20000000, RZ, 0xc0, !PT ;  /* 0x2000000010ff7812 */ /* 0x000fc6000784c0ff */
[----:B------:R-:W5:Y:S01]  /*4d70*/  LDL.LU.64 R6, [R1+0x300] ;  /* 0x0003000001067983 */ /* 0x000f620000300a00 */
[----:B0-----:R-:W-:-:S06]  /*4d80*/  CS2R R2, SRZ ;  /* 0x0000000000027805 */ /* 0x001fcc000001ff00 */
[----:B------:R0:W2:Y:S04]  /*4d90*/  @!P3 LDG.E.64 R2, desc[UR22][R8.64] ;  /* 0x000000160802b981 */ /* 0x0000a8000c1e1b00 */
[----:B---3--:R1:W-:Y:S01]  /*4da0*/  STL.64 [R1+0x38], R4 ;  /* 0x0000380401007387 */ /* 0x0083e20000100a00 */
[----:B0-----:R-:W-:-:S03]  /*4db0*/  CS2R R8, SRZ ;  /* 0x0000000000087805 */ /* 0x001fc6000001ff00 */
[----:B-1----:R-:W5:Y:S04]  /*4dc0*/  LDL.LU.64 R4, [R1+0x2f8] ;  /* 0x0002f80001047983 */ /* 0x002f680000300a00 */
[----:B------:R-:W3:Y:S04]  /*4dd0*/  @!P2 LDG.E.64 R8, desc[UR22][R26.64] ;  /* 0x000000161a08a981 */ /* 0x000ee8000c1e1b00 */
[----:B--2---:R0:W-:Y:S01]  /*4de0*/  STL.64 [R1+0x40], R2 ;  /* 0x0000400201007387 */ /* 0x0041e20000100a00 */
[----:B------:R-:W-:-:S03]  /*4df0*/  LOP3.LUT P1, RZ, R16, 0x40000000, RZ, 0xc0, !PT ;  /* 0x4000000010ff7812 */ /* 0x000fc6000782c0ff */
[----:B------:R-:W2:Y:S01]  /*4e00*/  LDL.LU.64 R26, [R1+0x2f0] ;  /* 0x0002f000011a7983 */ /* 0x000ea20000300a00 */
[----:B0-----:R-:W-:-:S06]  /*4e10*/  CS2R R2, SRZ ;  /* 0x0000000000027805 */ /* 0x001fcc000001ff00 */
[----:B------:R0:W4:Y:S04]  /*4e20*/  @!P2 LDG.E.64 R2, desc[UR22][R14.64] ;  /* 0x000000160e02a981 */ /* 0x000128000c1e1b00 */
[----:B---3--:R1:W-:Y:S01]  /*4e30*/  STL.64 [R1+0x28], R8 ;  /* 0x0000280801007387 */ /* 0x0083e20000100a00 */
[----:B0-----:R-:W-:-:S03]  /*4e40*/  CS2R R14, SRZ ;  /* 0x00000000000e7805 */ /* 0x001fc6000001ff00 */
[----:B-1----:R-:W3:Y:S04]  /*4e50*/  LDL.LU.64 R8, [R1+0x2e8] ;  /* 0x0002e80001087983 */ /* 0x002ee80000300a00 */
[----:B------:R-:W3:Y:S04]  /*4e60*/  @!P1 LDG.E.64 R14, desc[UR22][R28.64] ;  /* 0x000000161c0e9981 */ /* 0x000ee8000c1e1b00 */
[----:B----4-:R0:W-:Y:S04]  /*4e70*/  STL.64 [R1], R2 ;  /* 0x0000000201007387 */ /* 0x0101e80000100a00 */
[----:B------:R-:W4:Y:S01]  /*4e80*/  LDL.LU.64 R28, [R1+0x2e0] ;  /* 0x0002e000011c7983 */ /* 0x000f220000300a00 */
[----:B0-----:R-:W-:-:S06]  /*4e90*/  CS2R R2, SRZ ;  /* 0x0000000000027805 */ /* 0x001fcc000001ff00 */
[----:B----4-:R0:W4:Y:S02]  /*4ea0*/  @!P1 LDG.E.64 R2, desc[UR22][R28.64] ;  /* 0x000000161c029981 */ /* 0x010124000c1e1b00 */
[----:B0-----:R-:W-:-:S06]  /*4eb0*/  CS2R R28, SRZ ;  /* 0x00000000001c7805 */ /* 0x001fcc000001ff00 */
[----:B--2---:R0:W5:Y:S04]  /*4ec0*/  @!P0 LDG.E.64 R28, desc[UR22][R26.64] ;  /* 0x000000161a1c8981 */ /* 0x004168000c1e1b00 */
[----:B----4-:R1:W-:Y:S02]  /*4ed0*/  STL.64 [R1+0x18], R2 ;  /* 0x0000180201007387 */ /* 0x0103e40000100a00 */
[----:B-1----:R-:W-:-:S06]  /*4ee0*/  CS2R R2, SRZ ;  /* 0x0000000000027805 */ /* 0x002fcc000001ff00 */
[----:B---3--:R-:W2:Y:S01]  /*4ef0*/  @!P0 LDG.E.64 R2, desc[UR22][R8.64] ;  /* 0x0000001608028981 */ /* 0x008ea2000c1e1b00 */
[----:B------:R-:W-:Y:S01]  /*4f00*/  LOP3.LUT P5, RZ, R16, 0x80000000, RZ, 0xc0, !PT ;  /* 0x8000000010ff7812 */ /* 0x000fe200078ac0ff */
[----:B------:R-:W-:Y:S01]  /*4f10*/  UMOV UR25, 0x3f800000 ;  /* 0x3f80000000197882 */ /* 0x000fe20000000000 */
[----:B------:R-:W-:Y:S01]  /*4f20*/  @UP0 UMOV UR25, UR5 ;  /* 0x0000000500190c82 */ /* 0x000fe20008000000 */
[----:B------:R-:W-:Y:S01]  /*4f30*/  BSSY B0, `(.L_x_2603) ;  /* 0x0000018000007945 */ /* 0x000fe20003800000 */
[----:B------:R0:W5:Y:S04]  /*4f40*/  LDL.LU.64 R8, [R1+0x2d8] ;  /* 0x0002d80001087983 */ /* 0x0001680000300a00 */
[----:B--2---:R1:W-:Y:S04]  /*4f50*/  STL.64 [R1+0x10], R2 ;  /* 0x0000100201007387 */ /* 0x0043e80000100a00 */
[----:B------:R2:W-:Y:S01]  /*4f60*/  STL.64 [R1+0x20], R14 ;  /* 0x0000200e01007387 */ /* 0x0005e20000100a00 */
[----:B-1----:R-:W-:-:S02]  /*4f70*/  CS2R R2, SRZ ;  /* 0x0000000000027805 */ /* 0x002fc4000001ff00 */
[----:B--2---:R-:W-:Y:S01]  /*4f80*/  CS2R R14, SRZ ;  /* 0x00000000000e7805 */ /* 0x004fe2000001ff00 */
[----:B0-----:R-:W-:Y:S06]  /*4f90*/  @P5 BRA `(.L_x_2604) ;  /* 0x0000000000445947 */ /* 0x001fec0003800000 */
[----:B------:R-:W-:Y:S01]  /*4fa0*/  ISETP.NE.AND P5, PT, RZ, UR24, PT ;  /* 0x00000018ff007c0c */ /* 0x000fe2000bfa5270 */
[----:B------:R-:W-:Y:S01]  /*4fb0*/  ULDC.64 UR6, c[0x0][0x238] ;  /* 0x00008e0000067ab9 */ /* 0x000fe20000000a00 */
[C---:B-----5:R-:W-:Y:S02]  /*4fc0*/  SHF.L.U32 R2, R8.reuse, 0x1, RZ ;  /* 0x0000000108027819 */ /* 0x060fe400000006ff */
[----:B------:R-:W-:-:S09]  /*4fd0*/  SHF.L.U64.HI R15, R8, 0x1, R9 ;  /* 0x00000001080f7819 */ /* 0x000fd20000010209 */
[----:B------:R-:W0:Y:S02]  /*4fe0*/  @P5 LDC.64 R26, c[0x0][0x240] ;  /* 0x00009000ff1a5b82 */ /* 0x000e240000000a00 */
[----:B0-----:R-:W-:-:S04]  /*4ff0*/  @P5 IADD3 R8, P6, R2, R26, RZ ;  /* 0x0000001a02085210 */ /* 0x001fc80007fde0ff */
[----:B------:R-:W-:Y:S02]  /*5000*/  @P5 IADD3.X R9, R15, R27, RZ, P6, !PT ;  /* 0x0000001b0f095210 */ /* 0x000fe400037fe4ff */
[----:B------:R-:W-:-:S03]  /*5010*/  IADD3 R26, P6, R2, UR6, RZ ;  /* 0x00000006021a7c10 */ /* 0x000fc6000ffde0ff */
[----:B------:R-:W2:Y:S01]  /*5020*/  @P5 LDG.E.U16 R2, desc[UR22][R8.64] ;  /* 0x0000001608025981 */ /* 0x000ea2000c1e1500 */
[----:B------:R-:W-:-:S05]  /*5030*/  IADD3.X R27, R15, UR7, RZ, P6, !PT ;  /* 0x000000070f1b7c10 */ /* 0x000fca000b7fe4ff */
[----:B------:R-:W3:Y:S04]  /*5040*/  LDG.E.U16 R15, desc[UR22][R26.64+0x2] ;  /* 0x000002161a0f7981 */ /* 0x000ee8000c1e1500 */
[----:B------:R-:W4:Y:S01]  /*5050*/  @P5 LDG.E.U16 R8, desc[UR22][R8.64+0x2] ;  /* 0x0000021608085981 */ /* 0x000f22000c1e1500 */
[----:B--2---:R-:W-:-:S03]  /*5060*/  @P5 SHF.L.U32 R3, R2, 0x10, RZ ;  /* 0x0000001002035819 */ /* 0x004fc600000006ff */
[----:B------:R-:W2:Y:S01]  /*5070*/  LDG.E.U16 R2, desc[UR22][R26.64] ;  /* 0x000000161a027981 */ /* 0x000ea2000c1e1500 */
[----:B---3--:R-:W-:Y:S02]  /*5080*/  SHF.L.U32 R15, R15, 0x10, RZ ;  /* 0x000000100f0f7819 */ /* 0x008fe400000006ff */
[----:B----4-:R-:W-:Y:S02]  /*5090*/  @P5 SHF.L.U32 R14, R8, 0x10, RZ ;  /* 0x00000010080e5819 */ /* 0x010fe400000006ff */
[----:B--2---:R-:W-:-:S07]  /*50a0*/  SHF.L.U32 R2, R2, 0x10, RZ ;  /* 0x0000001002027819 */ /* 0x004fce00000006ff */
.L_x_2604:
[----:B------:R-:W-:Y:S05]  /*50b0*/  BSYNC B0 ;  /* 0x0000000000007941 */ /* 0x000fea0003800000 */
.L_x_2603:
[----:B------:R-:W2:Y:S01]  /*50c0*/  LDL R26, [R1+0x8c] ;  /* 0x00008c00011a7983 */ /* 0x000ea20000100800 */
[----:B-----5:R-:W-:Y:S01]  /*50d0*/  FADD.FTZ R24, R24, -UR14 ;  /* 0x8000000e18187e21 */ /* 0x020fe20008010000 */
[----:B------:R-:W-:Y:S02]  /*50e0*/  FADD.FTZ R25, R25, -UR14 ;  /* 0x8000000e19197e21 */ /* 0x000fe40008010000 */
[----:B------:R0:W5:Y:S01]  /*50f0*/  LDL R8, [R1+0x88] ;  /* 0x0000880001087983 */ /* 0x0001620000100800 */
[----:B------:R-:W-:Y:S01]  /*5100*/  FMUL.FTZ R27, R24, UR25 ;  /* 0x00000019181b7c20 */ /* 0x000fe20008410000 */
[----:B------:R-:W-:Y:S01]  /*5110*/  FMUL.FTZ R25, R25, UR25 ;  /* 0x0000001919197c20 */ /* 0x000fe20008410000 */
[----:B------:R-:W-:Y:S02]  /*5120*/  ISETP.NE.AND P5, PT, RZ, UR24, PT ;  /* 0x00000018ff007c0c */ /* 0x000fe4000bfa5270 */
[----:B------:R-:W-:Y:S01]  /*5130*/  LOP3.LUT R16, R16, 0xfffffffd, RZ, 0xc0, !PT ;  /* 0xfffffffd10107812 */ /* 0x000fe200078ec0ff */
[----:B------:R0:W-:Y:S04]  /*5140*/  STL [R1+0x30], R27 ;  /* 0x0000301b01007387 */ /* 0x0001e80000100800 */
[----:B------:R0:W-:Y:S06]  /*5150*/  STL [R1+0x34], R25 ;  /* 0x0000341901007387 */ /* 0x0001ec0000100800 */
[----:B------:R-:W-:-:S02]  /*5160*/  @P5 LOP3.LUT R16, R16, 0x2, RZ, 0xfc, !PT ;  /* 0x0000000210105812 */ /* 0x000fc400078efcff */
[----:B--2---:R-:W-:Y:S01]  /*5170*/  MOV R9, R26 ;  /* 0x0000001a00097202 */ /* 0x004fe20000000f00 */
[----:B0-----:R-:W-:Y:S06]  /*5180*/  @!P5 BRA `(.L_x_2605) ;  /* 0x00000000004cd947 */ /* 0x001fec0003800000 */
[----:B-----5:R-:W-:-:S04]  /*5190*/  FFMA.FTZ R8, R27, R2, R3 ;  /* 0x000000021b087223 */ /* 0x020fc80000010003 */
        /* <DEDUP_REMOVED lines=18> */
.L_x_2605:
[----:B------:R0:W-:Y:S04]  /*52c0*/  STL [R1+0x2d4], R0 ;  /* 0x0002d40001007387 */ /* 0x0001e80000100800 */
[----:B0-----:R-:W2:Y:S01]  /*52d0*/  LDL R0, [R1+0x34] ;  /* 0x0000340001007983 */ /* 0x001ea20000100800 */
[----:B-----5:R-:W-:Y:S01]  /*52e0*/  FMUL.FTZ R24, R8, R2 ;  /* 0x0000000208187220 */ /* 0x020fe20000410000 */
[----:B------:R-:W-:-:S03]  /*52f0*/  FMUL.FTZ R25, R9, R15 ;  /* 0x0000000f09197220 */ /* 0x000fc60000410000 */
[----:B------:R-:W-:Y:S01]  /*5300*/  FFMA.FTZ R26, R27, R24, RZ ;  /* 0x000000181b1a7223 */ /* 0x000fe200000100ff */
[----:B------:R-:W-:Y:S01]  /*5310*/  FADD.FTZ R24, RZ, R24 ;  /* 0x00000018ff187221 */ /* 0x000fe20000010000 */
[----:B------:R-:W-:Y:S01]  /*5320*/  FADD.FTZ R10, R10, -UR14 ;  /* 0x8000000e0a0a7e21 */ /* 0x000fe20008010000 */
[----:B------:R-:W-:Y:S01]  /*5330*/  FADD.FTZ R11, R11, -UR14 ;  /* 0x8000000e0b0b7e21 */ /* 0x000fe20008010000 */
[----:B--2---:R-:W-:Y:S02]  /*5340*/  FFMA.FTZ R26, R0, R25, R26 ;  /* 0x00000019001a7223 */ /* 0x004fe4000001001a */
[----:B------:R0:W5:Y:S04]  /*5350*/  LDL.LU R0, [R1+0x2d4] ;  /* 0x0002d40001007983 */ /* 0x0001680000300800 */
[----:B------:R1:W-:Y:S02]  /*5360*/  STL [R1+0x8], R26 ;  /* 0x0000081a01007387 */ /* 0x0003e40000100800 */
[----:B-1----:R-:W-:Y:S01]  /*5370*/  FADD.FTZ R26, R25, R24 ;  /* 0x00000018191a7221 */ /* 0x002fe20000010000 */
[----:B------:R-:W-:Y:S01]  /*5380*/  FMUL.FTZ R24, R10, UR25 ;  /* 0x000000190a187c20 */ /* 0x000fe20008410000 */
[----:B------:R-:W-:Y:S01]  /*5390*/  FMUL.FTZ R25, R11, UR25 ;  /* 0x000000190b197c20 */ /* 0x000fe20008410000 */
[----:B------:R0:W5:Y:S04]  /*53a0*/  LDL R10, [R1+0xa0] ;  /* 0x0000a000010a7983 */ /* 0x0001680000100800 */
[----:B------:R0:W5:Y:S04]  /*53b0*/  LDL R11, [R1+0xa4] ;  /* 0x0000a400010b7983 */ /* 0x0001680000100800 */
        /* <DEDUP_REMOVED lines=10> */
[----:B------:R-:W2:Y:S02]  /*5460*/  LDL R24, [R1+0xa0] ;  /* 0x0000a00001187983 */ /* 0x000ea40000100800 */
[----:B--2---:R-:W-:-:S04]  /*5470*/  FMUL.FTZ R11, R24, R11 ;  /* 0x0000000b180b7220 */ /* 0x004fc80000410000 */
[----:B------:R-:W-:Y:S01]  /*5480*/  FMUL.FTZ R10, R11, R10 ;  /* 0x0000000a0b0a7220 */ /* 0x000fe20000410000 */
[----:B------:R-:W-:-:S04]  /*5490*/  FFMA.FTZ R11, R25, R15, R14 ;  /* 0x0000000f190b7223 */ /* 0x000fc8000001000e */
        /* <DEDUP_REMOVED lines=9> */
.L_x_2606:
[----:B-----5:R1:W-:Y:S04]  /*5530*/  STL [R1+0x2d4], R0 ;  /* 0x0002d40001007387 */ /* 0x0203e80000100800 */
[----:B-1----:R-:W2:Y:S01]  /*5540*/  LDL R0, [R1+0x54] ;  /* 0x0000540001007983 */ /* 0x002ea20000100800 */
[----:B0-----:R-:W-:Y:S01]  /*5550*/  FFMA.FTZ R24, R27, R8, RZ ;  /* 0x000000081b187223 */ /* 0x001fe200000100ff */
[----:B------:R-:W-:Y:S01]  /*5560*/  FADD.FTZ R8, RZ, R8 ;  /* 0x00000008ff087221 */ /* 0x000fe20000010000 */
[----:B------:R-:W-:Y:S02]  /*5570*/  FMUL.FTZ R25, R10, R2 ;  /* 0x000000020a197220 */ /* 0x000fe40000410000 */
[----:B--2---:R-:W-:Y:S02]  /*5580*/  FFMA.FTZ R27, R0, R10, R24 ;  /* 0x0000000a001b7223 */ /* 0x004fe40000010018 */
[----:B------:R-:W2:Y:S04]  /*5590*/  LDL R24, [R1+0x34] ;  /* 0x0000340001187983 */ /* 0x000ea80000100800 */
[----:B------:R0:W-:Y:S02]  /*55a0*/  STL [R1+0xc], R27 ;  /* 0x00000c1b01007387 */ /* 0x0001e40000100800 */
[----:B0-----:R-:W-:-:S02]  /*55b0*/  FADD.FTZ R27, R8, R10 ;  /* 0x0000000a081b7221 */ /* 0x001fc40000010000 */
[----:B------:R-:W3:Y:S01]  /*55c0*/  LDL.LU R10, [R1+0x8] ;  /* 0x00000800010a7983 */ /* 0x000ee20000300800 */
[----:B------:R-:W-:Y:S01]  /*55d0*/  FADD.FTZ R26, R26, R25 ;  /* 0x000000191a1a7221 */ /* 0x000fe20000010000 */
[----:B---3--:R-:W-:Y:S02]  /*55e0*/  FFMA.FTZ R8, R0, R25, R10 ;  /* 0x0000001900087223 */ /* 0x008fe4000001000a */
[----:B------:R0:W5:Y:S04]  /*55f0*/  LDL.LU R0, [R1+0x2d4] ;  /* 0x0002d40001007983 */ /* 0x0001680000300800 */
[----:B------:R-:W3:Y:S01]  /*5600*/  LDL R25, [R1+0x80] ;  /* 0x0000800001197983 */ /* 0x000ee20000100800 */
[----:B--2---:R-:W-:Y:S01]  /*5610*/  FFMA.FTZ R10, R24, R9, RZ ;  /* 0x00000009180a7223 */ /* 0x004fe200000100ff */
[----:B------:R-:W-:Y:S01]  /*5620*/  FMUL.FTZ R24, R11, R15 ;  /* 0x0000000f0b187220 */ /* 0x000fe20000410000 */
[----:B------:R-:W-:Y:S01]  /*5630*/  FADD.FTZ R12, R12, -UR14 ;  /* 0x8000000e0c0c7e21 */ /* 0x000fe20008010000 */
[----:B------:R-:W-:Y:S01]  /*5640*/  FADD.FTZ R13, R13, -UR14 ;  /* 0x8000000e0d0d7e21 */ /* 0x000fe20008010000 */
[----:B------:R-:W-:Y:S01]  /*5650*/  FADD.FTZ R9, RZ, R9 ;  /* 0x00000009ff097221 */ /* 0x000fe20000010000 */
[----:B------:R-:W-:Y:S01]  /*5660*/  FADD.FTZ R26, R24, R26 ;  /* 0x0000001a181a7221 */ /* 0x000fe20000010000 */
[----:B------:R-:W-:-:S02]  /*5670*/  FMUL.FTZ R12, R12, UR25 ;  /* 0x000000190c0c7c20 */ /* 0x000fc40008410000 */
[----:B------:R-:W-:Y:S01]  /*5680*/  FADD.FTZ R9, R9, R11 ;  /* 0x0000000b09097221 */ /* 0x000fe20000010000 */
[C---:B---3--:R-:W-:Y:S01]  /*5690*/  FFMA.FTZ R8, R25.reuse, R24, R8 ;  /* 0x0000001819087223 */ /* 0x048fe20000010008 */
[----:B------:R-:W-:Y:S01]  /*56a0*/  FFMA.FTZ R10, R25, R11, R10 ;  /* 0x0000000b190a7223 */ /* 0x000fe2000001000a */
[----:B------:R-:W2:Y:S01]  /*56b0*/  LDL R24, [R1+0x90] ;  /* 0x0000900001187983 */ /* 0x000ea20000100800 */
[----:B------:R-:W-:-:S03]  /*56c0*/  FMUL.FTZ R25, R13, UR25 ;  /* 0x000000190d197c20 */ /* 0x000fc60008410000 */
[----:B------:R1:W-:Y:S04]  /*56d0*/  STL [R1+0x50], R12 ;  /* 0x0000500c01007387 */ /* 0x0003e80000100800 */
[----:B-1----:R0:W5:Y:S04]  /*56e0*/  LDL R12, [R1+0x94] ;  /* 0x00009400010c7983 */ /* 0x0021680000100800 */
[----:B------:R0:W-:Y:S01]  /*56f0*/  STL [R1+0x70], R25 ;  /* 0x0000701901007387 */ /* 0x0001e20000100800 */
[----:B--2---:R-:W-:Y:S01]  /*5700*/  MOV R11, R24 ;  /* 0x00000018000b7202 */ /* 0x004fe20000000f00 */
[----:B0-----:R-:W-:Y:S06]  /*5710*/  @!P5 BRA `(.L_x_2607) ;  /* 0x000000000050d947 */ /* 0x001fec0003800000 */
[----:B------:R-:W2:Y:S02]  /*5720*/  LDL R13, [R1+0x50] ;  /* 0x00005000010d7983 */ /* 0x000ea40000100800 */
[----:B--2--5:R-:W-:-:S04]  /*5730*/  FFMA.FTZ R12, R13, R2, R3 ;  /* 0x000000020d0c7223 */ /* 0x024fc80000010003 */
        /* <DEDUP_REMOVED lines=18> */
.L_x_2607:
[----:B------:R0:W-:Y:S04]  /*5860*/  STL [R1+0x2d8], R3 ;  /* 0x0002d80301007387 */ /* 0x0001e80000100800 */
[----:B0-----:R-:W2:Y:S04]  /*5870*/  LDL.LU R3, [R1+0xc] ;  /* 0x00000c0001037983 */ /* 0x001ea80000300800 */
[----:B-----5:R0:W-:Y:S04]  /*5880*/  STL [R1+0x2d4], R0 ;  /* 0x0002d40001007387 */ /* 0x0201e80000100800 */
[----:B------:R-:W3:Y:S04]  /*5890*/  LDL R24, [R1+0x7c] ;  /* 0x00007c0001187983 */ /* 0x000ee80000100800 */
[----:B0-----:R-:W4:Y:S01]  /*58a0*/  LDL R0, [R1+0x50] ;  /* 0x0000500001007983 */ /* 0x001f220000100800 */
[----:B------:R-:W-:Y:S01]  /*58b0*/  FMUL.FTZ R13, R11, R2 ;  /* 0x000000020b0d7220 */ /* 0x000fe20000410000 */
[----:B------:R-:W-:-:S03]  /*58c0*/  FADD.FTZ R18, R18, -UR14 ;  /* 0x8000000e12127e21 */ /* 0x000fc60008010000 */
[----:B------:R-:W-:Y:S01]  /*58d0*/  FADD.FTZ R26, R26, R13 ;  /* 0x0000000d1a1a7221 */ /* 0x000fe20000010000 */
[----:B------:R-:W-:Y:S01]  /*58e0*/  FADD.FTZ R19, R19, -UR14 ;  /* 0x8000000e13137e21 */ /* 0x000fe20008010000 */
[----:B------:R-:W-:Y:S01]  /*58f0*/  FADD.FTZ R27, R27, R11 ;  /* 0x0000000b1b1b7221 */ /* 0x000fe20000010000 */
[----:B------:R-:W-:Y:S01]  /*5900*/  FFMA.FTZ R10, R25, R12, R10 ;  /* 0x0000000c190a7223 */ /* 0x000fe2000001000a */
[----:B------:R-:W-:Y:S01]  /*5910*/  FADD.FTZ R9, R9, R12 ;  /* 0x0000000c09097221 */ /* 0x000fe20000010000 */
[----:B----4-:R-:W-:Y:S01]  /*5920*/  FFMA.FTZ R8, R0, R13, R8 ;  /* 0x0000000d00087223 */ /* 0x010fe20000010008 */
[----:B------:R-:W-:Y:S01]  /*5930*/  FMUL.FTZ R13, R12, R15 ;  /* 0x0000000f0c0d7220 */ /* 0x000fe20000410000 */
[----:B--2---:R-:W-:Y:S02]  /*5940*/  FFMA.FTZ R11, R0, R11, R3 ;  /* 0x0000000b000b7223 */ /* 0x004fe40000010003 */
[----:B------:R0:W5:Y:S01]  /*5950*/  LDL.LU R3, [R1+0x2d8] ;  /* 0x0002d80001037983 */ /* 0x0001620000300800 */
[----:B------:R-:W-:Y:S01]  /*5960*/  FFMA.FTZ R8, R25, R13, R8 ;  /* 0x0000000d19087223 */ /* 0x000fe20000010008 */
[----:B------:R-:W-:Y:S01]  /*5970*/  FADD.FTZ R26, R13, R26 ;  /* 0x0000001a0d1a7221 */ /* 0x000fe20000010000 */
[----:B------:R-:W-:Y:S01]  /*5980*/  FMUL.FTZ R13, R18, UR25 ;  /* 0x00000019120d7c20 */ /* 0x000fe20008410000 */
[----:B------:R-:W-:Y:S01]  /*5990*/  FMUL.FTZ R25, R19, UR25 ;  /* 0x0000001913197c20 */ /* 0x000fe20008410000 */
[----:B------:R0:W5:Y:S04]  /*59a0*/  LDL.LU R0, [R1+0x2d4] ;  /* 0x0002d40001007983 */ /* 0x0001680000300800 */
[----:B------:R0:W5:Y:S04]  /*59b0*/  LDL R12, [R1+0x78] ;  /* 0x00007800010c7983 */ /* 0x0001680000100800 */
[----:B------:R0:W-:Y:S04]  /*59c0*/  STL [R1+0x74], R13 ;  /* 0x0000740d01007387 */ /* 0x0001e80000100800 */
[----:B------:R0:W-:Y:S01]  /*59d0*/  STL [R1+0x98], R25 ;  /* 0x0000981901007387 */ /* 0x0001e20000100800 */
[----:B---3--:R-:W-:Y:S01]  /*59e0*/  MOV R19, R24 ;  /* 0x0000001800137202 */ /* 0x008fe20000000f00 */
[----:B------:R-:W-:Y:S06]  /*59f0*/  @!P5 BRA `(.L_x_2608) ;  /* 0x00000000004cd947 */ /* 0x000fec0003800000 */
[----:B------:R-:W2:Y:S01]  /*5a00*/  LDL R19, [R1+0x78] ;  /* 0x0000780001137983 */ /* 0x000ea20000100800 */
[----:B-----5:R-:W-:-:S04]  /*5a10*/  FFMA.FTZ R12, R13, R2, R3 ;  /* 0x000000020d0c7223 */ /* 0x020fc80000010003 */
[----:B0-----:R-:W-:-:S06]  /*5a20*/  FMUL.FTZ R13, R12, -1.4426950216293334961 ;  /* 0xbfb8aa3b0c0d7820 */ /* 0x001fcc0000410000 */
[----:B------:R-:W0:Y:S02]  /*5a30*/  MUFU.EX2 R13, R13 ;  /* 0x0000000d000d7308 */ /* 0x000e240000000800 */
[----:B0-----:R-:W-:-:S06]  /*5a40*/  FADD.FTZ R13, R13, 1 ;  /* 0x3f8000000d0d7421 */ /* 0x001fcc0000010000 */
[----:B------:R-:W0:Y:S02]  /*5a50*/  MUFU.RCP R13, R13 ;  /* 0x0000000d000d7308 */ /* 0x000e240000001000 */
[----:B0-----:R-:W-:-:S04]  /*5a60*/  FADD.FTZ R18, -R13, 1 ;  /* 0x3f8000000d127421 */ /* 0x001fc80000010100 */
[----:B------:R-:W-:Y:S01]  /*5a70*/  FFMA.FTZ R12, R12, R18, 1 ;  /* 0x3f8000000c0c7423 */ /* 0x000fe20000010012 */
[----:B------:R-:W-:Y:S01]  /*5a80*/  FFMA.FTZ R18, R25, R15, R14 ;  /* 0x0000000f19127223 */ /* 0x000fe2000001000e */
[----:B--2---:R-:W-:-:S04]  /*5a90*/  FMUL.FTZ R13, R19, R13 ;  /* 0x0000000d130d7220 */ /* 0x004fc80000410000 */
        /* <DEDUP_REMOVED lines=9> */
.L_x_2608:
[----:B------:R-:W2:Y:S01]  /*5b30*/  LDL R18, [R1+0x74] ;  /* 0x0000740001127983 */ /* 0x000ea20000100800 */
[----:B0----5:R-:W-:Y:S01]  /*5b40*/  FMUL.FTZ R13, R12, R2 ;  /* 0x000000020c0d7220 */ /* 0x021fe20000410000 */
[----:B------:R-:W-:Y:S02]  /*5b50*/  FADD.FTZ R20, R20, -UR14 ;  /* 0x8000000e14147e21 */ /* 0x000fe40008010000 */
[----:B------:R-:W3:Y:S01]  /*5b60*/  LDL R24, [R1+0x5c] ;  /* 0x00005c0001187983 */ /* 0x000ee20000100800 */
[----:B------:R-:W-:Y:S01]  /*5b70*/  FADD.FTZ R26, R26, R13 ;  /* 0x0000000d1a1a7221 */ /* 0x000fe20000010000 */
[----:B------:R-:W-:Y:S01]  /*5b80*/  FADD.FTZ R27, R27, R12 ;  /* 0x0000000c1b1b7221 */ /* 0x000fe20000010000 */
[----:B------:R-:W-:Y:S01]  /*5b90*/  FADD.FTZ R21, R21, -UR14 ;  /* 0x8000000e15157e21 */ /* 0x000fe20008010000 */
[----:B------:R-:W-:Y:S01]  /*5ba0*/  FFMA.FTZ R10, R25, R19, R10 ;  /* 0x00000013190a7223 */ /* 0x000fe2000001000a */
[----:B------:R-:W-:Y:S01]  /*5bb0*/  FADD.FTZ R9, R9, R19 ;  /* 0x0000001309097221 */ /* 0x000fe20000010000 */
[----:B--2---:R-:W-:Y:S01]  /*5bc0*/  FFMA.FTZ R8, R18, R13, R8 ;  /* 0x0000000d12087223 */ /* 0x004fe20000010008 */
[----:B------:R-:W-:Y:S01]  /*5bd0*/  FMUL.FTZ R13, R20, UR25 ;  /* 0x00000019140d7c20 */ /* 0x000fe20008410000 */
[----:B------:R-:W-:Y:S01]  /*5be0*/  FFMA.FTZ R11, R18, R12, R11 ;  /* 0x0000000c120b7223 */ /* 0x000fe2000001000b */
[----:B------:R-:W2:Y:S01]  /*5bf0*/  LDL R20, [R1+0x58] ;  /* 0x0000580001147983 */ /* 0x000ea20000100800 */
[----:B------:R-:W-:-:S04]  /*5c00*/  FMUL.FTZ R12, R19, R15 ;  /* 0x0000000f130c7220 */ /* 0x000fc80000410000 */
[----:B------:R-:W-:Y:S01]  /*5c10*/  FFMA.FTZ R8, R25, R12, R8 ;  /* 0x0000000c19087223 */ /* 0x000fe20000010008 */
[----:B------:R-:W-:Y:S01]  /*5c20*/  FMUL.FTZ R25, R21, UR25 ;  /* 0x0000001915197c20 */ /* 0x000fe20008410000 */
[----:B------:R0:W-:Y:S01]  /*5c30*/  STL [R1+0x84], R13 ;  /* 0x0000840d01007387 */ /* 0x0001e20000100800 */
[----:B------:R-:W-:-:S03]  /*5c40*/  FADD.FTZ R26, R12, R26 ;  /* 0x0000001a0c1a7221 */ /* 0x000fc60000010000 */
[----:B------:R0:W-:Y:S01]  /*5c50*/  STL [R1+0x9c], R25 ;  /* 0x00009c1901007387 */ /* 0x0001e20000100800 */
[----:B---3--:R-:W-:Y:S02]  /*5c60*/  MOV R19, R24 ;  /* 0x0000001800137202 */ /* 0x008fe40000000f00 */
[----:B--2---:R-:W-:Y:S01]  /*5c70*/  MOV R12, R20 ;  /* 0x00000014000c7202 */ /* 0x004fe20000000f00 */
        /* <DEDUP_REMOVED lines=19> */
.L_x_2609:
[----:B------:R0:W-:Y:S04]  /*5db0*/  STL [R1+0x2d4], R0 ;  /* 0x0002d40001007387 */ /* 0x0001e80000100800 */
[----:B0-----:R-:W2:Y:S01]  /*5dc0*/  LDL R0, [R1+0x84] ;  /* 0x0000840001007983 */ /* 0x001ea20000100800 */
[----:B------:R-:W-:-:S03]  /*5dd0*/  FMUL.FTZ R13, R12, R2 ;  /* 0x000000020c0d7220 */ /* 0x000fc60000410000 */
[----:B------:R-:W3:Y:S01]  /*5de0*/  LDL.LU R24, [R1+0x60] ;  /* 0x0000600001187983 */ /* 0x000ee20000300800 */
[----:B------:R-:W-:-:S03]  /*5df0*/  FADD.FTZ R27, R27, R12 ;  /* 0x0000000c1b1b7221 */ /* 0x000fc60000010000 */
[----:B------:R-:W4:Y:S04]  /*5e00*/  LDL.LU R18, [R1+0x64] ;  /* 0x0000640001127983 */ /* 0x000f280000300800 */
        /* <DEDUP_REMOVED lines=39> */
.L_x_2610:
[----:B------:R-:W2:Y:S04]  /*6080*/  LDL R21, [R1+0x48] ;  /* 0x0000480001157983 */ /* 0x000ea80000100800 */
[----:B------:R-:W3:Y:S01]  /*6090*/  LDL R20, [R1+0x4c] ;  /* 0x00004c0001147983 */ /* 0x000ee20000100800 */
[----:B------:R-:W-:Y:S01]  /*60a0*/  FMUL.FTZ R13, R12, R2 ;  /* 0x000000020c0d7220 */ /* 0x000fe20000410000 */
[----:B------:R-:W-:Y:S01]  /*60b0*/  FADD.FTZ R27, R27, R12 ;  /* 0x0000000c1b1b7221 */ /* 0x000fe20000010000 */
[----:B------:R-:W-:Y:S01]  /*60c0*/  FFMA.FTZ R11, R25, R12, R11 ;  /* 0x0000000c190b7223 */ /* 0x000fe2000001000b */
[----:B------:R-:W-:Y:S01]  /*60d0*/  FMUL.FTZ R12, R19, R15 ;  /* 0x0000000f130c7220 */ /* 0x000fe20000410000 */
[----:B------:R-:W-:Y:S01]  /*60e0*/  FFMA.FTZ R8, R25, R13, R8 ;  /* 0x0000000d19087223 */ /* 0x000fe20000010008 */
[----:B------:R-:W-:Y:S01]  /*60f0*/  FADD.FTZ R22, R22, -UR14 ;  /* 0x8000000e16167e21 */ /* 0x000fe20008010000 */
[----:B------:R-:W-:Y:S01]  /*6100*/  FADD.FTZ R23, R23, -UR14 ;  /* 0x8000000e17177e21 */ /* 0x000fe20008010000 */
[C---:B------:R-:W-:Y:S01]  /*6110*/  FFMA.FTZ R10, R24.reuse, R19, R10 ;  /* 0x00000013180a7223 */ /* 0x040fe2000001000a */
[----:B------:R-:W-:Y:S01]  /*6120*/  FFMA.FTZ R8, R24, R12, R8 ;  /* 0x0000000c18087223 */ /* 0x000fe20000010008 */
[----:B0-----:R-:W-:Y:S01]  /*6130*/  FMUL.FTZ R25, R22, UR25 ;  /* 0x0000001916197c20 */ /* 0x001fe20008410000 */
[----:B------:R-:W-:Y:S01]  /*6140*/  FMUL.FTZ R24, R23, UR25 ;  /* 0x0000001917187c20 */ /* 0x000fe20008410000 */
[----:B------:R-:W-:Y:S01]  /*6150*/  FADD.FTZ R26, R26, R13 ;  /* 0x0000000d1a1a7221 */ /* 0x000fe20000010000 */
[----:B------:R-:W-:-:S02]  /*6160*/  FADD.FTZ R9, R9, R19 ;  /* 0x0000001309097221 */ /* 0x000fc40000010000 */
[----:B------:R0:W-:Y:S01]  /*6170*/  STL [R1+0x64], R25 ;  /* 0x0000641901007387 */ /* 0x0001e20000100800 */
[----:B------:R-:W-:-:S03]  /*6180*/  FADD.FTZ R26, R12, R26 ;  /* 0x0000001a0c1a7221 */ /* 0x000fc60000010000 */
[----:B------:R0:W-:Y:S01]  /*6190*/  STL [R1+0xac], R24 ;  /* 0x0000ac1801007387 */ /* 0x0001e20000100800 */
[----:B--2---:R-:W-:Y:S02]  /*61a0*/  MOV R12, R21 ;  /* 0x00000015000c7202 */ /* 0x004fe40000000f00 */
[----:B---3--:R-:W-:Y:S01]  /*61b0*/  MOV R19, R20 ;  /* 0x0000001400137202 */ /* 0x008fe20000000f00 */
        /* <DEDUP_REMOVED lines=19> */
.L_x_2611:
[----:B------:R-:W2:Y:S04]  /*62f0*/  LDL.LU R22, [R1+0x38] ;  /* 0x0000380001167983 */ /* 0x000ea80000300800 */
[----:B------:R-:W3:Y:S04]  /*6300*/  LDL.LU R18, [R1+0x3c] ;  /* 0x00003c0001127983 */ /* 0x000ee80000300800 */
[----:B------:R-:W4:Y:S04]  /*6310*/  LDL R21, [R1+0x40] ;  /* 0x0000400001157983 */ /* 0x000f280000100800 */
[----:B------:R-:W4:Y:S01]  /*6320*/  LDL R20, [R1+0x44] ;  /* 0x0000440001147983 */ /* 0x000f220000100800 */
[----:B------:R-:W-:Y:S01]  /*6330*/  FMUL.FTZ R13, R12, R2 ;  /* 0x000000020c0d7220 */ /* 0x000fe20000410000 */
[----:B------:R-:W-:Y:S01]  /*6340*/  FADD.FTZ R27, R27, R12 ;  /* 0x0000000c1b1b7221 */ /* 0x000fe20000010000 */
[----:B------:R-:W-:Y:S01]  /*6350*/  FFMA.FTZ R11, R25, R12, R11 ;  /* 0x0000000c190b7223 */ /* 0x000fe2000001000b */
        /* <DEDUP_REMOVED lines=9> */
[----:B------:R-:W-:Y:S01]  /*63f0*/  FMUL.FTZ R24, R12, UR25 ;  /* 0x000000190c187c20 */ /* 0x000fe20008410000 */
        /* <DEDUP_REMOVED lines=24> */
.L_x_2612:
[----:B------:R-:W2:Y:S04]  /*6580*/  LDL.LU R22, [R1+0x28] ;  /* 0x0000280001167983 */ /* 0x000ea80000300800 */
[----:B------:R-:W3:Y:S04]  /*6590*/  LDL.LU R18, [R1+0x2c] ;  /* 0x00002c0001127983 */ /* 0x000ee80000300800 */
[----:B------:R-:W4:Y:S04]  /*65a0*/  LDL R21, [R1] ;  /* 0x0000000001157983 */ /* 0x000f280000100800 */
[----:B------:R-:W4:Y:S01]  /*65b0*/  LDL R20, [R1+0x4] ;  /* 0x0000040001147983 */ /* 0x000f220000100800 */
[----:B------:R-:W-:Y:S01]  /*65c0*/  FMUL.FTZ R13, R12, R2 ;  /* 0x000000020c0d7220 */ /* 0x000fe20000410000 */
[----:B------:R-:W-:Y:S01]  /*65d0*/  FADD.FTZ R27, R27, R12 ;  /* 0x0000000c1b1b7221 */ /* 0x000fe20000010000 */
[C---:B------:R-:W-:Y:S01]  /*65e0*/  FFMA.FTZ R11, R24.reuse, R12, R11 ;  /* 0x0000000c180b7223 */ /* 0x040fe2000001000b */
[----:B------:R-:W-:Y:S01]  /*65f0*/  FMUL.FTZ R12, R19, R15 ;  /* 0x0000000f130c7220 */ /* 0x000fe20000410000 */
[----:B------:R-:W-:Y:S01]  /*6600*/  FFMA.FTZ R8, R24, R13, R8 ;  /* 0x0000000d18087223 */ /* 0x000fe20000010008 */
[----:B------:R-:W-:Y:S01]  /*6610*/  FADD.FTZ R26, R26, R13 ;  /* 0x0000000d1a1a7221 */ /* 0x000fe20000010000 */
[----:B------:R-:W-:Y:S01]  /*6620*/  FFMA.FTZ R10, R23, R19, R10 ;  /* 0x00000013170a7223 */ /* 0x000fe2000001000a */
[----:B------:R-:W-:Y:S01]  /*6630*/  FADD.FTZ R9, R9, R19 ;  /* 0x0000001309097221 */ /* 0x000fe20000010000 */
        /* <DEDUP_REMOVED lines=29> */
.L_x_2613:
[----:B------:R-:W2:Y:S04]  /*6810*/  LDL.LU R22, [R1+0xb0] ;  /* 0x0000b00001167983 */ /* 0x000ea80000300800 */
[----:B------:R-:W3:Y:S04]  /*6820*/  LDL.LU R18, [R1+0xb4] ;  /* 0x0000b40001127983 */ /* 0x000ee80000300800 */
[----:B------:R-:W4:Y:S04]  /*6830*/  LDL R21, [R1+0x1b0] ;  /* 0x0001b00001157983 */ /* 0x000f280000100800 */
        /* <DEDUP_REMOVED lines=38> */
.L_x_2614:
        /* <DEDUP_REMOVED lines=41> */
.L_x_2615:
        /* <DEDUP_REMOVED lines=41> */
.L_x_2616:
        /* <DEDUP_REMOVED lines=41> */
.L_x_2617:
        /* <DEDUP_REMOVED lines=41> */
.L_x_2618:
[----:B------:R-:W2:Y:S04]  /*74e0*/  LDL.LU R22, [R1+0xd8] ;  /* 0x0000d80001167983 */ /* 0x000ea80000300800 */
[----:B------:R-:W3:Y:S04]  /*74f0*/  LDL.LU R21, [R1+0xdc] ;  /* 0x0000dc0001157983 */ /* 0x000ee80000300800 */
[----:B------:R-:W4:Y:S04]  /*7500*/  LDL R19, [R1+0x160] ;  /* 0x0001600001137983 */ /* 0x000f280000100800 */
[----:B------:R-:W4:Y:S01]  /*7510*/  LDL R20, [R1+0x164] ;  /* 0x0001640001147983 */ /* 0x000f220000100800 */
[----:B------:R-:W-:Y:S01]  /*7520*/  FMUL.FTZ R13, R18, R2 ;  /* 0x00000002120d7220 */ /* 0x000fe20000410000 */
[----:B------:R-:W-:Y:S01]  /*7530*/  FADD.FTZ R9, R9, R12 ;  /* 0x0000000c09097221 */ /* 0x000fe20000010000 */
[----:B------:R-:W-:Y:S01]  /*7540*/  FFMA.FTZ R10, R23, R12, R10 ;  /* 0x0000000c170a7223 */ /* 0x000fe2000001000a */
[C---:B------:R-:W-:Y:S01]  /*7550*/  FFMA.FTZ R11, R24.reuse, R18, R11 ;  /* 0x00000012180b7223 */ /* 0x040fe2000001000b */
[----:B------:R-:W-:Y:S01]  /*7560*/  FFMA.FTZ R8, R24, R13, R8 ;  /* 0x0000000d18087223 */ /* 0x000fe20000010008 */
[----:B------:R-:W-:Y:S01]  /*7570*/  FADD.FTZ R26, R26, R13 ;  /* 0x0000000d1a1a7221 */ /* 0x000fe20000010000 */
[----:B------:R-:W-:Y:S01]  /*7580*/  FMUL.FTZ R13, R12, R15 ;  /* 0x0000000f0c0d7220 */ /* 0x000fe20000410000 */
        /* <DEDUP_REMOVED lines=30> */
.L_x_2619:
        /* <DEDUP_REMOVED lines=41> */
.L_x_2620:
        /* <DEDUP_REMOVED lines=41> */
.L_x_2621:
        /* <DEDUP_REMOVED lines=41> */
.L_x_2622:
        /* <DEDUP_REMOVED lines=41> */
.L_x_2623:
        /* <DEDUP_REMOVED lines=41> */
.L_x_2624:
        /* <DEDUP_REMOVED lines=41> */
.L_x_2625:
        /* <DEDUP_REMOVED lines=41> */
.L_x_2626:
        /* <DEDUP_REMOVED lines=41> */
.L_x_2627:
[----:B------:R-:W2:Y:S04]  /*8bf0*/  LDL.LU R22, [R1+0x20] ;  /* 0x0000200001167983 */ /* 0x000ea80000300800 */
[----:B------:R-:W3:Y:S04]  /*8c00*/  LDL.LU R21, [R1+0x24] ;  /* 0x0000240001157983 */ /* 0x000ee80000300800 */
[----:B------:R-:W4:Y:S04]  /*8c10*/  LDL R19, [R1+0x18] ;  /* 0x0000180001137983 */ /* 0x000f280000100800 */
[----:B------:R-:W4:Y:S01]  /*8c20*/  LDL R20, [R1+0x1c] ;  /* 0x00001c0001147983 */ /* 0x000f220000100800 */
[----:B------:R-:W-:Y:S01]  /*8c30*/  FMUL.FTZ R13, R18, R2 ;  /* 0x00000002120d7220 */ /* 0x000fe20000410000 */
[----:B------:R-:W-:Y:S01]  /*8c40*/  FADD.FTZ R9, R9, R12 ;  /* 0x0000000c09097221 */ /* 0x000fe20000010000 */
[----:B------:R-:W-:Y:S01]  /*8c50*/  FFMA.FTZ R10, R23, R12, R10 ;  /* 0x0000000c170a7223 */ /* 0x000fe2000001000a */
[----:B------:R-:W-:Y:S01]  /*8c60*/  FADD.FTZ R27, R27, R18 ;  /* 0x000000121b1b7221 */ /* 0x000fe20000010000 */
[----:B------:R-:W-:Y:S01]  /*8c70*/  FFMA.FTZ R8, R24, R13, R8 ;  /* 0x0000000d18087223 */ /* 0x000fe20000010008 */
[----:B------:R-:W-:Y:S01]  /*8c80*/  FADD.FTZ R26, R26, R13 ;  /* 0x0000000d1a1a7221 */ /* 0x000fe20000010000 */
[----:B------:R-:W-:Y:S01]  /*8c90*/  FMUL.FTZ R13, R12, R15 ;  /* 0x0000000f0c0d7220 */ /* 0x000fe20000410000 */
[----:B------:R-:W-:-:S03]  /*8ca0*/  FFMA.FTZ R11, R24, R18, R11 ;  /* 0x00000012180b7223 */ /* 0x000fc6000001000b */
        /* <DEDUP_REMOVED lines=28> */
[----:B------:R-:W-:-:S07]  /*8e70*/  FMUL.FTZ R12, R12, R19 ;  /* 0x000000130c0c7220 */ /* 0x000fce0000410000 */
.L_x_2628:
        /* <DEDUP_REMOVED lines=39> */
.L_x_2629:
[----:B-1----:R-:W2:Y:S04]  /*90f0*/  LDL.LU R22, [R1+0x1f8] ;  /* 0x0001f80001167983 */ /* 0x002ea80000300800 */
        /* <DEDUP_REMOVED lines=40> */
.L_x_2630:
        /* <DEDUP_REMOVED lines=41> */
.L_x_2631:
[----:B------:R-:W2:Y:S04]  /*9610*/  LDL.LU R22, [R1+0x218] ;  /* 0x0002180001167983 */ /* 0x000ea80000300800 */
[----:B------:R-:W3:Y:S04]  /*9620*/  LDL.LU R21, [R1+0x21c] ;  /* 0x00021c0001157983 */ /* 0x000ee80000300800 */
[----:B------:R-:W4:Y:S04]  /*9630*/  LDL R19, [R1+0x208] ;  /* 0x0002080001137983 */ /* 0x000f280000100800 */
[----:B------:R-:W4:Y:S01]  /*9640*/  LDL R20, [R1+0x20c] ;  /* 0x00020c0001147983 */ /* 0x000f220000100800 */
[----:B------:R-:W-:Y:S01]  /*9650*/  FMUL.FTZ R13, R18, R2 ;  /* 0x00000002120d7220 */ /* 0x000fe20000410000 */
[----:B------:R-:W-:Y:S01]  /*9660*/  FADD.FTZ R27, R27, R18 ;  /* 0x000000121b1b7221 */ /* 0x000fe20000010000 */
[C---:B------:R-:W-:Y:S01]  /*9670*/  FFMA.FTZ R11, R24.reuse, R18, R11 ;  /* 0x00000012180b7223 */ /* 0x040fe2000001000b */
        /* <DEDUP_REMOVED lines=10> */
[----:B0-----:R-:W-:Y:S01]  /*9720*/  FMUL.FTZ R24, R10, UR25 ;  /* 0x000000190a187c20 */ /* 0x001fe20008410000 */
        /* <DEDUP_REMOVED lines=23> */
.L_x_2632:
[----:B------:R-:W2:Y:S04]  /*98a0*/  LDL.LU R23, [R1+0x220] ;  /* 0x0002200001177983 */ /* 0x000ea80000300800 */
[----:B------:R-:W3:Y:S04]  /*98b0*/  LDL.LU R21, [R1+0x224] ;  /* 0x0002240001157983 */ /* 0x000ee80000300800 */
[----:B------:R-:W4:Y:S04]  /*98c0*/  LDL R22, [R1+0x1f0] ;  /* 0x0001f00001167983 */ /* 0x000f280000100800 */
[----:B------:R-:W4:Y:S01]  /*98d0*/  LDL R20, [R1+0x1f4] ;  /* 0x0001f40001147983 */ /* 0x000f220000100800 */
[----:B------:R-:W-:Y:S01]  /*98e0*/  FMUL.FTZ R19, R10, R2 ;  /* 0x000000020a137220 */ /* 0x000fe20000410000 */
[----:B------:R-:W-:Y:S01]  /*98f0*/  FADD.FTZ R8, R27, R10 ;  /* 0x0000000a1b087221 */ /* 0x000fe20000010000 */
[C---:B------:R-:W-:Y:S01]  /*9900*/  FFMA.FTZ R10, R25.reuse, R10, R11 ;  /* 0x0000000a190a7223 */ /* 0x040fe2000001000b */
[----:B------:R-:W-:Y:S01]  /*9910*/  FFMA.FTZ R27, R24, R13, R12 ;  /* 0x0000000d181b7223 */ /* 0x000fe2000001000c */
        /* <DEDUP_REMOVED lines=33> */
.L_x_2633:
[----:B------:R-:W2:Y:S04]  /*9b30*/  LDL.LU R20, [R1+0x228] ;  /* 0x0002280001147983 */ /* 0x000ea80000300800 */
[----:B------:R-:W3:Y:S04]  /*9b40*/  LDL.LU R13, [R1+0x22c] ;  /* 0x00022c00010d7983 */ /* 0x000ee80000300800 */
[----:B0-----:R-:W4:Y:S04]  /*9b50*/  LDL R24, [R1+0x1e0] ;  /* 0x0001e00001187983 */ /* 0x001f280000100800 */
        /* <DEDUP_REMOVED lines=9> */
[----:B------:R-:W-:Y:S01]  /*9bf0*/  FMUL.FTZ R25, R12, UR25 ;  /* 0x000000190c197c20 */ /* 0x000fe20008410000 */
[----:B-1----:R-:W-:Y:S01]  /*9c00*/  FMUL.FTZ R23, R13, UR25 ;  /* 0x000000190d177c20 */ /* 0x002fe20008410000 */
        /* <DEDUP_REMOVED lines=23> */
.L_x_2634:
[----:B------:R-:W2:Y:S04]  /*9d80*/  LDL.LU R22, [R1+0x230] ;  /* 0x0002300001167983 */ /* 0x000ea80000300800 */
[----:B------:R-:W3:Y:S04]  /*9d90*/  LDL.LU R13, [R1+0x234] ;  /* 0x00023400010d7983 */ /* 0x000ee80000300800 */
[----:B------:R-:W4:Y:S01]  /*9da0*/  LDL R24, [R1+0x1dc] ;  /* 0x0001dc0001187983 */ /* 0x000f220000100800 */
[----:B------:R-:W-:-:S04]  /*9db0*/  FMUL.FTZ R12, R20, R2 ;  /* 0x00000002140c7220 */ /* 0x000fc80000410000 */
[----:B------:R-:W-:Y:S01]  /*9dc0*/  FFMA.FTZ R9, R25, R12, R9 ;  /* 0x0000000c19097223 */ /* 0x000fe20000010009 */
[----:B------:R-:W-:Y:S01]  /*9dd0*/  FADD.FTZ R11, R11, R12 ;  /* 0x0000000c0b0b7221 */ /* 0x000fe20000010000 */
[----:B------:R-:W-:-:S04]  /*9de0*/  FMUL.FTZ R12, R21, R15 ;  /* 0x0000000f150c7220 */ /* 0x000fc80000410000 */
[----:B------:R-:W-:Y:S01]  /*9df0*/  FFMA.FTZ R9, R23, R12, R9 ;  /* 0x0000000c17097223 */ /* 0x000fe20000010009 */
[----:B------:R-:W-:Y:S01]  /*9e00*/  FADD.FTZ R11, R12, R11 ;  /* 0x0000000b0c0b7221 */ /* 0x000fe20000010000 */
[----:B--2---:R-:W-:Y:S02]  /*9e10*/  FADD.FTZ R12, R22, -UR14 ;  /* 0x8000000e160c7e21 */ /* 0x004fe40008010000 */
[----:B------:R1:W5:Y:S01]  /*9e20*/  LDL R22, [R1+0x1d8] ;  /* 0x0001d80001167983 */ /* 0x0003620000100800 */
[----:B---3--:R-:W-:Y:S01]  /*9e30*/  FADD.FTZ R13, R13, -UR14 ;  /* 0x8000000e0d0d7e21 */ /* 0x008fe20008010000 */
[----:B------:R-:W-:-:S03]  /*9e40*/  FMUL.FTZ R12, R12, UR25 ;  /* 0x000000190c0c7c20 */ /* 0x000fc60008410000 */
[----:B0-----:R-:W-:Y:S02]  /*9e50*/  FMUL.FTZ R25, R13, UR25 ;  /* 0x000000190d197c20 */ /* 0x001fe40008410000 */
[----:B------:R1:W-:Y:S04]  /*9e60*/  STL [R1+0x14], R12 ;  /* 0x0000140c01007387 */ /* 0x0003e80000100800 */
[----:B------:R1:W-:Y:S01]  /*9e70*/  STL [R1+0xc], R25 ;  /* 0x00000c1901007387 */ /* 0x0003e20000100800 */
[----:B----4-:R-:W-:Y:S01]  /*9e80*/  MOV R23, R24 ;  /* 0x0000001800177202 */ /* 0x010fe20000000f00 */
[----:B------:R-:W-:Y:S06]  /*9e90*/  @!P5 BRA `(.L_x_2635) ;  /* 0x00000000004cd947 */ /* 0x000fec0003800000 */
[----:B------:R-:W2:Y:S01]  /*9ea0*/  LDL R23, [R1+0x1d8] ;  /* 0x0001d80001177983 */ /* 0x000ea20000100800 */
[----:B-1----:R-:W-:-:S04]  /*9eb0*/  FFMA.FTZ R12, R12, R2, R3 ;  /* 0x000000020c0c7223 */ /* 0x002fc80000010003 */
[----:B------:R-:W-:-:S06]  /*9ec0*/  FMUL.FTZ R13, R12, -1.4426950216293334961 ;  /* 0xbfb8aa3b0c0d7820 */ /* 0x000fcc0000410000 */
[----:B------:R-:W0:Y:S02]  /*9ed0*/  MUFU.EX2 R13, R13 ;  /* 0x0000000d000d7308 */ /* 0x000e240000000800 */
[----:B0-----:R-:W-:-:S06]  /*9ee0*/  FADD.FTZ R13, R13, 1 ;  /* 0x3f8000000d0d7421 */ /* 0x001fcc0000010000 */
[----:B------:R-:W0:Y:S02]  /*9ef0*/  MUFU.RCP R13, R13 ;  /* 0x0000000d000d7308 */ /* 0x000e240000001000 */
[----:B0----5:R-:W-:-:S04]  /*9f00*/  FADD.FTZ R22, -R13, 1 ;  /* 0x3f8000000d167421 */ /* 0x021fc80000010100 */
[----:B------:R-:W-:Y:S01]  /*9f10*/  FFMA.FTZ R22, R12, R22, 1 ;  /* 0x3f8000000c167423 */ /* 0x000fe20000010016 */
[----:B--2---:R-:W-:-:S04]  /*9f20*/  FMUL.FTZ R13, R23, R13 ;  /* 0x0000000d170d7220 */ /* 0x004fc80000410000 */
        /* <DEDUP_REMOVED lines=10> */
.L_x_2635:
[----:B------:R-:W2:Y:S01]  /*9fd0*/  LDL R13, [R1+0x14] ;  /* 0x00001400010d7983 */ /* 0x000ea20000100800 */
[----:B-1---5:R-:W-:-:S03]  /*9fe0*/  FMUL.FTZ R12, R22, R2 ;  /* 0x00000002160c7220 */ /* 0x022fc60000410000 */
[----:B------:R-:W3:Y:S01]  /*9ff0*/  LDL.LU R25, [R1+0x238] ;  /* 0x0002380001197983 */ /* 0x000ee20000300800 */
[----:B------:R-:W-:-:S03]  /*a000*/  FADD.FTZ R11, R11, R12 ;  /* 0x0000000c0b0b7221 */ /* 0x000fc60000010000 */
[----:B------:R-:W4:Y:S01]  /*a010*/  LDL.LU R24, [R1+0x23c] ;  /* 0x00023c0001187983 */ /* 0x000f220000300800 */
[----:B--2---:R-:W-:-:S03]  /*a020*/  FFMA.FTZ R9, R13, R12, R9 ;  /* 0x0000000c0d097223 */ /* 0x004fc60000010009 */
[----:B------:R-:W2:Y:S01]  /*a030*/  LDL R12, [R1+0xc] ;  /* 0x00000c00010c7983 */ /* 0x000ea20000100800 */
[----:B------:R-:W-:-:S04]  /*a040*/  FMUL.FTZ R13, R23, R15 ;  /* 0x0000000f170d7220 */ /* 0x000fc80000410000 */
[----:B--2---:R-:W-:Y:S01]  /*a050*/  FFMA.FTZ R12, R12, R13, R9 ;  /* 0x0000000d0c0c7223 */ /* 0x004fe20000010009 */
[----:B------:R-:W-:Y:S01]  /*a060*/  FADD.FTZ R13, R13, R11 ;  /* 0x0000000b0d0d7221 */ /* 0x000fe20000010000 */
[----:B---3--:R-:W-:Y:S01]  /*a070*/  FADD.FTZ R9, R25, -UR14 ;  /* 0x8000000e19097e21 */ /* 0x008fe20008010000 */
[----:B----4-:R-:W-:-:S03]  /*a080*/  FADD.FTZ R11, R24, -UR14 ;  /* 0x8000000e180b7e21 */ /* 0x010fc60008010000 */
        /* <DEDUP_REMOVED lines=27> */
.L_x_2636:
[----:B0-----:R-:W2:Y:S04]  /*a240*/  LDL R25, [R1+0x10] ;  /* 0x0000100001197983 */ /* 0x001ea80000100800 */
[----:B------:R-:W-:Y:S04]  /*a250*/  STL [R1+0x2e4], R6 ;  /* 0x0002e40601007387 */ /* 0x000fe80000100800 */
[----:B------:R0:W-:Y:S04]  /*a260*/  STL [R1+0x2e0], R5 ;  /* 0x0002e00501007387 */ /* 0x0001e80000100800 */
[----:B------:R1:W-:Y:S04]  /*a270*/  STL [R1+0x2dc], R4 ;  /* 0x0002dc0401007387 */ /* 0x0003e80000100800 */
[----:B------:R-:W-:Y:S04]  /*a280*/  STL [R1+0x2d8], R3 ;  /* 0x0002d80301007387 */ /* 0x000fe80000100800 */
[----:B------:R3:W-:Y:S04]  /*a290*/  STL [R1+0x2d4], R0 ;  /* 0x0002d40001007387 */ /* 0x0007e80000100800 */
[----:B0-----:R-:W4:Y:S04]  /*a2a0*/  LDL R5, [R1+0x168] ;  /* 0x0001680001057983 */ /* 0x001f280000100800 */
[----:B-1----:R-:W4:Y:S04]  /*a2b0*/  LDL R4, [R1+0x19c] ;  /* 0x00019c0001047983 */ /* 0x002f280000100800 */
[----:B---3--:R-:W3:Y:S01]  /*a2c0*/  LDL R0, [R1+0x8] ;  /* 0x0000080001007983 */ /* 0x008ee20000100800 */
[----:B-----5:R-:W-:Y:S01]  /*a2d0*/  FMUL.FTZ R24, R9, R2 ;  /* 0x0000000209187220 */ /* 0x020fe20000410000 */
[----:B------:R-:W0:Y:S03]  /*a2e0*/  S2R R6, SR_LANEID ;  /* 0x0000000000067919 */ /* 0x000e260000000000 */
[----:B------:R-:W-:Y:S01]  /*a2f0*/  FADD.FTZ R13, R13, R24 ;  /* 0x000000180d0d7221 */ /* 0x000fe20000010000 */
[----:B------:R-:W4:Y:S01]  /*a300*/  LDL R3, [R1+0x20] ;  /* 0x0000200001037983 */ /* 0x000f220000100800 */
[----:B0-----:R-:W-:Y:S01]  /*a310*/  ISETP.GT.AND P5, PT, R6, 0x1e, PT ;  /* 0x0000001e0600780c */ /* 0x001fe20003fa4270 */
[----:B------:R-:W-:Y:S01]  /*a320*/  FADD.FTZ R8, R8, R18 ;  /* 0x0000001208087221 */ /* 0x000fe20000010000 */
[----:B--2---:R-:W-:Y:S01]  /*a330*/  FFMA.FTZ R12, R25, R24, R12 ;  /* 0x00000018190c7223 */ /* 0x004fe2000001000c */
[----:B------:R-:W-:-:S04]  /*a340*/  FMUL.FTZ R24, R11, R15 ;  /* 0x0000000f0b187220 */ /* 0x000fc80000410000 */
[----:B------:R-:W-:-:S05]  /*a350*/  FADD.FTZ R13, R24, R13 ;  /* 0x0000000d180d7221 */ /* 0x000fca0000010000 */
[----:B------:R-:W0:Y:S01]  /*a360*/  SHFL.DOWN PT, R25, R13, 0x1, 0x1f ;  /* 0x08201f000d197f89 */ /* 0x000e2200000e0000 */
[----:B---3--:R-:W-:-:S05]  /*a370*/  FFMA.FTZ R12, R0, R24, R12 ;  /* 0x00000018000c7223 */ /* 0x008fca000001000c */
[----:B------:R-:W1:Y:S01]  /*a380*/  SHFL.DOWN PT, R24, R12, 0x1, 0x1f ;  /* 0x08201f000c187f89 */ /* 0x000e6200000e0000 */
[----:B0-----:R-:W-:-:S05]  /*a390*/  @!P5 FADD.FTZ R13, R13, R25 ;  /* 0x000000190d0dd221 */ /* 0x001fca0000010000 */
[----:B------:R-:W0:Y:S01]  /*a3a0*/  SHFL.DOWN PT, R25, R13, 0x2, 0x1f ;  /* 0x08401f000d197f89 */ /* 0x000e2200000e0000 */
[----:B-1----:R-:W-:-:S05]  /*a3b0*/  @!P5 FADD.FTZ R12, R12, R24 ;  /* 0x000000180c0cd221 */ /* 0x002fca0000010000 */
[----:B------:R-:W1:Y:S01]  /*a3c0*/  SHFL.DOWN PT, R24, R12, 0x2, 0x1f ;  /* 0x08401f000c187f89 */ /* 0x000e6200000e0000 */
[----:B------:R-:W-:-:S13]  /*a3d0*/  ISETP.GT.AND P5, PT, R6, 0x1d, PT ;  /* 0x0000001d0600780c */ /* 0x000fda0003fa4270 */
[----:B0-----:R-:W-:Y:S01]  /*a3e0*/  @!P5 FADD.FTZ R13, R13, R25 ;  /* 0x000000190d0dd221 */ /* 0x001fe20000010000 */
[----:B-1----:R-:W-:-:S05]  /*a3f0*/  @!P5 FADD.FTZ R12, R12, R24 ;  /* 0x000000180c0cd221 */ /* 0x002fca0000010000 */
[----:B------:R-:W0:Y:S01]  /*a400*/  SHFL.DOWN PT, R24, R12, 0x4, 0x1f ;  /* 0x08801f000c187f89 */ /* 0x000e2200000e0000 */
[----:B------:R-:W-:-:S03]  /*a410*/  ISETP.GT.AND P5, PT, R6, 0x1b, PT ;  /* 0x0000001b0600780c */ /* 0x000fc60003fa4270 */
[----:B------:R-:W1:Y:S10]  /*a420*/  SHFL.DOWN PT, R25, R13, 0x4, 0x1f ;  /* 0x08801f000d197f89 */ /* 0x000e7400000e0000 */
        /* <DEDUP_REMOVED lines=9> */
[----:B------:R1:W5:Y:S04]  /*a4c0*/  LDL.LU R6, [R1+0x2e4] ;  /* 0x0002e40001067983 */ /* 0x0003680000300800 */
[----:B------:R-:W2:Y:S01]  /*a4d0*/  SHFL.DOWN PT, R25, R13, 0x10, 0x1f ;  /* 0x0a001f000d197f89 */ /* 0x000ea200000e0000 */
[----:B----4-:R-:W-:Y:S01]  /*a4e0*/  FFMA.FTZ R10, R5, R18, R10 ;  /* 0x00000012050a7223 */ /* 0x010fe2000001000a */
[----:B------:R-:W-:Y:S01]  /*a4f0*/  FADD.FTZ R18, R26, R19 ;  /* 0x000000131a127221 */ /* 0x000fe20000010000 */
[----:B------:R-:W-:-:S04]  /*a500*/  FFMA.FTZ R19, R4, R19, R27 ;  /* 0x0000001304137223 */ /* 0x000fc8000001001b */
[----:B0-----:R-:W-:Y:S02]  /*a510*/  @!P5 FADD.FTZ R12, R12, R24 ;  /* 0x000000180c0cd221 */ /* 0x001fe40000010000 */
[----:B------:R-:W3:Y:S01]  /*a520*/  LDL R24, [R1+0x24] ;  /* 0x0000240001187983 */ /* 0x000ee20000100800 */
[----:B--2---:R-:W-:-:S03]  /*a530*/  @!P5 FADD.FTZ R13, R13, R25 ;  /* 0x000000190d0dd221 */ /* 0x004fc60000010000 */
[----:B------:R-:W2:Y:S04]  /*a540*/  LDL R25, [R1+0x10] ;  /* 0x0000100001197983 */ /* 0x000ea80000100800 */
[----:B------:R1:W5:Y:S04]  /*a550*/  LDL.LU R5, [R1+0x2e0] ;  /* 0x0002e00001057983 */ /* 0x0003680000300800 */
[----:B------:R-:W4:Y:S04]  /*a560*/  LDL R26, [R1+0xc] ;  /* 0x00000c00011a7983 */ /* 0x000f280000100800 */
[----:B------:R1:W5:Y:S04]  /*a570*/  LDL.LU R4, [R1+0x2dc] ;  /* 0x0002dc0001047983 */ /* 0x0003680000300800 */
[----:B------:R-:W2:Y:S01]  /*a580*/  LDL R27, [R1+0x14] ;  /* 0x00001400011b7983 */ /* 0x000ea20000100800 */
[----:B------:R-:W-:-:S03]  /*a590*/  FFMA.FTZ R10, R3, R20, R10 ;  /* 0x00000014030a7223 */ /* 0x000fc6000001000a */
[----:B------:R1:W5:Y:S01]  /*a5a0*/  LDL.LU R3, [R1+0x2d8] ;  /* 0x0002d80001037983 */ /* 0x0003620000300800 */
[----:B------:R-:W-:-:S04]  /*a5b0*/  FADD.FTZ R8, R8, R20 ;  /* 0x0000001408087221 */ /* 0x000fc80000010000 */
[----:B------:R-:W-:Y:S01]  /*a5c0*/  FADD.FTZ R20, R8, R22 ;  /* 0x0000001608147221 */ /* 0x000fe20000010000 */
[----:B------:R-:W0:Y:S01]  /*a5d0*/  S2UR UR7, SR_CgaCtaId ;  /* 0x00000000000779c3 */ /* 0x000e220000008800 */
[----:B---3--:R-:W-:Y:S02]  /*a5e0*/  FFMA.FTZ R19, R24, R21, R19 ;  /* 0x0000001518137223 */ /* 0x008fe40000010013 */
[----:B------:R-:W3:Y:S02]  /*a5f0*/  LDL R24, [R1+0x2d0] ;  /* 0x0002d00001187983 */ /* 0x000ee40000100800 */
[----:B----4-:R-:W-:Y:S01]  /*a600*/  FFMA.FTZ R19, R26, R23, R19 ;  /* 0x000000171a137223 */ /* 0x010fe20000010013 */
[----:B--2---:R-:W-:-:S04]  /*a610*/  FFMA.FTZ R10, R27, R22, R10 ;  /* 0x000000161b0a7223 */ /* 0x004fc8000001000a */
[----:B------:R-:W-:Y:S01]  /*a620*/  FFMA.FTZ R8, R25, R9, R10 ;  /* 0x0000000919087223 */ /* 0x000fe2000001000a */
[----:B------:R-:W-:Y:S01]  /*a630*/  FADD.FTZ R10, R20, R9 ;  /* 0x00000009140a7221 */ /* 0x000fe20000010000 */
[----:B------:R-:W-:Y:S02]  /*a640*/  FFMA.FTZ R9, R0, R11, R19 ;  /* 0x0000000b00097223 */ /* 0x000fe40000010013 */
[----:B------:R1:W5:Y:S01]  /*a650*/  LDL.LU R0, [R1+0x2d4] ;  /* 0x0002d40001007983 */ /* 0x0003620000300800 */
[----:B------:R-:W2:Y:S01]  /*a660*/  S2R R25, SR_LANEID ;  /* 0x0000000000197919 */ /* 0x000ea20000000000 */
[----:B------:R-:W-:Y:S01]  /*a670*/  UMOV UR6, 0x400 ;  /* 0x0000040000067882 */ /* 0x000fe20000000000 */
[----:B------:R-:W-:Y:S01]  /*a680*/  FADD.FTZ R18, R18, R21 ;  /* 0x0000001512127221 */ /* 0x000fe20000010000 */
[----:B------:R-:W-:-:S03]  /*a690*/  UIADD3 UR5, UR6, 0xa0, URZ ;  /* 0x000000a006057890 */ /* 0x000fc6000fffe03f */
[----:B------:R-:W-:Y:S01]  /*a6a0*/  FADD.FTZ R18, R18, R23 ;  /* 0x0000001712127221 */ /* 0x000fe20000010000 */
[----:B0-----:R-:W-:-:S03]  /*a6b0*/  ULEA UR5, UR7, UR5, 0x18 ;  /* 0x0000000507057291 */ /* 0x001fc6000f8ec03f */
[----:B------:R-:W-:-:S03]  /*a6c0*/  FADD.FTZ R11, R18, R11 ;  /* 0x0000000b120b7221 */ /* 0x000fc60000010000 */
[----:B------:R-:W-:-:S05]  /*a6d0*/  LEA R18, R17, UR5, 0x4 ;  /* 0x0000000511127c11 */ /* 0x000fca000f8e20ff */
[----:B------:R1:W-:Y:S01]  /*a6e0*/  STS.128 [R18], R8 ;  /* 0x0000000812007388 */ /* 0x0003e20000000c00 */
[----:B--2---:R-:W-:Y:S01]  /*a6f0*/  ISETP.NE.AND P5, PT, R25, RZ, PT ;  /* 0x000000ff1900720c */ /* 0x004fe20003fa5270 */
[----:B------:R-:W-:-:S12]  /*a700*/  BSSY B0, `(.L_x_2637) ;  /* 0x000002c000007945 */ /* 0x000fd80003800000 */
[----:B---3--:R1:W-:Y:S01]  /*a710*/  @!P5 STS.64 [R24+0x10], R12 ;  /* 0x0000100c1800d388 */ /* 0x0083e20000000a00 */
[----:B------:R-:W-:Y:S01]  /*a720*/  BAR.SYNC.DEFER_BLOCKING 0x0 ;  /* 0x0000000000007b1d */ /* 0x000fe20000010000 */
[----:B------:R-:W-:-:S13]  /*a730*/  ISETP.NE.AND P5, PT, R17, RZ, PT ;  /* 0x000000ff1100720c */ /* 0x000fda0003fa5270 */
        /* <DEDUP_REMOVED lines=40> */
.L_x_2638:
[----:B------:R-:W-:Y:S05]  /*a9c0*/  BSYNC B0 ;  /* 0x0000000000007941 */ /* 0x000fea0003800000 */
.L_x_2637:
        /* <DEDUP_REMOVED lines=81> */
.L_x_2640:
[----:B------:R-:W-:Y:S05]  /*aee0*/  BSYNC B0 ;  /* 0x0000000000007941 */ /* 0x000fea0003800000 */
.L_x_2639:
        /* <DEDUP_REMOVED lines=19> */
.L_x_2642:
[----:B------:R-:W-:Y:S05]  /*b020*/  BSYNC B0 ;  /* 0x0000000000007941 */ /* 0x000fea0003800000 */
.L_x_2641:
        /* <DEDUP_REMOVED lines=41> */
.L_x_2645:
[----:B------:R-:W-:Y:S02]  /*b2c0*/  MOV R8, UR20 ;  /* 0x0000001400087c02 */ /* 0x000fe40008000f00 */
[----:B------:R-:W-:-:S05]  /*b2d0*/  MOV R9, UR21 ;  /* 0x0000001500097c02 */ /* 0x000fca0008000f00 */
[----:B------:R-:W2:Y:S04]  /*b2e0*/  LDG.E.STRONG.GPU R8, desc[UR22][R8.64] ;  /* 0x0000001608087981 */ /* 0x000ea8000c1ef900 */
[----:B--2---:R-:W-:Y:S01]  /*b2f0*/  CCTL.IVALL ;  /* 0x00000000ff00798f */ /* 0x004fe20002000000 */
[----:B------:R-:W-:Y:S05]  /*b300*/  YIELD ;  /* 0x0000000000007946 */ /* 0x000fea0003800000 */
[----:B------:R-:W-:-:S13]  /*b310*/  ISETP.NE.AND P6, PT, R8, R10, PT ;  /* 0x0000000a0800720c */ /* 0x000fda0003fc5270 */
[----:B------:R-:W-:Y:S05]  /*b320*/  @P6 BRA `(.L_x_2645) ;  /* 0xfffffffc00e46947 */ /* 0x000fea000383ffff */
.L_x_2644:
        /* <DEDUP_REMOVED lines=27> */
.L_x_2649:
        /* <DEDUP_REMOVED lines=167> */
.L_x_2648:
        /* <DEDUP_REMOVED lines=89> */
.L_x_2650:
[----:B------:R-:W-:-:S04]  /*c4e0*/  LOP3.LUT P6, RZ, R16, 0x1, RZ, 0xc0, !PT ;  /* 0x0000000110ff7812 */ /* 0x000fc800078cc0ff */
[----:B------:R-:W-:-:S13]  /*c4f0*/  ISETP.NE.OR P6, PT, RZ, UR17, P6 ;  /* 0x00000011ff007c0c */ /* 0x000fda000b7c5670 */
[----:B------:R-:W-:Y:S05]  /*c500*/  @!P6 BRA `(.L_x_2646) ;  /* 0x0000000000c4e947 */ /* 0x000fea0003800000 */
.L_x_2647:
[----:B------:R-:W1:Y:S01]  /*c510*/  S2UR UR20, SR_CTAID.X ;  /* 0x00000000001479c3 */ /* 0x000e620000002500 */
[----:B------:R-:W-:Y:S01]  /*c520*/  NOP ;  /* 0x0000000000007918 */ /* 0x000fe20000000000 */
.L_x_2651:
        /* <DEDUP_REMOVED lines=9> */
[----:B-1----:R-:W-:Y:S02]  /*c5c0*/  UMOV UR13, UR20 ;  /* 0x00000014000d7c82 */ /* 0x002fe40008000000 */
[----:B------:R-:W-:Y:S01]  /*c5d0*/  MOV R10, UR13 ;  /* 0x0000000d000a7c02 */ /* 0x000fe20008000f00 */
[----:B--2---:R-:W-:Y:S01]  /*c5e0*/  @!P6 FADD.FTZ R12, R12, R8 ;  /* 0x000000080c0ce221 */ /* 0x004fe20000010000 */
[----:B------:R-:W-:Y:S02]  /*c5f0*/  @!P6 FADD.FTZ R13, R13, R9 ;  /* 0x000000090d0de221 */ /* 0x000fe40000010000 */
        /* <DEDUP_REMOVED lines=34> */
.L_x_2646:
        /* <DEDUP_REMOVED lines=14> */
.L_x_2653:
[----:B------:R-:W-:Y:S05]  /*c900*/  BSYNC B0 ;  /* 0x0000000000007941 */ /* 0x000fea0003800000 */
.L_x_2652:
        /* <DEDUP_REMOVED lines=26> */
.L_x_2643:
        /* <DEDUP_REMOVED lines=37> */
.L_x_2654:
[----:B------:R-:W-:Y:S01]  /*cd00*/  LOP3.LUT P5, RZ, R16, 0x1000, RZ, 0xc0, !PT ;  /* 0x0000100010ff7812 */ /* 0x000fe200078ac0ff */
[----:B------:R-:W-:-:S12]  /*cd10*/  BSSY B0, `(.L_x_2655) ;  /* 0x0000016000007945 */ /* 0x000fd80003800000 */
[----:B------:R-:W-:Y:S05]  /*cd20*/  @P5 BRA `(.L_x_2656) ;  /* 0x0000000000505947 */ /* 0x000fea0003800000 */
[----:B------:R-:W2:Y:S01]  /*cd30*/  LDL.LU R9, [R1+0x284] ;  /* 0x0002840001097983 */ /* 0x000ea20000300800 */
[----:B------:R-:W-:Y:S01]  /*cd40*/  MOV R8, UR5 ;  /* 0x0000000500087c02 */ /* 0x000fe20008000f00 */
[----:B------:R-:W-:Y:S01]  /*cd50*/  ULDC.64 UR14, c[0x0][0x288] ;  /* 0x0000a200000e7ab9 */ /* 0x000fe20000000a00 */
[----:B-----5:R-:W-:-:S03]  /*cd60*/  MOV R10, R6 ;  /* 0x00000006000a7202 */ /* 0x020fc60000000f00 */
[----:B------:R-:W-:-:S04]  /*cd70*/  FFMA.FTZ R8, R20, R8, UR6 ;  /* 0x0000000614087e23 */ /* 0x000fc80008010008 */
[----:B------:R-:W-:Y:S01]  /*cd80*/  FFMA.FTZ R12, R2, R19, -R8 ;  /* 0x00000013020c7223 */ /* 0x000fe20000010808 */
[----:B------:R-:W-:-:S05]  /*cd90*/  MOV R8, UR5 ;  /* 0x0000000500087c02 */ /* 0x000fca0008000f00 */
[----:B------:R-:W-:-:S04]  /*cda0*/  FFMA.FTZ R8, R18, R8, UR6 ;  /* 0x0000000612087e23 */ /* 0x000fc80008010008 */
[----:B------:R-:W-:Y:S01]  /*cdb0*/  FFMA.FTZ R13, R15, R11, -R8 ;  /* 0x0000000b0f0d7223 */ /* 0x000fe20000010808 */
[----:B0-----:R-:W-:-:S03]  /*cdc0*/  MOV R11, R5 ;  /* 0x00000005000b7202 */ /* 0x001fc60000000f00 */
        /* <DEDUP_REMOVED lines=10> */
.L_x_2656:
[----:B------:R-:W-:Y:S05]  /*ce70*/  BSYNC B0 ;  /* 0x0000000000007941 */ /* 0x000fea0003800000 */
.L_x_2655:
[----:B0----5:R0:W5:Y:S01]  /*ce80*/  LDL R19, [R1+0x54] ;  /* 0x0000540001137983 */ /* 0x0211620000100800 */
[----:B------:R-:W2:Y:S03]  /*ce90*/  LDC R18, c[0x0][0x2ac] ;  /* 0x0000ab00ff127b82 */ /* 0x000ea60000000800 */
[----:B------:R0:W5:Y:S04]  /*cea0*/  LDL R12, [R1+0xa0] ;  /* 0x0000a000010c7983 */ /* 0x0001680000100800 */
[----:B------:R0:W5:Y:S04]  /*ceb0*/  LDL R13, [R1+0x80] ;  /* 0x00008000010d7983 */ /* 0x0001680000100800 */
        /* <DEDUP_REMOVED lines=23> */
.L_x_2657:
[----:B------:R-:W-:Y:S01]  /*d030*/  LOP3.LUT P5, RZ, R16, 0x800, RZ, 0xc0, !PT ;  /* 0x0000080010ff7812 */ /* 0x000fe200078ac0ff */
[----:B------:R-:W-:-:S12]  /*d040*/  BSSY B0, `(.L_x_2658) ;  /* 0x0000017000007945 */ /* 0x000fd80003800000 */
[----:B------:R-:W-:Y:S05]  /*d050*/  @P5 BRA `(.L_x_2659) ;  /* 0x0000000000545947 */ /* 0x000fea0003800000 */
[----:B------:R-:W3:Y:S01]  /*d060*/  LDL.LU R10, [R1+0x288] ;  /* 0x00028800010a7983 */ /* 0x000ee20000300800 */
[----:B------:R-:W-:Y:S01]  /*d070*/  MOV R8, UR5 ;  /* 0x0000000500087c02 */ /* 0x000fe20008000f00 */
[----:B------:R-:W-:Y:S02]  /*d080*/  ULDC.64 UR14, c[0x0][0x288] ;  /* 0x0000a200000e7ab9 */ /* 0x000fe40000000a00 */
[----:B------:R-:W4:Y:S02]  /*d090*/  LDL.LU R9, [R1+0x240] ;  /* 0x0002400001097983 */ /* 0x000f240000300800 */
[----:B-----5:R-:W-:-:S04]  /*d0a0*/  FFMA.FTZ R8, R19, R8, UR6 ;  /* 0x0000000613087e23 */ /* 0x020fc80008010008 */
[----:B0-----:R-:W-:Y:S01]  /*d0b0*/  FFMA.FTZ R12, R2, R12, -R8 ;  /* 0x0000000c020c7223 */ /* 0x001fe20000010808 */
[----:B------:R-:W-:-:S05]  /*d0c0*/  MOV R8, UR5 ;  /* 0x0000000500087c02 */ /* 0x000fca0008000f00 */
[----:B------:R-:W-:-:S04]  /*d0d0*/  FFMA.FTZ R8, R13, R8, UR6 ;  /* 0x000000060d087e23 */ /* 0x000fc80008010008 */
[----:B------:R-:W-:Y:S01]  /*d0e0*/  FFMA.FTZ R13, R15, R11, -R8 ;  /* 0x0000000b0f0d7223 */ /* 0x000fe20000010808 */
[----:B------:R-:W-:Y:S01]  /*d0f0*/  MOV R11, R5 ;  /* 0x00000005000b7202 */ /* 0x000fe20000000f00 */
[----:B---3--:R-:W-:Y:S01]  /*d100*/  IMAD R8, R10, UR14, RZ ;  /* 0x0000000e0a087c24 */ /* 0x008fe2000f8e02ff */
        /* <DEDUP_REMOVED lines=10> */
.L_x_2659:
[----:B------:R-:W-:Y:S05]  /*d1b0*/  BSYNC B0 ;  /* 0x0000000000007941 */ /* 0x000fea0003800000 */
.L_x_2658:
[----:B-----5:R3:W5:Y:S04]  /*d1c0*/  LDL R19, [R1+0x50] ;  /* 0x0000500001137983 */ /* 0x0207680000100800 */
[----:B0-----:R3:W5:Y:S04]  /*d1d0*/  LDL R12, [R1+0x90] ;  /* 0x00009000010c7983 */ /* 0x0017680000100800 */
[----:B------:R3:W5:Y:S04]  /*d1e0*/  LDL R13, [R1+0x70] ;  /* 0x00007000010d7983 */ /* 0x0007680000100800 */
[----:B-1----:R3:W5:Y:S01]  /*d1f0*/  LDL R11, [R1+0x94] ;  /* 0x00009400010b7983 */ /* 0x0027620000100800 */
[----:B------:R-:W-:-:S13]  /*d200*/  ISETP.NE.AND P5, PT, RZ, UR24, PT ;  /* 0x00000018ff007c0c */ /* 0x000fda000bfa5270 */
[----:B---3--:R-:W-:Y:S05]  /*d210*/  @!P5 BRA `(.L_x_2660) ;  /* 0x000000000050d947 */ /* 0x008fea0003800000 */
        /* <DEDUP_REMOVED lines=20> */
.L_x_2660:
        /* <DEDUP_REMOVED lines=24> */
.L_x_2662:
[----:B------:R-:W-:Y:S05]  /*d4e0*/  BSYNC B0 ;  /* 0x0000000000007941 */ /* 0x000fea0003800000 */
.L_x_2661:
[----:B------:R3:W5:Y:S04]  /*d4f0*/  LDL R21, [R1+0x74] ;  /* 0x0000740001157983 */ /* 0x0007680000100800 */
[----:B-----5:R3:W5:Y:S04]  /*d500*/  LDL R13, [R1+0x78] ;  /* 0x00007800010d7983 */ /* 0x0207680000100800 */
[----:B------:R3:W5:Y:S04]  /*d510*/  LDL R19, [R1+0x98] ;  /* 0x0000980001137983 */ /* 0x0007680000100800 */
[----:B01----:R3:W5:Y:S01]  /*d520*/  LDL R11, [R1+0x7c] ;  /* 0x00007c00010b7983 */ /* 0x0037620000100800 */
[----:B------:R-:W-:Y:S01]  /*d530*/  ISETP.NE.AND P5, PT, RZ, UR24, PT ;  /* 0x00000018ff007c0c */ /* 0x000fe2000bfa5270 */
[----:B------:R-:W-:Y:S01]  /*d540*/  ULDC.64 UR14, c[0x0][0x290] ;  /* 0x0000a400000e7ab9 */ /* 0x000fe20000000a00 */
[----:B------:R-:W-:-:S05]  /*d550*/  SHF.R.U32.HI R12, RZ, 0x5, R17 ;  /* 0x00000005ff0c7819 */ /* 0x000fca0000011611 */
[----:B--2---:R-:W-:-:S05]  /*d560*/  IMAD R12, R18, UR13, R12 ;  /* 0x0000000d120c7c24 */ /* 0x004fca000f8e020c */
[----:B------:R-:W-:Y:S01]  /*d570*/  IADD3 R20, R12, 0x190, RZ ;  /* 0x000001900c147810 */ /* 0x000fe20007ffe0ff */
[----:B---3--:R-:W-:Y:S06]  /*d580*/  @!P5 BRA `(.L_x_2663) ;  /* 0x000000000050d947 */ /* 0x008fec0003800000 */
        /* <DEDUP_REMOVED lines=20> */
.L_x_2663:
        /* <DEDUP_REMOVED lines=24> */
.L_x_2665:
[----:B------:R-:W-:Y:S05]  /*d850*/  BSYNC B0 ;  /* 0x0000000000007941 */ /* 0x000fea0003800000 */
.L_x_2664:
[----:B-----5:R2:W5:Y:S04]  /*d860*/  LDL R19, [R1+0x84] ;  /* 0x0000840001137983 */ /* 0x0205680000100800 */
[----:B0-----:R2:W5:Y:S04]  /*d870*/  LDL R13, [R1+0x58] ;  /* 0x00005800010d7983 */ /* 0x0015680000100800 */
[----:B------:R2:W5:Y:S04]  /*d880*/  LDL R18, [R1+0x9c] ;  /* 0x00009c0001127983 */ /* 0x0005680000100800 */
[----:B-1----:R2:W5:Y:S01]  /*d890*/  LDL R11, [R1+0x5c] ;  /* 0x00005c00010b7983 */ /* 0x0025620000100800 */
[----:B------:R-:W-:-:S13]  /*d8a0*/  ISETP.NE.AND P5, PT, RZ, UR24, PT ;  /* 0x00000018ff007c0c */ /* 0x000fda000bfa5270 */
[----:B--2---:R-:W-:Y:S05]  /*d8b0*/  @!P5 BRA `(.L_x_2666) ;  /* 0x000000000050d947 */ /* 0x004fea0003800000 */
        /* <DEDUP_REMOVED lines=20> */
.L_x_2666:
[----:B------:R-:W-:Y:S01]  /*da00*/  LOP3.LUT P5, RZ, R16, 0x100, RZ, 0xc0, !PT ;  /* 0x0000010010ff7812 */ /* 0x000fe200078ac0ff */
[----:B------:R-:W-:-:S12]  /*da10*/  BSSY B0, `(.L_x_2667) ;  /* 0x0000017000007945 */ /* 0x000fd80003800000 */
[----:B------:R-:W-:Y:S05]  /*da20*/  @P5 BRA `(.L_x_2668) ;  /* 0x0000000000545947 */ /* 0x000fea0003800000 */
[----:B------:R-:W2:Y:S01]  /*da30*/  LDL.LU R10, [R1+0x294] ;  /* 0x00029400010a7983 */ /* 0x000ea20000300800 */
[----:B------:R-:W-:Y:S01]  /*da40*/  MOV R8, UR5 ;  /* 0x0000000500087c02 */ /* 0x000fe20008000f00 */
[----:B------:R-:W-:Y:S02]  /*da50*/  ULDC.64 UR16, c[0x0][0x288] ;  /* 0x0000a20000107ab9 */ /* 0x000fe40000000a00 */
[----:B------:R-:W3:Y:S02]  /*da60*/  LDL.LU R9, [R1+0x24c] ;  /* 0x00024c0001097983 */ /* 0x000ee40000300800 */
[----:B-----5:R-:W-:-:S04]  /*da70*/  FFMA.FTZ R8, R19, R8, UR6 ;  /* 0x0000000613087e23 */ /* 0x020fc80008010008 */
[----:B0-----:R-:W-:Y:S01]  /*da80*/  FFMA.FTZ R13, R2, R13, -R8 ;  /* 0x0000000d020d7223 */ /* 0x001fe20000010808 */
        /* <DEDUP_REMOVED lines=15> */
.L_x_2668:
[----:B------:R-:W-:Y:S05]  /*db80*/  BSYNC B0 ;  /* 0x0000000000007941 */ /* 0x000fea0003800000 */
.L_x_2667:
        /* <DEDUP_REMOVED lines=26> */
.L_x_2669:
        /* <DEDUP_REMOVED lines=24> */
.L_x_2671:
[----:B------:R-:W-:Y:S05]  /*deb0*/  BSYNC B0 ;  /* 0x0000000000007941 */ /* 0x000fea0003800000 */
.L_x_2670:
        /* <DEDUP_REMOVED lines=26> */
.L_x_2672:
[----:B------:R-:W-:Y:S04]  /*e060*/  BSSY B0, `(.L_x_2673) ;  /* 0x0000017000007945 */ /* 0x000fe80003800000 */
        /* <DEDUP_REMOVED lines=22> */
.L_x_2674:
[----:B------:R-:W-:Y:S05]  /*e1d0*/  BSYNC B0 ;  /* 0x0000000000007941 */ /* 0x000fea0003800000 */
.L_x_2673:
[----:B------:R-:W-:Y:S05]  /*e1e0*/  @!P5 BRA `(.L_x_2675) ;  /* 0x000000000060d947 */ /* 0x000fea0003800000 */
[----:B-1----:R-:W2:Y:S04]  /*e1f0*/  LDL R8, [R1+0x38] ;  /* 0x0000380001087983 */ /* 0x002ea80000100800 */
[----:B------:R-:W3:Y:S04]  /*e200*/  LDL.LU R10, [R1+0x40] ;  /* 0x00004000010a7983 */ /* 0x000ee80000300800 */
[----:B0----5:R-:W4:Y:S04]  /*e210*/  LDL R13, [R1+0x3c] ;  /* 0x00003c00010d7983 */ /* 0x021f280000100800 */
[----:B------:R-:W4:Y:S01]  /*e220*/  LDL.LU R11, [R1+0x44] ;  /* 0x00004400010b7983 */ /* 0x000f220000300800 */
        /* <DEDUP_REMOVED lines=20> */
.L_x_2675:
[----:B------:R-:W-:Y:S04]  /*e370*/  BSSY B0, `(.L_x_2676) ;  /* 0x000001b000007945 */ /* 0x000fe80003800000 */
[----:B------:R-:W-:Y:S05]  /*e380*/  @P3 BRA `(.L_x_2677) ;  /* 0x0000000000643947 */ /* 0x000fea0003800000 */
[----:B-----5:R-:W3:Y:S01]  /*e390*/  LDL.LU R19, [R1+0x38] ;  /* 0x0000380001137983 */ /* 0x020ee20000300800 */
[----:B-12---:R-:W-:Y:S01]  /*e3a0*/  MOV R8, UR5 ;  /* 0x0000000500087c02 */ /* 0x006fe20008000f00 */
[----:B------:R-:W-:Y:S02]  /*e3b0*/  ULDC.64 UR16, c[0x0][0x288] ;  /* 0x0000a20000107ab9 */ /* 0x000fe40000000a00 */
[----:B0-----:R-:W2:Y:S04]  /*e3c0*/  LDL.LU R13, [R1+0x40] ;  /* 0x00004000010d7983 */ /* 0x001ea80000300800 */
[----:B------:R-:W4:Y:S04]  /*e3d0*/  LDL.LU R18, [R1+0x3c] ;  /* 0x00003c0001127983 */ /* 0x000f280000300800 */
[----:B------:R-:W4:Y:S04]  /*e3e0*/  LDL.LU R11, [R1+0x44] ;  /* 0x00004400010b7983 */ /* 0x000f280000300800 */
[----:B------:R-:W4:Y:S04]  /*e3f0*/  LDL.LU R10, [R1+0x2a0] ;  /* 0x0002a000010a7983 */ /* 0x000f280000300800 */
[----:B------:R-:W4:Y:S01]  /*e400*/  LDL.LU R9, [R1+0x258] ;  /* 0x0002580001097983 */ /* 0x000f220000300800 */
[----:B---3--:R-:W-:-:S04]  /*e410*/  FFMA.FTZ R8, R19, R8, UR6 ;  /* 0x0000000613087e23 */ /* 0x008fc80008010008 */
[----:B--2---:R-:W-:Y:S01]  /*e420*/  FFMA.FTZ R13, R2, R13, -R8 ;  /* 0x0000000d020d7223 */ /* 0x004fe20000010808 */
[----:B------:R-:W-:-:S05]  /*e430*/  MOV R8, UR5 ;  /* 0x0000000500087c02 */ /* 0x000fca0008000f00 */
[----:B----4-:R-:W-:-:S04]  /*e440*/  FFMA.FTZ R8, R18, R8, UR6 ;  /* 0x0000000612087e23 */ /* 0x010fc80008010008 */
[----:B------:R-:W-:Y:S01]  /*e450*/  FFMA.FTZ R18, R15, R11, -R8 ;  /* 0x0000000b0f127223 */ /* 0x000fe20000010808 */
[----:B------:R-:W-:Y:S01]  /*e460*/  MOV R11, R5 ;  /* 0x00000005000b7202 */ /* 0x000fe20000000f00 */
[----:B------:R-:W-:Y:S01]  /*e470*/  IMAD R8, R10, UR16, RZ ;  /* 0x000000100a087c24 */ /* 0x000fe2000f8e02ff */
        /* <DEDUP_REMOVED lines=10> */
.L_x_2677:
[----:B------:R-:W-:Y:S05]  /*e520*/  BSYNC B0 ;  /* 0x0000000000007941 */ /* 0x000fea0003800000 */
.L_x_2676:
[----:B------:R-:W-:Y:S05]  /*e530*/  @!P5 BRA `(.L_x_2678) ;  /* 0x000000000060d947 */ /* 0x000fea0003800000 */
[----:B-123--:R-:W2:Y:S04]  /*e540*/  LDL R8, [R1+0x28] ;  /* 0x0000280001087983 */ /* 0x00eea80000100800 */
[----:B------:R-:W3:Y:S04]  /*e550*/  LDL.LU R10, [R1] ;  /* 0x00000000010a7983 */ /* 0x000ee80000300800 */
        /* <DEDUP_REMOVED lines=13> */
[----:B------:R0:W-:Y:S02]  /*e630*/  STL [R1], R10 ;  /* 0x0000000a01007387 */ /* 0x0001e40000100800 */
        /* <DEDUP_REMOVED lines=8> */
.L_x_2678:
[----:B------:R-:W-:Y:S04]  /*e6c0*/  BSSY B0, `(.L_x_2679) ;  /* 0x000001b000007945 */ /* 0x000fe80003800000 */
[----:B------:R-:W-:Y:S05]  /*e6d0*/  @P2 BRA `(.L_x_2680) ;  /* 0x0000000000642947 */ /* 0x000fea0003800000 */
[----:B-----5:R-:W2:Y:S02]  /*e6e0*/  LDL.LU R19, [R1+0x28] ;  /* 0x0000280001137983 */ /* 0x020ea40000300800 */
[----:B-1234-:R-:W-:Y:S01]  /*e6f0*/  MOV R8, UR5 ;  /* 0x0000000500087c02 */ /* 0x01efe20008000f00 */
[----:B------:R-:W-:Y:S01]  /*e700*/  ULDC.64 UR16, c[0x0][0x288] ;  /* 0x0000a20000107ab9 */ /* 0x000fe20000000a00 */
[----:B0-----:R-:W2:Y:S04]  /*e710*/  LDL.LU R13, [R1] ;  /* 0x00000000010d7983 */ /* 0x001ea80000300800 */
[----:B------:R-:W3:Y:S04]  /*e720*/  LDL.LU R18, [R1+0xe0] ;  /* 0x0000e00001127983 */ /* 0x000ee80000300800 */
[----:B------:R-:W4:Y:S04]  /*e730*/  LDL.LU R11, [R1+0x4] ;  /* 0x00000400010b7983 */ /* 0x000f280000300800 */
[----:B------:R-:W4:Y:S04]  /*e740*/  LDL.LU R10, [R1+0x2a4] ;  /* 0x0002a400010a7983 */ /* 0x000f280000300800 */
[----:B------:R-:W4:Y:S01]  /*e750*/  LDL.LU R9, [R1+0x25c] ;  /* 0x00025c0001097983 */ /* 0x000f220000300800 */
[----:B------:R-:W-:-:S04]  /*e760*/  FFMA.FTZ R8, R19, R8, UR6 ;  /* 0x0000000613087e23 */ /* 0x000fc80008010008 */
[----:B--2---:R-:W-:Y:S01]  /*e770*/  FFMA.FTZ R13, R2, R13, -R8 ;  /* 0x0000000d020d7223 */ /* 0x004fe20000010808 */
[----:B------:R-:W-:-:S05]  /*e780*/  MOV R8, UR5 ;  /* 0x0000000500087c02 */ /* 0x000fca0008000f00 */
[----:B---3--:R-:W-:-:S04]  /*e790*/  FFMA.FTZ R8, R18, R8, UR6 ;  /* 0x0000000612087e23 */ /* 0x008fc80008010008 */
[----:B----4-:R-:W-:Y:S01]  /*e7a0*/  FFMA.FTZ R18, R15, R11, -R8 ;  /* 0x0000000b0f127223 */ /* 0x010fe20000010808 */
        /* <DEDUP_REMOVED lines=12> */
.L_x_2680:
[----:B------:R-:W-:Y:S05]  /*e870*/  BSYNC B0 ;  /* 0x0000000000007941 */ /* 0x000fea0003800000 */
.L_x_2679:
[----:B------:R-:W-:Y:S05]  /*e880*/  @!P5 BRA `(.L_x_2681) ;  /* 0x000000000060d947 */ /* 0x000fea0003800000 */
[----:B01234-:R-:W2:Y:S04]  /*e890*/  LDL R8, [R1+0x2c] ;  /* 0x00002c0001087983 */ /* 0x01fea80000100800 */
[----:B------:R-:W3:Y:S04]  /*e8a0*/  LDL.LU R10, [R1+0x1b0] ;  /* 0x0001b000010a7983 */ /* 0x000ee80000300800 */
[----:B-----5:R-:W4:Y:S04]  /*e8b0*/  LDL R13, [R1+0xb0] ;  /* 0x0000b000010d7983 */ /* 0x020f280000100800 */
        /* <DEDUP_REMOVED lines=21> */
.L_x_2681:
[----:B------:R-:W-:Y:S01]  /*ea10*/  LOP3.LUT P2, RZ, R16, 0x20000, RZ, 0xc0, !PT ;  /* 0x0002000010ff7812 */ /* 0x000fe2000784c0ff */
[----:B------:R-:W-:-:S12]  /*ea20*/  BSSY B0, `(.L_x_2682) ;  /* 0x000001b000007945 */ /* 0x000fd80003800000 */
[----:B------:R-:W-:Y:S05]  /*ea30*/  @P2 BRA `(.L_x_2683) ;  /* 0x0000000000642947 */ /* 0x000fea0003800000 */
[----:B0----5:R-:W2:Y:S02]  /*ea40*/  LDL.LU R13, [R1+0x2c] ;  /* 0x00002c00010d7983 */ /* 0x021ea40000300800 */
[----:B-1234-:R-:W-:Y:S01]  /*ea50*/  MOV R8, UR5 ;  /* 0x0000000500087c02 */ /* 0x01efe20008000f00 */
[----:B------:R-:W-:Y:S01]  /*ea60*/  ULDC.64 UR16, c[0x0][0x288] ;  /* 0x0000a20000107ab9 */ /* 0x000fe20000000a00 */
[----:B------:R-:W2:Y:S04]  /*ea70*/  LDL.LU R11, [R1+0x1b0] ;  /* 0x0001b000010b7983 */ /* 0x000ea80000300800 */
[----:B------:R-:W3:Y:S04]  /*ea80*/  LDL.LU R10, [R1+0xb0] ;  /* 0x0000b000010a7983 */ /* 0x000ee80000300800 */
[----:B------:R-:W4:Y:S01]  /*ea90*/  LDL.LU R9, [R1+0x1b4] ;  /* 0x0001b40001097983 */ /* 0x000f220000300800 */
[----:B------:R-:W-:-:S04]  /*eaa0*/  FFMA.FTZ R8, R13, R8, UR6 ;  /* 0x000000060d087e23 */ /* 0x000fc80008010008 */
[----:B--2---:R-:W-:Y:S01]  /*eab0*/  FFMA.FTZ R13, R2, R11, -R8 ;  /* 0x0000000b020d7223 */ /* 0x004fe20000010808 */
[----:B------:R-:W-:Y:S02]  /*eac0*/  MOV R8, UR5 ;  /* 0x0000000500087c02 */ /* 0x000fe40008000f00 */
[----:B------:R-:W-:-:S03]  /*ead0*/  MOV R11, R5 ;  /* 0x00000005000b7202 */ /* 0x000fc60000000f00 */
[----:B---3--:R-:W-:Y:S01]  /*eae0*/  FFMA.FTZ R8, R10, R8, UR6 ;  /* 0x000000060a087e23 */ /* 0x008fe20008010008 */
[----:B------:R-:W-:-:S03]  /*eaf0*/  MOV R10, R6 ;  /* 0x00000006000a7202 */ /* 0x000fc60000000f00 */
[----:B----4-:R-:W-:Y:S01]  /*eb00*/  FFMA.FTZ R18, R15, R9, -R8 ;  /* 0x000000090f127223 */ /* 0x010fe20000010808 */
        /* <DEDUP_REMOVED lines=12> */
.L_x_2683:
[----:B------:R-:W-:Y:S05]  /*ebd0*/  BSYNC B0 ;  /* 0x0000000000007941 */ /* 0x000fea0003800000 */
.L_x_2682:
        /* <DEDUP_REMOVED lines=25> */
.L_x_2684:
[----:B------:R-:W-:Y:S01]  /*ed70*/  LOP3.LUT P2, RZ, R16, 0x40000, RZ, 0xc0, !PT ;  /* 0x0004000010ff7812 */ /* 0x000fe2000784c0ff */
[----:B------:R-:W-:-:S12]  /*ed80*/  BSSY B0, `(.L_x_2685) ;  /* 0x000001b000007945 */ /* 0x000fd80003800000 */
[----:B------:R-:W-:Y:S05]  /*ed90*/  @P2 BRA `(.L_x_2686) ;  /* 0x0000000000642947 */ /* 0x000fea0003800000 */
[----:B01234-:R-:W2:Y:S01]  /*eda0*/  LDL.LU R8, [R1+0xb4] ;  /* 0x0000b40001087983 */ /* 0x01fea20000300800 */
[----:B-----5:R-:W-:Y:S01]  /*edb0*/  MOV R13, UR5 ;  /* 0x00000005000d7c02 */ /* 0x020fe20008000f00 */
[----:B------:R-:W-:Y:S02]  /*edc0*/  ULDC.64 UR16, c[0x0][0x288] ;  /* 0x0000a20000107ab9 */ /* 0x000fe40000000a00 */
[----:B------:R-:W3:Y:S04]  /*edd0*/  LDL.LU R21, [R1+0x1a0] ;  /* 0x0001a00001157983 */ /* 0x000ee80000300800 */
[----:B------:R-:W4:Y:S04]  /*ede0*/  LDL.LU R19, [R1+0xb8] ;  /* 0x0000b80001137983 */ /* 0x000f280000300800 */
[----:B------:R-:W4:Y:S01]  /*edf0*/  LDL.LU R18, [R1+0x1a4] ;  /* 0x0001a40001127983 */ /* 0x000f220000300800 */
[----:B------:R-:W-:-:S02]  /*ee00*/  IADD3 R11, R0, 0xa0, RZ ;  /* 0x000000a0000b7810 */ /* 0x000fc40007ffe0ff */
        /* <DEDUP_REMOVED lines=18> */
.L_x_2686:
[----:B------:R-:W-:Y:S05]  /*ef30*/  BSYNC B0 ;  /* 0x0000000000007941 */ /* 0x000fea0003800000 */
.L_x_2685:
[----:B------:R-:W-:Y:S05]  /*ef40*/  @!P5 BRA `(.L_x_2687) ;  /* 0x000000000060d947 */ /* 0x000fea0003800000 */
[----:B01234-:R-:W2:Y:S04]  /*ef50*/  LDL R8, [R1+0xbc] ;  /* 0x0000bc0001087983 */ /* 0x01fea80000100800 */
[----:B------:R-:W3:Y:S04]  /*ef60*/  LDL R9, [R1+0xc0] ;  /* 0x0000c00001097983 */ /* 0x000ee80000100800 */
        /* <DEDUP_REMOVED lines=22> */
.L_x_2687:
[----:B------:R-:W-:Y:S01]  /*f0d0*/  LOP3.LUT P2, RZ, R16, 0x80000, RZ, 0xc0, !PT ;  /* 0x0008000010ff7812 */ /* 0x000fe2000784c0ff */
[----:B------:R-:W-:-:S12]  /*f0e0*/  BSSY B0, `(.L_x_2688) ;  /* 0x000001b000007945 */ /* 0x000fd80003800000 */
[----:B------:R-:W-:Y:S05]  /*f0f0*/  @P2 BRA `(.L_x_2689) ;  /* 0x0000000000642947 */ /* 0x000fea0003800000 */
[----:B------:R-:W2:Y:S01]  /*f100*/  LDL.LU R21, [R1+0xc0] ;  /* 0x0000c00001157983 */ /* 0x000ea20000300800 */
[----:B01-3-5:R-:W-:Y:S01]  /*f110*/  IADD3 R11, R0, 0xb0, RZ ;  /* 0x000000b0000b7810 */ /* 0x02bfe20007ffe0ff */
[----:B------:R-:W-:Y:S02]  /*f120*/  ULDC.64 UR16, c[0x0][0x288] ;  /* 0x0000a20000107ab9 */ /* 0x000fe40000000a00 */
[----:B------:R-:W3:Y:S04]  /*f130*/  LDL.LU R19, [R1+0xbc] ;  /* 0x0000bc0001137983 */ /* 0x000ee80000300800 */
[----:B------:R-:W3:Y:S04]  /*f140*/  LDL.LU R18, [R1+0x190] ;  /* 0x0001900001127983 */ /* 0x000ee80000300800 */
[----:B------:R-:W3:Y:S01]  /*f150*/  LDL.LU R13, [R1+0x194] ;  /* 0x00019400010d7983 */ /* 0x000ee20000300800 */
[----:B--2-4-:R-:W-:-:S02]  /*f160*/  SHF.R.S32.HI R8, RZ, 0x1f, R11 ;  /* 0x0000001fff087819 */ /* 0x014fc4000001140b */
        /* <DEDUP_REMOVED lines=12> */
[----:B---3--:R-:W-:Y:S02]  /*f230*/  FFMA.FTZ R8, R19, R8, UR6 ;  /* 0x0000000613087e23 */ /* 0x008fe40008010008 */
[----:B------:R-:W-:Y:S02]  /*f240*/  FFMA.FTZ R9, R2, R18, -R9 ;  /* 0x0000001202097223 */ /* 0x000fe40000010809 */
[----:B------:R-:W-:Y:S02]  /*f250*/  FFMA.FTZ R13, R15, R13, -R8 ;  /* 0x0000000d0f0d7223 */ /* 0x000fe40000010808 */
[----:B------:R-:W-:Y:S02]  /*f260*/  FMUL.FTZ R8, R9, UR25 ;  /* 0x0000001909087c20 */ /* 0x000fe40008410000 */
[----:B------:R-:W-:-:S05]  /*f270*/  FMUL.FTZ R9, R13, UR25 ;  /* 0x000000190d097c20 */ /* 0x000fca0008410000 */
[----:B------:R0:W-:Y:S02]  /*f280*/  STG.E.64 desc[UR22][R10.64], R8 ;  /* 0x000000080a007986 */ /* 0x0001e4000c101b16 */
.L_x_2689:
[----:B------:R-:W-:Y:S05]  /*f290*/  BSYNC B0 ;  /* 0x0000000000007941 */ /* 0x000fea0003800000 */
.L_x_2688:
        /* <DEDUP_REMOVED lines=25> */
.L_x_2690:
        /* <DEDUP_REMOVED lines=28> */
.L_x_2692:
[----:B------:R-:W-:Y:S05]  /*f5f0*/  BSYNC B0 ;  /* 0x0000000000007941 */ /* 0x000fea0003800000 */
.L_x_2691:
[----:B------:R0:W5:Y:S04]  /*f600*/  LDL R23, [R1+0xd0] ;  /* 0x0000d00001177983 */ /* 0x0001680000100800 */
[----:B------:R0:W5:Y:S04]  /*f610*/  LDL R22, [R1+0xcc] ;  /* 0x0000cc0001167983 */ /* 0x0001680000100800 */
[----:B------:R0:W5:Y:S04]  /*f620*/  LDL R21, [R1+0x170] ;  /* 0x0001700001157983 */ /* 0x0001680000100800 */
[----:B-----5:R0:W5:Y:S01]  /*f630*/  LDL R19, [R1+0x174] ;  /* 0x0001740001137983 */ /* 0x0201620000100800 */
[----:B------:R-:W-:-:S13]  /*f640*/  ISETP.NE.AND P3, PT, RZ, UR24, PT ;  /* 0x00000018ff007c0c */ /* 0x000fda000bf65270 */
[----:B0-----:R-:W-:Y:S05]  /*f650*/  @!P3 BRA `(.L_x_2693) ;  /* 0x000000000050b947 */ /* 0x001fea0003800000 */
[----:B-1-3--:R-:W-:Y:S01]  /*f660*/  FFMA.FTZ R9, R22, R15, R14 ;  /* 0x0000000f16097223 */ /* 0x00afe2000001000e */
[----:B--2-4-:R-:W-:-:S03]  /*f670*/  FFMA.FTZ R8, R23, R2, R3 ;  /* 0x0000000217087223 */ /* 0x014fc60000010003 */
        /* <DEDUP_REMOVED lines=9> */
[----:B-----5:R-:W-:-:S03]  /*f710*/  FMUL.FTZ R11, R19, R11 ;  /* 0x0000000b130b7220 */ /* 0x020fc60000410000 */
        /* <DEDUP_REMOVED lines=8> */
.L_x_2693:
[----:B------:R-:W-:Y:S01]  /*f7a0*/  LOP3.LUT P2, RZ, R16, 0x200000, RZ, 0xc0, !PT ;  /* 0x0020000010ff7812 */ /* 0x000fe2000784c0ff */
[----:B------:R-:W-:-:S12]  /*f7b0*/  BSSY B0, `(.L_x_2694) ;  /* 0x0000017000007945 */ /* 0x000fd80003800000 */
[----:B------:R-:W-:Y:S05]  /*f7c0*/  @P2 BRA `(.L_x_2695) ;  /* 0x0000000000542947 */ /* 0x000fea0003800000 */
[----:B-1-3--:R-:W-:Y:S01]  /*f7d0*/  IADD3 R10, R0, 0xd0, RZ ;  /* 0x000000d0000a7810 */ /* 0x00afe20007ffe0ff */
[----:B------:R-:W-:Y:S01]  /*f7e0*/  ULDC.64 UR16, c[0x0][0x288] ;  /* 0x0000a20000107ab9 */ /* 0x000fe20000000a00 */
[----:B--2-4-:R-:W-:Y:S02]  /*f7f0*/  MOV R8, R6 ;  /* 0x0000000600087202 */ /* 0x014fe40000000f00 */
        /* <DEDUP_REMOVED lines=14> */
[----:B-----5:R-:W-:Y:S02]  /*f8e0*/  FFMA.FTZ R13, R15, R19, -R8 ;  /* 0x000000130f0d7223 */ /* 0x020fe40000010808 */
[----:B------:R-:W-:Y:S02]  /*f8f0*/  FMUL.FTZ R8, R9, UR25 ;  /* 0x0000001909087c20 */ /* 0x000fe40008410000 */
[----:B------:R-:W-:-:S05]  /*f900*/  FMUL.FTZ R9, R13, UR25 ;  /* 0x000000190d097c20 */ /* 0x000fca0008410000 */
[----:B------:R1:W-:Y:S02]  /*f910*/  STG.E.64 desc[UR22][R10.64], R8 ;  /* 0x000000080a007986 */ /* 0x0003e4000c101b16 */
.L_x_2695:
[----:B------:R-:W-:Y:S05]  /*f920*/  BSYNC B0 ;  /* 0x0000000000007941 */ /* 0x000fea0003800000 */
.L_x_2694:
[----:B------:R-:W-:Y:S05]  /*f930*/  @!P3 BRA `(.L_x_2696) ;  /* 0x000000000060b947 */ /* 0x000fea0003800000 */
[----:B-1-3--:R-:W3:Y:S04]  /*f940*/  LDL R9, [R1+0xd4] ;  /* 0x0000d40001097983 */ /* 0x00aee80000100800 */
[----:B--2-4-:R-:W2:Y:S04]  /*f950*/  LDL R8, [R1+0xd8] ;  /* 0x0000d80001087983 */ /* 0x014ea80000100800 */
[----:B0-----:R-:W4:Y:S04]  /*f960*/  LDL.LU R21, [R1+0x160] ;  /* 0x0001600001157983 */ /* 0x001f280000300800 */
[----:B-----5:R-:W4:Y:S01]  /*f970*/  LDL.LU R19, [R1+0x164] ;  /* 0x0001640001137983 */ /* 0x020f220000300800 */
[----:B---3--:R-:W-:Y:S01]  /*f980*/  FFMA.FTZ R9, R9, R15, R14 ;  /* 0x0000000f09097223 */ /* 0x008fe2000001000e */
[----:B--2---:R-:W-:-:S03]  /*f990*/  FFMA.FTZ R8, R8, R2, R3 ;  /* 0x0000000208087223 */ /* 0x004fc60000010003 */
        /* <DEDUP_REMOVED lines=18> */
.L_x_2696:
[----:B------:R-:W-:Y:S01]  /*fac0*/  LOP3.LUT P2, RZ, R16, 0x2000000, RZ, 0xc0, !PT ;  /* 0x0200000010ff7812 */ /* 0x000fe2000784c0ff */
[----:B------:R-:W-:-:S12]  /*fad0*/  BSSY B0, `(.L_x_2697) ;  /* 0x000001b000007945 */ /* 0x000fd80003800000 */
[----:B------:R-:W-:Y:S05]  /*fae0*/  @P2 BRA `(.L_x_2698) ;  /* 0x0000000000642947 */ /* 0x000fea0003800000 */
[----:B0-----:R-:W2:Y:S01]  /*faf0*/  LDL.LU R21, [R1+0xd8] ;  /* 0x0000d80001157983 */ /* 0x001ea20000300800 */
[----:B-1-3--:R-:W-:Y:S01]  /*fb00*/  IADD3 R10, R0, 0xe0, RZ ;  /* 0x000000e0000a7810 */ /* 0x00afe20007ffe0ff */
[----:B------:R-:W-:Y:S02]  /*fb10*/  ULDC.64 UR16, c[0x0][0x288] ;  /* 0x0000a20000107ab9 */ /* 0x000fe40000000a00 */
[----:B-----5:R-:W3:Y:S04]  /*fb20*/  LDL.LU R19, [R1+0xd4] ;  /* 0x0000d40001137983 */ /* 0x020ee80000300800 */
[----:B------:R-:W3:Y:S04]  /*fb30*/  LDL.LU R18, [R1+0x160] ;  /* 0x0001600001127983 */ /* 0x000ee80000300800 */
[----:B------:R-:W3:Y:S01]  /*fb40*/  LDL.LU R13, [R1+0x164] ;  /* 0x00016400010d7983 */ /* 0x000ee20000300800 */
[----:B------:R-:W-:-:S02]  /*fb50*/  SHF.R.S32.HI R11, RZ, 0x1f, R10 ;  /* 0x0000001fff0b7819 */ /* 0x000fc4000001140a */
[----:B--2-4-:R-:W-:Y:S02]  /*fb60*/  MOV R8, R6 ;  /* 0x0000000600087202 */ /* 0x014fe40000000f00 */
[----:B------:R-:W-:Y:S01]  /*fb70*/  MOV R9, R5 ;  /* 0x0000000500097202 */ /* 0x000fe20000000f00 */
        /* <DEDUP_REMOVED lines=16> */
.L_x_2698:
[----:B------:R-:W-:Y:S05]  /*fc80*/  BSYNC B0 ;  /* 0x0000000000007941 */ /* 0x000fea0003800000 */
.L_x_2697:
[----:B------:R-:W-:Y:S05]  /*fc90*/  @!P3 BRA `(.L_x_2699) ;  /* 0x000000000060b947 */ /* 0x000fea0003800000 */
[----:B01-3--:R-:W3:Y:S04]  /*fca0*/  LDL R9, [R1+0xdc] ;  /* 0x0000dc0001097983 */ /* 0x00bee80000100800 */
[----:B--2-4-:R-:W2:Y:S04]  /*fcb0*/  LDL R8, [R1+0xe4] ;  /* 0x0000e40001087983 */ /* 0x014ea80000100800 */
[----:B------:R-:W4:Y:S04]  /*fcc0*/  LDL.LU R21, [R1+0x158] ;  /* 0x0001580001157983 */ /* 0x000f280000300800 */
        /* <DEDUP_REMOVED lines=21> */
.L_x_2699:
        /* <DEDUP_REMOVED lines=28> */
.L_x_2701:
[----:B------:R-:W-:Y:S05]  /*ffe0*/  BSYNC B0 ;  /* 0x0000000000007941 */ /* 0x000fea0003800000 */
.L_x_2700:
        /* <DEDUP_REMOVED lines=25> */
.L_x_2702:
        /* <DEDUP_REMOVED lines=28> */
.L_x_2704:
[----:B------:R-:W-:Y:S05]  /*10340*/  BSYNC B0 ;  /* 0x0000000000007941 */ /* 0x000fea0003800000 */
.L_x_2703:
[----:B------:R0:W5:Y:S04]  /*10350*/  LDL R23, [R1+0x134] ;  /* 0x0001340001177983 */ /* 0x0001680000100800 */
[----:B------:R1:W5:Y:S04]  /*10360*/  LDL R22, [R1+0x130] ;  /* 0x0001300001167983 */ /* 0x0003680000100800 */
[----:B0-----:R1:W5:Y:S04]  /*10370*/  LDL R21, [R1+0x138] ;  /* 0x0001380001157983 */ /* 0x0013680000100800 */
[----:B-----5:R1:W5:Y:S01]  /*10380*/  LDL R19, [R1+0x13c] ;  /* 0x00013c0001137983 */ /* 0x0203620000100800 */
[----:B------:R-:W-:-:S13]  /*10390*/  ISETP.NE.AND P3, PT, RZ, UR24, PT ;  /* 0x00000018ff007c0c */ /* 0x000fda000bf65270 */
[----:B-1----:R-:W-:Y:S05]  /*103a0*/  @!P3 BRA `(.L_x_2705) ;  /* 0x000000000050b947 */ /* 0x002fea0003800000 */
[----:B---3--:R-:W-:Y:S01]  /*103b0*/  FFMA.FTZ R9, R22, R15, R14 ;  /* 0x0000000f16097223 */ /* 0x008fe2000001000e */
        /* <DEDUP_REMOVED lines=19> */
.L_x_2705:
[----:B------:R-:W-:Y:S01]  /*104f0*/  LOP3.LUT P2, RZ, R16, 0x400000, RZ, 0xc0, !PT ;  /* 0x0040000010ff7812 */ /* 0x000fe2000784c0ff */
[----:B------:R-:W-:-:S12]  /*10500*/  BSSY B0, `(.L_x_2706) ;  /* 0x0000017000007945 */ /* 0x000fd80003800000 */
[----:B------:R-:W-:Y:S05]  /*10510*/  @P2 BRA `(.L_x_2707) ;  /* 0x0000000000542947 */ /* 0x000fea0003800000 */
[----:B---3--:R-:W-:Y:S01]  /*10520*/  IADD3 R10, R0, 0x110, RZ ;  /* 0x00000110000a7810 */ /* 0x008fe20007ffe0ff */
        /* <DEDUP_REMOVED lines=20> */
.L_x_2707:
[----:B------:R-:W-:Y:S05]  /*10670*/  BSYNC B0 ;  /* 0x0000000000007941 */ /* 0x000fea0003800000 */
.L_x_2706:
        /* <DEDUP_REMOVED lines=25> */
.L_x_2708:
        /* <DEDUP_REMOVED lines=28> */
.L_x_2710:
[----:B------:R-:W-:Y:S05]  /*109d0*/  BSYNC B0 ;  /* 0x0000000000007941 */ /* 0x000fea0003800000 */
.L_x_2709:
        /* <DEDUP_REMOVED lines=25> */
.L_x_2711:
[----:B------:R-:W-:Y:S01]  /*10b70*/  LOP3.LUT P2, RZ, R16, 0x8000, RZ, 0xc0, !PT ;  /* 0x0000800010ff7812 */ /* 0x000fe2000784c0ff */
[----:B------:R-:W-:-:S12]  /*10b80*/  BSSY B0, `(.L_x_2712) ;  /* 0x000001b000007945 */ /* 0x000fd80003800000 */
[----:B------:R-:W-:Y:S05]  /*10b90*/  @P2 BRA `(.L_x_2713) ;  /* 0x0000000000642947 */ /* 0x000fea0003800000 */
[----:B01234-:R-:W2:Y:S01]  /*10ba0*/  LDL.LU R8, [R1+0x110] ;  /* 0x0001100001087983 */ /* 0x01fea20000300800 */
[----:B------:R-:W-:Y:S01]  /*10bb0*/  IADD3 R10, R0, 0x130, RZ ;  /* 0x00000130000a7810 */ /* 0x000fe20007ffe0ff */
[----:B------:R-:W-:Y:S02]  /*10bc0*/  ULDC.64 UR16, c[0x0][0x288] ;  /* 0x0000a20000107ab9 */ /* 0x000fe40000000a00 */
[----:B------:R-:W3:Y:S04]  /*10bd0*/  LDL.LU R22, [R1+0x114] ;  /* 0x0001140001167983 */ /* 0x000ee80000300800 */
[----:B------:R-:W4:Y:S04]  /*10be0*/  LDL.LU R21, [R1+0x118] ;  /* 0x0001180001157983 */ /* 0x000f280000300800 */
[----:B-----5:R-:W4:Y:S01]  /*10bf0*/  LDL.LU R19, [R1+0x11c] ;  /* 0x00011c0001137983 */ /* 0x020f220000300800 */
[----:B------:R-:W-:-:S02]  /*10c00*/  MOV R18, UR5 ;  /* 0x0000000500127c02 */ /* 0x000fc40008000f00 */
        /* <DEDUP_REMOVED lines=10> */
[----:B----4-:R-:W-:Y:S01]  /*10cb0*/  FFMA.FTZ R18, R2, R21, -R18 ;  /* 0x0000001502127223 */ /* 0x010fe20000010812 */
[----:B------:R-:W-:Y:S01]  /*10cc0*/  LEA R10, P2, R8, UR16, 0x2 ;  /* 0x00000010080a7c11 */ /* 0x000fe2000f8410ff */
[----:B------:R-:W-:Y:S01]  /*10cd0*/  FFMA.FTZ R19, R15, R19, -R11 ;  /* 0x000000130f137223 */ /* 0x000fe2000001080b */
[----:B------:R-:W-:Y:S01]  /*10ce0*/  IADD3 R13, R9, R13, RZ ;  /* 0x0000000d090d7210 */ /* 0x000fe20007ffe0ff */
[----:B------:R-:W-:Y:S02]  /*10cf0*/  FMUL.FTZ R18, R18, UR25 ;  /* 0x0000001912127c20 */ /* 0x000fe40008410000 */
[----:B------:R-:W-:Y:S01]  /*10d00*/  FMUL.FTZ R19, R19, UR25 ;  /* 0x0000001913137c20 */ /* 0x000fe20008410000 */
[----:B------:R-:W-:-:S05]  /*10d10*/  LEA.HI.X R11, R8, UR17, R13, 0x2, P2 ;  /* 0x00000011080b7c11 */ /* 0x000fca00090f140d */
[----:B------:R0:W-:Y:S02]  /*10d20*/  STG.E.64 desc[UR22][R10.64], R18 ;  /* 0x000000120a007986 */ /* 0x0001e4000c101b16 */
.L_x_2713:
[----:B------:R-:W-:Y:S05]  /*10d30*/  BSYNC B0 ;  /* 0x0000000000007941 */ /* 0x000fea0003800000 */
.L_x_2712:
        /* <DEDUP_REMOVED lines=25> */
.L_x_2714:
        /* <DEDUP_REMOVED lines=28> */
.L_x_2716:
[----:B------:R-:W-:Y:S05]  /*11090*/  BSYNC B0 ;  /* 0x0000000000007941 */ /* 0x000fea0003800000 */
.L_x_2715:
        /* <DEDUP_REMOVED lines=26> */
.L_x_2717:
[----:B------:R-:W-:Y:S01]  /*11240*/  LOP3.LUT P2, RZ, R16, 0x4000000, RZ, 0xc0, !PT ;  /* 0x0400000010ff7812 */ /* 0x000fe2000784c0ff */
[----:B------:R-:W-:-:S12]  /*11250*/  BSSY B0, `(.L_x_2718) ;  /* 0x0000017000007945 */ /* 0x000fd80003800000 */
[----:B------:R-:W-:Y:S05]  /*11260*/  @P2 BRA `(.L_x_2719) ;  /* 0x0000000000542947 */ /* 0x000fea0003800000 */
[----:B---3--:R-:W-:Y:S01]  /*11270*/  IADD3 R10, R0, 0x150, RZ ;  /* 0x00000150000a7810 */ /* 0x008fe20007ffe0ff */
[----:B------:R-:W-:Y:S01]  /*11280*/  ULDC.64 UR16, c[0x0][0x288] ;  /* 0x0000a20000107ab9 */ /* 0x000fe20000000a00 */
[----:B--2-4-:R-:W-:Y:S02]  /*11290*/  MOV R8, R6 ;  /* 0x0000000600087202 */ /* 0x014fe40000000f00 */
[----:B------:R-:W-:Y:S02]  /*112a0*/  SHF.R.S32.HI R13, RZ, 0x1f, R10 ;  /* 0x0000001fff0d7819 */ /* 0x000fe4000001140a */
[----:B------:R-:W-:Y:S02]  /*112b0*/  MOV R9, R5 ;  /* 0x0000000500097202 */ /* 0x000fe40000000f00 */
[----:B------:R-:W-:Y:S01]  /*112c0*/  MOV R18, UR5 ;  /* 0x0000000500127c02 */ /* 0x000fe20008000f00 */
[----:B------:R-:W-:Y:S01]  /*112d0*/  IMAD R13, R13, UR16, RZ ;  /* 0x000000100d0d7c24 */ /* 0x000fe2000f8e02ff */
[----:B------:R-:W-:Y:S01]  /*112e0*/  MOV R11, UR5 ;  /* 0x00000005000b7c02 */ /* 0x000fe20008000f00 */
[----:B------:R-:W-:-:S04]  /*112f0*/  IMAD.WIDE.U32 R8, R10, UR16, R8 ;  /* 0x000000100a087c25 */ /* 0x000fc8000f8e0008 */
[----:B------:R-:W-:Y:S01]  /*11300*/  FFMA.FTZ R18, R23, R18, UR6 ;  /* 0x0000000617127e23 */ /* 0x000fe20008010012 */
[----:B------:R-:W-:Y:S02]  /*11310*/  IMAD R13, R10, UR17, R13 ;  /* 0x000000110a0d7c24 */ /* 0x000fe4000f8e020d */
[----:B------:R-:W-:Y:S01]  /*11320*/  FFMA.FTZ R11, R22, R11, UR6 ;  /* 0x00000006160b7e23 */ /* 0x000fe2000801000b */
[----:B------:R-:W-:Y:S01]  /*11330*/  ULDC.64 UR16, c[0x0][0x210] ;  /* 0x0000840000107ab9 */ /* 0x000fe20000000a00 */
[----:B------:R-:W-:Y:S01]  /*11340*/  FFMA.FTZ R18, R2, R21, -R18 ;  /* 0x0000001502127223 */ /* 0x000fe20000010812 */
[----:B------:R-:W-:Y:S01]  /*11350*/  LEA R10, P2, R8, UR16, 0x2 ;  /* 0x00000010080a7c11 */ /* 0x000fe2000f8410ff */
[----:B0----5:R-:W-:Y:S01]  /*11360*/  FFMA.FTZ R19, R15, R19, -R11 ;  /* 0x000000130f137223 */ /* 0x021fe2000001080b */
[----:B------:R-:W-:Y:S01]  /*11370*/  IADD3 R13, R9, R13, RZ ;  /* 0x0000000d090d7210 */ /* 0x000fe20007ffe0ff */
[----:B------:R-:W-:Y:S02]  /*11380*/  FMUL.FTZ R18, R18, UR25 ;  /* 0x0000001912127c20 */ /* 0x000fe40008410000 */
[----:B------:R-:W-:Y:S01]  /*11390*/  FMUL.FTZ R19, R19, UR25 ;  /* 0x0000001913137c20 */ /* 0x000fe20008410000 */
[----:B------:R-:W-:-:S05]  /*113a0*/  LEA.HI.X R11, R8, UR17, R13, 0x2, P2 ;  /* 0x00000011080b7c11 */ /* 0x000fca00090f140d */
[----:B------:R1:W-:Y:S02]  /*113b0*/  STG.E.64 desc[UR22][R10.64], R18 ;  /* 0x000000120a007986 */ /* 0x0003e4000c101b16 */
.L_x_2719:
[----:B------:R-:W-:Y:S05]  /*113c0*/  BSYNC B0 ;  /* 0x0000000000007941 */ /* 0x000fea0003800000 */
.L_x_2718:
[----:B------:R0:W5:Y:S04]  /*113d0*/  LDL R23, [R1+0xf0] ;  /* 0x0000f00001177983 */ /* 0x0001680000100800 */
[----:B------:R1:W5:Y:S04]  /*113e0*/  LDL R22, [R1+0x16c] ;  /* 0x00016c0001167983 */ /* 0x0003680000100800 */
[----:B0-----:R0:W5:Y:S04]  /*113f0*/  LDL R21, [R1+0xf8] ;  /* 0x0000f80001157983 */ /* 0x0011680000100800 */
[----:B-1---5:R0:W5:Y:S01]  /*11400*/  LDL R19, [R1+0xfc] ;  /* 0x0000fc0001137983 */ /* 0x0221620000100800 */
[----:B---3--:R-:W-:-:S02]  /*11410*/  IADD3 R10, R12, 0x1a0, RZ ;  /* 0x000001a00c0a7810 */ /* 0x008fc40007ffe0ff */
[----:B--2-4-:R-:W-:Y:S02]  /*11420*/  IADD3 R8, R12, 0x1b0, RZ ;  /* 0x000001b00c087810 */ /* 0x014fe40007ffe0ff */
[----:B------:R-:W-:Y:S02]  /*11430*/  ISETP.GE.U32.AND P4, PT, R20, UR14, PT ;  /* 0x0000000e14007c0c */ /* 0x000fe4000bf86070 */
[----:B------:R-:W-:Y:S02]  /*11440*/  SHF.R.S32.HI R9, RZ, 0x1f, R20 ;  /* 0x0000001fff097819 */ /* 0x000fe40000011414 */
[----:B------:R-:W-:Y:S02]  /*11450*/  ISETP.GE.U32.AND P3, PT, R10, UR14, PT ;  /* 0x0000000e0a007c0c */ /* 0x000fe4000bf66070 */
[----:B------:R-:W-:Y:S02]  /*11460*/  ISETP.GE.U32.AND P2, PT, R8, UR14, PT ;  /* 0x0000000e08007c0c */ /* 0x000fe4000bf46070 */
[----:B------:R-:W-:-:S02]  /*11470*/  SHF.R.S32.HI R10, RZ, 0x1f, R10 ;  /* 0x0000001fff0a7819 */ /* 0x000fc4000001140a */
[----:B------:R-:W-:Y:S02]  /*11480*/  SHF.R.S32.HI R8, RZ, 0x1f, R8 ;  /* 0x0000001fff087819 */ /* 0x000fe40000011408 */
[----:B------:R-:W-:Y:S02]  /*11490*/  ISETP.GE.AND.EX P4, PT, R9, UR15, PT, P4 ;  /* 0x0000000f09007c0c */ /* 0x000fe4000bf86340 */
[----:B------:R-:W-:Y:S02]  /*114a0*/  ISETP.GE.AND.EX P3, PT, R10, UR15, PT, P3 ;  /* 0x0000000f0a007c0c */ /* 0x000fe4000bf66330 */
[----:B------:R-:W-:Y:S02]  /*114b0*/  ISETP.GE.AND.EX P2, PT, R8, UR15, PT, P2 ;  /* 0x0000000f08007c0c */ /* 0x000fe4000bf46320 */
[----:B------:R-:W-:Y:S01]  /*114c0*/  ISETP.GT.U32.OR P4, PT, R17, 0x1ff, P4 ;  /* 0x000001ff1100780c */ /* 0x000fe20002784470 */
[----:B0-----:R-:W-:-:S12]  /*114d0*/  @!P5 BRA `(.L_x_2720) ;  /* 0x000000000050d947 */ /* 0x001fd80003800000 */
        /* <DEDUP_REMOVED lines=20> */
.L_x_2720:
[----:B------:R-:W-:Y:S01]  /*11620*/  LOP3.LUT P5, RZ, R16, 0x2000, RZ, 0xc0, !PT ;  /* 0x0000200010ff7812 */ /* 0x000fe200078ac0ff */
[----:B------:R-:W-:-:S12]  /*11630*/  BSSY B0, `(.L_x_2721) ;  /* 0x0000017000007945 */ /* 0x000fd80003800000 */
[----:B------:R-:W-:Y:S05]  /*11640*/  @P5 BRA `(.L_x_2722) ;  /* 0x0000000000545947 */ /* 0x000fea0003800000 */
[----:B------:R-:W2:Y:S01]  /*11650*/  LDL.LU R11, [R1+0x2b4] ;  /* 0x0002b400010b7983 */ /* 0x000ea20000300800 */
[----:B------:R-:W-:Y:S01]  /*11660*/  MOV R10, UR5 ;  /* 0x00000005000a7c02 */ /* 0x000fe20008000f00 */
[----:B------:R-:W-:Y:S01]  /*11670*/  ULDC.64 UR16, c[0x0][0x288] ;  /* 0x0000a20000107ab9 */ /* 0x000fe20000000a00 */
[----:B------:R-:W-:Y:S02]  /*11680*/  IADD3 R9, R0, 0x160, RZ ;  /* 0x0000016000097810 */ /* 0x000fe40007ffe0ff */
[----:B------:R-:W-:Y:S01]  /*11690*/  MOV R8, UR5 ;  /* 0x0000000500087c02 */ /* 0x000fe20008000f00 */
[----:B------:R-:W-:Y:S01]  /*116a0*/  FFMA.FTZ R0, R23, R10, UR6 ;  /* 0x0000000617007e23 */ /* 0x000fe2000801000a */
[----:B------:R-:W-:-:S03]  /*116b0*/  MOV R10, R6 ;  /* 0x00000006000a7202 */ /* 0x000fc60000000f00 */
[----:B------:R-:W-:-:S04]  /*116c0*/  FFMA.FTZ R0, R2, R21, -R0 ;  /* 0x0000001502007223 */ /* 0x000fc80000010800 */
[----:B------:R-:W-:Y:S01]  /*116d0*/  FMUL.FTZ R18, R0, UR25 ;  /* 0x0000001900127c20 */ /* 0x000fe20008410000 */
[----:B--2---:R-:W-:Y:S01]  /*116e0*/  IMAD R13, R11, UR16, RZ ;  /* 0x000000100b0d7c24 */ /* 0x004fe2000f8e02ff */
[----:B------:R-:W-:-:S03]  /*116f0*/  MOV R11, R5 ;  /* 0x00000005000b7202 */ /* 0x000fc60000000f00 */
[C---:B------:R-:W-:Y:S02]  /*11700*/  IMAD R13, R9.reuse, UR17, R13 ;  /* 0x00000011090d7c24 */ /* 0x040fe4000f8e020d */
[----:B------:R-:W-:-:S04]  /*11710*/  IMAD.WIDE.U32 R10, R9, UR16, R10 ;  /* 0x00000010090a7c25 */ /* 0x000fc8000f8e000a */
[----:B------:R-:W-:Y:S01]  /*11720*/  FFMA.FTZ R9, R22, R8, UR6 ;  /* 0x0000000616097e23 */ /* 0x000fe20008010008 */
[----:B------:R-:W-:Y:S02]  /*11730*/  ULDC.64 UR16, c[0x0][0x210] ;  /* 0x0000840000107ab9 */ /* 0x000fe40000000a00 */
[----:B------:R-:W-:Y:S01]  /*11740*/  LEA R8, P5, R10, UR16, 0x2 ;  /* 0x000000100a087c11 */ /* 0x000fe2000f8a10ff */
[----:B0----5:R-:W-:Y:S01]  /*11750*/  FFMA.FTZ R19, R15, R19, -R9 ;  /* 0x000000130f137223 */ /* 0x021fe20000010809 */
[----:B------:R-:W-:-:S03]  /*11760*/  IADD3 R13, R11, R13, RZ ;  /* 0x0000000d0b0d7210 */ /* 0x000fc60007ffe0ff */
[----:B------:R-:W-:Y:S01]  /*11770*/  FMUL.FTZ R19, R19, UR25 ;  /* 0x0000001913137c20 */ /* 0x000fe20008410000 */
[----:B------:R-:W-:-:S05]  /*11780*/  LEA.HI.X R9, R10, UR17, R13, 0x2, P5 ;  /* 0x000000110a097c11 */ /* 0x000fca000a8f140d */
[----:B------:R1:W-:Y:S02]  /*11790*/  STG.E.64 desc[UR22][R8.64], R18 ;  /* 0x0000001208007986 */ /* 0x0003e4000c101b16 */
.L_x_2722:
[----:B------:R-:W-:Y:S05]  /*117a0*/  BSYNC B0 ;  /* 0x0000000000007941 */ /* 0x000fea0003800000 */
.L_x_2721:
[----:B0-----:R0:W5:Y:S04]  /*117b0*/  LDL R21, [R1+0xf4] ;  /* 0x0000f40001157983 */ /* 0x0011680000100800 */
[----:B------:R0:W5:Y:S04]  /*117c0*/  LDL R20, [R1+0x178] ;  /* 0x0001780001147983 */ /* 0x0001680000100800 */
[----:B-1---5:R0:W5:Y:S04]  /*117d0*/  LDL R19, [R1+0x18] ;  /* 0x0000180001137983 */ /* 0x0221680000100800 */
[----:B------:R0:W5:Y:S01]  /*117e0*/  LDL R18, [R1+0x1c] ;  /* 0x00001c0001127983 */ /* 0x0001620000100800 */
[----:B------:R-:W-:-:S13]  /*117f0*/  ISETP.NE.AND P6, PT, RZ, UR24, PT ;  /* 0x00000018ff007c0c */ /* 0x000fda000bfc5270 */
[----:B0-----:R-:W-:Y:S05]  /*11800*/  @!P6 BRA `(.L_x_2723) ;  /* 0x000000000050e947 */ /* 0x001fea0003800000 */
        /* <DEDUP_REMOVED lines=20> */
.L_x_2723:
        /* <DEDUP_REMOVED lines=9> */
[----:B------:R-:W-:Y:S02]  /*119e0*/  FFMA.FTZ R0, R21, R0, UR6 ;  /* 0x0000000615007e23 */ /* 0x000fe40008010000 */
[----:B------:R-:W-:Y:S02]  /*119f0*/  FFMA.FTZ R13, R20, R13, UR6 ;  /* 0x00000006140d7e23 */ /* 0x000fe4000801000d */
[----:B-----5:R-:W-:Y:S02]  /*11a00*/  FFMA.FTZ R0, R2, R19, -R0 ;  /* 0x0000001302007223 */ /* 0x020fe40000010800 */
[----:B------:R-:W-:Y:S02]  /*11a10*/  FFMA.FTZ R13, R15, R18, -R13 ;  /* 0x000000120f0d7223 */ /* 0x000fe4000001080d */
[----:B0-----:R-:W-:Y:S02]  /*11a20*/  FMUL.FTZ R18, R0, UR25 ;  /* 0x0000001900127c20 */ /* 0x001fe40008410000 */
[----:B------:R-:W-:Y:S01]  /*11a30*/  FMUL.FTZ R19, R13, UR25 ;  /* 0x000000190d137c20 */ /* 0x000fe20008410000 */
[----:B--2---:R-:W-:-:S02]  /*11a40*/  IMAD R9, R9, UR16, RZ ;  /* 0x0000001009097c24 */ /* 0x004fc4000f8e02ff */
[----:B---3--:R-:W-:-:S04]  /*11a50*/  IMAD.WIDE.U32 R10, R8, UR16, R10 ;  /* 0x00000010080a7c25 */ /* 0x008fc8000f8e000a */
[----:B------:R-:W-:Y:S01]  /*11a60*/  IMAD R9, R8, UR17, R9 ;  /* 0x0000001108097c24 */ /* 0x000fe2000f8e0209 */
[----:B------:R-:W-:Y:S02]  /*11a70*/  ULDC.64 UR16, c[0x0][0x210] ;  /* 0x0000840000107ab9 */ /* 0x000fe40000000a00 */
[----:B------:R-:W-:Y:S02]  /*11a80*/  LEA R8, P1, R10, UR16, 0x2 ;  /* 0x000000100a087c11 */ /* 0x000fe4000f8210ff */
[----:B------:R-:W-:-:S04]  /*11a90*/  IADD3 R9, R11, R9, RZ ;  /* 0x000000090b097210 */ /* 0x000fc80007ffe0ff */
[----:B------:R-:W-:-:S05]  /*11aa0*/  LEA.HI.X R9, R10, UR17, R9, 0x2, P1 ;  /* 0x000000110a097c11 */ /* 0x000fca00088f1409 */
[----:B------:R1:W-:Y:S02]  /*11ab0*/  STG.E.64 desc[UR22][R8.64], R18 ;  /* 0x0000001208007986 */ /* 0x0003e4000c101b16 */
.L_x_2725:
[----:B------:R-:W-:Y:S05]  /*11ac0*/  BSYNC B0 ;  /* 0x0000000000007941 */ /* 0x000fea0003800000 */
.L_x_2724:
[----:B------:R-:W-:Y:S05]  /*11ad0*/  @!P6 BRA `(.L_x_2726) ;  /* 0x000000000050e947 */ /* 0x000fea0003800000 */
[----:B-1----:R-:W2:Y:S04]  /*11ae0*/  LDL R8, [R1+0x150] ;  /* 0x0001500001087983 */ /* 0x002ea80000100800 */
[----:B------:R-:W3:Y:S01]  /*11af0*/  LDL R0, [R1+0x17c] ;  /* 0x00017c0001007983 */ /* 0x000ee20000100800 */
        /* <DEDUP_REMOVED lines=18> */
.L_x_2726:
[----:B------:R-:W-:Y:S04]  /*11c20*/  BSSY B0, `(.L_x_2727) ;  /* 0x000001b000007945 */ /* 0x000fe80003800000 */
[----:B------:R-:W-:Y:S05]  /*11c30*/  @P0 BRA `(.L_x_2728) ;  /* 0x0000000000640947 */ /* 0x000fea0003800000 */
[----:B-1----:R-:W2:Y:S01]  /*11c40*/  LDL.LU R8, [R1+0x150] ;  /* 0x0001500001087983 */ /* 0x002ea20000300800 */
[----:B------:R-:W-:-:S03]  /*11c50*/  ULDC.64 UR16, c[0x0][0x288] ;  /* 0x0000a20000107ab9 */ /* 0x000fc60000000a00 */
[----:B------:R-:W3:Y:S04]  /*11c60*/  LDL.LU R0, [R1+0x17c] ;  /* 0x00017c0001007983 */ /* 0x000ee80000300800 */
[----:B------:R-:W4:Y:S04]  /*11c70*/  LDL.LU R9, [R1+0x2ac] ;  /* 0x0002ac0001097983 */ /* 0x000f280000300800 */
[----:B0----5:R-:W4:Y:S01]  /*11c80*/  LDL.LU R18, [R1+0x264] ;  /* 0x0002640001127983 */ /* 0x021f220000300800 */
[----:B------:R-:W-:Y:S02]  /*11c90*/  MOV R11, R5 ;  /* 0x00000005000b7202 */ /* 0x000fe40000000f00 */
[----:B------:R-:W-:-:S02]  /*11ca0*/  MOV R13, UR5 ;  /* 0x00000005000d7c02 */ /* 0x000fc40008000f00 */
[----:B--2---:R-:W-:Y:S02]  /*11cb0*/  MOV R10, R8 ;  /* 0x00000008000a7202 */ /* 0x004fe40000000f00 */
[----:B---3--:R-:W-:Y:S02]  /*11cc0*/  MOV R8, R0 ;  /* 0x0000000000087202 */ /* 0x008fe40000000f00 */
[----:B------:R-:W-:Y:S01]  /*11cd0*/  MOV R0, UR5 ;  /* 0x0000000500007c02 */ /* 0x000fe20008000f00 */
[----:B----4-:R-:W-:-:S04]  /*11ce0*/  IMAD R9, R9, UR16, RZ ;  /* 0x0000001009097c24 */ /* 0x010fc8000f8e02ff */
[----:B------:R-:W-:Y:S01]  /*11cf0*/  FFMA.FTZ R0, R10, R0, UR6 ;  /* 0x000000060a007e23 */ /* 0x000fe20008010000 */
[----:B------:R-:W-:Y:S01]  /*11d00*/  MOV R10, R6 ;  /* 0x00000006000a7202 */ /* 0x000fe20000000f00 */
[----:B------:R-:W-:Y:S02]  /*11d10*/  IMAD R9, R18, UR17, R9 ;  /* 0x0000001112097c24 */ /* 0x000fe4000f8e0209 */
[----:B------:R-:W-:Y:S02]  /*11d20*/  FFMA.FTZ R13, R8, R13, UR6 ;  /* 0x00000006080d7e23 */ /* 0x000fe4000801000d */
[----:B------:R-:W-:Y:S01]  /*11d30*/  IMAD.WIDE.U32 R10, R18, UR16, R10 ;  /* 0x00000010120a7c25 */ /* 0x000fe2000f8e000a */
[----:B------:R-:W-:-:S03]  /*11d40*/  ULDC.64 UR16, c[0x0][0x210] ;  /* 0x0000840000107ab9 */ /* 0x000fc60000000a00 */
[----:B------:R-:W-:Y:S01]  /*11d50*/  FFMA.FTZ R0, R2, R28, -R0 ;  /* 0x0000001c02007223 */ /* 0x000fe20000010800 */
[----:B------:R-:W-:Y:S01]  /*11d60*/  FFMA.FTZ R13, R15, R29, -R13 ;  /* 0x0000001d0f0d7223 */ /* 0x000fe2000001080d */
[----:B------:R-:W-:Y:S02]  /*11d70*/  LEA R8, P0, R10, UR16, 0x2 ;  /* 0x000000100a087c11 */ /* 0x000fe4000f8010ff */
[----:B------:R-:W-:Y:S01]  /*11d80*/  IADD3 R9, R11, R9, RZ ;  /* 0x000000090b097210 */ /* 0x000fe20007ffe0ff */
[----:B------:R-:W-:Y:S01]  /*11d90*/  FMUL.FTZ R18, R0, UR25 ;  /* 0x0000001900127c20 */ /* 0x000fe20008410000 */
[----:B------:R-:W-:Y:S02]  /*11da0*/  FMUL.FTZ R19, R13, UR25 ;  /* 0x000000190d137c20 */ /* 0x000fe40008410000 */
[----:B------:R-:W-:-:S05]  /*11db0*/  LEA.HI.X R9, R10, UR17, R9, 0x2, P0 ;  /* 0x000000110a097c11 */ /* 0x000fca00080f1409 */
[----:B------:R2:W-:Y:S02]  /*11dc0*/  STG.E.64 desc[UR22][R8.64], R18 ;  /* 0x0000001208007986 */ /* 0x0005e4000c101b16 */
.L_x_2728:
[----:B------:R-:W-:Y:S05]  /*11dd0*/  BSYNC B0 ;  /* 0x0000000000007941 */ /* 0x000fea0003800000 */
.L_x_2727:
[----:B------:R-:W-:Y:S05]  /*11de0*/  @!P6 BRA `(.L_x_2729) ;  /* 0x000000000060e947 */ /* 0x000fea0003800000 */
[----:B------:R-:W3:Y:S04]  /*11df0*/  LDL R0, [R1+0x188] ;  /* 0x0001880001007983 */ /* 0x000ee80000100800 */
[----:B-12---:R-:W2:Y:S04]  /*11e00*/  LDL R8, [R1+0x154] ;  /* 0x0001540001087983 */ /* 0x006ea80000100800 */
[----:B0----5:R-:W4:Y:S04]  /*11e10*/  LDL.LU R19, [R1+0x1e8] ;  /* 0x0001e80001137983 */ /* 0x021f280000300800 */
[----:B------:R-:W4:Y:S01]  /*11e20*/  LDL.LU R18, [R1+0x1ec] ;  /* 0x0001ec0001127983 */ /* 0x000f220000300800 */
[----:B---3--:R-:W-:Y:S01]  /*11e30*/  FFMA.FTZ R9, R0, R15, R14 ;  /* 0x0000000f00097223 */ /* 0x008fe2000001000e */
[----:B--2---:R-:W-:-:S03]  /*11e40*/  FFMA.FTZ R10, R8, R2, R3 ;  /* 0x00000002080a7223 */ /* 0x004fc60000010003 */
        /* <DEDUP_REMOVED lines=18> */
.L_x_2729:
[----:B------:R-:W-:Y:S04]  /*11f70*/  BSSY B0, `(.L_x_2730) ;  /* 0x000001d000007945 */ /* 0x000fe80003800000 */
[----:B------:R-:W-:Y:S05]  /*11f80*/  @P4 BRA `(.L_x_2731) ;  /* 0x00000000006c4947 */ /* 0x000fea0003800000 */
[----:B-123--:R-:W2:Y:S01]  /*11f90*/  LDL.LU R8, [R1+0x154] ;  /* 0x0001540001087983 */ /* 0x00eea20000300800 */
[----:B------:R-:W-:-:S03]  /*11fa0*/  ULDC.64 UR16, c[0x0][0x288] ;  /* 0x0000a20000107ab9 */ /* 0x000fc60000000a00 */
[----:B------:R-:W0:Y:S04]  /*11fb0*/  LDL.LU R11, [R1+0x188] ;  /* 0x00018800010b7983 */ /* 0x000e280000300800 */
[----:B------:R-:W3:Y:S04]  /*11fc0*/  LDL.LU R10, [R1+0x1e8] ;  /* 0x0001e800010a7983 */ /* 0x000ee80000300800 */
[----:B------:R-:W4:Y:S04]  /*11fd0*/  LDL.LU R0, [R1+0x1ec] ;  /* 0x0001ec0001007983 */ /* 0x000f280000300800 */
[----:B------:R-:W2:Y:S04]  /*11fe0*/  LDL.LU R9, [R1+0x2b8] ;  /* 0x0002b80001097983 */ /* 0x000ea80000300800 */
[----:B------:R-:W3:Y:S01]  /*11ff0*/  LDL.LU R20, [R1+0x26c] ;  /* 0x00026c0001147983 */ /* 0x000ee20000300800 */
[----:B------:R-:W-:-:S02]  /*12000*/  MOV R13, UR5 ;  /* 0x00000005000d7c02 */ /* 0x000fc40008000f00 */
[----:B0----5:R-:W-:-:S05]  /*12010*/  MOV R19, R11 ;  /* 0x0000000b00137202 */ /* 0x021fca0000000f00 */
[----:B------:R-:W-:Y:S01]  /*12020*/  FFMA.FTZ R13, R19, R13, UR6 ;  /* 0x00000006130d7e23 */ /* 0x000fe2000801000d */
[----:B----4-:R-:W-:Y:S02]  /*12030*/  MOV R18, R0 ;  /* 0x0000000000127202 */ /* 0x010fe40000000f00 */
[----:B------:R-:W-:Y:S01]  /*12040*/  MOV R0, UR5 ;  /* 0x0000000500007c02 */ /* 0x000fe20008000f00 */
[----:B--2---:R-:W-:Y:S01]  /*12050*/  IMAD R11, R9, UR16, RZ ;  /* 0x00000010090b7c24 */ /* 0x004fe2000f8e02ff */
[----:B------:R-:W-:Y:S01]  /*12060*/  MOV R9, R5 ;  /* 0x0000000500097202 */ /* 0x000fe20000000f00 */
[----:B------:R-:W-:Y:S02]  /*12070*/  FFMA.FTZ R13, R15, R18, -R13 ;  /* 0x000000120f0d7223 */ /* 0x000fe4000001080d */
[----:B------:R-:W-:Y:S01]  /*12080*/  FFMA.FTZ R0, R8, R0, UR6 ;  /* 0x0000000608007e23 */ /* 0x000fe20008010000 */
[----:B------:R-:W-:Y:S01]  /*12090*/  MOV R8, R6 ;  /* 0x0000000600087202 */ /* 0x000fe20000000f00 */
[----:B---3--:R-:W-:-:S02]  /*120a0*/  IMAD R11, R20, UR17, R11 ;  /* 0x00000011140b7c24 */ /* 0x008fc4000f8e020b */
[----:B------:R-:W-:Y:S01]  /*120b0*/  FMUL.FTZ R19, R13, UR25 ;  /* 0x000000190d137c20 */ /* 0x000fe20008410000 */
[----:B------:R-:W-:Y:S01]  /*120c0*/  FFMA.FTZ R0, R2, R10, -R0 ;  /* 0x0000000a02007223 */ /* 0x000fe20000010800 */
[----:B------:R-:W-:Y:S01]  /*120d0*/  IMAD.WIDE.U32 R8, R20, UR16, R8 ;  /* 0x0000001014087c25 */ /* 0x000fe2000f8e0008 */
[----:B------:R-:W-:-:S03]  /*120e0*/  ULDC.64 UR16, c[0x0][0x210] ;  /* 0x0000840000107ab9 */ /* 0x000fc60000000a00 */
[----:B------:R-:W-:Y:S01]  /*120f0*/  FMUL.FTZ R18, R0, UR25 ;  /* 0x0000001900127c20 */ /* 0x000fe20008410000 */
[----:B------:R-:W-:Y:S02]  /*12100*/  LEA R10, P0, R8, UR16, 0x2 ;  /* 0x00000010080a7c11 */ /* 0x000fe4000f8010ff */
[----:B------:R-:W-:-:S04]  /*12110*/  IADD3 R11, R9, R11, RZ ;  /* 0x0000000b090b7210 */ /* 0x000fc80007ffe0ff */
[----:B------:R-:W-:-:S05]  /*12120*/  LEA.HI.X R11, R8, UR17, R11, 0x2, P0 ;  /* 0x00000011080b7c11 */ /* 0x000fca00080f140b */
[----:B------:R4:W-:Y:S02]  /*12130*/  STG.E.64 desc[UR22][R10.64], R18 ;  /* 0x000000120a007986 */ /* 0x0009e4000c101b16 */
.L_x_2731:
[----:B------:R-:W-:Y:S05]  /*12140*/  BSYNC B0 ;  /* 0x0000000000007941 */ /* 0x000fea0003800000 */
.L_x_2730:
[----:B------:R3:W5:Y:S04]  /*12150*/  LDL R20, [R1+0x18c] ;  /* 0x00018c0001147983 */ /* 0x0007680000100800 */
[----:B012-45:R0:W5:Y:S04]  /*12160*/  LDL R19, [R1+0x1a8] ;  /* 0x0001a80001137983 */ /* 0x0371680000100800 */
[----:B------:R0:W5:Y:S04]  /*12170*/  LDL R18, [R1+0x200] ;  /* 0x0002000001127983 */ /* 0x0001680000100800 */
[----:B------:R0:W5:Y:S01]  /*12180*/  LDL R13, [R1+0x204] ;  /* 0x00020400010d7983 */ /* 0x0001620000100800 */
[----:B------:R-:W-:-:S02]  /*12190*/  IADD3 R9, R12, 0x1c0, RZ ;  /* 0x000001c00c097810 */ /* 0x000fc40007ffe0ff */
[C---:B---3--:R-:W-:Y:S02]  /*121a0*/  IADD3 R0, R12.reuse, 0x1d0, RZ ;  /* 0x000001d00c007810 */ /* 0x048fe40007ffe0ff */
[C---:B------:R-:W-:Y:S02]  /*121b0*/  IADD3 R8, R12.reuse, 0x1e0, RZ ;  /* 0x000001e00c087810 */ /* 0x040fe40007ffe0ff */
[----:B------:R-:W-:Y:S02]  /*121c0*/  IADD3 R12, R12, 0x1f0, RZ ;  /* 0x000001f00c0c7810 */ /* 0x000fe40007ffe0ff */
        /* <DEDUP_REMOVED lines=39> */
.L_x_2732:
        /* <DEDUP_REMOVED lines=8> */
[----:B------:R-:W-:Y:S01]  /*124c0*/  FFMA.FTZ R10, R20, R10, UR6 ;  /* 0x00000006140a7e23 */ /* 0x000fe2000801000a */
[----:B------:R-:W-:-:S05]  /*124d0*/  MOV R11, UR5 ;  /* 0x00000005000b7c02 */ /* 0x000fca0008000f00 */
[----:B-----5:R-:W-:-:S04]  /*124e0*/  FFMA.FTZ R11, R19, R11, UR6 ;  /* 0x00000006130b7e23 */ /* 0x020fc8000801000b */
[----:B0-----:R-:W-:-:S04]  /*124f0*/  FFMA.FTZ R13, R15, R13, -R11 ;  /* 0x0000000d0f0d7223 */ /* 0x001fc8000001080b */
[----:B------:R-:W-:Y:S01]  /*12500*/  FMUL.FTZ R13, R13, UR25 ;  /* 0x000000190d0d7c20 */ /* 0x000fe20008410000 */
[----:B--2---:R-:W-:Y:S02]  /*12510*/  IMAD R0, R0, UR14, RZ ;  /* 0x0000000e00007c24 */ /* 0x004fe4000f8e02ff */
[----:B---3--:R-:W-:-:S04]  /*12520*/  IMAD.WIDE.U32 R8, R12, UR14, R8 ;  /* 0x0000000e0c087c25 */ /* 0x008fc8000f8e0008 */
[----:B------:R-:W-:Y:S01]  /*12530*/  IMAD R0, R12, UR15, R0 ;  /* 0x0000000f0c007c24 */ /* 0x000fe2000f8e0200 */
[----:B------:R-:W-:Y:S01]  /*12540*/  ULDC.64 UR14, c[0x0][0x210] ;  /* 0x00008400000e7ab9 */ /* 0x000fe20000000a00 */
[----:B------:R-:W-:Y:S01]  /*12550*/  FFMA.FTZ R12, R2, R18, -R10 ;  /* 0x00000012020c7223 */ /* 0x000fe2000001080a */
[----:B------:R-:W-:Y:S02]  /*12560*/  LEA R10, P3, R8, UR14, 0x2 ;  /* 0x0000000e080a7c11 */ /* 0x000fe4000f8610ff */
[----:B------:R-:W-:Y:S01]  /*12570*/  IADD3 R0, R9, R0, RZ ;  /* 0x0000000009007210 */ /* 0x000fe20007ffe0ff */
[----:B------:R-:W-:-:S03]  /*12580*/  FMUL.FTZ R12, R12, UR25 ;  /* 0x000000190c0c7c20 */ /* 0x000fc60008410000 */
[----:B------:R-:W-:-:S05]  /*12590*/  LEA.HI.X R11, R8, UR15, R0, 0x2, P3 ;  /* 0x0000000f080b7c11 */ /* 0x000fca00098f1400 */
[----:B------:R1:W-:Y:S02]  /*125a0*/  STG.E.64 desc[UR22][R10.64], R12 ;  /* 0x0000000c0a007986 */ /* 0x0003e4000c101b16 */
.L_x_2734:
[----:B------:R-:W-:Y:S05]  /*125b0*/  BSYNC B0 ;  /* 0x0000000000007941 */ /* 0x000fea0003800000 */
.L_x_2733:
[----:B------:R-:W-:Y:S05]  /*125c0*/  @!P6 BRA `(.L_x_2735) ;  /* 0x000000000060e947 */ /* 0x000fea0003800000 */
[----:B------:R-:W2:Y:S04]  /*125d0*/  LDL R8, [R1+0x1ac] ;  /* 0x0001ac0001087983 */ /* 0x000ea80000100800 */
[----:B------:R-:W3:Y:S04]  /*125e0*/  LDL R0, [R1+0x198] ;  /* 0x0001980001007983 */ /* 0x000ee80000100800 */
[----:B0----5:R-:W4:Y:S04]  /*125f0*/  LDL.LU R18, [R1+0x208] ;  /* 0x0002080001127983 */ /* 0x021f280000300800 */
[----:B-1----:R-:W4:Y:S01]  /*12600*/  LDL.LU R13, [R1+0x20c] ;  /* 0x00020c00010d7983 */ /* 0x002f220000300800 */
        /* <DEDUP_REMOVED lines=20> */
.L_x_2735:
[----:B------:R-:W-:Y:S04]  /*12750*/  BSSY B0, `(.L_x_2736) ;  /* 0x000001e000007945 */ /* 0x000fe80003800000 */
[----:B------:R-:W-:Y:S05]  /*12760*/  @P2 BRA `(.L_x_2737) ;  /* 0x0000000000702947 */ /* 0x000fea0003800000 */
[----:B--2---:R-:W2:Y:S01]  /*12770*/  LDL.LU R8, [R1+0x198] ;  /* 0x0001980001087983 */ /* 0x004ea20000300800 */
[----:B------:R-:W-:-:S03]  /*12780*/  ULDC.64 UR14, c[0x0][0x288] ;  /* 0x0000a200000e7ab9 */ /* 0x000fc60000000a00 */
[----:B-1----:R-:W0:Y:S04]  /*12790*/  LDL.LU R11, [R1+0x1ac] ;  /* 0x0001ac00010b7983 */ /* 0x002e280000300800 */
[----:B------:R-:W3:Y:S04]  /*127a0*/  LDL.LU R10, [R1+0x208] ;  /* 0x00020800010a7983 */ /* 0x000ee80000300800 */
[----:B------:R-:W4:Y:S04]  /*127b0*/  LDL.LU R9, [R1+0x20c] ;  /* 0x00020c0001097983 */ /* 0x000f280000300800 */
[----:B------:R-:W2:Y:S04]  /*127c0*/  LDL.LU R0, [R1+0x2c0] ;  /* 0x0002c00001007983 */ /* 0x000ea80000300800 */
[----:B-----5:R-:W2:Y:S01]  /*127d0*/  LDL.LU R19, [R1+0x274] ;  /* 0x0002740001137983 */ /* 0x020ea20000300800 */
[----:B0-----:R-:W-:-:S02]  /*127e0*/  MOV R18, R11 ;  /* 0x0000000b00127202 */ /* 0x001fc40000000f00 */
[----:B------:R-:W-:Y:S02]  /*127f0*/  MOV R11, UR5 ;  /* 0x00000005000b7c02 */ /* 0x000fe40008000f00 */
[----:B---3--:R-:W-:Y:S02]  /*12800*/  MOV R12, R10 ;  /* 0x0000000a000c7202 */ /* 0x008fe40000000f00 */
[----:B------:R-:W-:Y:S01]  /*12810*/  MOV R10, UR5 ;  /* 0x00000005000a7c02 */ /* 0x000fe20008000f00 */
[----:B------:R-:W-:Y:S01]  /*12820*/  FFMA.FTZ R11, R18, R11, UR6 ;  /* 0x00000006120b7e23 */ /* 0x000fe2000801000b */
[----:B----4-:R-:W-:Y:S02]  /*12830*/  MOV R13, R9 ;  /* 0x00000009000d7202 */ /* 0x010fe40000000f00 */
[----:B------:R-:W-:Y:S01]  /*12840*/  MOV R9, R5 ;  /* 0x0000000500097202 */ /* 0x000fe20000000f00 */
[----:B--2---:R-:W-:Y:S01]  /*12850*/  FFMA.FTZ R10, R8, R10, UR6 ;  /* 0x00000006080a7e23 */ /* 0x004fe2000801000a */
[----:B------:R-:W-:Y:S01]  /*12860*/  MOV R8, R6 ;  /* 0x0000000600087202 */ /* 0x000fe20000000f00 */
[----:B------:R-:W-:-:S02]  /*12870*/  IMAD R0, R0, UR14, RZ ;  /* 0x0000000e00007c24 */ /* 0x000fc4000f8e02ff */
        /* <DEDUP_REMOVED lines=8> */
[----:B------:R-:W-:-:S04]  /*12900*/  IADD3 R0, R9, R0, RZ ;  /* 0x0000000009007210 */ /* 0x000fc80007ffe0ff */
[----:B------:R-:W-:-:S05]  /*12910*/  LEA.HI.X R11, R8, UR15, R0, 0x2, P2 ;  /* 0x0000000f080b7c11 */ /* 0x000fca00090f1400 */
[----:B------:R3:W-:Y:S02]  /*12920*/  STG.E.64 desc[UR22][R10.64], R12 ;  /* 0x0000000c0a007986 */ /* 0x0007e4000c101b16 */
.L_x_2737:
[----:B------:R-:W-:Y:S05]  /*12930*/  BSYNC B0 ;  /* 0x0000000000007941 */ /* 0x000fea0003800000 */
.L_x_2736:
[----:B------:R-:W-:Y:S05]  /*12940*/  @!P6 BRA `(.L_x_2738) ;  /* 0x000000000060e947 */ /* 0x000fea0003800000 */
[----:B--2---:R-:W2:Y:S04]  /*12950*/  LDL R8, [R1+0x19c] ;  /* 0x00019c0001087983 */ /* 0x004ea80000100800 */
[----:B------:R-:W4:Y:S04]  /*12960*/  LDL R0, [R1+0x168] ;  /* 0x0001680001007983 */ /* 0x000f280000100800 */
[----:B0----5:R-:W4:Y:S04]  /*12970*/  LDL.LU R18, [R1+0x1f0] ;  /* 0x0001f00001127983 */ /* 0x021f280000300800 */
[----:B-1-3--:R-:W3:Y:S01]  /*12980*/  LDL.LU R13, [R1+0x1f4] ;  /* 0x0001f400010d7983 */ /* 0x00aee20000300800 */
        /* <DEDUP_REMOVED lines=20> */
.L_x_2738:
[----:B------:R-:W-:Y:S04]  /*12ad0*/  BSSY B0, `(.L_x_2739) ;  /* 0x000001e000007945 */ /* 0x000fe80003800000 */
[----:B------:R-:W-:Y:S05]  /*12ae0*/  @P0 BRA `(.L_x_2740) ;  /* 0x0000000000700947 */ /* 0x000fea0003800000 */
[----:B-1-3--:R-:W3:Y:S01]  /*12af0*/  LDL.LU R10, [R1+0x168] ;  /* 0x00016800010a7983 */ /* 0x00aee20000300800 */
[----:B------:R-:W-:-:S03]  /*12b00*/  ULDC.64 UR14, c[0x0][0x288] ;  /* 0x0000a200000e7ab9 */ /* 0x000fc60000000a00 */
[----:B------:R-:W0:Y:S04]  /*12b10*/  LDL.LU R11, [R1+0x19c] ;  /* 0x00019c00010b7983 */ /* 0x000e280000300800 */
[----:B------:R-:W3:Y:S04]  /*12b20*/  LDL.LU R9, [R1+0x1f0] ;  /* 0x0001f00001097983 */ /* 0x000ee80000300800 */
[----:B--2-4-:R-:W2:Y:S04]  /*12b30*/  LDL.LU R8, [R1+0x1f4] ;  /* 0x0001f40001087983 */ /* 0x014ea80000300800 */
[----:B------:R-:W4:Y:S04]  /*12b40*/  LDL.LU R0, [R1+0x2c4] ;  /* 0x0002c40001007983 */ /* 0x000f280000300800 */
[----:B-----5:R-:W4:Y:S01]  /*12b50*/  LDL.LU R19, [R1+0x278] ;  /* 0x0002780001137983 */ /* 0x020f220000300800 */
[----:B0-----:R-:W-:-:S02]  /*12b60*/  MOV R18, R11 ;  /* 0x0000000b00127202 */ /* 0x001fc40000000f00 */
[----:B------:R-:W-:Y:S02]  /*12b70*/  MOV R11, R5 ;  /* 0x00000005000b7202 */ /* 0x000fe40000000f00 */
[----:B---3--:R-:W-:Y:S02]  /*12b80*/  MOV R12, R9 ;  /* 0x00000009000c7202 */ /* 0x008fe40000000f00 */
[----:B------:R-:W-:Y:S02]  /*12b90*/  MOV R9, UR5 ;  /* 0x0000000500097c02 */ /* 0x000fe40008000f00 */
[----:B--2---:R-:W-:Y:S02]  /*12ba0*/  MOV R13, R8 ;  /* 0x00000008000d7202 */ /* 0x004fe40000000f00 */
[----:B------:R-:W-:Y:S01]  /*12bb0*/  MOV R8, UR5 ;  /* 0x0000000500087c02 */ /* 0x000fe20008000f00 */
[----:B------:R-:W-:Y:S01]  /*12bc0*/  FFMA.FTZ R9, R18, R9, UR6 ;  /* 0x0000000612097e23 */ /* 0x000fe20008010009 */
[----:B----4-:R-:W-:-:S03]  /*12bd0*/  IMAD R0, R0, UR14, RZ ;  /* 0x0000000e00007c24 */ /* 0x010fc6000f8e02ff */
[----:B------:R-:W-:Y:S01]  /*12be0*/  FFMA.FTZ R8, R10, R8, UR6 ;  /* 0x000000060a087e23 */ /* 0x000fe20008010008 */
[----:B------:R-:W-:Y:S01]  /*12bf0*/  MOV R10, R6 ;  /* 0x00000006000a7202 */ /* 0x000fe20000000f00 */
[----:B------:R-:W-:Y:S02]  /*12c00*/  IMAD R0, R19, UR15, R0 ;  /* 0x0000000f13007c24 */ /* 0x000fe4000f8e0200 */
[----:B------:R-:W-:Y:S01]  /*12c10*/  FFMA.FTZ R13, R15, R13, -R9 ;  /* 0x0000000d0f0d7223 */ /* 0x000fe20000010809 */
[----:B------:R-:W-:Y:S01]  /*12c20*/  FFMA.FTZ R12, R2, R12, -R8 ;  /* 0x0000000c020c7223 */ /* 0x000fe20000010808 */
[----:B------:R-:W-:Y:S01]  /*12c30*/  IMAD.WIDE.U32 R10, R19, UR14, R10 ;  /* 0x0000000e130a7c25 */ /* 0x000fe2000f8e000a */
[----:B------:R-:W-:-:S03]  /*12c40*/  ULDC.64 UR14, c[0x0][0x210] ;  /* 0x00008400000e7ab9 */ /* 0x000fc60000000a00 */
[----:B------:R-:W-:Y:S01]  /*12c50*/  FMUL.FTZ R12, R12, UR25 ;  /* 0x000000190c0c7c20 */ /* 0x000fe20008410000 */
[----:B------:R-:W-:Y:S01]  /*12c60*/  FMUL.FTZ R13, R13, UR25 ;  /* 0x000000190d0d7c20 */ /* 0x000fe20008410000 */
[----:B------:R-:W-:Y:S02]  /*12c70*/  LEA R8, P0, R10, UR14, 0x2 ;  /* 0x0000000e0a087c11 */ /* 0x000fe4000f8010ff */
[----:B------:R-:W-:-:S04]  /*12c80*/  IADD3 R0, R11, R0, RZ ;  /* 0x000000000b007210 */ /* 0x000fc80007ffe0ff */
[----:B------:R-:W-:-:S05]  /*12c90*/  LEA.HI.X R9, R10, UR15, R0, 0x2, P0 ;  /* 0x0000000f0a097c11 */ /* 0x000fca00080f1400 */
[----:B------:R0:W-:Y:S02]  /*12ca0*/  STG.E.64 desc[UR22][R8.64], R12 ;  /* 0x0000000c08007986 */ /* 0x0001e4000c101b16 */
.L_x_2740:
[----:B------:R-:W-:Y:S05]  /*12cb0*/  BSYNC B0 ;  /* 0x0000000000007941 */ /* 0x000fea0003800000 */
.L_x_2739:
[----:B------:R-:W-:Y:S05]  /*12cc0*/  @!P6 BRA `(.L_x_2741) ;  /* 0x000000000060e947 */ /* 0x000fea0003800000 */
[----:B0-2-4-:R-:W2:Y:S04]  /*12cd0*/  LDL R8, [R1+0x24] ;  /* 0x0000240001087983 */ /* 0x015ea80000100800 */
[----:B------:R-:W4:Y:S04]  /*12ce0*/  LDL R0, [R1+0x20] ;  /* 0x0000200001007983 */ /* 0x000f280000100800 */
[----:B-----5:R-:W4:Y:S04]  /*12cf0*/  LDL.LU R18, [R1+0x1e0] ;  /* 0x0001e00001127983 */ /* 0x020f280000300800 */
        /* <DEDUP_REMOVED lines=21> */
.L_x_2741:
        /* <DEDUP_REMOVED lines=9> */
[----:B---3-5:R-:W-:-:S02]  /*12ee0*/  MOV R19, R11 ;  /* 0x0000000b00137202 */ /* 0x028fc40000000f00 */
[----:B------:R-:W-:Y:S02]  /*12ef0*/  MOV R11, R5 ;  /* 0x00000005000b7202 */ /* 0x000fe40000000f00 */
[----:B------:R-:W-:Y:S02]  /*12f00*/  MOV R18, R9 ;  /* 0x0000000900127202 */ /* 0x000fe40000000f00 */
[----:B------:R-:W-:Y:S02]  /*12f10*/  MOV R9, UR5 ;  /* 0x0000000500097c02 */ /* 0x000fe40008000f00 */
[----:B--2---:R-:W-:Y:S02]  /*12f20*/  MOV R13, R0 ;  /* 0x00000000000d7202 */ /* 0x004fe40000000f00 */
[----:B------:R-:W-:Y:S01]  /*12f30*/  MOV R0, UR5 ;  /* 0x0000000500007c02 */ /* 0x000fe20008000f00 */
[----:B------:R-:W-:Y:S01]  /*12f40*/  FFMA.FTZ R9, R10, R9, UR6 ;  /* 0x000000060a097e23 */ /* 0x000fe20008010009 */
[----:B------:R-:W-:Y:S01]  /*12f50*/  MOV R10, R6 ;  /* 0x00000006000a7202 */ /* 0x000fe20000000f00 */
[----:B----4-:R-:W-:-:S02]  /*12f60*/  IMAD R8, R8, UR14, RZ ;  /* 0x0000000e08087c24 */ /* 0x010fc4000f8e02ff */
[----:B------:R-:W-:Y:S01]  /*12f70*/  FFMA.FTZ R0, R19, R0, UR6 ;  /* 0x0000000613007e23 */ /* 0x000fe20008010000 */
[----:B------:R-:W-:Y:S01]  /*12f80*/  FFMA.FTZ R9, R2, R18, -R9 ;  /* 0x0000001202097223 */ /* 0x000fe20000010809 */
[----:B------:R-:W-:-:S04]  /*12f90*/  IMAD.WIDE.U32 R10, R12, UR14, R10 ;  /* 0x0000000e0c0a7c25 */ /* 0x000fc8000f8e000a */
[----:B------:R-:W-:Y:S01]  /*12fa0*/  FFMA.FTZ R0, R15, R13, -R0 ;  /* 0x0000000d0f007223 */ /* 0x000fe20000010800 */
[----:B------:R-:W-:Y:S01]  /*12fb0*/  IMAD R12, R12, UR15, R8 ;  /* 0x0000000f0c0c7c24 */ /* 0x000fe2000f8e0208 */
[----:B------:R-:W-:Y:S02]  /*12fc0*/  ULDC.64 UR14, c[0x0][0x210] ;  /* 0x00008400000e7ab9 */ /* 0x000fe40000000a00 */
[----:B------:R-:W-:Y:S01]  /*12fd0*/  FMUL.FTZ R13, R0, UR25 ;  /* 0x00000019000d7c20 */ /* 0x000fe20008410000 */
[----:B------:R-:W-:Y:S02]  /*12fe0*/  LEA R8, P0, R10, UR14, 0x2 ;  /* 0x0000000e0a087c11 */ /* 0x000fe4000f8010ff */
[----:B------:R-:W-:Y:S01]  /*12ff0*/  IADD3 R11, R11, R12, RZ ;  /* 0x0000000c0b0b7210 */ /* 0x000fe20007ffe0ff */
[----:B------:R-:W-:-:S03]  /*13000*/  FMUL.FTZ R12, R9, UR25 ;  /* 0x00000019090c7c20 */ /* 0x000fc60008410000 */
[----:B------:R-:W-:-:S05]  /*13010*/  LEA.HI.X R9, R10, UR15, R11, 0x2, P0 ;  /* 0x0000000f0a097c11 */ /* 0x000fca00080f140b */
[----:B------:R0:W-:Y:S02]  /*13020*/  STG.E.64 desc[UR22][R8.64], R12 ;  /* 0x0000000c08007986 */ /* 0x0001e4000c101b16 */
.L_x_2743:
[----:B------:R-:W-:Y:S05]  /*13030*/  BSYNC B0 ;  /* 0x0000000000007941 */ /* 0x000fea0003800000 */
.L_x_2742:
[----:B------:R-:W-:Y:S05]  /*13040*/  @!P6 BRA `(.L_x_2744) ;  /* 0x000000000060e947 */ /* 0x000fea0003800000 */
[----:B0-2-4-:R-:W2:Y:S04]  /*13050*/  LDL R0, [R1+0x14] ;  /* 0x0000140001007983 */ /* 0x015ea80000100800 */
[----:B------:R-:W4:Y:S04]  /*13060*/  LDL R8, [R1+0xc] ;  /* 0x00000c0001087983 */ /* 0x000f280000100800 */
[----:B------:R-:W3:Y:S04]  /*13070*/  LDL.LU R22, [R1+0x1d8] ;  /* 0x0001d80001167983 */ /* 0x000ee80000300800 */
[----:B------:R-:W3:Y:S01]  /*13080*/  LDL.LU R21, [R1+0x1dc] ;  /* 0x0001dc0001157983 */ /* 0x000ee20000300800 */
[----:B--2---:R-:W-:Y:S01]  /*13090*/  FFMA.FTZ R0, R0, R2, R3 ;  /* 0x0000000200007223 */ /* 0x004fe20000010003 */
[----:B----4-:R-:W-:-:S03]  /*130a0*/  FFMA.FTZ R8, R8, R15, R14 ;  /* 0x0000000f08087223 */ /* 0x010fc6000001000e */
[----:B-1-3-5:R-:W-:Y:S01]  /*130b0*/  FMUL.FTZ R13, R0, -1.4426950216293334961 ;  /* 0xbfb8aa3b000d7820 */ /* 0x02afe20000410000 */
        /* <DEDUP_REMOVED lines=14> */
[----:B------:R-:W-:-:S05]  /*131a0*/  FMUL.FTZ R0, R10, R11 ;  /* 0x0000000b0a007220 */ /* 0x000fca0000410000 */
[----:B------:R0:W-:Y:S04]  /*131b0*/  STL [R1+0x1dc], R0 ;  /* 0x0001dc0001007387 */ /* 0x0001e80000100800 */
[----:B------:R0:W-:Y:S02]  /*131c0*/  STL [R1+0x1d8], R8 ;  /* 0x0001d80801007387 */ /* 0x0001e40000100800 */
.L_x_2744:
[----:B------:R-:W-:Y:S04]  /*131d0*/  BSSY B0, `(.L_x_2745) ;  /* 0x000001e000007945 */ /* 0x000fe80003800000 */
[----:B------:R-:W-:Y:S05]  /*131e0*/  @P4 BRA `(.L_x_2746) ;  /* 0x0000000000704947 */ /* 0x000fea0003800000 */
[----:B0-2-4-:R-:W2:Y:S01]  /*131f0*/  LDL.LU R8, [R1+0x14] ;  /* 0x0000140001087983 */ /* 0x015ea20000300800 */
[----:B------:R-:W-:-:S03]  /*13200*/  ULDC.64 UR14, c[0x0][0x288] ;  /* 0x0000a200000e7ab9 */ /* 0x000fc60000000a00 */
[----:B-1-3--:R-:W3:Y:S04]  /*13210*/  LDL.LU R11, [R1+0xc] ;  /* 0x00000c00010b7983 */ /* 0x00aee80000300800 */
        /* <DEDUP_REMOVED lines=25> */
.L_x_2746:
[----:B------:R-:W-:Y:S05]  /*133b0*/  BSYNC B0 ;  /* 0x0000000000007941 */ /* 0x000fea0003800000 */
.L_x_2745:
[----:B------:R-:W-:Y:S05]  /*133c0*/  @!P6 BRA `(.L_x_2747) ;  /* 0x000000000060e947 */ /* 0x000fea0003800000 */
[----:B0-2-4-:R-:W2:Y:S04]  /*133d0*/  LDL R8, [R1+0x8] ;  /* 0x0000080001087983 */ /* 0x015ea80000100800 */
[----:B------:R-:W4:Y:S04]  /*133e0*/  LDL R0, [R1+0x10] ;  /* 0x0000100001007983 */ /* 0x000f280000100800 */
[----:B-1-3--:R-:W3:Y:S04]  /*133f0*/  LDL.LU R11, [R1+0x1d0] ;  /* 0x0001d000010b7983 */ /* 0x00aee80000300800 */
[----:B-----5:R-:W3:Y:S01]  /*13400*/  LDL.LU R13, [R1+0x1d4] ;  /* 0x0001d400010d7983 */ /* 0x020ee20000300800 */
        /* <DEDUP_REMOVED lines=20> */
.L_x_2747:
[----:B------:R-:W-:Y:S04]  /*13550*/  BSSY B0, `(.L_x_2748) ;  /* 0x000001e000007945 */ /* 0x000fe80003800000 */
[----:B------:R-:W-:Y:S05]  /*13560*/  @P5 BRA `(.L_x_2749) ;  /* 0x0000000000705947 */ /* 0x000fea0003800000 */
[----:B01-3--:R-:W3:Y:S01]  /*13570*/  LDL.LU R10, [R1+0x10] ;  /* 0x00001000010a7983 */ /* 0x00bee20000300800 */
[----:B------:R-:W-:-:S03]  /*13580*/  ULDC.64 UR14, c[0x0][0x288] ;  /* 0x0000a200000e7ab9 */ /* 0x000fc60000000a00 */
[----:B------:R-:W3:Y:S04]  /*13590*/  LDL.LU R9, [R1+0x8] ;  /* 0x0000080001097983 */ /* 0x000ee80000300800 */
[----:B--2-4-:R-:W2:Y:S04]  /*135a0*/  LDL.LU R8, [R1+0x1d0] ;  /* 0x0001d00001087983 */ /* 0x014ea80000300800 */
[----:B------:R-:W4:Y:S04]  /*135b0*/  LDL.LU R3, [R1+0x1d4] ;  /* 0x0001d40001037983 */ /* 0x000f280000300800 */
[----:B------:R-:W4:Y:S04]  /*135c0*/  LDL.LU R0, [R1+0x2b0] ;  /* 0x0002b00001007983 */ /* 0x000f280000300800 */
[----:B------:R-:W4:Y:S01]  /*135d0*/  LDL.LU R12, [R1+0x268] ;  /* 0x00026800010c7983 */ /* 0x000f220000300800 */
[----:B------:R-:W-:-:S02]  /*135e0*/  MOV R4, R6 ;  /* 0x0000000600047202 */ /* 0x000fc40000000f00 */
[----:B---3-5:R-:W-:Y:S02]  /*135f0*/  MOV R13, R10 ;  /* 0x0000000a000d7202 */ /* 0x028fe40000000f00 */
[----:B------:R-:W-:Y:S02]  /*13600*/  MOV R11, R9 ;  /* 0x00000009000b7202 */ /* 0x000fe40000000f00 */
[----:B--2---:R-:W-:Y:S02]  /*13610*/  MOV R10, R8 ;  /* 0x00000008000a7202 */ /* 0x004fe40000000f00 */
[----:B----4-:R-:W-:Y:S02]  /*13620*/  MOV R9, R3 ;  /* 0x0000000300097202 */ /* 0x010fe40000000f00 */
[----:B------:R-:W-:Y:S01]  /*13630*/  MOV R3, UR5 ;  /* 0x0000000500037c02 */ /* 0x000fe20008000f00 */
[----:B------:R-:W-:Y:S01]  /*13640*/  IMAD R0, R0, UR14, RZ ;  /* 0x0000000e00007c24 */ /* 0x000fe2000f8e02ff */
[----:B------:R-:W-:-:S03]  /*13650*/  MOV R8, UR5 ;  /* 0x0000000500087c02 */ /* 0x000fc60008000f00 */
        /* <DEDUP_REMOVED lines=9> */
[----:B------:R-:W-:-:S03]  /*136f0*/  FMUL.FTZ R6, R3, UR25 ;  /* 0x0000001903067c20 */ /* 0x000fc60008410000 */
[----:B------:R-:W-:Y:S01]  /*13700*/  LEA.HI.X R3, R4, UR15, R7, 0x2, P0 ;  /* 0x0000000f04037c11 */ /* 0x000fe200080f1407 */
[----:B------:R-:W-:-:S05]  /*13710*/  FMUL.FTZ R7, R0, UR25 ;  /* 0x0000001900077c20 */ /* 0x000fca0008410000 */
[----:B------:R0:W-:Y:S02]  /*13720*/  STG.E.64 desc[UR22][R2.64], R6 ;  /* 0x0000000602007986 */ /* 0x0001e4000c101b16 */
.L_x_2749:
[----:B------:R-:W-:Y:S05]  /*13730*/  BSYNC B0 ;  /* 0x0000000000007941 */ /* 0x000fea0003800000 */
.L_x_2748:
        /* <DEDUP_REMOVED lines=9> */
.L_x_2602:
[----:B------:R-:W1:Y:S01]  /*137d0*/  LDC R4, c[0x0][0xc] ;  /* 0x00000300ff047b82 */ /* 0x000e620000000800 */
[----:B------:R-:W-:Y:S01]  /*137e0*/  ISETP.NE.AND P1, PT, R17, RZ, PT ;  /* 0x000000ff1100720c */ /* 0x000fe20003f25270 */
[----:B------:R-:W-:Y:S06]  /*137f0*/  BSSY B0, `(.L_x_2751) ;  /* 0x0000011000007945 */ /* 0x000fec0003800000 */
[----:B0-----:R-:W2:Y:S08]  /*13800*/  LDC R7, c[0x0][0x10] ;  /* 0x00000400ff077b82 */ /* 0x001eb00000000800 */
[----:B------:R-:W0:Y:S01]  /*13810*/  LDC.64 R2, c[0x0][0x258] ;  /* 0x00009600ff027b82 */ /* 0x000e220000000a00 */
[----:B-1----:R-:W-:-:S02]  /*13820*/  ISETP.NE.AND P0, PT, R4, 0x1, PT ;  /* 0x000000010400780c */ /* 0x002fc40003f05270 */
[----:B--2-4-:R-:W-:-:S04]  /*13830*/  SHF.L.U32 R0, R7, 0x1, RZ ;  /* 0x0000000107007819 */ /* 0x014fc800000006ff */
        /* <DEDUP_REMOVED lines=12> */
.L_x_2752:
[----:B------:R-:W-:Y:S05]  /*13900*/  BSYNC B0 ;  /* 0x0000000000007941 */ /* 0x000fea0003800000 */
.L_x_2751:
        /* <DEDUP_REMOVED lines=11> */
.L_x_2754:
[----:B------:R-:W2:Y:S04]  /*139c0*/  LDG.E.STRONG.GPU R5, desc[UR22][R2.64] ;  /* 0x0000001602057981 */ /* 0x000ea8000c1ef900 */
[----:B--2---:R-:W-:Y:S01]  /*139d0*/  CCTL.IVALL ;  /* 0x00000000ff00798f */ /* 0x004fe20002000000 */
[----:B------:R-:W-:Y:S05]  /*139e0*/  YIELD ;  /* 0x0000000000007946 */ /* 0x000fea0003800000 */
[----:B------:R-:W-:-:S13]  /*139f0*/  ISETP.NE.AND P0, PT, R5, R0, PT ;  /* 0x000000000500720c */ /* 0x000fda0003f05270 */
[----:B------:R-:W-:Y:S05]  /*13a00*/  @P0 BRA `(.L_x_2754) ;  /* 0xfffffffc00ec0947 */ /* 0x000fea000383ffff */
.L_x_2753:
[----:B------:R-:W-:Y:S05]  /*13a10*/  WARPSYNC.ALL ;  /* 0x0000000000007948 */ /* 0x000fea0003800000 */
[----:B------:R-:W0:Y:S01]  /*13a20*/  LDC.64 R6, c[0x0][0x288] ;  /* 0x0000a200ff067b82 */ /* 0x000e220000000a00 */
[----:B---3--:R-:W-:-:S07]  /*13a30*/  SHF.R.S32.HI R10, RZ, 0x1f, R17 ;  /* 0x0000001fff0a7819 */ /* 0x008fce0000011411 */
[----:B------:R-:W-:Y:S01]  /*13a40*/  BAR.SYNC.DEFER_BLOCKING 0x0 ;  /* 0x0000000000007b1d */ /* 0x000fe20000010000 */
[----:B0-----:R-:W-:-:S04]  /*13a50*/  LEA.HI R0, P0, R7, R6, RZ, 0x1 ;  /* 0x0000000607007211 */ /* 0x001fc800078108ff */
[----:B-----5:R-:W-:-:S04]  /*13a60*/  IADD3.X R19, RZ, R7, RZ, P0, !PT ;  /* 0x00000007ff137210 */ /* 0x020fc800007fe4ff */
        /* <DEDUP_REMOVED lines=18> */
.L_x_2755:
[----:B------:R-:W-:-:S04]  /*13b90*/  LEA R14, P0, R17, UR4, 0x2 ;  /* 0x00000004110e7c11 */ /* 0x000fc8000f8010ff */
[----:B------:R-:W-:Y:S02]  /*13ba0*/  LEA.HI.X R15, R17, UR5, R10, 0x2, P0 ;  /* 0x00000005110f7c11 */ /* 0x000fe400080f140a */
[-C--:B------:R-:W-:Y:S02]  /*13bb0*/  LEA R12, P0, R0, R14.reuse, 0x2 ;  /* 0x0000000e000c7211 */ /* 0x080fe400078010ff */
[-C--:B------:R-:W-:Y:S02]  /*13bc0*/  LEA R8, P2, R21, R14.reuse, 0x2 ;  /* 0x0000000e15087211 */ /* 0x080fe400078410ff */
[----:B------:R-:W-:Y:S02]  /*13bd0*/  LEA R10, P1, R6, R14, 0x2 ;  /* 0x0000000e060a7211 */ /* 0x000fe400078210ff */
[C---:B------:R-:W-:Y:S01]  /*13be0*/  IADD3.X R13, R15.reuse, R25, RZ, P0, !PT ;  /* 0x000000190f0d7210 */ /* 0x040fe200007fe4ff */
[----:B------:R-:W2:Y:S01]  /*13bf0*/  LDG.E R14, desc[UR22][R14.64] ;  /* 0x000000160e0e7981 */ /* 0x000ea2000c1e1900 */
        /* <DEDUP_REMOVED lines=11> */
[----:B---3--:R-:W-:-:S03]  /*13cb0*/  F2FP.BF16.F32.PACK_AB R18, R9, R10 ;  /* 0x0000000a0912723e */ /* 0x008fc600000010ff */
[----:B------:R2:W-:Y:S01]  /*13cc0*/  STG.E desc[UR22][R22.64], R16 ;  /* 0x0000001016007986 */ /* 0x0005e2000c101916 */
[----:B------:R-:W-:-:S03]  /*13cd0*/  SHF.R.S32.HI R10, RZ, 0x1f, R17 ;  /* 0x0000001fff0a7819 */ /* 0x000fc60000011411 */
[----:B------:R2:W-:Y:S01]  /*13ce0*/  STG.E desc[UR22][R28.64], R18 ;  /* 0x000000121c007986 */ /* 0x0005e2000c101916 */
[----:B------:R-:W-:-:S13]  /*13cf0*/  ISETP.GT.AND.EX P0, PT, R19, R10, PT, P0 ;  /* 0x0000000a1300720c */ /* 0x000fda0003f04300 */
[----:B--2---:R-:W-:Y:S05]  /*13d00*/  @P0 BRA `(.L_x_2755) ;  /* 0xfffffffc00a00947 */ /* 0x004fea000383ffff */
[----:B------:R-:W-:Y:S05]  /*13d10*/  EXIT ;  /* 0x000000000000794d */ /* 0x000fea0003800000 */
.L_x_2756:
        /* <DEDUP_REMOVED lines=14> */
.L_x_5247:


//--------------------- .text._Z35group_norm_nhwc_bwd_one_pass_kernelI11Fp32IOFp16WLi64ELi64ELi512EEv26Group_norm_nhwc_bwd_params --------------------------
	.section	.text._Z35group_norm_nhwc_bwd_one_pass_kernelI11Fp32IOFp16WLi64ELi64ELi512EEv26Group_norm_nhwc_bwd_params,"ax",@progbits
	.align	128
        .global         _Z35group_norm_nhwc_bwd_one_pass_kernelI11Fp32IOFp16WLi64ELi64ELi512EEv26Group_norm_nhwc_bwd_params
        .type           _Z35group_norm_nhwc_bwd_one_pass_kernelI11Fp32IOFp16WLi64ELi64ELi512EEv26Group_norm_nhwc_bwd_params,@function
        .size           _Z35group_norm_nhwc_bwd_one_pass_kernelI11Fp32IOFp16WLi64ELi64ELi512EEv26Group_norm_nhwc_bwd_params,(.L_x_5248 - _Z35group_norm_nhwc_bwd_one_pass_kernelI11Fp32IOFp16WLi64ELi64ELi512EEv26Group_norm_nhwc_bwd_params)
        .other          _Z35group_norm_nhwc_bwd_one_pass_kernelI11Fp32IOFp16WLi64ELi64ELi512EEv26Group_norm_nhwc_bwd_params,@"STO_CUDA_ENTRY STV_DEFAULT"
_Z35group_norm_nhwc_bwd_one_pass_kernelI11Fp32IOFp16WLi64ELi64ELi512EEv26Group_norm_nhwc_bwd_params:
.text._Z35group_norm_nhwc_bwd_one_pass_kernelI11Fp32IOFp16WLi64ELi64ELi512EEv26Group_norm_nhwc_bwd_params:
        /* <DEDUP_REMOVED lines=53> */
.L_x_2792:
        /* <DEDUP_REMOVED lines=153> */
[----:B---3--:R-:W-:Y:S02]  /*0ce0*/  HADD2.F32 R46, -RZ, R46.H0_H0 ;  /* 0x2000002eff2e7230 */ /* 0x008fe40000004100 */
[----:B----4-:R-:W-:Y:S02]  /*0cf0*/  HADD2.F32 R47, -RZ, R47.H0_H0 ;  /* 0x2000002fff2f7230 */ /* 0x010fe40000004100 */
[----:B--2---:R-:W-:Y:S02]  /*0d00*/  @P0 HADD2.F32 R41, -RZ, R30.H0_H0 ;  /* 0x2000001eff290230 */ /* 0x004fe40000004100 */
[----:B------:R-:W-:-:S07]  /*0d10*/  @P0 HADD2.F32 R40, -RZ, R25.H0_H0 ;  /* 0x20000019ff280230 */ /* 0x000fce0000004100 */
.L_x_2759:
[----:B------:R-:W-:Y:S05]  /*0d20*/  BSYNC B0 ;  /* 0x0000000000007941 */ /* 0x000fea0003800000 */
.L_x_2758:
        /* <DEDUP_REMOVED lines=29> */
.L_x_2760:
        /* <DEDUP_REMOVED lines=26> */
.L_x_2761:
        /* <DEDUP_REMOVED lines=31> */
.L_x_2762:
        /* <DEDUP_REMOVED lines=31> */
.L_x_2763:
        /* <DEDUP_REMOVED lines=102> */
.L_x_2765:
[----:B------:R-:W-:Y:S05]  /*1ae0*/  BSYNC B0 ;  /* 0x0000000000007941 */ /* 0x000fea0003800000 */
.L_x_2764:
        /* <DEDUP_REMOVED lines=78> */
.L_x_2767:
[----:B------:R-:W-:Y:S05]  /*1fd0*/  BSYNC B0 ;  /* 0x0000000000007941 */ /* 0x000fea0003800000 */
.L_x_2766:
        /* <DEDUP_REMOVED lines=18> */
.L_x_2769:
[----:B------:R-:W-:Y:S05]  /*2100*/  BSYNC B0 ;  /* 0x0000000000007941 */ /* 0x000fea0003800000 */
.L_x_2768:
        /* <DEDUP_REMOVED lines=32> */
.L_x_2772:
[----:B0-----:R-:W2:Y:S04]  /*2310*/  LDG.E.STRONG.GPU R20, desc[UR8][R18.64] ;  /* 0x0000000812147981 */ /* 0x001ea8000c1ef900 */
[----:B--2---:R-:W-:Y:S01]  /*2320*/  CCTL.IVALL ;  /* 0x00000000ff00798f */ /* 0x004fe20002000000 */
[----:B------:R-:W-:Y:S05]  /*2330*/  YIELD ;  /* 0x0000000000007946 */ /* 0x000fea0003800000 */
[----:B------:R-:W-:-:S13]  /*2340*/  ISETP.NE.AND P0, PT, R20, R25, PT ;  /* 0x000000191400720c */ /* 0x000fda0003f05270 */
[----:B------:R-:W-:Y:S05]  /*2350*/  @P0 BRA `(.L_x_2772) ;  /* 0xfffffffc00ec0947 */ /* 0x000fea000383ffff */
.L_x_2771:
        /* <DEDUP_REMOVED lines=17> */
.L_x_2776:
        /* <DEDUP_REMOVED lines=115> */
.L_x_2775:
        /* <DEDUP_REMOVED lines=61> */
.L_x_2777:
[----:B------:R-:W-:-:S13]  /*2f70*/  ISETP.NE.OR P0, PT, R24, RZ, P0 ;  /* 0x000000ff1800720c */ /* 0x000fda0000705670 */
[----:B------:R-:W-:Y:S05]  /*2f80*/  @!P0 BRA `(.L_x_2773) ;  /* 0x00000000007c8947 */ /* 0x000fea0003800000 */
.L_x_2774:
        /* <DEDUP_REMOVED lines=31> */
.L_x_2773:
        /* <DEDUP_REMOVED lines=11> */
.L_x_2779:
[----:B------:R-:W-:Y:S05]  /*3230*/  BSYNC B0 ;  /* 0x0000000000007941 */ /* 0x000fea0003800000 */
.L_x_2778:
        /* <DEDUP_REMOVED lines=16> */
.L_x_2770:
        /* <DEDUP_REMOVED lines=35> */
.L_x_2780:
        /* <DEDUP_REMOVED lines=20> */
.L_x_2782:
[----:B------:R-:W-:Y:S05]  /*36b0*/  BSYNC B0 ;  /* 0x0000000000007941 */ /* 0x000fea0003800000 */
.L_x_2781:
        /* <DEDUP_REMOVED lines=19> */
.L_x_2783:
        /* <DEDUP_REMOVED lines=19> */
.L_x_2785:
[----:B------:R-:W-:Y:S05]  /*3920*/  BSYNC B0 ;  /* 0x0000000000007941 */ /* 0x000fea0003800000 */
.L_x_2784:
        /* <DEDUP_REMOVED lines=19> */
.L_x_2786:
        /* <DEDUP_REMOVED lines=19> */
.L_x_2788:
[----:B------:R-:W-:Y:S05]  /*3b90*/  BSYNC B0 ;  /* 0x0000000000007941 */ /* 0x000fea0003800000 */
.L_x_2787:
        /* <DEDUP_REMOVED lines=19> */
.L_x_2789:
        /* <DEDUP_REMOVED lines=19> */
.L_x_2791:
[----:B------:R-:W-:Y:S05]  /*3e00*/  BSYNC B0 ;  /* 0x0000000000007941 */ /* 0x000fea0003800000 */
.L_x_2790:
[----:B------:R-:W-:Y:S02]  /*3e10*/  IADD3 R43, R38, R43, RZ ;  /* 0x0000002b262b7210 */ /* 0x000fe40007ffe0ff */
[----:B------:R-:W-:Y:S02]  /*3e20*/  IADD3 R42, R42, 0x1, RZ ;  /* 0x000000012a2a7810 */ /* 0x000fe40007ffe0ff */
[----:B------:R-:W-:-:S13]  /*3e30*/  ISETP.GE.AND P0, PT, R43, UR4, PT ;  /* 0x000000042b007c0c */ /* 0x000fda000bf06270 */
[----:B------:R-:W-:Y:S05]  /*3e40*/  @!P0 BRA `(.L_x_2792) ;  /* 0xffffffc400408947 */ /* 0x000fea000383ffff */
.L_x_2757:
        /* <DEDUP_REMOVED lines=23> */
.L_x_2794:
[----:B------:R-:W-:Y:S05]  /*3fc0*/  BSYNC B0 ;  /* 0x0000000000007941 */ /* 0x000fea0003800000 */
.L_x_2793:
[----:B------:R-:W-:Y:S05]  /*3fd0*/  @P0 EXIT ;  /* 0x000000000000094d */ /* 0x000fea0003800000 */
[----:B------:R-:W-:Y:S05]  /*3fe0*/  @P2 BRA `(.L_x_2795) ;  /* 0x0000000000202947 */ /* 0x000fea0003800000 */
[----:B------:R-:W-:-:S05]  /*3ff0*/  IMAD R0, R6, R7, RZ ;  /* 0x0000000706007224 */ /* 0x000fca00078e02ff */
[----:B------:R-:W-:-:S13]  /*4000*/  ISETP.NE.AND P0, PT, R0, -0x1, PT ;  /* 0xffffffff0000780c */ /* 0x000fda0003f05270 */
[----:B------:R-:W-:Y:S05]  /*4010*/  @!P0 BRA `(.L_x_2795) ;  /* 0x0000000000148947 */ /* 0x000fea0003800000 */
.L_x_2796:
[----:B0-----:R-:W4:Y:S04]  /*4020*/  LDG.E.STRONG.GPU R5, desc[UR8][R2.64] ;  /* 0x0000000802057981 */ /* 0x001f28000c1ef900 */
[----:B----4-:R-:W-:Y:S01]  /*4030*/  CCTL.IVALL ;  /* 0x00000000ff00798f */ /* 0x010fe20002000000 */
[----:B------:R-:W-:Y:S05]  /*4040*/  YIELD ;  /* 0x0000000000007946 */ /* 0x000fea0003800000 */
[----:B------:R-:W-:-:S13]  /*4050*/  ISETP.NE.AND P0, PT, R5, R0, PT ;  /* 0x000000000500720c */ /* 0x000fda0003f05270 */
[----:B------:R-:W-:Y:S05]  /*4060*/  @P0 BRA `(.L_x_2796) ;  /* 0xfffffffc00ec0947 */ /* 0x000fea000383ffff */
.L_x_2795:
        /* <DEDUP_REMOVED lines=24> */
.L_x_2797:
        /* <DEDUP_REMOVED lines=25> */
.L_x_2798:
        /* <DEDUP_REMOVED lines=16> */
.L_x_5248:


//--------------------- .text._Z35group_norm_nhwc_bwd_one_pass_kernelI11Fp32IOFp16WLi128ELi64ELi512EEv26Group_norm_nhwc_bwd_params --------------------------
	.section	.text._Z35group_norm_nhwc_bwd_one_pass_kernelI11Fp32IOFp16WLi128ELi64ELi512EEv26Group_norm_nhwc_bwd_params,"ax",@progbits
	.align	128
        .global         _Z35group_norm_nhwc_bwd_one_pass_kernelI11Fp32IOFp16WLi128ELi64ELi512EEv26Group_norm_nhwc_bwd_params
        .type           _Z35group_norm_nhwc_bwd_one_pass_kernelI11Fp32IOFp16WLi128ELi64ELi512EEv26Group_norm_nhwc_bwd_params,@function
        .size           _Z35group_norm_nhwc_bwd_one_pass_kernelI11Fp32IOFp16WLi128ELi64ELi512EEv26Group_norm_nhwc_bwd_params,(.L_x_5249 - _Z35group_norm_nhwc_bwd_one_pass_kernelI11Fp32IOFp16WLi128ELi64ELi512EEv26Group_norm_nhwc_bwd_params)
        .other          _Z35group_norm_nhwc_bwd_one_pass_kernelI11Fp32IOFp16WLi128ELi64ELi512EEv26Group_norm_nhwc_bwd_params,@"STO_CUDA_ENTRY STV_DEFAULT"
_Z35group_norm_nhwc_bwd_one_pass_kernelI11Fp32IOFp16WLi128ELi64ELi512EEv26Group_norm_nhwc_bwd_params:
.text._Z35group_norm_nhwc_bwd_one_pass_kernelI11Fp32IOFp16WLi128ELi64ELi512EEv26Group_norm_nhwc_bwd_params:
        /* <DEDUP_REMOVED lines=33> */
.L_x_2851:
        /* <DEDUP_REMOVED lines=270> */
.L_x_2801:
[----:B------:R-:W-:Y:S05]  /*12f0*/  BSYNC B0 ;  /* 0x0000000000007941 */ /* 0x000fea0003800000 */
.L_x_2800:
        /* <DEDUP_REMOVED lines=31> */
.L_x_2802:
        /* <DEDUP_REMOVED lines=26> */
.L_x_2803:
        /* <DEDUP_REMOVED lines=31> */
.L_x_2804:
        /* <DEDUP_REMOVED lines=31> */
.L_x_2805:
        /* <DEDUP_REMOVED lines=31> */
.L_x_2806:
        /* <DEDUP_REMOVED lines=31> */
.L_x_2807:
        /* <DEDUP_REMOVED lines=31> */
.L_x_2808:
        /* <DEDUP_REMOVED lines=31> */
.L_x_2809:
        /* <DEDUP_REMOVED lines=120> */
.L_x_2811:
[----:B------:R-:W-:Y:S05]  /*29b0*/  BSYNC B0 ;  /* 0x0000000000007941 */ /* 0x000fea0003800000 */
.L_x_2810:
        /* <DEDUP_REMOVED lines=81> */
.L_x_2813:
[----:B------:R-:W-:Y:S05]  /*2ed0*/  BSYNC B0 ;  /* 0x0000000000007941 */ /* 0x000fea0003800000 */
.L_x_2812:
        /* <DEDUP_REMOVED lines=13> */
.L_x_2815:
[----:B------:R-:W-:Y:S05]  /*2fb0*/  BSYNC B0 ;  /* 0x0000000000007941 */ /* 0x000fea0003800000 */
.L_x_2814:
        /* <DEDUP_REMOVED lines=35> */
.L_x_2818:
[----:B-1----:R-:W2:Y:S04]  /*31f0*/  LDG.E.STRONG.GPU R32, desc[UR8][R30.64] ;  /* 0x000000081e207981 */ /* 0x002ea8000c1ef900 */
[----:B--2---:R-:W-:Y:S01]  /*3200*/  CCTL.IVALL ;  /* 0x00000000ff00798f */ /* 0x004fe20002000000 */
[----:B------:R-:W-:Y:S05]  /*3210*/  YIELD ;  /* 0x0000000000007946 */ /* 0x000fea0003800000 */
[----:B------:R-:W-:-:S13]  /*3220*/  ISETP.NE.AND P6, PT, R32, R39, PT ;  /* 0x000000272000720c */ /* 0x000fda0003fc5270 */
[----:B------:R-:W-:Y:S05]  /*3230*/  @P6 BRA `(.L_x_2818) ;  /* 0xfffffffc00ec6947 */ /* 0x000fea000383ffff */
.L_x_2817:
        /* <DEDUP_REMOVED lines=24> */
.L_x_2822:
        /* <DEDUP_REMOVED lines=116> */
.L_x_2821:
        /* <DEDUP_REMOVED lines=63> */
.L_x_2823:
[----:B------:R-:W-:-:S04]  /*3ef0*/  LOP3.LUT P6, RZ, R106, 0x1, RZ, 0xc0, !PT ;  /* 0x000000016aff7812 */ /* 0x000fc800078cc0ff */
[----:B------:R-:W-:-:S13]  /*3f00*/  ISETP.NE.OR P6, PT, R32, RZ, P6 ;  /* 0x000000ff2000720c */ /* 0x000fda00037c5670 */
[----:B------:R-:W-:Y:S05]  /*3f10*/  @!P6 BRA `(.L_x_2819) ;  /* 0x000000000088e947 */ /* 0x000fea0003800000 */
.L_x_2820:
[----:B------:R-:W0:Y:S01]  /*3f20*/  S2UR UR5, SR_CTAID.X ;  /* 0x00000000000579c3 */ /* 0x000e220000002500 */
[----:B------:R-:W-:Y:S01]  /*3f30*/  NOP ;  /* 0x0000000000007918 */ /* 0x000fe20000000000 */
.L_x_2824:
        /* <DEDUP_REMOVED lines=32> */
.L_x_2819:
        /* <DEDUP_REMOVED lines=10> */
.L_x_2826:
[----:B------:R-:W-:Y:S05]  /*41e0*/  BSYNC B0 ;  /* 0x0000000000007941 */ /* 0x000fea0003800000 */
.L_x_2825:
        /* <DEDUP_REMOVED lines=17> */
.L_x_2816:
        /* <DEDUP_REMOVED lines=34> */
.L_x_2827:
        /* <DEDUP_REMOVED lines=20> */
.L_x_2829:
[----:B------:R-:W-:Y:S05]  /*4660*/  BSYNC B0 ;  /* 0x0000000000007941 */ /* 0x000fea0003800000 */
.L_x_2828:
        /* <DEDUP_REMOVED lines=22> */
.L_x_2830:
        /* <DEDUP_REMOVED lines=19> */
.L_x_2832:
[----:B------:R-:W-:Y:S05]  /*4900*/  BSYNC B0 ;  /* 0x0000000000007941 */ /* 0x000fea0003800000 */
.L_x_2831:
        /* <DEDUP_REMOVED lines=26> */
.L_x_2833:
        /* <DEDUP_REMOVED lines=19> */
.L_x_2835:
[----:B------:R-:W-:Y:S05]  /*4be0*/  BSYNC B0 ;  /* 0x0000000000007941 */ /* 0x000fea0003800000 */
.L_x_2834:
        /* <DEDUP_REMOVED lines=19> */
.L_x_2836:
        /* <DEDUP_REMOVED lines=19> */
.L_x_2838:
[----:B------:R-:W-:Y:S05]  /*4e50*/  BSYNC B0 ;  /* 0x0000000000007941 */ /* 0x000fea0003800000 */
.L_x_2837:
        /* <DEDUP_REMOVED lines=19> */
.L_x_2839:
        /* <DEDUP_REMOVED lines=19> */
.L_x_2841:
[----:B------:R-:W-:Y:S05]  /*50c0*/  BSYNC B0 ;  /* 0x0000000000007941 */ /* 0x000fea0003800000 */
.L_x_2840:
        /* <DEDUP_REMOVED lines=19> */
.L_x_2842:
        /* <DEDUP_REMOVED lines=19> */
.L_x_2844:
[----:B------:R-:W-:Y:S05]  /*5330*/  BSYNC B0 ;  /* 0x0000000000007941 */ /* 0x000fea0003800000 */
.L_x_2843:
        /* <DEDUP_REMOVED lines=19> */
.L_x_2845:
        /* <DEDUP_REMOVED lines=19> */
.L_x_2847:
[----:B------:R-:W-:Y:S05]  /*55a0*/  BSYNC B0 ;  /* 0x0000000000007941 */ /* 0x000fea0003800000 */
.L_x_2846:
        /* <DEDUP_REMOVED lines=19> */
.L_x_2848:
        /* <DEDUP_REMOVED lines=18> */
.L_x_2850:
[----:B------:R-:W-:Y:S05]  /*5800*/  BSYNC B0 ;  /* 0x0000000000007941 */ /* 0x000fea0003800000 */
.L_x_2849:
[----:B-1234-:R-:W1:Y:S01]  /*5810*/  LDC R3, c[0x0][0x10] ;  /* 0x00000400ff037b82 */ /* 0x01ee620000000800 */
[----:B------:R-:W-:Y:S02]  /*5820*/  IADD3 R103, R103, 0x1, RZ ;  /* 0x0000000167677810 */ /* 0x000fe40007ffe0ff */
[----:B-1----:R-:W-:-:S04]  /*5830*/  IADD3 R104, R3, R104, RZ ;  /* 0x0000006803687210 */ /* 0x002fc80007ffe0ff */
[----:B------:R-:W-:-:S13]  /*5840*/  ISETP.GE.AND P0, PT, R104, UR4, PT ;  /* 0x0000000468007c0c */ /* 0x000fda000bf06270 */
[----:B------:R-:W-:Y:S05]  /*5850*/  @!P0 BRA `(.L_x_2851) ;  /* 0xffffffa8006c8947 */ /* 0x000fea000383ffff */
.L_x_2799:
        /* <DEDUP_REMOVED lines=19> */
.L_x_2853:
[----:B------:R-:W-:Y:S05]  /*5990*/  BSYNC B0 ;  /* 0x0000000000007941 */ /* 0x000fea0003800000 */
.L_x_2852:
        /* <DEDUP_REMOVED lines=11> */
.L_x_2855:
[----:B------:R-:W2:Y:S04]  /*5a50*/  LDG.E.STRONG.GPU R5, desc[UR8][R2.64] ;  /* 0x0000000802057981 */ /* 0x000ea8000c1ef900 */
[----:B--2---:R-:W-:Y:S01]  /*5a60*/  CCTL.IVALL ;  /* 0x00000000ff00798f */ /* 0x004fe20002000000 */
[----:B------:R-:W-:Y:S05]  /*5a70*/  YIELD ;  /* 0x0000000000007946 */ /* 0x000fea0003800000 */
[----:B------:R-:W-:-:S13]  /*5a80*/  ISETP.NE.AND P0, PT, R5, R0, PT ;  /* 0x000000000500720c */ /* 0x000fda0003f05270 */
[----:B------:R-:W-:Y:S05]  /*5a90*/  @P0 BRA `(.L_x_2855) ;  /* 0xfffffffc00ec0947 */ /* 0x000fea000383ffff */
.L_x_2854:
        /* <DEDUP_REMOVED lines=24> */
.L_x_2856:
        /* <DEDUP_REMOVED lines=17> */
[----:B---3--:R-:W-:Y:S02]  /*5d30*/  F2FP.F16.F32.PACK_AB R19, R9, R0 ;  /* 0x000000000913723e */ /* 0x008fe400000000ff */
[----:B------:R-:W-:Y:S02]  /*5d40*/  SHF.R.S32.HI R0, RZ, 0x1f, R105 ;  /* 0x0000001fff007819 */ /* 0x000fe40000011469 */
[----:B0-----:R-:W-:Y:S01]  /*5d50*/  F2FP.F16.F32.PACK_AB R21, R13, R10 ;  /* 0x0000000a0d15723e */ /* 0x001fe200000000ff */
[----:B------:R3:W-:Y:S04]  /*5d60*/  STG.E desc[UR8][R2.64], R19 ;  /* 0x0000001302007986 */ /* 0x0007e8000c101908 */
[----:B------:R3:W-:Y:S01]  /*5d70*/  STG.E desc[UR8][R4.64], R21 ;  /* 0x0000001504007986 */ /* 0x0007e2000c101908 */
[----:B------:R-:W-:-:S13]  /*5d80*/  ISETP.GT.AND.EX P0, PT, R25, R0, PT, P0 ;  /* 0x000000001900720c */ /* 0x000fda0003f04300 */
[----:B---3--:R-:W-:Y:S05]  /*5d90*/  @P0 BRA `(.L_x_2856) ;  /* 0xfffffffc00a00947 */ /* 0x008fea000383ffff */
[----:B------:R-:W-:Y:S05]  /*5da0*/  EXIT ;  /* 0x000000000000794d */ /* 0x000fea0003800000 */
.L_x_2857:
        /* <DEDUP_REMOVED lines=13> */
.L_x_5249:


//--------------------- .text._Z35group_norm_nhwc_bwd_one_pass_kernelI11Fp32IOFp16WLi256ELi64ELi512EEv26Group_norm_nhwc_bwd_params --------------------------
	.section	.text._Z35group_norm_nhwc_bwd_one_pass_kernelI11Fp32IOFp16WLi256ELi64ELi512EEv26Group_norm_nhwc_bwd_params,"ax",@progbits
	.align	128
        .global         _Z35group_norm_nhwc_bwd_one_pass_kernelI11Fp32IOFp16WLi256ELi64ELi512EEv26Group_norm_nhwc_bwd_params
        .type           _Z35group_norm_nhwc_bwd_one_pass_kernelI11Fp32IOFp16WLi256ELi64ELi512EEv26Group_norm_nhwc_bwd_params,@function
        .size           _Z35group_norm_nhwc_bwd_one_pass_kernelI11Fp32IOFp16WLi256ELi64ELi512EEv26Group_norm_nhwc_bwd_params,(.L_x_5250 - _Z35group_norm_nhwc_bwd_one_pass_kernelI11Fp32IOFp16WLi256ELi64ELi512EEv26Group_norm_nhwc_bwd_params)
        .other          _Z35group_norm_nhwc_bwd_one_pass_kernelI11Fp32IOFp16WLi256ELi64ELi512EEv26Group_norm_nhwc_bwd_params,@"STO_CUDA_ENTRY STV_DEFAULT"
_Z35group_norm_nhwc_bwd_one_pass_kernelI11Fp32IOFp16WLi256ELi64ELi512EEv26Group_norm_nhwc_bwd_params:
.text._Z35group_norm_nhwc_bwd_one_pass_kernelI11Fp32IOFp16WLi256ELi64ELi512EEv26Group_norm_nhwc_bwd_params:
        /* <DEDUP_REMOVED lines=112> */
.L_x_2941:
        /* <DEDUP_REMOVED lines=446> */
.L_x_2860:
[----:B------:R-:W-:Y:S05]  /*22e0*/  BSYNC B0 ;  /* 0x0000000000007941 */ /* 0x000fea0003800000 */
.L_x_2859:
        /* <DEDUP_REMOVED lines=31> */
.L_x_2861:
        /* <DEDUP_REMOVED lines=26> */
.L_x_2862:
        /* <DEDUP_REMOVED lines=31> */
.L_x_2863:
        /* <DEDUP_REMOVED lines=31> */
.L_x_2864:
        /* <DEDUP_REMOVED lines=31> */
.L_x_2865:
        /* <DEDUP_REMOVED lines=55> */
.L_x_2866:
        /* <DEDUP_REMOVED lines=35> */
.L_x_2867:
        /* <DEDUP_REMOVED lines=33> */
.L_x_2868:
        /* <DEDUP_REMOVED lines=33> */
.L_x_2869:
        /* <DEDUP_REMOVED lines=33> */
.L_x_2870:
        /* <DEDUP_REMOVED lines=33> */
.L_x_2871:
        /* <DEDUP_REMOVED lines=33> */
.L_x_2872:
        /* <DEDUP_REMOVED lines=33> */
.L_x_2873:
        /* <DEDUP_REMOVED lines=29> */
.L_x_2874:
        /* <DEDUP_REMOVED lines=29> */
.L_x_2875:
        /* <DEDUP_REMOVED lines=29> */
.L_x_2876:
        /* <DEDUP_REMOVED lines=112> */
.L_x_2878:
[----:B------:R-:W-:Y:S05]  /*4ac0*/  BSYNC B0 ;  /* 0x0000000000007941 */ /* 0x000fea0003800000 */
.L_x_2877:
        /* <DEDUP_REMOVED lines=81> */
.L_x_2880:
[----:B------:R-:W-:Y:S05]  /*4fe0*/  BSYNC B0 ;  /* 0x0000000000007941 */ /* 0x000fea0003800000 */
.L_x_2879:
        /* <DEDUP_REMOVED lines=16> */
.L_x_2882:
[----:B------:R-:W-:Y:S05]  /*50f0*/  BSYNC B0 ;  /* 0x0000000000007941 */ /* 0x000fea0003800000 */
.L_x_2881:
        /* <DEDUP_REMOVED lines=33> */
.L_x_2885:
[----:B-1----:R-:W2:Y:S04]  /*5310*/  LDG.E.STRONG.GPU R42, desc[UR8][R40.64] ;  /* 0x00000008282a7981 */ /* 0x002ea8000c1ef900 */
[----:B--2---:R-:W-:Y:S01]  /*5320*/  CCTL.IVALL ;  /* 0x00000000ff00798f */ /* 0x004fe20002000000 */
[----:B------:R-:W-:Y:S05]  /*5330*/  YIELD ;  /* 0x0000000000007946 */ /* 0x000fea0003800000 */
[----:B------:R-:W-:-:S13]  /*5340*/  ISETP.NE.AND P6, PT, R42, R49, PT ;  /* 0x000000312a00720c */ /* 0x000fda0003fc5270 */
[----:B------:R-:W-:Y:S05]  /*5350*/  @P6 BRA `(.L_x_2885) ;  /* 0xfffffffc00ec6947 */ /* 0x000fea000383ffff */
.L_x_2884:
        /* <DEDUP_REMOVED lines=22> */
.L_x_2889:
        /* <DEDUP_REMOVED lines=115> */
.L_x_2888:
        /* <DEDUP_REMOVED lines=63> */
.L_x_2890:
[----:B------:R-:W-:-:S04]  /*5fe0*/  LOP3.LUT P6, RZ, R84, 0x1, RZ, 0xc0, !PT ;  /* 0x0000000154ff7812 */ /* 0x000fc800078cc0ff */
[----:B------:R-:W-:-:S13]  /*5ff0*/  ISETP.NE.OR P6, PT, R42, RZ, P6 ;  /* 0x000000ff2a00720c */ /* 0x000fda00037c5670 */
[----:B------:R-:W-:Y:S05]  /*6000*/  @!P6 BRA `(.L_x_2886) ;  /* 0x00000000007ce947 */ /* 0x000fea0003800000 */
.L_x_2887:
        /* <DEDUP_REMOVED lines=31> */
.L_x_2886:
        /* <DEDUP_REMOVED lines=10> */
.L_x_2892:
[----:B------:R-:W-:Y:S05]  /*62a0*/  BSYNC B0 ;  /* 0x0000000000007941 */ /* 0x000fea0003800000 */
.L_x_2891:
        /* <DEDUP_REMOVED lines=17> */
.L_x_2883:
        /* <DEDUP_REMOVED lines=35> */
.L_x_2893:
        /* <DEDUP_REMOVED lines=20> */
.L_x_2895:
[----:B------:R-:W-:Y:S05]  /*6730*/  BSYNC B0 ;  /* 0x0000000000007941 */ /* 0x000fea0003800000 */
.L_x_2894:
        /* <DEDUP_REMOVED lines=20> */
.L_x_2896:
        /* <DEDUP_REMOVED lines=19> */
.L_x_2898:
[----:B------:R-:W-:Y:S05]  /*69b0*/  BSYNC B0 ;  /* 0x0000000000007941 */ /* 0x000fea0003800000 */
.L_x_2897:
        /* <DEDUP_REMOVED lines=19> */
.L_x_2899:
        /* <DEDUP_REMOVED lines=19> */
.L_x_2901:
[----:B------:R-:W-:Y:S05]  /*6c20*/  BSYNC B0 ;  /* 0x0000000000007941 */ /* 0x000fea0003800000 */
.L_x_2900:
        /* <DEDUP_REMOVED lines=19> */
.L_x_2902:
        /* <DEDUP_REMOVED lines=22> */
.L_x_2904:
[----:B------:R-:W-:Y:S05]  /*6ec0*/  BSYNC B0 ;  /* 0x0000000000007941 */ /* 0x000fea0003800000 */
.L_x_2903:
        /* <DEDUP_REMOVED lines=20> */
.L_x_2905:
        /* <DEDUP_REMOVED lines=21> */
.L_x_2907:
[----:B------:R-:W-:Y:S05]  /*7160*/  BSYNC B0 ;  /* 0x0000000000007941 */ /* 0x000fea0003800000 */
.L_x_2906:
        /* <DEDUP_REMOVED lines=20> */
.L_x_2908:
        /* <DEDUP_REMOVED lines=22> */
.L_x_2910:
[----:B------:R-:W-:Y:S05]  /*7410*/  BSYNC B0 ;  /* 0x0000000000007941 */ /* 0x000fea0003800000 */
.L_x_2909:
        /* <DEDUP_REMOVED lines=20> */
.L_x_2911:
        /* <DEDUP_REMOVED lines=22> */
.L_x_2913:
[----:B------:R-:W-:Y:S05]  /*76c0*/  BSYNC B0 ;  /* 0x0000000000007941 */ /* 0x000fea0003800000 */
.L_x_2912:
        /* <DEDUP_REMOVED lines=20> */
.L_x_2914:
        /* <DEDUP_REMOVED lines=22> */
.L_x_2916:
[----:B------:R-:W-:Y:S05]  /*7970*/  BSYNC B0 ;  /* 0x0000000000007941 */ /* 0x000fea0003800000 */
.L_x_2915:
        /* <DEDUP_REMOVED lines=20> */
.L_x_2917:
        /* <DEDUP_REMOVED lines=22> */
.L_x_2919:
[----:B------:R-:W-:Y:S05]  /*7c20*/  BSYNC B0 ;  /* 0x0000000000007941 */ /* 0x000fea0003800000 */
.L_x_2918:
        /* <DEDUP_REMOVED lines=20> */
.L_x_2920:
        /* <DEDUP_REMOVED lines=21> */
.L_x_2922:
[----:B------:R-:W-:Y:S05]  /*7ec0*/  BSYNC B0 ;  /* 0x0000000000007941 */ /* 0x000fea0003800000 */
.L_x_2921:
        /* <DEDUP_REMOVED lines=19> */
.L_x_2923:
        /* <DEDUP_REMOVED lines=21> */
.L_x_2925:
[----:B------:R-:W-:Y:S05]  /*8150*/  BSYNC B0 ;  /* 0x0000000000007941 */ /* 0x000fea0003800000 */
.L_x_2924:
        /* <DEDUP_REMOVED lines=19> */
.L_x_2926:
        /* <DEDUP_REMOVED lines=21> */
.L_x_2928:
[----:B------:R-:W-:Y:S05]  /*83e0*/  BSYNC B0 ;  /* 0x0000000000007941 */ /* 0x000fea0003800000 */
.L_x_2927:
        /* <DEDUP_REMOVED lines=19> */
.L_x_2929:
        /* <DEDUP_REMOVED lines=26> */
.L_x_2931:
[----:B------:R-:W-:Y:S05]  /*86c0*/  BSYNC B0 ;  /* 0x0000000000007941 */ /* 0x000fea0003800000 */
.L_x_2930:
        /* <DEDUP_REMOVED lines=19> */
.L_x_2932:
        /* <DEDUP_REMOVED lines=26> */
.L_x_2934:
[----:B------:R-:W-:Y:S05]  /*89a0*/  BSYNC B0 ;  /* 0x0000000000007941 */ /* 0x000fea0003800000 */
.L_x_2933:
        /* <DEDUP_REMOVED lines=19> */
.L_x_2935:
        /* <DEDUP_REMOVED lines=26> */
.L_x_2937:
[----:B------:R-:W-:Y:S05]  /*8c80*/  BSYNC B0 ;  /* 0x0000000000007941 */ /* 0x000fea0003800000 */
.L_x_2936:
        /* <DEDUP_REMOVED lines=19> */
.L_x_2938:
        /* <DEDUP_REMOVED lines=22> */
.L_x_2940:
[----:B------:R-:W-:Y:S05]  /*8f20*/  BSYNC B0 ;  /* 0x0000000000007941 */ /* 0x000fea0003800000 */
.L_x_2939:
[----:B------:R-:W-:Y:S02]  /*8f30*/  IADD3 R79, R74, R79, RZ ;  /* 0x0000004f4a4f7210 */ /* 0x000fe40007ffe0ff */
[----:B------:R-:W-:Y:S02]  /*8f40*/  IADD3 R78, R78, 0x1, RZ ;  /* 0x000000014e4e7810 */ /* 0x000fe40007ffe0ff */
[----:B------:R-:W-:-:S13]  /*8f50*/  ISETP.GE.AND P5, PT, R79, UR4, PT ;  /* 0x000000044f007c0c */ /* 0x000fda000bfa6270 */
[----:B------:R-:W-:Y:S05]  /*8f60*/  @!P5 BRA `(.L_x_2941) ;  /* 0xffffff7400e4d947 */ /* 0x000fea000383ffff */
.L_x_2858:
        /* <DEDUP_REMOVED lines=23> */
.L_x_2943:
[----:B------:R-:W-:Y:S05]  /*90e0*/  BSYNC B0 ;  /* 0x0000000000007941 */ /* 0x000fea0003800000 */
.L_x_2942:
[----:B------:R-:W-:Y:S05]  /*90f0*/  @P0 EXIT ;  /* 0x000000000000094d */ /* 0x000fea0003800000 */
[----:B------:R-:W-:Y:S05]  /*9100*/  @P2 BRA `(.L_x_2944) ;  /* 0x0000000000202947 */ /* 0x000fea0003800000 */
[----:B------:R-:W-:-:S05]  /*9110*/  IMAD R0, R6, R7, RZ ;  /* 0x0000000706007224 */ /* 0x000fca00078e02ff */
[----:B------:R-:W-:-:S13]  /*9120*/  ISETP.NE.AND P0, PT, R0, -0x1, PT ;  /* 0xffffffff0000780c */ /* 0x000fda0003f05270 */
[----:B------:R-:W-:Y:S05]  /*9130*/  @!P0 BRA `(.L_x_2944) ;  /* 0x0000000000148947 */ /* 0x000fea0003800000 */
.L_x_2945:
[----:B---3--:R-:W3:Y:S04]  /*9140*/  LDG.E.STRONG.GPU R5, desc[UR8][R2.64] ;  /* 0x0000000802057981 */ /* 0x008ee8000c1ef900 */
[----:B---3--:R-:W-:Y:S01]  /*9150*/  CCTL.IVALL ;  /* 0x00000000ff00798f */ /* 0x008fe20002000000 */
[----:B------:R-:W-:Y:S05]  /*9160*/  YIELD ;  /* 0x0000000000007946 */ /* 0x000fea0003800000 */
[----:B------:R-:W-:-:S13]  /*9170*/  ISETP.NE.AND P0, PT, R5, R0, PT ;  /* 0x000000000500720c */ /* 0x000fda0003f05270 */
[----:B------:R-:W-:Y:S05]  /*9180*/  @P0 BRA `(.L_x_2945) ;  /* 0xfffffffc00ec0947 */ /* 0x000fea000383ffff */
.L_x_2944:
        /* <DEDUP_REMOVED lines=24> */
.L_x_2946:
        /* <DEDUP_REMOVED lines=25> */
.L_x_2947:
        /* <DEDUP_REMOVED lines=14> */
.L_x_5250:


//--------------------- .text._Z35group_norm_nhwc_bwd_one_pass_kernelI11Fp32IOFp16WLi512ELi64ELi512EEv26Group_norm_nhwc_bwd_params --------------------------
	.section	.text._Z35group_norm_nhwc_bwd_one_pass_kernelI11Fp32IOFp16WLi512ELi64ELi512EEv26Group_norm_nhwc_bwd_params,"ax",@progbits
	.align	128
        .global         _Z35group_norm_nhwc_bwd_one_pass_kernelI11Fp32IOFp16WLi512ELi64ELi512EEv26Group_norm_nhwc_bwd_params
        .type           _Z35group_norm_nhwc_bwd_one_pass_kernelI11Fp32IOFp16WLi512ELi64ELi512EEv26Group_norm_nhwc_bwd_params,@function
        .size           _Z35group_norm_nhwc_bwd_one_pass_kernelI11Fp32IOFp16WLi512ELi64ELi512EEv26Group_norm_nhwc_bwd_params,(.L_x_5251 - _Z35group_norm_nhwc_bwd_one_pass_kernelI11Fp32IOFp16WLi512ELi64ELi512EEv26Group_norm_nhwc_bwd_params)
        .other          _Z35group_norm_nhwc_bwd_one_pass_kernelI11Fp32IOFp16WLi512ELi64ELi512EEv26Group_norm_nhwc_bwd_params,@"STO_CUDA_ENTRY STV_DEFAULT"
_Z35group_norm_nhwc_bwd_one_pass_kernelI11Fp32IOFp16WLi512ELi64ELi512EEv26Group_norm_nhwc_bwd_params:
.text._Z35group_norm_nhwc_bwd_one_pass_kernelI11Fp32IOFp16WLi512ELi64ELi512EEv26Group_norm_nhwc_bwd_params:
        /* <DEDUP_REMOVED lines=35> */
.L_x_3096:
        /* <DEDUP_REMOVED lines=1251> */
[----:B--2---:R-:W-:-:S03]  /*5060*/  @P5 HADD2.F32 R3, -RZ, R2.H0_H0 ;  /* 0x20000002ff035230 */ /* 0x004fc60000004100 */
[----:B------:R-:W2:Y:S01]  /*5070*/  LDG.E.U16 R2, desc[UR22][R26.64] ;  /* 0x000000161a027981 */ /* 0x000ea2000c1e1500 */
[----:B---3--:R-:W-:Y:S02]  /*5080*/  HADD2.F32 R15, -RZ, R15.H0_H0 ;  /* 0x2000000fff0f7230 */ /* 0x008fe40000004100 */
[----:B----4-:R-:W-:Y:S02]  /*5090*/  @P5 HADD2.F32 R14, -RZ, R8.H0_H0 ;  /* 0x20000008ff0e5230 */ /* 0x010fe40000004100 */
[----:B--2---:R-:W-:-:S07]  /*50a0*/  HADD2.F32 R2, -RZ, R2.H0_H0 ;  /* 0x20000002ff027230 */ /* 0x004fce0000004100 */
.L_x_2950:
[----:B------:R-:W-:Y:S05]  /*50b0*/  BSYNC B0 ;  /* 0x0000000000007941 */ /* 0x000fea0003800000 */
.L_x_2949:
        /* <DEDUP_REMOVED lines=32> */
.L_x_2951:
        /* <DEDUP_REMOVED lines=39> */
.L_x_2952:
        /* <DEDUP_REMOVED lines=51> */
.L_x_2953:
        /* <DEDUP_REMOVED lines=45> */
.L_x_2954:
        /* <DEDUP_REMOVED lines=40> */
.L_x_2955:
        /* <DEDUP_REMOVED lines=45> */
.L_x_2956:
        /* <DEDUP_REMOVED lines=39> */
.L_x_2957:
        /* <DEDUP_REMOVED lines=41> */
.L_x_2958:
        /* <DEDUP_REMOVED lines=41> */
.L_x_2959:
        /* <DEDUP_REMOVED lines=41> */
.L_x_2960:
        /* <DEDUP_REMOVED lines=41> */
.L_x_2961:
        /* <DEDUP_REMOVED lines=41> */
.L_x_2962:
        /* <DEDUP_REMOVED lines=41> */
.L_x_2963:
        /* <DEDUP_REMOVED lines=41> */
.L_x_2964:
        /* <DEDUP_REMOVED lines=41> */
.L_x_2965:
        /* <DEDUP_REMOVED lines=41> */
.L_x_2966:
        /* <DEDUP_REMOVED lines=41> */
.L_x_2967:
        /* <DEDUP_REMOVED lines=41> */
.L_x_2968:
        /* <DEDUP_REMOVED lines=41> */
.L_x_2969:
        /* <DEDUP_REMOVED lines=41> */
.L_x_2970:
        /* <DEDUP_REMOVED lines=41> */
.L_x_2971:
        /* <DEDUP_REMOVED lines=41> */
.L_x_2972:
        /* <DEDUP_REMOVED lines=41> */
.L_x_2973:
        /* <DEDUP_REMOVED lines=41> */
.L_x_2974:
        /* <DEDUP_REMOVED lines=39> */
.L_x_2975:
        /* <DEDUP_REMOVED lines=41> */
.L_x_2976:
        /* <DEDUP_REMOVED lines=41> */
.L_x_2977:
        /* <DEDUP_REMOVED lines=41> */
.L_x_2978:
        /* <DEDUP_REMOVED lines=41> */
.L_x_2979:
        /* <DEDUP_REMOVED lines=37> */
.L_x_2980:
        /* <DEDUP_REMOVED lines=37> */
.L_x_2981:
        /* <DEDUP_REMOVED lines=39> */
.L_x_2982:
        /* <DEDUP_REMOVED lines=120> */
.L_x_2984:
[----:B------:R-:W-:Y:S05]  /*a9c0*/  BSYNC B0 ;  /* 0x0000000000007941 */ /* 0x000fea0003800000 */
.L_x_2983:
        /* <DEDUP_REMOVED lines=81> */
.L_x_2986:
[----:B------:R-:W-:Y:S05]  /*aee0*/  BSYNC B0 ;  /* 0x0000000000007941 */ /* 0x000fea0003800000 */
.L_x_2985:
        /* <DEDUP_REMOVED lines=19> */
.L_x_2988:
[----:B------:R-:W-:Y:S05]  /*b020*/  BSYNC B0 ;  /* 0x0000000000007941 */ /* 0x000fea0003800000 */
.L_x_2987:
        /* <DEDUP_REMOVED lines=41> */
.L_x_2991:
[----:B------:R-:W-:Y:S02]  /*b2c0*/  MOV R8, UR20 ;  /* 0x0000001400087c02 */ /* 0x000fe40008000f00 */
[----:B------:R-:W-:-:S05]  /*b2d0*/  MOV R9, UR21 ;  /* 0x0000001500097c02 */ /* 0x000fca0008000f00 */
[----:B------:R-:W2:Y:S04]  /*b2e0*/  LDG.E.STRONG.GPU R8, desc[UR22][R8.64] ;  /* 0x0000001608087981 */ /* 0x000ea8000c1ef900 */
[----:B--2---:R-:W-:Y:S01]  /*b2f0*/  CCTL.IVALL ;  /* 0x00000000ff00798f */ /* 0x004fe20002000000 */
[----:B------:R-:W-:Y:S05]  /*b300*/  YIELD ;  /* 0x0000000000007946 */ /* 0x000fea0003800000 */
[----:B------:R-:W-:-:S13]  /*b310*/  ISETP.NE.AND P6, PT, R8, R10, PT ;  /* 0x0000000a0800720c */ /* 0x000fda0003fc5270 */
[----:B------:R-:W-:Y:S05]  /*b320*/  @P6 BRA `(.L_x_2991) ;  /* 0xfffffffc00e46947 */ /* 0x000fea000383ffff */
.L_x_2990:
        /* <DEDUP_REMOVED lines=27> */
.L_x_2995:
        /* <DEDUP_REMOVED lines=167> */
.L_x_2994:
        /* <DEDUP_REMOVED lines=89> */
.L_x_2996:
[----:B------:R-:W-:-:S04]  /*c4e0*/  LOP3.LUT P6, RZ, R16, 0x1, RZ, 0xc0, !PT ;  /* 0x0000000110ff7812 */ /* 0x000fc800078cc0ff */
[----:B------:R-:W-:-:S13]  /*c4f0*/  ISETP.NE.OR P6, PT, RZ, UR17, P6 ;  /* 0x00000011ff007c0c */ /* 0x000fda000b7c5670 */
[----:B------:R-:W-:Y:S05]  /*c500*/  @!P6 BRA `(.L_x_2992) ;  /* 0x0000000000c4e947 */ /* 0x000fea0003800000 */
.L_x_2993:
[----:B------:R-:W1:Y:S01]  /*c510*/  S2UR UR20, SR_CTAID.X ;  /* 0x00000000001479c3 */ /* 0x000e620000002500 */
[----:B------:R-:W-:Y:S01]  /*c520*/  NOP ;  /* 0x0000000000007918 */ /* 0x000fe20000000000 */
.L_x_2997:
        /* <DEDUP_REMOVED lines=47> */
.L_x_2992:
        /* <DEDUP_REMOVED lines=14> */
.L_x_2999:
[----:B------:R-:W-:Y:S05]  /*c900*/  BSYNC B0 ;  /* 0x0000000000007941 */ /* 0x000fea0003800000 */
.L_x_2998:
        /* <DEDUP_REMOVED lines=26> */
.L_x_2989:
        /* <DEDUP_REMOVED lines=37> */
.L_x_3000:
        /* <DEDUP_REMOVED lines=23> */
.L_x_3002:
[----:B------:R-:W-:Y:S05]  /*ce70*/  BSYNC B0 ;  /* 0x0000000000007941 */ /* 0x000fea0003800000 */
.L_x_3001:
        /* <DEDUP_REMOVED lines=27> */
.L_x_3003:
        /* <DEDUP_REMOVED lines=24> */
.L_x_3005:
[----:B------:R-:W-:Y:S05]  /*d1b0*/  BSYNC B0 ;  /* 0x0000000000007941 */ /* 0x000fea0003800000 */
.L_x_3004:
        /* <DEDUP_REMOVED lines=26> */
.L_x_3006:
        /* <DEDUP_REMOVED lines=24> */
.L_x_3008:
[----:B------:R-:W-:Y:S05]  /*d4e0*/  BSYNC B0 ;  /* 0x0000000000007941 */ /* 0x000fea0003800000 */
.L_x_3007:
        /* <DEDUP_REMOVED lines=30> */
.L_x_3009:
        /* <DEDUP_REMOVED lines=24> */
.L_x_3011:
[----:B------:R-:W-:Y:S05]  /*d850*/  BSYNC B0 ;  /* 0x0000000000007941 */ /* 0x000fea0003800000 */
.L_x_3010:
        /* <DEDUP_REMOVED lines=26> */
.L_x_3012:
        /* <DEDUP_REMOVED lines=24> */
.L_x_3014:
[----:B------:R-:W-:Y:S05]  /*db80*/  BSYNC B0 ;  /* 0x0000000000007941 */ /* 0x000fea0003800000 */
.L_x_3013:
        /* <DEDUP_REMOVED lines=26> */
.L_x_3015:
        /* <DEDUP_REMOVED lines=24> */
.L_x_3017:
[----:B------:R-:W-:Y:S05]  /*deb0*/  BSYNC B0 ;  /* 0x0000000000007941 */ /* 0x000fea0003800000 */
.L_x_3016:
        /* <DEDUP_REMOVED lines=26> */
.L_x_3018:
        /* <DEDUP_REMOVED lines=23> */
.L_x_3020:
[----:B------:R-:W-:Y:S05]  /*e1d0*/  BSYNC B0 ;  /* 0x0000000000007941 */ /* 0x000fea0003800000 */
.L_x_3019:
        /* <DEDUP_REMOVED lines=25> */
.L_x_3021:
        /* <DEDUP_REMOVED lines=27> */
.L_x_3023:
[----:B------:R-:W-:Y:S05]  /*e520*/  BSYNC B0 ;  /* 0x0000000000007941 */ /* 0x000fea0003800000 */
.L_x_3022:
        /* <DEDUP_REMOVED lines=25> */
.L_x_3024:
        /* <DEDUP_REMOVED lines=27> */
.L_x_3026:
[----:B------:R-:W-:Y:S05]  /*e870*/  BSYNC B0 ;  /* 0x0000000000007941 */ /* 0x000fea0003800000 */
.L_x_3025:
        /* <DEDUP_REMOVED lines=25> */
.L_x_3027:
        /* <DEDUP_REMOVED lines=28> */
.L_x_3029:
[----:B------:R-:W-:Y:S05]  /*ebd0*/  BSYNC B0 ;  /* 0x0000000000007941 */ /* 0x000fea0003800000 */
.L_x_3028:
        /* <DEDUP_REMOVED lines=25> */
.L_x_3030:
        /* <DEDUP_REMOVED lines=28> */
.L_x_3032:
[----:B------:R-:W-:Y:S05]  /*ef30*/  BSYNC B0 ;  /* 0x0000000000007941 */ /* 0x000fea0003800000 */
.L_x_3031:
        /* <DEDUP_REMOVED lines=25> */
.L_x_3033:
        /* <DEDUP_REMOVED lines=28> */
.L_x_3035:
[----:B------:R-:W-:Y:S05]  /*f290*/  BSYNC B0 ;  /* 0x0000000000007941 */ /* 0x000fea0003800000 */
.L_x_3034:
        /* <DEDUP_REMOVED lines=25> */
.L_x_3036:
        /* <DEDUP_REMOVED lines=28> */
.L_x_3038:
[----:B------:R-:W-:Y:S05]  /*f5f0*/  BSYNC B0 ;  /* 0x0000000000007941 */ /* 0x000fea0003800000 */
.L_x_3037:
        /* <DEDUP_REMOVED lines=26> */
.L_x_3039:
        /* <DEDUP_REMOVED lines=24> */
.L_x_3041:
[----:B------:R-:W-:Y:S05]  /*f920*/  BSYNC B0 ;  /* 0x0000000000007941 */ /* 0x000fea0003800000 */
.L_x_3040:
        /* <DEDUP_REMOVED lines=25> */
.L_x_3042:
        /* <DEDUP_REMOVED lines=28> */
.L_x_3044:
[----:B------:R-:W-:Y:S05]  /*fc80*/  BSYNC B0 ;  /* 0x0000000000007941 */ /* 0x000fea0003800000 */
.L_x_3043:
        /* <DEDUP_REMOVED lines=25> */
.L_x_3045:
        /* <DEDUP_REMOVED lines=28> */
.L_x_3047:
[----:B------:R-:W-:Y:S05]  /*ffe0*/  BSYNC B0 ;  /* 0x0000000000007941 */ /* 0x000fea0003800000 */
.L_x_3046:
        /* <DEDUP_REMOVED lines=25> */
.L_x_3048:
        /* <DEDUP_REMOVED lines=28> */
.L_x_3050:
[----:B------:R-:W-:Y:S05]  /*10340*/  BSYNC B0 ;  /* 0x0000000000007941 */ /* 0x000fea0003800000 */
.L_x_3049:
        /* <DEDUP_REMOVED lines=26> */
.L_x_3051:
        /* <DEDUP_REMOVED lines=24> */
.L_x_3053:
[----:B------:R-:W-:Y:S05]  /*10670*/  BSYNC B0 ;  /* 0x0000000000007941 */ /* 0x000fea0003800000 */
.L_x_3052:
        /* <DEDUP_REMOVED lines=25> */
.L_x_3054:
        /* <DEDUP_REMOVED lines=28> */
.L_x_3056:
[----:B------:R-:W-:Y:S05]  /*109d0*/  BSYNC B0 ;  /* 0x0000000000007941 */ /* 0x000fea0003800000 */
.L_x_3055:
        /* <DEDUP_REMOVED lines=25> */
.L_x_3057:
        /* <DEDUP_REMOVED lines=28> */
.L_x_3059:
[----:B------:R-:W-:Y:S05]  /*10d30*/  BSYNC B0 ;  /* 0x0000000000007941 */ /* 0x000fea0003800000 */
.L_x_3058:
        /* <DEDUP_REMOVED lines=25> */
.L_x_3060:
        /* <DEDUP_REMOVED lines=28> */
.L_x_3062:
[----:B------:R-:W-:Y:S05]  /*11090*/  BSYNC B0 ;  /* 0x0000000000007941 */ /* 0x000fea0003800000 */
.L_x_3061:
        /* <DEDUP_REMOVED lines=26> */
.L_x_3063:
        /* <DEDUP_REMOVED lines=24> */
.L_x_3065:
[----:B------:R-:W-:Y:S05]  /*113c0*/  BSYNC B0 ;  /* 0x0000000000007941 */ /* 0x000fea0003800000 */
.L_x_3064:
        /* <DEDUP_REMOVED lines=37> */
.L_x_3066:
        /* <DEDUP_REMOVED lines=24> */
.L_x_3068:
[----:B------:R-:W-:Y:S05]  /*117a0*/  BSYNC B0 ;  /* 0x0000000000007941 */ /* 0x000fea0003800000 */
.L_x_3067:
        /* <DEDUP_REMOVED lines=26> */
.L_x_3069:
        /* <DEDUP_REMOVED lines=23> */
.L_x_3071:
[----:B------:R-:W-:Y:S05]  /*11ac0*/  BSYNC B0 ;  /* 0x0000000000007941 */ /* 0x000fea0003800000 */
.L_x_3070:
        /* <DEDUP_REMOVED lines=21> */
.L_x_3072:
        /* <DEDUP_REMOVED lines=27> */
.L_x_3074:
[----:B------:R-:W-:Y:S05]  /*11dd0*/  BSYNC B0 ;  /* 0x0000000000007941 */ /* 0x000fea0003800000 */
.L_x_3073:
        /* <DEDUP_REMOVED lines=25> */
.L_x_3075:
        /* <DEDUP_REMOVED lines=29> */
.L_x_3077:
[----:B------:R-:W-:Y:S05]  /*12140*/  BSYNC B0 ;  /* 0x0000000000007941 */ /* 0x000fea0003800000 */
.L_x_3076:
        /* <DEDUP_REMOVED lines=47> */
.L_x_3078:
        /* <DEDUP_REMOVED lines=23> */
.L_x_3080:
[----:B------:R-:W-:Y:S05]  /*125b0*/  BSYNC B0 ;  /* 0x0000000000007941 */ /* 0x000fea0003800000 */
.L_x_3079:
        /* <DEDUP_REMOVED lines=25> */
.L_x_3081:
        /* <DEDUP_REMOVED lines=30> */
.L_x_3083:
[----:B------:R-:W-:Y:S05]  /*12930*/  BSYNC B0 ;  /* 0x0000000000007941 */ /* 0x000fea0003800000 */
.L_x_3082:
        /* <DEDUP_REMOVED lines=25> */
.L_x_3084:
        /* <DEDUP_REMOVED lines=30> */
.L_x_3086:
[----:B------:R-:W-:Y:S05]  /*12cb0*/  BSYNC B0 ;  /* 0x0000000000007941 */ /* 0x000fea0003800000 */
.L_x_3085:
        /* <DEDUP_REMOVED lines=25> */
.L_x_3087:
        /* <DEDUP_REMOVED lines=30> */
.L_x_3089:
[----:B------:R-:W-:Y:S05]  /*13030*/  BSYNC B0 ;  /* 0x0000000000007941 */ /* 0x000fea0003800000 */
.L_x_3088:
        /* <DEDUP_REMOVED lines=25> */
.L_x_3090:
        /* <DEDUP_REMOVED lines=30> */
.L_x_3092:
[----:B------:R-:W-:Y:S05]  /*133b0*/  BSYNC B0 ;  /* 0x0000000000007941 */ /* 0x000fea0003800000 */
.L_x_3091:
        /* <DEDUP_REMOVED lines=25> */
.L_x_3093:
        /* <DEDUP_REMOVED lines=30> */
.L_x_3095:
[----:B------:R-:W-:Y:S05]  /*13730*/  BSYNC B0 ;  /* 0x0000000000007941 */ /* 0x000fea0003800000 */
.L_x_3094:
        /* <DEDUP_REMOVED lines=9> */
.L_x_2948:
        /* <DEDUP_REMOVED lines=19> */
.L_x_3098:
[----:B------:R-:W-:Y:S05]  /*13900*/  BSYNC B0 ;  /* 0x0000000000007941 */ /* 0x000fea0003800000 */
.L_x_3097:
        /* <DEDUP_REMOVED lines=11> */
.L_x_3100:
[----:B------:R-:W2:Y:S04]  /*139c0*/  LDG.E.STRONG.GPU R5, desc[UR22][R2.64] ;  /* 0x0000001602057981 */ /* 0x000ea8000c1ef900 */
[----:B--2---:R-:W-:Y:S01]  /*139d0*/  CCTL.IVALL ;  /* 0x00000000ff00798f */ /* 0x004fe20002000000 */
[----:B------:R-:W-:Y:S05]  /*139e0*/  YIELD ;  /* 0x0000000000007946 */ /* 0x000fea0003800000 */
[----:B------:R-:W-:-:S13]  /*139f0*/  ISETP.NE.AND P0, PT, R5, R0, PT ;  /* 0x000000000500720c */ /* 0x000fda0003f05270 */
[----:B------:R-:W-:Y:S05]  /*13a00*/  @P0 BRA `(.L_x_3100) ;  /* 0xfffffffc00ec0947 */ /* 0x000fea000383ffff */
.L_x_3099:
        /* <DEDUP_REMOVED lines=24> */
.L_x_3101:
        /* <DEDUP_REMOVED lines=18> */
[----:B---3--:R-:W-:-:S03]  /*13cb0*/  F2FP.F16.F32.PACK_AB R18, R9, R10 ;  /* 0x0000000a0912723e */ /* 0x008fc600000000ff */
[----:B------:R2:W-:Y:S01]  /*13cc0*/  STG.E desc[UR22][R22.64], R16 ;  /* 0x0000001016007986 */ /* 0x0005e2000c101916 */
[----:B------:R-:W-:-:S03]  /*13cd0*/  SHF.R.S32.HI R10, RZ, 0x1f, R17 ;  /* 0x0000001fff0a7819 */ /* 0x000fc60000011411 */
[----:B------:R2:W-:Y:S01]  /*13ce0*/  STG.E desc[UR22][R28.64], R18 ;  /* 0x000000121c007986 */ /* 0x0005e2000c101916 */
[----:B------:R-:W-:-:S13]  /*13cf0*/  ISETP.GT.AND.EX P0, PT, R19, R10, PT, P0 ;  /* 0x0000000a1300720c */ /* 0x000fda0003f04300 */
[----:B--2---:R-:W-:Y:S05]  /*13d00*/  @P0 BRA `(.L_x_3101) ;  /* 0xfffffffc00a00947 */ /* 0x004fea000383ffff */
[----:B------:R-:W-:Y:S05]  /*13d10*/  EXIT ;  /* 0x000000000000794d */ /* 0x000fea0003800000 */
.L_x_3102:
        /* <DEDUP_REMOVED lines=14> */
.L_x_5251:


//--------------------- .text._Z35group_norm_nhwc_fwd_one_pass_kernelI11Bf16IOFp32WLi64ELi64ELi512EEv26Group_norm_nhwc_fwd_params --------------------------
	.section	.text._Z35group_norm_nhwc_fwd_one_pass_kernelI11Bf16IOFp32WLi64ELi64ELi512EEv26Group_norm_nhwc_fwd_params,"ax",@progbits
	.align	128
        .global         _Z35group_norm_nhwc_fwd_one_pass_kernelI11Bf16IOFp32WLi64ELi64ELi512EEv26Group_norm_nhwc_fwd_params
        .type           _Z35group_norm_nhwc_fwd_one_pass_kernelI11Bf16IOFp32WLi64ELi64ELi512EEv26Group_norm_nhwc_fwd_params,@function
        .size           _Z35group_norm_nhwc_fwd_one_pass_kernelI11Bf16IOFp32WLi64ELi64ELi512EEv26Group_norm_nhwc_fwd_params,(.L_x_5252 - _Z35group_norm_nhwc_fwd_one_pass_kernelI11Bf16IOFp32WLi64ELi64ELi512EEv26Group_norm_nhwc_fwd_params)
        .other          _Z35group_norm_nhwc_fwd_one_pass_kernelI11Bf16IOFp32WLi64ELi64ELi512EEv26Group_norm_nhwc_fwd_params,@"STO_CUDA_ENTRY STV_DEFAULT"
_Z35group_norm_nhwc_fwd_one_pass_kernelI11Bf16IOFp32WLi64ELi64ELi512EEv26Group_norm_nhwc_fwd_params:
.text._Z35group_norm_nhwc_fwd_one_pass_kernelI11Bf16IOFp32WLi64ELi64ELi512EEv26Group_norm_nhwc_fwd_params:
[----:B------:R-:W-:Y:S01]  /*0000*/  LDC R1, c[0x0][0x28] ;  /* 0x00000a00ff017b82 */ /* 0x000fe20000000800 */
[----:B------:R-:W0:Y:S01]  /*0010*/  S2R R27, SR_CTAID.Y ;  /* 0x00000000001b7919 */ /* 0x000e220000002600 */
[----:B------:R-:W-:Y:S01]  /*0020*/  ULDC UR4, c[0x0][0x288] ;  /* 0x0000a20000047ab9 */ /* 0x000fe20000000800 */
[----:B------:R-:W-:Y:S02]  /*0030*/  ULDC UR5, c[0x0][0x258] ;  /* 0x0000960000057ab9 */ /* 0x000fe40000000800 */
[----:B------:R-:W-:-:S06]  /*0040*/  UIMAD UR4, UR4, UR5, URZ ;  /* 0x00000005040472a4 */ /* 0x000fcc000f8e023f */
[----:B0-----:R-:W-:-:S13]  /*0050*/  ISETP.GE.AND P0, PT, R27, UR4, PT ;  /* 0x000000041b007c0c */ /* 0x001fda000bf06270 */
[----:B------:R-:W-:Y:S05]  /*0060*/  @P0 EXIT ;  /* 0x000000000000094d */ /* 0x000fea0003800000 */
[----:B------:R-:W0:Y:S01]  /*0070*/  S2R R29, SR_TID.X ;  /* 0x00000000001d7919 */ /* 0x000e220000002100 */
[----:B------:R-:W0:Y:S01]  /*0080*/  S2UR UR7, SR_CTAID.X ;  /* 0x00000000000779c3 */ /* 0x000e220000002500 */
[----:B------:R-:W-:Y:S01]  /*0090*/  ULDC.64 UR8, c[0x0][0x218] ;  /* 0x0000860000087ab9 */ /* 0x000fe20000000a00 */
[----:B------:R-:W-:Y:S01]  /*00a0*/  HFMA2.MMA R26, -RZ, RZ, 0, 0 ;  /* 0x00000000ff1a7435 */ /* 0x000fe200000001ff */
[----:B------:R-:W-:Y:S01]  /*00b0*/  ISETP.NE.U32.AND P0, PT, RZ, UR8, PT ;  /* 0x00000008ff007c0c */ /* 0x000fe2000bf05070 */
[----:B------:R-:W-:Y:S01]  /*00c0*/  ULDC.U8 UR10, c[0x0][0x28c] ;  /* 0x0000a300000a7ab9 */ /* 0x000fe20000000000 */
[----:B------:R-:W-:-:S03]  /*00d0*/  MOV R21, R27 ;  /* 0x0000001b00157202 */ /* 0x000fc60000000f00 */
[----:B------:R-:W1:Y:S08]  /*00e0*/  LDC R0, c[0x0][0x10] ;  /* 0x00000400ff007b82 */ /* 0x000e700000000800 */
[----:B------:R-:W2:Y:S01]  /*00f0*/  LDC R20, c[0x0][0xc] ;  /* 0x00000300ff147b82 */ /* 0x000ea20000000800 */
[----:B0-----:R-:W-:-:S04]  /*0100*/  LOP3.LUT P1, RZ, R29, UR7, RZ, 0xfc, !PT ;  /* 0x000000071dff7c12 */ /* 0x001fc8000f82fcff */
[----:B------:R-:W-:Y:S01]  /*0110*/  ISETP.NE.AND.EX P1, PT, RZ, UR9, !P1, P0 ;  /* 0x00000009ff007c0c */ /* 0x000fe2000cf25300 */
[----:B------:R-:W-:-:S12]  /*0120*/  ULDC.64 UR8, c[0x0][0x208] ;  /* 0x0000820000087ab9 */ /* 0x000fd80000000a00 */
.L_x_3127:
[----:B0-2---:R-:W0:Y:S01]  /*0130*/  LDC R2, c[0x0][0x288] ;  /* 0x0000a200ff027b82 */ /* 0x005e220000000800 */
[----:B------:R-:W-:Y:S01]  /*0140*/  IABS R8, R21 ;  /* 0x0000001500087213 */ /* 0x000fe20000000000 */
[----:B------:R-:W-:Y:S01]  /*0150*/  ULDC.64 UR12, c[0x0][0x278] ;  /* 0x00009e00000c7ab9 */ /* 0x000fe20000000a00 */
[----:B-1----:R-:W-:Y:S01]  /*0160*/  SHF.R.U32.HI R17, RZ, 0x5, R29 ;  /* 0x00000005ff117819 */ /* 0x002fe2000001161d */
[----:B------:R-:W-:Y:S01]  /*0170*/  ULDC.64 UR14, c[0x0][0x280] ;  /* 0x0000a000000e7ab9 */ /* 0x000fe20000000a00 */
[----:B0-----:R-:W-:-:S04]  /*0180*/  IABS R6, R2 ;  /* 0x0000000200067213 */ /* 0x001fc80000000000 */
[----:B------:R-:W0:Y:S08]  /*0190*/  I2F.RP R3, R6 ;  /* 0x0000000600037306 */ /* 0x000e300000209400 */
[----:B0-----:R-:W0:Y:S02]  /*01a0*/  MUFU.RCP R3, R3 ;  /* 0x0000000300037308 */ /* 0x001e240000001000 */
[----:B0-----:R-:W-:-:S06]  /*01b0*/  IADD3 R4, R3, 0xffffffe, RZ ;  /* 0x0ffffffe03047810 */ /* 0x001fcc0007ffe0ff */
[----:B------:R0:W3:Y:S02]  /*01c0*/  F2I.FTZ.U32.TRUNC.NTZ R5, R4 ;  /* 0x0000000400057305 */ /* 0x0000e4000021f000 */
[----:B0-----:R-:W-:Y:S02]  /*01d0*/  MOV R4, RZ ;  /* 0x000000ff00047202 */ /* 0x001fe40000000f00 */
[----:B---3--:R-:W-:-:S05]  /*01e0*/  IADD3 R7, RZ, -R5, RZ ;  /* 0x80000005ff077210 */ /* 0x008fca0007ffe0ff */
[----:B------:R-:W-:-:S04]  /*01f0*/  IMAD R7, R7, R6, RZ ;  /* 0x0000000607077224 */ /* 0x000fc800078e02ff */
[----:B------:R-:W-:Y:S01]  /*0200*/  IMAD.HI.U32 R5, R5, R7, R4 ;  /* 0x0000000705057227 */ /* 0x000fe200078e0004 */
[----:B------:R-:W-:Y:S02]  /*0210*/  MOV R7, R8 ;  /* 0x0000000800077202 */ /* 0x000fe40000000f00 */
[----:B------:R-:W0:Y:S03]  /*0220*/  LDC R8, c[0x0][0x294] ;  /* 0x0000a500ff087b82 */ /* 0x000e260000000800 */
[----:B------:R-:W-:-:S05]  /*0230*/  IMAD.HI.U32 R5, R5, R7, RZ ;  /* 0x0000000705057227 */ /* 0x000fca00078e00ff */
[----:B------:R-:W-:-:S05]  /*0240*/  IADD3 R3, -R5, RZ, RZ ;  /* 0x000000ff05037210 */ /* 0x000fca0007ffe1ff */
[----:B------:R-:W-:-:S05]  /*0250*/  IMAD R3, R6, R3, R7 ;  /* 0x0000000306037224 */ /* 0x000fca00078e0207 */
[----:B------:R-:W-:Y:S01]  /*0260*/  ISETP.GT.U32.AND P4, PT, R6, R3, PT ;  /* 0x000000030600720c */ /* 0x000fe20003f84070 */
[----:B0-----:R-:W-:-:S05]  /*0270*/  IMAD R17, R8, UR7, R17 ;  /* 0x0000000708117c24 */ /* 0x001fca000f8e0211 */
[----:B------:R-:W-:-:S07]  /*0280*/  ISETP.GE.U32.AND P0, PT, R17, UR12, PT ;  /* 0x0000000c11007c0c */ /* 0x000fce000bf06070 */
[-C--:B------:R-:W-:Y:S02]  /*0290*/  @!P4 IADD3 R3, R3, -R6.reuse, RZ ;  /* 0x800000060303c210 */ /* 0x080fe40007ffe0ff */
[----:B------:R-:W-:Y:S02]  /*02a0*/  SHF.R.S32.HI R9, RZ, 0x1f, R17 ;  /* 0x0000001fff097819 */ /* 0x000fe40000011411 */
[----:B------:R-:W-:Y:S02]  /*02b0*/  ISETP.GE.U32.AND P3, PT, R3, R6, PT ;  /* 0x000000060300720c */ /* 0x000fe40003f66070 */
[----:B------:R-:W-:Y:S02]  /*02c0*/  LOP3.LUT R3, R21, R2, RZ, 0x3c, !PT ;  /* 0x0000000215037212 */ /* 0x000fe400078e3cff */
[----:B------:R-:W-:Y:S02]  /*02d0*/  ISETP.GE.AND.EX P0, PT, R9, UR13, PT, P0 ;  /* 0x0000000d09007c0c */ /* 0x000fe4000bf06300 */
[----:B------:R-:W-:-:S02]  /*02e0*/  ISETP.GE.AND P2, PT, R3, RZ, PT ;  /* 0x000000ff0300720c */ /* 0x000fc40003f46270 */
[----:B------:R-:W-:Y:S02]  /*02f0*/  @!P4 IADD3 R5, R5, 0x1, RZ ;  /* 0x000000010505c810 */ /* 0x000fe40007ffe0ff */
[----:B------:R-:W-:Y:S02]  /*0300*/  ISETP.NE.AND P4, PT, R2, RZ, PT ;  /* 0x000000ff0200720c */ /* 0x000fe40003f85270 */
[----:B------:R-:W-:Y:S02]  /*0310*/  ISETP.LT.U32.AND P0, PT, R29, 0x200, !P0 ;  /* 0x000002001d00780c */ /* 0x000fe40004701070 */
[----:B------:R-:W-:Y:S02]  /*0320*/  @P3 IADD3 R5, R5, 0x1, RZ ;  /* 0x0000000105053810 */ /* 0x000fe40007ffe0ff */
[----:B------:R-:W-:Y:S02]  /*0330*/  IADD3 R28, R17, 0x10, RZ ;  /* 0x00000010111c7810 */ /* 0x000fe40007ffe0ff */
[----:B------:R-:W-:-:S02]  /*0340*/  SHF.L.U32 R3, R29, 0x1, RZ ;  /* 0x000000011d037819 */ /* 0x000fc400000006ff */
[----:B------:R-:W-:Y:S02]  /*0350*/  @!P2 IADD3 R5, -R5, RZ, RZ ;  /* 0x000000ff0505a210 */ /* 0x000fe40007ffe1ff */
[----:B------:R-:W-:Y:S02]  /*0360*/  ISETP.GE.U32.AND P2, PT, R28, UR12, PT ;  /* 0x0000000c1c007c0c */ /* 0x000fe4000bf46070 */
[----:B------:R-:W-:Y:S01]  /*0370*/  @!P4 LOP3.LUT R5, RZ, R2, RZ, 0x33, !PT ;  /* 0x00000002ff05c212 */ /* 0x000fe200078e33ff */
[----:B------:R-:W0:Y:S01]  /*0380*/  @P0 LDC.64 R24, c[0x0][0x270] ;  /* 0x00009c00ff180b82 */ /* 0x000e220000000a00 */
[----:B------:R-:W-:Y:S02]  /*0390*/  SHF.R.S32.HI R15, RZ, 0x1f, R28 ;  /* 0x0000001fff0f7819 */ /* 0x000fe4000001141c */
[----:B------:R-:W-:Y:S02]  /*03a0*/  IADD3 R4, -R5, RZ, RZ ;  /* 0x000000ff05047210 */ /* 0x000fe40007ffe1ff */
[----:B------:R-:W-:-:S02]  /*03b0*/  LOP3.LUT R3, R3, 0x3e, RZ, 0xc0, !PT ;  /* 0x0000003e03037812 */ /* 0x000fc400078ec0ff */
[----:B------:R-:W-:Y:S01]  /*03c0*/  ISETP.GE.AND.EX P2, PT, R15, UR13, PT, P2 ;  /* 0x0000000d0f007c0c */ /* 0x000fe2000bf46320 */
[----:B------:R-:W-:Y:S01]  /*03d0*/  IMAD R2, R2, R4, R21 ;  /* 0x0000000402027224 */ /* 0x000fe200078e0215 */
[----:B------:R-:W-:Y:S02]  /*03e0*/  SHF.R.S32.HI R4, RZ, 0x1f, R5 ;  /* 0x0000001fff047819 */ /* 0x000fe40000011405 */
[----:B------:R-:W-:Y:S02]  /*03f0*/  ISETP.LT.U32.AND P2, PT, R29, 0x200, !P2 ;  /* 0x000002001d00780c */ /* 0x000fe40005741070 */
[----:B------:R-:W-:Y:S01]  /*0400*/  LEA R6, R2, R3, 0x6 ;  /* 0x0000000302067211 */ /* 0x000fe200078e30ff */
[----:B------:R-:W-:Y:S01]  /*0410*/  IMAD R4, R4, UR14, RZ ;  /* 0x0000000e04047c24 */ /* 0x000fe2000f8e02ff */
[----:B------:R-:W-:Y:S02]  /*0420*/  IADD3 R8, R17, 0x30, RZ ;  /* 0x0000003011087810 */ /* 0x000fe40007ffe0ff */
[----:B------:R-:W-:Y:S01]  /*0430*/  SHF.R.S32.HI R7, RZ, 0x1f, R6 ;  /* 0x0000001fff077819 */ /* 0x000fe20000011406 */
[----:B------:R-:W-:Y:S01]  /*0440*/  IMAD R11, R5, UR15, R4 ;  /* 0x0000000f050b7c24 */ /* 0x000fe2000f8e0204 */
[----:B------:R-:W-:-:S02]  /*0450*/  ISETP.GE.U32.AND P4, PT, R8, UR12, PT ;  /* 0x0000000c08007c0c */ /* 0x000fc4000bf86070 */
[----:B------:R-:W-:Y:S01]  /*0460*/  SHF.R.S32.HI R22, RZ, 0x1f, R8 ;  /* 0x0000001fff167819 */ /* 0x000fe20000011408 */
[----:B------:R-:W-:Y:S02]  /*0470*/  IMAD.WIDE.U32 R2, R5, UR14, R6 ;  /* 0x0000000e05027c25 */ /* 0x000fe4000f8e0006 */
[----:B------:R-:W3:Y:S01]  /*0480*/  @P2 LDC.64 R18, c[0x0][0x270] ;  /* 0x00009c00ff122b82 */ /* 0x000ee20000000a00 */
[----:B------:R-:W-:Y:S01]  /*0490*/  ISETP.GE.AND.EX P4, PT, R22, UR13, PT, P4 ;  /* 0x0000000d16007c0c */ /* 0x000fe2000bf86340 */
[----:B0-----:R-:W-:Y:S01]  /*04a0*/  @P0 IMAD R4, R9, R24, RZ ;  /* 0x0000001809040224 */ /* 0x001fe200078e02ff */
[----:B------:R-:W-:Y:S02]  /*04b0*/  IADD3 R5, R3, R11, RZ ;  /* 0x0000000b03057210 */ /* 0x000fe40007ffe0ff */
[C---:B------:R-:W-:Y:S01]  /*04c0*/  IADD3 R9, R17.reuse, 0x20, RZ ;  /* 0x0000002011097810 */ /* 0x040fe20007ffe0ff */
[----:B------:R-:W-:Y:S01]  /*04d0*/  @P0 IMAD R25, R17, R25, R4 ;  /* 0x0000001911190224 */ /* 0x000fe200078e0204 */
[----:B------:R-:W-:Y:S01]  /*04e0*/  @P0 MOV R4, R2 ;  /* 0x0000000200040202 */ /* 0x000fe20000000f00 */
[----:B------:R-:W0:Y:S01]  /*04f0*/  @P0 LDC.64 R10, c[0x0][0x220] ;  /* 0x00008800ff0a0b82 */ /* 0x000e220000000a00 */
[----:B------:R-:W-:-:S02]  /*0500*/  ISETP.GE.U32.AND P3, PT, R9, UR12, PT ;  /* 0x0000000c09007c0c */ /* 0x000fc4000bf66070 */
[----:B------:R-:W-:Y:S01]  /*0510*/  ISETP.LT.U32.AND P4, PT, R29, 0x200, !P4 ;  /* 0x000002001d00780c */ /* 0x000fe20006781070 */
[----:B------:R-:W-:Y:S01]  /*0520*/  @P0 IMAD.WIDE.U32 R12, R17, R24, R4 ;  /* 0x00000018110c0225 */ /* 0x000fe200078e0004 */
[----:B------:R-:W-:Y:S02]  /*0530*/  SHF.R.S32.HI R24, RZ, 0x1f, R9 ;  /* 0x0000001fff187819 */ /* 0x000fe40000011409 */
[----:B------:R-:W-:Y:S01]  /*0540*/  @P2 MOV R14, R2 ;  /* 0x00000002000e2202 */ /* 0x000fe20000000f00 */
[----:B------:R-:W4:Y:S01]  /*0550*/  @P2 LDC.64 R16, c[0x0][0x220] ;  /* 0x00008800ff102b82 */ /* 0x000f220000000a00 */
[----:B------:R-:W-:Y:S02]  /*0560*/  ISETP.GE.AND.EX P3, PT, R24, UR13, PT, P3 ;  /* 0x0000000d18007c0c */ /* 0x000fe4000bf66330 */
[----:B------:R-:W-:Y:S02]  /*0570*/  @P0 IADD3 R25, R13, R25, RZ ;  /* 0x000000190d190210 */ /* 0x000fe40007ffe0ff */
[----:B------:R-:W-:Y:S01]  /*0580*/  ISETP.LT.U32.AND P3, PT, R29, 0x200, !P3 ;  /* 0x000002001d00780c */ /* 0x000fe20005f61070 */
[----:B---3--:R-:W-:Y:S01]  /*0590*/  @P2 IMAD R23, R15, R18, RZ ;  /* 0x000000120f172224 */ /* 0x008fe200078e02ff */
[----:B------:R-:W-:-:S03]  /*05a0*/  @P2 MOV R15, R5 ;  /* 0x00000005000f2202 */ /* 0x000fc60000000f00 */
[C---:B------:R-:W-:Y:S02]  /*05b0*/  @P2 IMAD R23, R28.reuse, R19, R23 ;  /* 0x000000131c172224 */ /* 0x040fe400078e0217 */
[----:B------:R-:W-:Y:S01]  /*05c0*/  @P2 IMAD.WIDE.U32 R18, R28, R18, R14 ;  /* 0x000000121c122225 */ /* 0x000fe200078e000e */
[C---:B0-----:R-:W-:Y:S01]  /*05d0*/  @P0 LEA R10, P5, R12.reuse, R10, 0x1 ;  /* 0x0000000a0c0a0211 */ /* 0x041fe200078a08ff */
[----:B------:R-:W0:Y:S03]  /*05e0*/  @P4 LDC.64 R14, c[0x0][0x270] ;  /* 0x00009c00ff0e4b82 */ /* 0x000e260000000a00 */
[----:B------:R-:W-:Y:S02]  /*05f0*/  @P2 IADD3 R23, R19, R23, RZ ;  /* 0x0000001713172210 */ /* 0x000fe40007ffe0ff */
[----:B------:R-:W-:Y:S02]  /*0600*/  @P0 LEA.HI.X R11, R12, R11, R25, 0x1, P5 ;  /* 0x0000000b0c0b0211 */ /* 0x000fe400028f0c19 */
[----:B------:R-:W-:Y:S01]  /*0610*/  MOV R25, RZ ;  /* 0x000000ff00197202 */ /* 0x000fe20000000f00 */
[----:B------:R-:W3:Y:S01]  /*0620*/  @P3 LDC.64 R12, c[0x0][0x270] ;  /* 0x00009c00ff0c3b82 */ /* 0x000ee20000000a00 */
[----:B----4-:R-:W-:-:S04]  /*0630*/  @P2 LEA R16, P5, R18, R16, 0x1 ;  /* 0x0000001012102211 */ /* 0x010fc800078a08ff */
[----:B------:R4:W5:Y:S01]  /*0640*/  @P0 LDG.E R25, desc[UR8][R10.64] ;  /* 0x000000080a190981 */ /* 0x000962000c1e1900 */
[----:B------:R-:W-:Y:S02]  /*0650*/  @P2 LEA.HI.X R17, R18, R17, R23, 0x1, P5 ;  /* 0x0000001112112211 */ /* 0x000fe400028f0c17 */
[----:B------:R-:W1:Y:S01]  /*0660*/  @P3 LDC.64 R18, c[0x0][0x220] ;  /* 0x00008800ff123b82 */ /* 0x000e620000000a00 */
[----:B------:R-:W-:-:S06]  /*0670*/  MOV R23, RZ ;  /* 0x000000ff00177202 */ /* 0x000fcc0000000f00 */
[----:B------:R2:W5:Y:S01]  /*0680*/  @P2 LDG.E R23, desc[UR8][R16.64] ;  /* 0x0000000810172981 */ /* 0x000562000c1e1900 */
[----:B----4-:R-:W4:Y:S01]  /*0690*/  @P4 LDC.64 R10, c[0x0][0x220] ;  /* 0x00008800ff0a4b82 */ /* 0x010f220000000a00 */
[----:B---3--:R-:W-:Y:S01]  /*06a0*/  @P3 IMAD R28, R24, R12, RZ ;  /* 0x0000000c181c3224 */ /* 0x008fe200078e02ff */
[----:B--2---:R-:W-:Y:S02]  /*06b0*/  @P3 MOV R16, R2 ;  /* 0x0000000200103202 */ /* 0x004fe40000000f00 */
[----:B------:R-:W-:Y:S01]  /*06c0*/  @P3 MOV R17, R5 ;  /* 0x0000000500113202 */ /* 0x000fe20000000f00 */
[----:B0-----:R-:W-:Y:S02]  /*06d0*/  @P4 IMAD R24, R22, R14, RZ ;  /* 0x0000000e16184224 */ /* 0x001fe400078e02ff */
[C---:B------:R-:W-:Y:S02]  /*06e0*/  @P3 IMAD R22, R9.reuse, R13, R28 ;  /* 0x0000000d09163224 */ /* 0x040fe400078e021c */
[----:B------:R-:W-:Y:S01]  /*06f0*/  @P3 IMAD.WIDE.U32 R12, R9, R12, R16 ;  /* 0x0000000c090c3225 */ /* 0x000fe200078e0010 */
[----:B------:R-:W-:-:S02]  /*0700*/  @P4 MOV R16, R2 ;  /* 0x0000000200104202 */ /* 0x000fc40000000f00 */
[----:B------:R-:W-:Y:S01]  /*0710*/  @P4 MOV R17, R5 ;  /* 0x0000000500114202 */ /* 0x000fe20000000f00 */
[----:B------:R-:W-:Y:S01]  /*0720*/  @P4 IMAD R15, R8, R15, R24 ;  /* 0x0000000f080f4224 */ /* 0x000fe200078e0218 */
[----:B------:R-:W-:Y:S02]  /*0730*/  @P3 IADD3 R22, R13, R22, RZ ;  /* 0x000000160d163210 */ /* 0x000fe40007ffe0ff */
[----:B-1----:R-:W-:Y:S01]  /*0740*/  @P3 LEA R18, P0, R12, R18, 0x1 ;  /* 0x000000120c123211 */ /* 0x002fe200078008ff */
[----:B------:R-:W-:Y:S01]  /*0750*/  @P4 IMAD.WIDE.U32 R8, R8, R14, R16 ;  /* 0x0000000e08084225 */ /* 0x000fe200078e0010 */
[----:B------:R-:W-:Y:S02]  /*0760*/  MOV R24, RZ ;  /* 0x000000ff00187202 */ /* 0x000fe40000000f00 */
[----:B------:R-:W-:Y:S02]  /*0770*/  @P3 LEA.HI.X R19, R12, R19, R22, 0x1, P0 ;  /* 0x000000130c133211 */ /* 0x000fe400000f0c16 */
[----:B------:R-:W-:-:S02]  /*0780*/  @P4 IADD3 R15, R9, R15, RZ ;  /* 0x0000000f090f4210 */ /* 0x000fc40007ffe0ff */
[C---:B----4-:R-:W-:Y:S01]  /*0790*/  @P4 LEA R10, P2, R8.reuse, R10, 0x1 ;  /* 0x0000000a080a4211 */ /* 0x050fe200078408ff */
[----:B------:R-:W2:Y:S01]  /*07a0*/  @P3 LDG.E R24, desc[UR8][R18.64] ;  /* 0x0000000812183981 */ /* 0x000ea2000c1e1900 */
[----:B------:R-:W-:Y:S02]  /*07b0*/  MOV R22, RZ ;  /* 0x000000ff00167202 */ /* 0x000fe40000000f00 */
[----:B------:R-:W-:-:S05]  /*07c0*/  @P4 LEA.HI.X R11, R8, R11, R15, 0x1, P2 ;  /* 0x0000000b080b4211 */ /* 0x000fca00010f0c0f */
[----:B------:R2:W3:Y:S01]  /*07d0*/  @P4 LDG.E R22, desc[UR8][R10.64] ;  /* 0x000000080a164981 */ /* 0x0004e2000c1e1900 */
[----:B------:R-:W0:Y:S01]  /*07e0*/  S2UR UR6, SR_CgaCtaId ;  /* 0x00000000000679c3 */ /* 0x000e220000008800 */
[----:B------:R-:W-:Y:S02]  /*07f0*/  UMOV UR5, 0x400 ;  /* 0x0000040000057882 */ /* 0x000fe40000000000 */
[----:B0-----:R-:W-:Y:S01]  /*0800*/  ULEA UR5, UR6, UR5, 0x18 ;  /* 0x0000000506057291 */ /* 0x001fe2000f8ec03f */
[----:B------:R-:W-:Y:S01]  /*0810*/  BSSY B0, `(.L_x_3103) ;  /* 0x000006e000007945 */ /* 0x000fe20003800000 */
[----:B-----5:R-:W-:-:S04]  /*0820*/  PRMT R8, R25, 0x7632, R8 ;  /* 0x0000763219087816 */ /* 0x020fc80000000008 */
[----:B------:R-:W-:Y:S02]  /*0830*/  SHF.L.U32 R9, R8, 0x10, RZ ;  /* 0x0000001008097819 */ /* 0x000fe400000006ff */
[----:B------:R-:W-:-:S04]  /*0840*/  PRMT R12, R23, 0x7632, R12 ;  /* 0x00007632170c7816 */ /* 0x000fc8000000000c */
[----:B------:R-:W-:Y:S02]  /*0850*/  SHF.L.U32 R15, R12, 0x10, RZ ;  /* 0x000000100c0f7819 */ /* 0x000fe400000006ff */
[----:B------:R-:W-:Y:S02]  /*0860*/  SHF.L.U32 R8, R25, 0x10, RZ ;  /* 0x0000001019087819 */ /* 0x000fe400000006ff */
[----:B------:R-:W-:Y:S01]  /*0870*/  SHF.L.U32 R14, R23, 0x10, RZ ;  /* 0x00000010170e7819 */ /* 0x000fe200000006ff */
[----:B------:R-:W-:Y:S01]  /*0880*/  FMUL.FTZ R17, R15, R15 ;  /* 0x0000000f0f117220 */ /* 0x000fe20000410000 */
[----:B------:R-:W-:Y:S01]  /*0890*/  FMUL.FTZ R13, R9, R9 ;  /* 0x00000009090d7220 */ /* 0x000fe20000410000 */
[----:B------:R-:W-:Y:S02]  /*08a0*/  FADD.FTZ R12, R8, R9 ;  /* 0x00000009080c7221 */ /* 0x000fe40000010000 */
[C---:B------:R-:W-:Y:S01]  /*08b0*/  FADD.FTZ R15, R14.reuse, R15 ;  /* 0x0000000f0e0f7221 */ /* 0x040fe20000010000 */
[----:B------:R-:W-:Y:S01]  /*08c0*/  FFMA.FTZ R9, R14, R14, R17 ;  /* 0x0000000e0e097223 */ /* 0x000fe20000010011 */
[----:B------:R-:W-:Y:S01]  /*08d0*/  FFMA.FTZ R8, R8, R8, R13 ;  /* 0x0000000808087223 */ /* 0x000fe2000001000d */
[----:B------:R-:W0:Y:S01]  /*08e0*/  S2R R14, SR_LANEID ;  /* 0x00000000000e7919 */ /* 0x000e220000000000 */
[----:B------:R-:W-:-:S02]  /*08f0*/  FADD.FTZ R12, RZ, R12 ;  /* 0x0000000cff0c7221 */ /* 0x000fc40000010000 */
[----:B------:R-:W-:Y:S02]  /*0900*/  FADD.FTZ R8, RZ, R8 ;  /* 0x00000008ff087221 */ /* 0x000fe40000010000 */
[----:B------:R-:W-:Y:S01]  /*0910*/  FADD.FTZ R12, R12, R15 ;  /* 0x0000000f0c0c7221 */ /* 0x000fe20000010000 */
[----:B--2---:R-:W-:-:S04]  /*0920*/  PRMT R10, R24, 0x7632, R10 ;  /* 0x00007632180a7816 */ /* 0x004fc8000000000a */
[----:B------:R-:W-:Y:S02]  /*0930*/  SHF.L.U32 R16, R10, 0x10, RZ ;  /* 0x000000100a107819 */ /* 0x000fe400000006ff */
[----:B---3--:R-:W-:Y:S02]  /*0940*/  PRMT R11, R22, 0x7632, R11 ;  /* 0x00007632160b7816 */ /* 0x008fe4000000000b */
[----:B------:R-:W-:Y:S01]  /*0950*/  SHF.L.U32 R13, R24, 0x10, RZ ;  /* 0x00000010180d7819 */ /* 0x000fe200000006ff */
[----:B------:R-:W-:Y:S01]  /*0960*/  FMUL.FTZ R18, R16, R16 ;  /* 0x0000001010127220 */ /* 0x000fe20000410000 */
[----:B------:R-:W-:Y:S01]  /*0970*/  SHF.L.U32 R10, R11, 0x10, RZ ;  /* 0x000000100b0a7819 */ /* 0x000fe200000006ff */
[----:B------:R-:W-:Y:S01]  /*0980*/  FADD.FTZ R8, R8, R9 ;  /* 0x0000000908087221 */ /* 0x000fe20000010000 */
[----:B------:R-:W-:Y:S01]  /*0990*/  SHF.L.U32 R11, R22, 0x10, RZ ;  /* 0x00000010160b7819 */ /* 0x000fe200000006ff */
[C---:B------:R-:W-:Y:S01]  /*09a0*/  FADD.FTZ R15, R13.reuse, R16 ;  /* 0x000000100d0f7221 */ /* 0x040fe20000010000 */
[----:B------:R-:W-:Y:S01]  /*09b0*/  FFMA.FTZ R13, R13, R13, R18 ;  /* 0x0000000d0d0d7223 */ /* 0x000fe20000010012 */
[----:B------:R-:W-:-:S02]  /*09c0*/  FMUL.FTZ R16, R10, R10 ;  /* 0x0000000a0a107220 */ /* 0x000fc40000410000 */
[----:B------:R-:W-:Y:S01]  /*09d0*/  FADD.FTZ R12, R12, R15 ;  /* 0x0000000f0c0c7221 */ /* 0x000fe20000010000 */
[C---:B------:R-:W-:Y:S01]  /*09e0*/  FADD.FTZ R9, R11.reuse, R10 ;  /* 0x0000000a0b097221 */ /* 0x040fe20000010000 */
[----:B------:R-:W-:Y:S01]  /*09f0*/  FADD.FTZ R13, R8, R13 ;  /* 0x0000000d080d7221 */ /* 0x000fe20000010000 */
[----:B------:R-:W-:Y:S02]  /*0a00*/  FFMA.FTZ R16, R11, R11, R16 ;  /* 0x0000000b0b107223 */ /* 0x000fe40000010010 */
[----:B------:R-:W-:Y:S02]  /*0a10*/  FADD.FTZ R12, R12, R9 ;  /* 0x000000090c0c7221 */ /* 0x000fe40000010000 */
[----:B------:R-:W-:-:S03]  /*0a20*/  FADD.FTZ R13, R13, R16 ;  /* 0x000000100d0d7221 */ /* 0x000fc60000010000 */
[----:B------:R-:W1:Y:S04]  /*0a30*/  SHFL.DOWN PT, R9, R12, 0x1, 0x1f ;  /* 0x08201f000c097f89 */ /* 0x000e6800000e0000 */
[----:B------:R-:W2:Y:S01]  /*0a40*/  SHFL.DOWN PT, R8, R13, 0x1, 0x1f ;  /* 0x08201f000d087f89 */ /* 0x000ea200000e0000 */
[----:B0-----:R-:W-:-:S13]  /*0a50*/  ISETP.GT.AND P0, PT, R14, 0x1e, PT ;  /* 0x0000001e0e00780c */ /* 0x001fda0003f04270 */
[----:B-1----:R-:W-:Y:S01]  /*0a60*/  @!P0 FADD.FTZ R12, R12, R9 ;  /* 0x000000090c0c8221 */ /* 0x002fe20000010000 */
[----:B--2---:R-:W-:-:S04]  /*0a70*/  @!P0 FADD.FTZ R13, R13, R8 ;  /* 0x000000080d0d8221 */ /* 0x004fc80000010000 */
[----:B------:R-:W0:Y:S04]  /*0a80*/  SHFL.DOWN PT, R9, R12, 0x2, 0x1f ;  /* 0x08401f000c097f89 */ /* 0x000e2800000e0000 */
[----:B------:R-:W1:Y:S01]  /*0a90*/  SHFL.DOWN PT, R8, R13, 0x2, 0x1f ;  /* 0x08401f000d087f89 */ /* 0x000e6200000e0000 */
[----:B------:R-:W-:-:S13]  /*0aa0*/  ISETP.GT.AND P0, PT, R14, 0x1d, PT ;  /* 0x0000001d0e00780c */ /* 0x000fda0003f04270 */
[----:B0-----:R-:W-:Y:S01]  /*0ab0*/  @!P0 FADD.FTZ R12, R12, R9 ;  /* 0x000000090c0c8221 */ /* 0x001fe20000010000 */
[----:B-1----:R-:W-:-:S04]  /*0ac0*/  @!P0 FADD.FTZ R13, R13, R8 ;  /* 0x000000080d0d8221 */ /* 0x002fc80000010000 */
[----:B------:R-:W0:Y:S04]  /*0ad0*/  SHFL.DOWN PT, R9, R12, 0x4, 0x1f ;  /* 0x08801f000c097f89 */ /* 0x000e2800000e0000 */
[----:B------:R-:W1:Y:S01]  /*0ae0*/  SHFL.DOWN PT, R8, R13, 0x4, 0x1f ;  /* 0x08801f000d087f89 */ /* 0x000e6200000e0000 */
[----:B------:R-:W-:-:S13]  /*0af0*/  ISETP.GT.AND P0, PT, R14, 0x1b, PT ;  /* 0x0000001b0e00780c */ /* 0x000fda0003f04270 */
[----:B0-----:R-:W-:Y:S01]  /*0b00*/  @!P0 FADD.FTZ R12, R12, R9 ;  /* 0x000000090c0c8221 */ /* 0x001fe20000010000 */
[----:B-1----:R-:W-:-:S04]  /*0b10*/  @!P0 FADD.FTZ R13, R13, R8 ;  /* 0x000000080d0d8221 */ /* 0x002fc80000010000 */
[----:B------:R-:W0:Y:S04]  /*0b20*/  SHFL.DOWN PT, R9, R12, 0x8, 0x1f ;  /* 0x09001f000c097f89 */ /* 0x000e2800000e0000 */
[----:B------:R-:W1:Y:S01]  /*0b30*/  SHFL.DOWN PT, R8, R13, 0x8, 0x1f ;  /* 0x09001f000d087f89 */ /* 0x000e6200000e0000 */
[----:B------:R-:W-:Y:S02]  /*0b40*/  ISETP.GT.AND P0, PT, R14, 0x17, PT ;  /* 0x000000170e00780c */ /* 0x000fe40003f04270 */
[----:B------:R-:W-:-:S11]  /*0b50*/  SHF.R.S32.HI R10, RZ, 0x1f, R29 ;  /* 0x0000001fff0a7819 */ /* 0x000fd6000001141d */
[----:B0-----:R-:W-:Y:S01]  /*0b60*/  @!P0 FADD.FTZ R12, R12, R9 ;  /* 0x000000090c0c8221 */ /* 0x001fe20000010000 */
[----:B-1----:R-:W-:-:S04]  /*0b70*/  @!P0 FADD.FTZ R13, R13, R8 ;  /* 0x000000080d0d8221 */ /* 0x002fc80000010000 */
[----:B------:R-:W0:Y:S04]  /*0b80*/  SHFL.DOWN PT, R9, R12, 0x10, 0x1f ;  /* 0x0a001f000c097f89 */ /* 0x000e2800000e0000 */
[----:B------:R-:W1:Y:S01]  /*0b90*/  SHFL.DOWN PT, R8, R13, 0x10, 0x1f ;  /* 0x0a001f000d087f89 */ /* 0x000e6200000e0000 */
[----:B------:R-:W-:Y:S02]  /*0ba0*/  ISETP.GT.AND P0, PT, R14, 0xf, PT ;  /* 0x0000000f0e00780c */ /* 0x000fe40003f04270 */
[----:B------:R-:W-:Y:S02]  /*0bb0*/  LEA.HI R10, R10, R29, RZ, 0x5 ;  /* 0x0000001d0a0a7211 */ /* 0x000fe400078f28ff */
[----:B------:R-:W-:Y:S02]  /*0bc0*/  ISETP.NE.AND P2, PT, R14, RZ, PT ;  /* 0x000000ff0e00720c */ /* 0x000fe40003f45270 */
[----:B------:R-:W-:-:S04]  /*0bd0*/  SHF.R.S32.HI R10, RZ, 0x5, R10 ;  /* 0x00000005ff0a7819 */ /* 0x000fc8000001140a */
[----:B------:R-:W-:-:S03]  /*0be0*/  LEA R10, R10, UR5, 0x3 ;  /* 0x000000050a0a7c11 */ /* 0x000fc6000f8e18ff */
[----:B0-----:R-:W-:Y:S01]  /*0bf0*/  @!P0 FADD.FTZ R12, R12, R9 ;  /* 0x000000090c0c8221 */ /* 0x001fe20000010000 */
[----:B-1----:R-:W-:-:S05]  /*0c00*/  @!P0 FADD.FTZ R13, R13, R8 ;  /* 0x000000080d0d8221 */ /* 0x002fca0000010000 */
[----:B------:R0:W-:Y:S01]  /*0c10*/  @!P2 STS.64 [R10+0x10], R12 ;  /* 0x0000100c0a00a388 */ /* 0x0001e20000000a00 */
[----:B------:R-:W-:Y:S01]  /*0c20*/  BAR.SYNC.DEFER_BLOCKING 0x0 ;  /* 0x0000000000007b1d */ /* 0x000fe20000010000 */
[----:B------:R-:W-:Y:S02]  /*0c30*/  ISETP.NE.AND P2, PT, R29, RZ, PT ;  /* 0x000000ff1d00720c */ /* 0x000fe40003f45270 */
[----:B------:R-:W-:-:S11]  /*0c40*/  ISETP.GE.U32.AND P0, PT, R20, 0x2, PT ;  /* 0x000000021400780c */ /* 0x000fd60003f06070 */
[----:B0-----:R-:W-:Y:S05]  /*0c50*/  @P2 BRA `(.L_x_3104) ;  /* 0x0000000000a42947 */ /* 0x001fea0003800000 */
[----:B------:R-:W0:Y:S01]  /*0c60*/  S2UR UR6, SR_CgaCtaId ;  /* 0x00000000000679c3 */ /* 0x000e220000008800 */
[----:B------:R-:W-:Y:S02]  /*0c70*/  UMOV UR5, 0x400 ;  /* 0x0000040000057882 */ /* 0x000fe40000000000 */
[----:B0-----:R-:W-:-:S09]  /*0c80*/  ULEA UR5, UR6, UR5, 0x18 ;  /* 0x0000000506057291 */ /* 0x001fd2000f8ec03f */
[----:B------:R-:W0:Y:S04]  /*0c90*/  LDS.64 R14, [UR5+0x18] ;  /* 0x00001805ff0e7984 */ /* 0x000e280008000a00 */
[----:B------:R-:W1:Y:S04]  /*0ca0*/  LDS.128 R8, [UR5+0x20] ;  /* 0x00002005ff087984 */ /* 0x000e680008000c00 */
[----:B------:R-:W2:Y:S01]  /*0cb0*/  LDS.128 R16, [UR5+0x30] ;  /* 0x00003005ff107984 */ /* 0x000ea20008000c00 */
        /* <DEDUP_REMOVED lines=8> */
[----:B------:R-:W-:Y:S01]  /*0d40*/  FADD.FTZ R28, R28, R17 ;  /* 0x000000111c1c7221 */ /* 0x000fe20000010000 */
[----:B------:R-:W1:Y:S02]  /*0d50*/  LDS.128 R8, [UR5+0x50] ;  /* 0x00005005ff087984 */ /* 0x000e640008000c00 */
[----:B------:R-:W-:Y:S01]  /*0d60*/  FADD.FTZ R17, R16, R18 ;  /* 0x0000001210117221 */ /* 0x000fe20000010000 */
[----:B------:R-:W-:-:S03]  /*0d70*/  FADD.FTZ R28, R28, R19 ;  /* 0x000000131c1c7221 */ /* 0x000fc60000010000 */
[----:B0-----:R-:W-:Y:S01]  /*0d80*/  FADD.FTZ R12, R17, R12 ;  /* 0x0000000c110c7221 */ /* 0x001fe20000010000 */
[----:B------:R-:W-:Y:S01]  /*0d90*/  FADD.FTZ R28, R28, R13 ;  /* 0x0000000d1c1c7221 */ /* 0x000fe20000010000 */
[----:B------:R-:W0:Y:S02]  /*0da0*/  LDS.128 R16, [UR5+0x60] ;  /* 0x00006005ff107984 */ /* 0x000e240008000c00 */
[----:B------:R-:W-:Y:S01]  /*0db0*/  FADD.FTZ R13, R12, R14 ;  /* 0x0000000e0c0d7221 */ /* 0x000fe20000010000 */
[----:B------:R-:W-:-:S03]  /*0dc0*/  FADD.FTZ R28, R28, R15 ;  /* 0x0000000f1c1c7221 */ /* 0x000fc60000010000 */
[----:B-1----:R-:W-:Y:S01]  /*0dd0*/  FADD.FTZ R13, R13, R8 ;  /* 0x000000080d0d7221 */ /* 0x002fe20000010000 */
[----:B------:R-:W-:-:S03]  /*0de0*/  FADD.FTZ R28, R28, R9 ;  /* 0x000000091c1c7221 */ /* 0x000fc60000010000 */
[----:B------:R-:W-:Y:S01]  /*0df0*/  FADD.FTZ R9, R13, R10 ;  /* 0x0000000a0d097221 */ /* 0x000fe20000010000 */
[----:B------:R-:W-:Y:S01]  /*0e00*/  FADD.FTZ R28, R28, R11 ;  /* 0x0000000b1c1c7221 */ /* 0x000fe20000010000 */
[----:B------:R-:W1:Y:S02]  /*0e10*/  LDS.128 R12, [UR5+0x70] ;  /* 0x00007005ff0c7984 */ /* 0x000e640008000c00 */
        /* <DEDUP_REMOVED lines=8> */
[----:B------:R-:W-:-:S03]  /*0ea0*/  FADD.FTZ R28, R28, R15 ;  /* 0x0000000f1c1c7221 */ /* 0x000fc60000010000 */
[----:B0-----:R-:W-:Y:S01]  /*0eb0*/  FADD.FTZ R17, R17, R8 ;  /* 0x0000000811117221 */ /* 0x001fe20000010000 */
[----:B------:R-:W-:-:S03]  /*0ec0*/  FADD.FTZ R28, R28, R9 ;  /* 0x000000091c1c7221 */ /* 0x000fc60000010000 */
[----:B------:R-:W-:Y:S01]  /*0ed0*/  FADD.FTZ R12, R17, R10 ;  /* 0x0000000a110c7221 */ /* 0x000fe20000010000 */
[----:B------:R-:W-:-:S07]  /*0ee0*/  FADD.FTZ R13, R28, R11 ;  /* 0x0000000b1c0d7221 */ /* 0x000fce0000010000 */
.L_x_3104:
[----:B------:R-:W-:Y:S05]  /*0ef0*/  BSYNC B0 ;  /* 0x0000000000007941 */ /* 0x000fea0003800000 */
.L_x_3103:
[----:B------:R-:W-:Y:S05]  /*0f00*/  @!P0 BRA `(.L_x_3105) ;  /* 0x0000001000708947 */ /* 0x000fea0003800000 */
        /* <DEDUP_REMOVED lines=10> */
[----:B------:R-:W-:Y:S01]  /*0fb0*/  LOP3.LUT P0, RZ, R26, 0x2, RZ, 0xc0, !PT ;  /* 0x000000021aff7812 */ /* 0x000fe2000780c0ff */
[----:B------:R-:W-:Y:S01]  /*0fc0*/  IMAD R15, R0, UR7, R27 ;  /* 0x00000007000f7c24 */ /* 0x000fe2000f8e021b */
[----:B------:R-:W-:Y:S02]  /*0fd0*/  MOV R17, 0xffffffff ;  /* 0xffffffff00117802 */ /* 0x000fe40000000f00 */
[----:B------:R-:W-:Y:S02]  /*0fe0*/  SEL R19, R20, RZ, !P0 ;  /* 0x000000ff14137207 */ /* 0x000fe40004000000 */
[----:B------:R-:W-:Y:S02]  /*0ff0*/  SEL R17, R17, 0x1, P0 ;  /* 0x0000000111117807 */ /* 0x000fe40000000000 */
[----:B------:R-:W-:Y:S02]  /*1000*/  ISETP.NE.AND P0, PT, R19, -0x1, PT ;  /* 0xffffffff1300780c */ /* 0x000fe40003f05270 */
[----:B------:R-:W-:-:S04]  /*1010*/  LEA R14, P3, R15, R10, 0x3 ;  /* 0x0000000a0f0e7211 */ /* 0x000fc800078618ff */
[----:B------:R-:W-:-:S05]  /*1020*/  LEA.HI.X R15, R15, R11, RZ, 0x3, P3 ;  /* 0x0000000b0f0f7211 */ /* 0x000fca00018f1cff */
[----:B------:R0:W-:Y:S01]  /*1030*/  STG.E.64 desc[UR8][R14.64], R12 ;  /* 0x0000000c0e007986 */ /* 0x0001e2000c101b08 */
[----:B------:R-:W-:Y:S06]  /*1040*/  MEMBAR.ALL.GPU ;  /* 0x0000000000007992 */ /* 0x000fec000000a000 */
[----:B------:R-:W-:-:S00]  /*1050*/  ERRBAR ;  /* 0x00000000000079ab */ /* 0x000fc00000000000 */
[----:B------:R-:W-:Y:S06]  /*1060*/  CGAERRBAR ;  /* 0x00000000000075ab */ /* 0x000fec0000000000 */
[----:B------:R0:W-:Y:S01]  /*1070*/  REDG.E.ADD.S32.STRONG.GPU desc[UR8][R8.64], R17 ;  /* 0x000000110800798e */ /* 0x0001e2000c10e388 */
[----:B------:R-:W-:Y:S05]  /*1080*/  @!P0 BRA `(.L_x_3106) ;  /* 0x0000000000148947 */ /* 0x000fea0003800000 */
.L_x_3107:
[----:B0-----:R-:W2:Y:S04]  /*1090*/  LDG.E.STRONG.GPU R14, desc[UR8][R8.64] ;  /* 0x00000008080e7981 */ /* 0x001ea8000c1ef900 */
[----:B--2---:R-:W-:Y:S01]  /*10a0*/  CCTL.IVALL ;  /* 0x00000000ff00798f */ /* 0x004fe20002000000 */
[----:B------:R-:W-:Y:S05]  /*10b0*/  YIELD ;  /* 0x0000000000007946 */ /* 0x000fea0003800000 */
[----:B------:R-:W-:-:S13]  /*10c0*/  ISETP.NE.AND P0, PT, R14, R19, PT ;  /* 0x000000130e00720c */ /* 0x000fda0003f05270 */
[----:B------:R-:W-:Y:S05]  /*10d0*/  @P0 BRA `(.L_x_3107) ;  /* 0xfffffffc00ec0947 */ /* 0x000fea000383ffff */
.L_x_3106:
[----:B------:R-:W-:Y:S01]  /*10e0*/  ISETP.NE.AND P0, PT, R20, RZ, PT ;  /* 0x000000ff1400720c */ /* 0x000fe20003f05270 */
[----:B------:R-:W-:Y:S05]  /*10f0*/  WARPSYNC.ALL ;  /* 0x0000000000007948 */ /* 0x000fea0003800000 */
[----:B------:R-:W-:Y:S07]  /*1100*/  BAR.SYNC.DEFER_BLOCKING 0x0 ;  /* 0x0000000000007b1d */ /* 0x000fee0000010000 */
[----:B------:R-:W-:Y:S05]  /*1110*/  @!P0 BRA `(.L_x_3105) ;  /* 0x0000000c00ec8947 */ /* 0x000fea0003800000 */
[----:B0-----:R-:W-:Y:S01]  /*1120*/  IADD3 R8, R20, -0x1, RZ ;  /* 0xffffffff14087810 */ /* 0x001fe20007ffe0ff */
        /* <DEDUP_REMOVED lines=12> */
.L_x_3111:
[----:B------:R-:W-:-:S13]  /*11f0*/  ISETP.EQ.OR P5, PT, R9, UR7, P2 ;  /* 0x0000000709007c0c */ /* 0x000fda00097a2670 */
[----:B------:R-:W-:-:S04]  /*1200*/  @!P5 IMAD R19, R0, R9, R27 ;  /* 0x000000090013d224 */ /* 0x000fc800078e021b */
[----:B------:R-:W-:-:S06]  /*1210*/  @!P5 IMAD.WIDE.U32 R18, R19, 0x8, R10 ;  /* 0x000000081312d825 */ /* 0x000fcc00078e000a */
[----:B------:R-:W2:Y:S01]  /*1220*/  @!P5 LDG.E.64 R18, desc[UR8][R18.64] ;  /* 0x000000081212d981 */ /* 0x000ea2000c1e1b00 */
[C---:B------:R-:W-:Y:S02]  /*1230*/  IADD3 R17, R9.reuse, 0x1, RZ ;  /* 0x0000000109117810 */ /* 0x040fe40007ffe0ff */
[----:B------:R-:W-:Y:S02]  /*1240*/  IADD3 R14, R9, 0x2, RZ ;  /* 0x00000002090e7810 */ /* 0x000fe40007ffe0ff */
[----:B------:R-:W-:Y:S02]  /*1250*/  ISETP.EQ.OR P6, PT, R17, UR7, P2 ;  /* 0x0000000711007c0c */ /* 0x000fe400097c2670 */
[----:B------:R-:W-:-:S11]  /*1260*/  ISETP.EQ.OR P3, PT, R14, UR7, P2 ;  /* 0x000000070e007c0c */ /* 0x000fd60009762670 */
[----:B------:R-:W-:-:S04]  /*1270*/  @!P6 IMAD R17, R0, R17, R27 ;  /* 0x000000110011e224 */ /* 0x000fc800078e021b */
[----:B------:R-:W-:-:S06]  /*1280*/  @!P6 IMAD.WIDE.U32 R16, R17, 0x8, R10 ;  /* 0x000000081110e825 */ /* 0x000fcc00078e000a */
[----:B------:R-:W3:Y:S01]  /*1290*/  @!P6 LDG.E.64 R16, desc[UR8][R16.64] ;  /* 0x000000081010e981 */ /* 0x000ee2000c1e1b00 */
[----:B------:R-:W-:-:S04]  /*12a0*/  @!P3 IMAD R15, R0, R14, R27 ;  /* 0x0000000e000fb224 */ /* 0x000fc800078e021b */
[----:B------:R-:W-:-:S06]  /*12b0*/  @!P3 IMAD.WIDE.U32 R14, R15, 0x8, R10 ;  /* 0x000000080f0eb825 */ /* 0x000fcc00078e000a */
[----:B------:R-:W4:Y:S01]  /*12c0*/  @!P3 LDG.E.64 R14, desc[UR8][R14.64] ;  /* 0x000000080e0eb981 */ /* 0x000f22000c1e1b00 */
[----:B--2---:R-:W-:Y:S01]  /*12d0*/  @!P5 FADD.FTZ R12, R12, R18 ;  /* 0x000000120c0cd221 */ /* 0x004fe20000010000 */
[----:B------:R-:W-:-:S04]  /*12e0*/  IADD3 R18, R9, 0x3, RZ ;  /* 0x0000000309127810 */ /* 0x000fc80007ffe0ff */
[----:B------:R-:W-:Y:S01]  /*12f0*/  ISETP.EQ.OR P4, PT, R18, UR7, P2 ;  /* 0x0000000712007c0c */ /* 0x000fe20009782670 */
[----:B------:R-:W-:-:S12]  /*1300*/  @!P5 FADD.FTZ R13, R13, R19 ;  /* 0x000000130d0dd221 */ /* 0x000fd80000010000 */
[----:B------:R-:W-:-:S04]  /*1310*/  @!P4 IMAD R18, R0, R18, R27 ;  /* 0x000000120012c224 */ /* 0x000fc800078e021b */
[----:B------:R-:W-:-:S06]  /*1320*/  @!P4 IMAD.WIDE.U32 R18, R18, 0x8, R10 ;  /* 0x000000081212c825 */ /* 0x000fcc00078e000a */
[----:B------:R-:W2:Y:S01]  /*1330*/  @!P4 LDG.E.64 R18, desc[UR8][R18.64] ;  /* 0x000000081212c981 */ /* 0x000ea2000c1e1b00 */
[----:B---3--:R-:W-:Y:S01]  /*1340*/  @!P6 FADD.FTZ R12, R12, R16 ;  /* 0x000000100c0ce221 */ /* 0x008fe20000010000 */
[----:B------:R-:W-:-:S04]  /*1350*/  IADD3 R16, R9, 0x4, RZ ;  /* 0x0000000409107810 */ /* 0x000fc80007ffe0ff */
[----:B------:R-:W-:Y:S01]  /*1360*/  ISETP.EQ.OR P5, PT, R16, UR7, P2 ;  /* 0x0000000710007c0c */ /* 0x000fe200097a2670 */
[----:B------:R-:W-:Y:S01]  /*1370*/  @!P6 FADD.FTZ R13, R13, R17 ;  /* 0x000000110d0de221 */ /* 0x000fe20000010000 */
[----:B----4-:R-:W-:Y:S01]  /*1380*/  @!P3 FADD.FTZ R12, R12, R14 ;  /* 0x0000000e0c0cb221 */ /* 0x010fe20000010000 */
[----:B------:R-:W-:-:S10]  /*1390*/  IADD3 R14, R9, 0x5, RZ ;  /* 0x00000005090e7810 */ /* 0x000fd40007ffe0ff */
[----:B------:R-:W-:Y:S01]  /*13a0*/  @!P5 IMAD R17, R0, R16, R27 ;  /* 0x000000100011d224 */ /* 0x000fe200078e021b */
[----:B------:R-:W-:-:S03]  /*13b0*/  ISETP.EQ.OR P6, PT, R14, UR7, P2 ;  /* 0x000000070e007c0c */ /* 0x000fc600097c2670 */
[----:B------:R-:W-:-:S06]  /*13c0*/  @!P5 IMAD.WIDE.U32 R16, R17, 0x8, R10 ;  /* 0x000000081110d825 */ /* 0x000fcc00078e000a */
[----:B------:R-:W3:Y:S01]  /*13d0*/  @!P5 LDG.E.64 R16, desc[UR8][R16.64] ;  /* 0x000000081010d981 */ /* 0x000ee2000c1e1b00 */
[----:B------:R-:W-:-:S03]  /*13e0*/  @!P3 FADD.FTZ R13, R13, R15 ;  /* 0x0000000f0d0db221 */ /* 0x000fc60000010000 */
        /* <DEDUP_REMOVED lines=14> */
[----:B------:R-:W-:-:S03]  /*14d0*/  IADD3 R17, R9, 0x8, RZ ;  /* 0x0000000809117810 */ /* 0x000fc60007ffe0ff */
[----:B----4-:R-:W-:Y:S01]  /*14e0*/  @!P6 FADD.FTZ R13, R13, R15 ;  /* 0x0000000f0d0de221 */ /* 0x010fe20000010000 */
[----:B------:R-:W-:-:S07]  /*14f0*/  @!P6 FADD.FTZ R12, R12, R14 ;  /* 0x0000000e0c0ce221 */ /* 0x000fce0000010000 */
[----:B------:R-:W-:Y:S01]  /*1500*/  @!P4 IMAD R15, R0, R16, R27 ;  /* 0x00000010000fc224 */ /* 0x000fe200078e021b */
[----:B------:R-:W-:Y:S02]  /*1510*/  ISETP.EQ.OR P6, PT, R17, UR7, P2 ;  /* 0x0000000711007c0c */ /* 0x000fe400097c2670 */
[----:B------:R-:W-:Y:S01]  /*1520*/  IADD3 R16, R9, 0x9, RZ ;  /* 0x0000000909107810 */ /* 0x000fe20007ffe0ff */
[----:B------:R-:W-:-:S03]  /*1530*/  @!P4 IMAD.WIDE.U32 R14, R15, 0x8, R10 ;  /* 0x000000080f0ec825 */ /* 0x000fc600078e000a */
[----:B------:R-:W-:-:S03]  /*1540*/  ISETP.EQ.OR P5, PT, R16, UR7, P2 ;  /* 0x0000000710007c0c */ /* 0x000fc600097a2670 */
[----:B------:R-:W3:Y:S04]  /*1550*/  @!P4 LDG.E.64 R14, desc[UR8][R14.64] ;  /* 0x000000080e0ec981 */ /* 0x000ee8000c1e1b00 */
[----:B------:R-:W-:Y:S02]  /*1560*/  @!P6 IMAD R17, R0, R17, R27 ;  /* 0x000000110011e224 */ /* 0x000fe400078e021b */
[----:B--2---:R-:W-:Y:S01]  /*1570*/  @!P3 FADD.FTZ R12, R12, R18 ;  /* 0x000000120c0cb221 */ /* 0x004fe20000010000 */
[----:B------:R-:W-:Y:S01]  /*1580*/  @!P3 FADD.FTZ R13, R13, R19 ;  /* 0x000000130d0db221 */ /* 0x000fe20000010000 */
[----:B------:R-:W-:-:S04]  /*1590*/  @!P6 IMAD.WIDE.U32 R18, R17, 0x8, R10 ;  /* 0x000000081112e825 */ /* 0x000fc800078e000a */
[----:B------:R-:W-:Y:S02]  /*15a0*/  @!P5 IMAD R17, R0, R16, R27 ;  /* 0x000000100011d224 */ /* 0x000fe400078e021b */
[----:B------:R-:W2:Y:S02]  /*15b0*/  @!P6 LDG.E.64 R18, desc[UR8][R18.64] ;  /* 0x000000081212e981 */ /* 0x000ea4000c1e1b00 */
[----:B------:R-:W-:-:S06]  /*15c0*/  @!P5 IMAD.WIDE.U32 R16, R17, 0x8, R10 ;  /* 0x000000081110d825 */ /* 0x000fcc00078e000a */
[----:B------:R-:W4:Y:S01]  /*15d0*/  @!P5 LDG.E.64 R16, desc[UR8][R16.64] ;  /* 0x000000081010d981 */ /* 0x000f22000c1e1b00 */
[----:B---3--:R-:W-:Y:S01]  /*15e0*/  @!P4 FADD.FTZ R13, R13, R15 ;  /* 0x0000000f0d0dc221 */ /* 0x008fe20000010000 */
[C---:B------:R-:W-:Y:S01]  /*15f0*/  IADD3 R15, R9.reuse, 0xa, RZ ;  /* 0x0000000a090f7810 */ /* 0x040fe20007ffe0ff */
[----:B------:R-:W-:Y:S01]  /*1600*/  @!P4 FADD.FTZ R12, R12, R14 ;  /* 0x0000000e0c0cc221 */ /* 0x000fe20000010000 */
[----:B------:R-:W-:Y:S02]  /*1610*/  IADD3 R14, R9, 0xb, RZ ;  /* 0x0000000b090e7810 */ /* 0x000fe40007ffe0ff */
[----:B------:R-:W-:Y:S02]  /*1620*/  ISETP.EQ.OR P4, PT, R15, UR7, P2 ;  /* 0x000000070f007c0c */ /* 0x000fe40009782670 */
[----:B------:R-:W-:Y:S01]  /*1630*/  ISETP.EQ.OR P3, PT, R14, UR7, P2 ;  /* 0x000000070e007c0c */ /* 0x000fe20009762670 */
[----:B--2---:R-:W-:Y:S01]  /*1640*/  @!P6 FADD.FTZ R12, R12, R18 ;  /* 0x000000120c0ce221 */ /* 0x004fe20000010000 */
[----:B------:R-:W-:-:S09]  /*1650*/  @!P6 FADD.FTZ R13, R13, R19 ;  /* 0x000000130d0de221 */ /* 0x000fd20000010000 */
[C-C-:B------:R-:W-:Y:S02]  /*1660*/  @!P4 IMAD R19, R0.reuse, R15, R27.reuse ;  /* 0x0000000f0013c224 */ /* 0x140fe400078e021b */
[----:B------:R-:W-:Y:S02]  /*1670*/  @!P3 IMAD R15, R0, R14, R27 ;  /* 0x0000000e000fb224 */ /* 0x000fe400078e021b */
[----:B------:R-:W-:-:S04]  /*1680*/  @!P4 IMAD.WIDE.U32 R18, R19, 0x8, R10 ;  /* 0x000000081312c825 */ /* 0x000fc800078e000a */
[----:B----4-:R-:W-:Y:S01]  /*1690*/  @!P5 FADD.FTZ R12, R12, R16 ;  /* 0x000000100c0cd221 */ /* 0x010fe20000010000 */
[----:B------:R-:W-:Y:S01]  /*16a0*/  IADD3 R16, R9, 0xc, RZ ;  /* 0x0000000c09107810 */ /* 0x000fe20007ffe0ff */
[----:B------:R-:W-:Y:S01]  /*16b0*/  @!P3 IMAD.WIDE.U32 R14, R15, 0x8, R10 ;  /* 0x000000080f0eb825 */ /* 0x000fe200078e000a */
[----:B------:R-:W2:Y:S02]  /*16c0*/  @!P4 LDG.E.64 R18, desc[UR8][R18.64] ;  /* 0x000000081212c981 */ /* 0x000ea4000c1e1b00 */
[----:B------:R-:W-:-:S03]  /*16d0*/  ISETP.EQ.OR P6, PT, R16, UR7, P2 ;  /* 0x0000000710007c0c */ /* 0x000fc600097c2670 */
[----:B------:R-:W3:Y:S01]  /*16e0*/  @!P3 LDG.E.64 R14, desc[UR8][R14.64] ;  /* 0x000000080e0eb981 */ /* 0x000ee2000c1e1b00 */
[----:B------:R-:W-:-:S09]  /*16f0*/  @!P5 FADD.FTZ R13, R13, R17 ;  /* 0x000000110d0dd221 */ /* 0x000fd20000010000 */
[----:B------:R-:W-:-:S04]  /*1700*/  @!P6 IMAD R16, R0, R16, R27 ;  /* 0x000000100010e224 */ /* 0x000fc800078e021b */
[----:B------:R-:W-:-:S06]  /*1710*/  @!P6 IMAD.WIDE.U32 R16, R16, 0x8, R10 ;  /* 0x000000081010e825 */ /* 0x000fcc00078e000a */
[----:B------:R-:W4:Y:S01]  /*1720*/  @!P6 LDG.E.64 R16, desc[UR8][R16.64] ;  /* 0x000000081010e981 */ /* 0x000f22000c1e1b00 */
[----:B------:R-:W-:-:S04]  /*1730*/  IADD3 R28, R9, 0xd, RZ ;  /* 0x0000000d091c7810 */ /* 0x000fc80007ffe0ff */
[----:B------:R-:W-:Y:S01]  /*1740*/  ISETP.EQ.OR P5, PT, R28, UR7, P2 ;  /* 0x000000071c007c0c */ /* 0x000fe200097a2670 */
[----:B--2---:R-:W-:Y:S01]  /*1750*/  @!P4 FADD.FTZ R13, R13, R19 ;  /* 0x000000130d0dc221 */ /* 0x004fe20000010000 */
[C---:B------:R-:W-:Y:S01]  /*1760*/  IADD3 R19, R9.reuse, 0xe, RZ ;  /* 0x0000000e09137810 */ /* 0x040fe20007ffe0ff */
[----:B------:R-:W-:Y:S01]  /*1770*/  @!P4 FADD.FTZ R12, R12, R18 ;  /* 0x000000120c0cc221 */ /* 0x000fe20000010000 */
[----:B------:R-:W-:Y:S01]  /*1780*/  IADD3 R18, R9, 0xf, RZ ;  /* 0x0000000f09127810 */ /* 0x000fe20007ffe0ff */
[----:B---3--:R-:W-:Y:S01]  /*1790*/  @!P3 FADD.FTZ R13, R13, R15 ;  /* 0x0000000f0d0db221 */ /* 0x008fe20000010000 */
[----:B------:R-:W-:-:S07]  /*17a0*/  ISETP.EQ.OR P4, PT, R19, UR7, P2 ;  /* 0x0000000713007c0c */ /* 0x000fce0009782670 */
[----:B------:R-:W-:Y:S02]  /*17b0*/  @!P5 IMAD R15, R0, R28, R27 ;  /* 0x0000001c000fd224 */ /* 0x000fe400078e021b */
[----:B------:R-:W-:Y:S01]  /*17c0*/  @!P3 FADD.FTZ R12, R12, R14 ;  /* 0x0000000e0c0cb221 */ /* 0x000fe20000010000 */
[----:B------:R-:W-:Y:S01]  /*17d0*/  ISETP.EQ.OR P3, PT, R18, UR7, P2 ;  /* 0x0000000712007c0c */ /* 0x000fe20009762670 */
[----:B------:R-:W-:-:S06]  /*17e0*/  @!P5 IMAD.WIDE.U32 R14, R15, 0x8, R10 ;  /* 0x000000080f0ed825 */ /* 0x000fcc00078e000a */
[----:B------:R-:W2:Y:S01]  /*17f0*/  @!P5 LDG.E.64 R14, desc[UR8][R14.64] ;  /* 0x000000080e0ed981 */ /* 0x000ea2000c1e1b00 */
[----:B------:R-:W-:Y:S02]  /*1800*/  @!P4 IMAD R19, R0, R19, R27 ;  /* 0x000000130013c224 */ /* 0x000fe400078e021b */
[----:B----4-:R-:W-:Y:S01]  /*1810*/  @!P6 FADD.FTZ R12, R12, R16 ;  /* 0x000000100c0ce221 */ /* 0x010fe20000010000 */
[----:B------:R-:W-:Y:S01]  /*1820*/  @!P6 FADD.FTZ R13, R13, R17 ;  /* 0x000000110d0de221 */ /* 0x000fe20000010000 */
[----:B------:R-:W-:-:S04]  /*1830*/  @!P4 IMAD.WIDE.U32 R16, R19, 0x8, R10 ;  /* 0x000000081310c825 */ /* 0x000fc800078e000a */
[----:B------:R-:W-:Y:S02]  /*1840*/  @!P3 IMAD R19, R0, R18, R27 ;  /* 0x000000120013b224 */ /* 0x000fe400078e021b */
[----:B------:R-:W3:Y:S02]  /*1850*/  @!P4 LDG.E.64 R16, desc[UR8][R16.64] ;  /* 0x000000081010c981 */ /* 0x000ee4000c1e1b00 */
[----:B------:R-:W-:-:S06]  /*1860*/  @!P3 IMAD.WIDE.U32 R18, R19, 0x8, R10 ;  /* 0x000000081312b825 */ /* 0x000fcc00078e000a */
[----:B------:R-:W4:Y:S01]  /*1870*/  @!P3 LDG.E.64 R18, desc[UR8][R18.64] ;  /* 0x000000081212b981 */ /* 0x000f22000c1e1b00 */
[----:B------:R-:W-:Y:S02]  /*1880*/  IADD3 R8, R8, -0x10, RZ ;  /* 0xfffffff008087810 */ /* 0x000fe40007ffe0ff */
[----:B------:R-:W-:Y:S01]  /*1890*/  IADD3 R9, R9, 0x10, RZ ;  /* 0x0000001009097810 */ /* 0x000fe20007ffe0ff */
[----:B--2---:R-:W-:Y:S01]  /*18a0*/  @!P5 FADD.FTZ R12, R12, R14 ;  /* 0x0000000e0c0cd221 */ /* 0x004fe20000010000 */
[----:B------:R-:W-:Y:S01]  /*18b0*/  @!P5 FADD.FTZ R13, R13, R15 ;  /* 0x0000000f0d0dd221 */ /* 0x000fe20000010000 */
[----:B------:R-:W-:Y:S02]  /*18c0*/  ISETP.GT.AND P5, PT, R8, 0xc, PT ;  /* 0x0000000c0800780c */ /* 0x000fe40003fa4270 */
[----:B---3--:R-:W-:Y:S01]  /*18d0*/  @!P4 FADD.FTZ R12, R12, R16 ;  /* 0x000000100c0cc221 */ /* 0x008fe20000010000 */
[----:B------:R-:W-:-:S03]  /*18e0*/  @!P4 FADD.FTZ R13, R13, R17 ;  /* 0x000000110d0dc221 */ /* 0x000fc60000010000 */
[----:B----4-:R-:W-:Y:S01]  /*18f0*/  @!P3 FADD.FTZ R12, R12, R18 ;  /* 0x000000120c0cb221 */ /* 0x010fe20000010000 */
[----:B------:R-:W-:-:S06]  /*1900*/  @!P3 FADD.FTZ R13, R13, R19 ;  /* 0x000000130d0db221 */ /* 0x000fcc0000010000 */
[----:B------:R-:W-:Y:S05]  /*1910*/  @P5 BRA `(.L_x_3111) ;  /* 0xfffffff800345947 */ /* 0x000fea000383ffff */
.L_x_3110:
[----:B------:R-:W-:-:S13]  /*1920*/  ISETP.GT.AND P3, PT, R8, 0x4, PT ;  /* 0x000000040800780c */ /* 0x000fda0003f64270 */
[----:B------:R-:W-:Y:S05]  /*1930*/  @!P3 BRA `(.L_x_3112) ;  /* 0x0000000000ecb947 */ /* 0x000fea0003800000 */
[C---:B------:R-:W-:Y:S02]  /*1940*/  ISETP.EQ.OR P3, PT, R9.reuse, UR7, P2 ;  /* 0x0000000709007c0c */ /* 0x040fe40009762670 */
[----:B------:R-:W-:-:S04]  /*1950*/  IADD3 R15, R9, 0x1, RZ ;  /* 0x00000001090f7810 */ /* 0x000fc80007ffe0ff */
[----:B------:R-:W-:-:S07]  /*1960*/  ISETP.EQ.OR P4, PT, R15, UR7, P2 ;  /* 0x000000070f007c0c */ /* 0x000fce0009782670 */
[----:B------:R-:W-:-:S04]  /*1970*/  @!P3 IMAD R17, R9, R0, R27 ;  /* 0x000000000911b224 */ /* 0x000fc800078e021b */
[----:B------:R-:W-:-:S06]  /*1980*/  @!P3 IMAD.WIDE.U32 R16, R17, 0x8, R10 ;  /* 0x000000081110b825 */ /* 0x000fcc00078e000a */
[----:B------:R-:W2:Y:S01]  /*1990*/  @!P3 LDG.E.64 R16, desc[UR8][R16.64] ;  /* 0x000000081010b981 */ /* 0x000ea2000c1e1b00 */
[----:B------:R-:W-:-:S04]  /*19a0*/  @!P4 IMAD R15, R0, R15, R27 ;  /* 0x0000000f000fc224 */ /* 0x000fc800078e021b */
[----:B------:R-:W-:-:S06]  /*19b0*/  @!P4 IMAD.WIDE.U32 R14, R15, 0x8, R10 ;  /* 0x000000080f0ec825 */ /* 0x000fcc00078e000a */
[----:B------:R-:W3:Y:S01]  /*19c0*/  @!P4 LDG.E.64 R14, desc[UR8][R14.64] ;  /* 0x000000080e0ec981 */ /* 0x000ee2000c1e1b00 */
[C---:B------:R-:W-:Y:S02]  /*19d0*/  IADD3 R19, R9.reuse, 0x2, RZ ;  /* 0x0000000209137810 */ /* 0x040fe40007ffe0ff */
[----:B------:R-:W-:Y:S02]  /*19e0*/  IADD3 R28, R9, 0x3, RZ ;  /* 0x00000003091c7810 */ /* 0x000fe40007ffe0ff */
[----:B------:R-:W-:Y:S02]  /*19f0*/  ISETP.EQ.OR P5, PT, R19, UR7, P2 ;  /* 0x0000000713007c0c */ /* 0x000fe400097a2670 */
[----:B------:R-:W-:Y:S02]  /*1a00*/  ISETP.EQ.OR P0, PT, R28, UR7, P2 ;  /* 0x000000071c007c0c */ /* 0x000fe40009702670 */
[----:B------:R-:W-:-:S09]  /*1a10*/  IADD3 R9, R9, 0x4, RZ ;  /* 0x0000000409097810 */ /* 0x000fd20007ffe0ff */
[----:B------:R-:W-:-:S04]  /*1a20*/  @!P5 IMAD R19, R0, R19, R27 ;  /* 0x000000130013d224 */ /* 0x000fc800078e021b */
[----:B------:R-:W-:-:S06]  /*1a30*/  @!P5 IMAD.WIDE.U32 R18, R19, 0x8, R10 ;  /* 0x000000081312d825 */ /* 0x000fcc00078e000a */
[----:B------:R-:W4:Y:S01]  /*1a40*/  @!P5 LDG.E.64 R18, desc[UR8][R18.64] ;  /* 0x000000081212d981 */ /* 0x000f22000c1e1b00 */
[----:B--2---:R-:W-:Y:S01]  /*1a50*/  @!P3 FADD.FTZ R12, R12, R16 ;  /* 0x000000100c0cb221 */ /* 0x004fe20000010000 */
[----:B------:R-:W-:Y:S01]  /*1a60*/  @!P3 FADD.FTZ R13, R13, R17 ;  /* 0x000000110d0db221 */ /* 0x000fe20000010000 */
[----:B------:R-:W-:Y:S01]  /*1a70*/  ISETP.EQ.OR P3, PT, R9, UR7, P2 ;  /* 0x0000000709007c0c */ /* 0x000fe20009762670 */
[----:B------:R-:W-:-:S04]  /*1a80*/  @!P0 IMAD R17, R0, R28, R27 ;  /* 0x0000001c00118224 */ /* 0x000fc800078e021b */
[----:B------:R-:W-:-:S04]  /*1a90*/  @!P0 IMAD.WIDE.U32 R16, R17, 0x8, R10 ;  /* 0x0000000811108825 */ /* 0x000fc800078e000a */
[----:B---3--:R-:W-:Y:S01]  /*1aa0*/  @!P4 FADD.FTZ R13, R13, R15 ;  /* 0x0000000f0d0dc221 */ /* 0x008fe20000010000 */
[----:B------:R-:W-:Y:S01]  /*1ab0*/  @!P4 FADD.FTZ R12, R12, R14 ;  /* 0x0000000e0c0cc221 */ /* 0x000fe20000010000 */
[----:B------:R-:W2:Y:S02]  /*1ac0*/  @!P0 LDG.E.64 R16, desc[UR8][R16.64] ;  /* 0x0000000810108981 */ /* 0x000ea4000c1e1b00 */
[----:B------:R-:W-:-:S04]  /*1ad0*/  @!P3 IMAD R15, R0, R9, R27 ;  /* 0x00000009000fb224 */ /* 0x000fc800078e021b */
[----:B------:R-:W-:-:S06]  /*1ae0*/  @!P3 IMAD.WIDE.U32 R14, R15, 0x8, R10 ;  /* 0x000000080f0eb825 */ /* 0x000fcc00078e000a */
[----:B------:R-:W3:Y:S01]  /*1af0*/  @!P3 LDG.E.64 R14, desc[UR8][R14.64] ;  /* 0x000000080e0eb981 */ /* 0x000ee2000c1e1b00 */
[----:B------:R-:W-:Y:S01]  /*1b00*/  IADD3 R28, R9, 0x1, RZ ;  /* 0x00000001091c7810 */ /* 0x000fe20007ffe0ff */
[----:B----4-:R-:W-:Y:S01]  /*1b10*/  @!P5 FADD.FTZ R12, R12, R18 ;  /* 0x000000120c0cd221 */ /* 0x010fe20000010000 */
[----:B------:R-:W-:Y:S01]  /*1b20*/  @!P5 FADD.FTZ R13, R13, R19 ;  /* 0x000000130d0dd221 */ /* 0x000fe20000010000 */
[----:B------:R-:W-:Y:S02]  /*1b30*/  IADD3 R19, R9, 0x2, RZ ;  /* 0x0000000209137810 */ /* 0x000fe40007ffe0ff */
[----:B------:R-:W-:Y:S02]  /*1b40*/  ISETP.EQ.OR P5, PT, R28, UR7, P2 ;  /* 0x000000071c007c0c */ /* 0x000fe400097a2670 */
[----:B------:R-:W-:Y:S02]  /*1b50*/  ISETP.EQ.OR P6, PT, R19, UR7, P2 ;  /* 0x0000000713007c0c */ /* 0x000fe400097c2670 */
[----:B------:R-:W-:-:S04]  /*1b60*/  IADD3 R18, R9, 0x3, RZ ;  /* 0x0000000309127810 */ /* 0x000fc80007ffe0ff */
[----:B------:R-:W-:-:S07]  /*1b70*/  ISETP.EQ.OR P4, PT, R18, UR7, P2 ;  /* 0x0000000712007c0c */ /* 0x000fce0009782670 */
[----:B------:R-:W-:-:S06]  /*1b80*/  @!P6 IMAD R19, R0, R19, R27 ;  /* 0x000000130013e224 */ /* 0x000fcc00078e021b */
[C---:B------:R-:W-:Y:S02]  /*1b90*/  @!P4 IMAD R18, R0.reuse, R18, R27 ;  /* 0x000000120012c224 */ /* 0x040fe400078e021b */
[----:B--2---:R-:W-:Y:S01]  /*1ba0*/  @!P0 FADD.FTZ R13, R13, R17 ;  /* 0x000000110d0d8221 */ /* 0x004fe20000010000 */
[----:B------:R-:W-:Y:S02]  /*1bb0*/  @!P5 IMAD R17, R0, R28, R27 ;  /* 0x0000001c0011d224 */ /* 0x000fe400078e021b */
[----:B------:R-:W-:Y:S02]  /*1bc0*/  @!P0 FADD.FTZ R12, R12, R16 ;  /* 0x000000100c0c8221 */ /* 0x000fe40000010000 */
[----:B------:R-:W-:-:S06]  /*1bd0*/  @!P5 IMAD.WIDE.U32 R16, R17, 0x8, R10 ;  /* 0x000000081110d825 */ /* 0x000fcc00078e000a */
[----:B------:R-:W2:Y:S01]  /*1be0*/  @!P5 LDG.E.64 R16, desc[UR8][R16.64] ;  /* 0x000000081010d981 */ /* 0x000ea2000c1e1b00 */
[----:B---3--:R-:W-:Y:S01]  /*1bf0*/  @!P3 FADD.FTZ R12, R12, R14 ;  /* 0x0000000e0c0cb221 */ /* 0x008fe20000010000 */
[----:B------:R-:W-:Y:S01]  /*1c00*/  @!P3 FADD.FTZ R13, R13, R15 ;  /* 0x0000000f0d0db221 */ /* 0x000fe20000010000 */
[----:B------:R-:W-:-:S04]  /*1c10*/  @!P6 IMAD.WIDE.U32 R14, R19, 0x8, R10 ;  /* 0x00000008130ee825 */ /* 0x000fc800078e000a */
[----:B------:R-:W-:Y:S02]  /*1c20*/  @!P4 IMAD.WIDE.U32 R18, R18, 0x8, R10 ;  /* 0x000000081212c825 */ /* 0x000fe400078e000a */
[----:B------:R-:W3:Y:S04]  /*1c30*/  @!P6 LDG.E.64 R14, desc[UR8][R14.64] ;  /* 0x000000080e0ee981 */ /* 0x000ee8000c1e1b00 */
[----:B------:R-:W4:Y:S01]  /*1c40*/  @!P4 LDG.E.64 R18, desc[UR8][R18.64] ;  /* 0x000000081212c981 */ /* 0x000f22000c1e1b00 */
[----:B------:R-:W-:Y:S02]  /*1c50*/  IADD3 R8, R8, -0x4, RZ ;  /* 0xfffffffc08087810 */ /* 0x000fe40007ffe0ff */
[----:B------:R-:W-:Y:S02]  /*1c60*/  PLOP3.LUT P0, PT, PT, PT, PT, 0x8, 0x0 ;  /* 0x000000000000781c */ /* 0x000fe40003f0e170 */
[----:B------:R-:W-:-:S02]  /*1c70*/  IADD3 R8, R8, -0x4, RZ ;  /* 0xfffffffc08087810 */ /* 0x000fc40007ffe0ff */
[----:B------:R-:W-:Y:S01]  /*1c80*/  IADD3 R9, R9, 0x4, RZ ;  /* 0x0000000409097810 */ /* 0x000fe20007ffe0ff */
[----:B--2---:R-:W-:Y:S01]  /*1c90*/  @!P5 FADD.FTZ R12, R12, R16 ;  /* 0x000000100c0cd221 */ /* 0x004fe20000010000 */
[----:B------:R-:W-:-:S03]  /*1ca0*/  @!P5 FADD.FTZ R13, R13, R17 ;  /* 0x000000110d0dd221 */ /* 0x000fc60000010000 */
[----:B---3--:R-:W-:Y:S01]  /*1cb0*/  @!P6 FADD.FTZ R12, R12, R14 ;  /* 0x0000000e0c0ce221 */ /* 0x008fe20000010000 */
[----:B------:R-:W-:-:S03]  /*1cc0*/  @!P6 FADD.FTZ R13, R13, R15 ;  /* 0x0000000f0d0de221 */ /* 0x000fc60000010000 */
[----:B----4-:R-:W-:Y:S01]  /*1cd0*/  @!P4 FADD.FTZ R12, R12, R18 ;  /* 0x000000120c0cc221 */ /* 0x010fe20000010000 */
[----:B------:R-:W-:-:S07]  /*1ce0*/  @!P4 FADD.FTZ R13, R13, R19 ;  /* 0x000000130d0dc221 */ /* 0x000fce0000010000 */
.L_x_3112:
[----:B------:R-:W-:-:S13]  /*1cf0*/  ISETP.NE.OR P0, PT, R8, RZ, P0 ;  /* 0x000000ff0800720c */ /* 0x000fda0000705670 */
[----:B------:R-:W-:Y:S05]  /*1d00*/  @!P0 BRA `(.L_x_3108) ;  /* 0x00000000007c8947 */ /* 0x000fea0003800000 */
.L_x_3109:
        /* <DEDUP_REMOVED lines=8> */
[----:B------:R-:W-:-:S04]  /*1d90*/  IADD3 R18, R9, 0x3, RZ ;  /* 0x0000000309127810 */ /* 0x000fc80007ffe0ff */
[----:B------:R-:W-:-:S05]  /*1da0*/  ISETP.EQ.OR P5, PT, R18, UR7, P2 ;  /* 0x0000000712007c0c */ /* 0x000fca00097a2670 */
[C-C-:B------:R-:W-:Y:S02]  /*1db0*/  @!P3 IMAD R17, R0.reuse, R17, R27.reuse ;  /* 0x000000110011b224 */ /* 0x140fe400078e021b */
[----:B------:R-:W-:Y:S02]  /*1dc0*/  @!P4 IMAD R19, R0, R19, R27 ;  /* 0x000000130013c224 */ /* 0x000fe400078e021b */
[----:B------:R-:W-:-:S06]  /*1dd0*/  @!P3 IMAD.WIDE.U32 R16, R17, 0x8, R10 ;  /* 0x000000081110b825 */ /* 0x000fcc00078e000a */
[----:B------:R-:W3:Y:S01]  /*1de0*/  @!P3 LDG.E.64 R16, desc[UR8][R16.64] ;  /* 0x000000081010b981 */ /* 0x000ee2000c1e1b00 */
[----:B--2---:R-:W-:Y:S01]  /*1df0*/  @!P0 FADD.FTZ R12, R12, R14 ;  /* 0x0000000e0c0c8221 */ /* 0x004fe20000010000 */
[----:B------:R-:W-:Y:S01]  /*1e00*/  @!P0 FADD.FTZ R13, R13, R15 ;  /* 0x0000000f0d0d8221 */ /* 0x000fe20000010000 */
[----:B------:R-:W-:-:S04]  /*1e10*/  @!P4 IMAD.WIDE.U32 R14, R19, 0x8, R10 ;  /* 0x00000008130ec825 */ /* 0x000fc800078e000a */
[----:B------:R-:W-:Y:S02]  /*1e20*/  @!P5 IMAD R19, R0, R18, R27 ;  /* 0x000000120013d224 */ /* 0x000fe400078e021b */
[----:B------:R-:W2:Y:S02]  /*1e30*/  @!P4 LDG.E.64 R14, desc[UR8][R14.64] ;  /* 0x000000080e0ec981 */ /* 0x000ea4000c1e1b00 */
[----:B------:R-:W-:-:S06]  /*1e40*/  @!P5 IMAD.WIDE.U32 R18, R19, 0x8, R10 ;  /* 0x000000081312d825 */ /* 0x000fcc00078e000a */
[----:B------:R-:W4:Y:S01]  /*1e50*/  @!P5 LDG.E.64 R18, desc[UR8][R18.64] ;  /* 0x000000081212d981 */ /* 0x000f22000c1e1b00 */
[----:B------:R-:W-:-:S04]  /*1e60*/  IADD3 R8, R8, -0x4, RZ ;  /* 0xfffffffc08087810 */ /* 0x000fc80007ffe0ff */
[----:B------:R-:W-:Y:S01]  /*1e70*/  ISETP.NE.AND P0, PT, R8, RZ, PT ;  /* 0x000000ff0800720c */ /* 0x000fe20003f05270 */
[----:B---3--:R-:W-:Y:S01]  /*1e80*/  @!P3 FADD.FTZ R12, R12, R16 ;  /* 0x000000100c0cb221 */ /* 0x008fe20000010000 */
[----:B------:R-:W-:Y:S01]  /*1e90*/  @!P3 FADD.FTZ R13, R13, R17 ;  /* 0x000000110d0db221 */ /* 0x000fe20000010000 */
[----:B------:R-:W-:Y:S02]  /*1ea0*/  IADD3 R9, R9, 0x4, RZ ;  /* 0x0000000409097810 */ /* 0x000fe40007ffe0ff */
[----:B--2---:R-:W-:Y:S01]  /*1eb0*/  @!P4 FADD.FTZ R12, R12, R14 ;  /* 0x0000000e0c0cc221 */ /* 0x004fe20000010000 */
[----:B------:R-:W-:-:S03]  /*1ec0*/  @!P4 FADD.FTZ R13, R13, R15 ;  /* 0x0000000f0d0dc221 */ /* 0x000fc60000010000 */
[----:B----4-:R-:W-:Y:S01]  /*1ed0*/  @!P5 FADD.FTZ R12, R12, R18 ;  /* 0x000000120c0cd221 */ /* 0x010fe20000010000 */
[----:B------:R-:W-:-:S03]  /*1ee0*/  @!P5 FADD.FTZ R13, R13, R19 ;  /* 0x000000130d0dd221 */ /* 0x000fc60000010000 */
[----:B------:R-:W-:Y:S05]  /*1ef0*/  @P0 BRA `(.L_x_3109) ;  /* 0xfffffffc00840947 */ /* 0x000fea000383ffff */
.L_x_3108:
[----:B------:R-:W-:-:S04]  /*1f00*/  LOP3.LUT R8, R20, 0x3, RZ, 0xc0, !PT ;  /* 0x0000000314087812 */ /* 0x000fc800078ec0ff */
[----:B------:R-:W-:-:S13]  /*1f10*/  ISETP.NE.AND P0, PT, R8, RZ, PT ;  /* 0x000000ff0800720c */ /* 0x000fda0003f05270 */
        /* <DEDUP_REMOVED lines=10> */
.L_x_3114:
[----:B------:R-:W-:Y:S05]  /*1fc0*/  BSYNC B0 ;  /* 0x0000000000007941 */ /* 0x000fea0003800000 */
.L_x_3113:
        /* <DEDUP_REMOVED lines=16> */
.L_x_3105:
[----:B------:R-:W1:Y:S01]  /*20d0*/  S2UR UR6, SR_CgaCtaId ;  /* 0x00000000000679c3 */ /* 0x000e620000008800 */
[----:B------:R-:W-:Y:S01]  /*20e0*/  UMOV UR5, 0x400 ;  /* 0x0000040000057882 */ /* 0x000fe20000000000 */
[----:B------:R-:W-:Y:S01]  /*20f0*/  ULDC UR11, c[0x0][0x2a4] ;  /* 0x0000a900000b7ab9 */ /* 0x000fe20000000800 */
[----:B------:R-:W-:Y:S01]  /*2100*/  SHF.R.S32.HI R11, RZ, 0x1f, R6 ;  /* 0x0000001fff0b7819 */ /* 0x000fe20000011406 */
[----:B0-----:R-:W-:Y:S01]  /*2110*/  @P1 FMUL.FTZ R15, R13, UR11 ;  /* 0x0000000b0d0f1c20 */ /* 0x001fe20008410000 */
[----:B------:R-:W-:Y:S01]  /*2120*/  @P1 FMUL.FTZ R14, R12, UR11 ;  /* 0x0000000b0c0e1c20 */ /* 0x000fe20008410000 */
[C---:B------:R-:W-:Y:S01]  /*2130*/  SHF.L.U32 R7, R6.reuse, 0x2, RZ ;  /* 0x0000000206077819 */ /* 0x040fe200000006ff */
[----:B------:R-:W-:Y:S01]  /*2140*/  ULDC.64 UR12, c[0x0][0x228] ;  /* 0x00008a00000c7ab9 */ /* 0x000fe20000000a00 */
[----:B------:R-:W0:Y:S01]  /*2150*/  @P1 LDC.64 R8, c[0x0][0x218] ;  /* 0x00008600ff081b82 */ /* 0x000e220000000a00 */
[----:B------:R-:W-:Y:S01]  /*2160*/  ULDC.64 UR14, c[0x0][0x230] ;  /* 0x00008c00000e7ab9 */ /* 0x000fe20000000a00 */
[----:B------:R-:W-:-:S02]  /*2170*/  SHF.L.U64.HI R16, R6, 0x2, R11 ;  /* 0x0000000206107819 */ /* 0x000fc4000001020b */
[C---:B------:R-:W-:Y:S02]  /*2180*/  IADD3 R10, P0, R7.reuse, UR12, RZ ;  /* 0x0000000c070a7c10 */ /* 0x040fe4000ff1e0ff */
[----:B------:R-:W-:Y:S02]  /*2190*/  IADD3 R6, P3, R7, UR14, RZ ;  /* 0x0000000e07067c10 */ /* 0x000fe4000ff7e0ff */
[C---:B------:R-:W-:Y:S02]  /*21a0*/  IADD3.X R11, R16.reuse, UR13, RZ, P0, !PT ;  /* 0x0000000d100b7c10 */ /* 0x040fe400087fe4ff */
[----:B------:R-:W-:Y:S01]  /*21b0*/  IADD3.X R7, R16, UR15, RZ, P3, !PT ;  /* 0x0000000f10077c10 */ /* 0x000fe20009ffe4ff */
[----:B------:R-:W-:Y:S01]  /*21c0*/  ULDC.64 UR14, c[0x0][0x278] ;  /* 0x00009e00000e7ab9 */ /* 0x000fe20000000a00 */
[----:B-1----:R-:W-:Y:S01]  /*21d0*/  ULEA UR5, UR6, UR5, 0x18 ;  /* 0x0000000506057291 */ /* 0x002fe2000f8ec03f */
[----:B0-----:R-:W-:-:S08]  /*21e0*/  @P1 IMAD.WIDE R8, R21, 0x8, R8 ;  /* 0x0000000815081825 */ /* 0x001fd000078e0208 */
[----:B------:R0:W-:Y:S04]  /*21f0*/  @!P2 STS.64 [UR5+0x98], R12 ;  /* 0x0000980cff00a988 */ /* 0x0001e80008000a05 */
[----:B------:R1:W-:Y:S01]  /*2200*/  @P1 STG.E.64 desc[UR8][R8.64], R14 ;  /* 0x0000000e08001986 */ /* 0x0003e2000c101b08 */
[----:B------:R-:W-:Y:S08]  /*2210*/  BAR.SYNC.DEFER_BLOCKING 0x0 ;  /* 0x0000000000007b1d */ /* 0x000ff00000010000 */
[----:B0-----:R-:W0:Y:S01]  /*2220*/  LDC R12, c[0x0][0x294] ;  /* 0x0000a500ff0c7b82 */ /* 0x001e220000000800 */
[----:B------:R-:W2:Y:S04]  /*2230*/  LDG.E.64 R10, desc[UR8][R10.64] ;  /* 0x000000080a0a7981 */ /* 0x000ea8000c1e1b00 */
[----:B-1----:R1:W2:Y:S01]  /*2240*/  LDG.E.64 R8, desc[UR8][R6.64] ;  /* 0x0000000806087981 */ /* 0x0022a2000c1e1b00 */
[----:B------:R-:W-:-:S02]  /*2250*/  SHF.R.U32.HI R19, RZ, 0x5, R29 ;  /* 0x00000005ff137819 */ /* 0x000fc4000001161d */
[----:B------:R-:W-:Y:S02]  /*2260*/  ISETP.NE.AND P2, PT, RZ, UR10, PT ;  /* 0x0000000aff007c0c */ /* 0x000fe4000bf45270 */
[----:B------:R-:W-:Y:S01]  /*2270*/  PRMT R13, R24, 0x7632, R13 ;  /* 0x00007632180d7816 */ /* 0x000fe2000000000d */
[----:B0-----:R-:W-:Y:S01]  /*2280*/  IMAD R19, R12, UR7, R19 ;  /* 0x000000070c137c24 */ /* 0x001fe2000f8e0213 */
[----:B------:R-:W-:Y:S02]  /*2290*/  PRMT R12, R23, 0x7632, R12 ;  /* 0x00007632170c7816 */ /* 0x000fe4000000000c */
[----:B------:R-:W-:Y:S01]  /*22a0*/  PRMT R15, R22, 0x7632, R15 ;  /* 0x00007632160f7816 */ /* 0x000fe2000000000f */
[----:B-1----:R-:W0:Y:S01]  /*22b0*/  LDS.64 R6, [UR5+0x98] ;  /* 0x00009805ff067984 */ /* 0x002e220008000a00 */
[----:B------:R-:W-:Y:S02]  /*22c0*/  SHF.L.U32 R12, R12, 0x10, RZ ;  /* 0x000000100c0c7819 */ /* 0x000fe400000006ff */
[----:B------:R-:W-:-:S02]  /*22d0*/  SHF.L.U32 R22, R22, 0x10, RZ ;  /* 0x0000001016167819 */ /* 0x000fc400000006ff */
[----:B------:R-:W-:Y:S02]  /*22e0*/  SHF.L.U32 R13, R13, 0x10, RZ ;  /* 0x000000100d0d7819 */ /* 0x000fe400000006ff */
[----:B------:R-:W-:Y:S01]  /*22f0*/  SHF.L.U32 R15, R15, 0x10, RZ ;  /* 0x000000100f0f7819 */ /* 0x000fe200000006ff */
[----:B0-----:R-:W-:Y:S01]  /*2300*/  FMUL.FTZ R18, R6, UR11 ;  /* 0x0000000b06127c20 */ /* 0x001fe20008410000 */
[----:B------:R-:W-:-:S03]  /*2310*/  HFMA2.MMA R6, -RZ, RZ, 1.875, 0 ;  /* 0x3f800000ff067435 */ /* 0x000fc600000001ff */
[----:B------:R-:W-:Y:S01]  /*2320*/  FMUL.FTZ R16, R18, R18 ;  /* 0x0000001212107220 */ /* 0x000fe20000410000 */
[----:B------:R-:W-:-:S03]  /*2330*/  FADD.FTZ R22, R22, -R18 ;  /* 0x8000001216167221 */ /* 0x000fc60000010000 */
[----:B------:R-:W-:Y:S01]  /*2340*/  FFMA.FTZ R16, R7, UR11, -R16 ;  /* 0x0000000b07107c23 */ /* 0x000fe20008010810 */
[C---:B------:R-:W-:Y:S02]  /*2350*/  PRMT R7, R25.reuse, 0x7632, R7 ;  /* 0x0000763219077816 */ /* 0x040fe40000000007 */
[----:B------:R-:W-:Y:S02]  /*2360*/  SHF.L.U32 R25, R25, 0x10, RZ ;  /* 0x0000001019197819 */ /* 0x000fe400000006ff */
[----:B------:R-:W-:Y:S02]  /*2370*/  FSETP.GTU.FTZ.AND P0, PT, R16, RZ, PT ;  /* 0x000000ff1000720b */ /* 0x000fe40003f1c000 */
[----:B------:R-:W-:Y:S01]  /*2380*/  SHF.L.U32 R7, R7, 0x10, RZ ;  /* 0x0000001007077819 */ /* 0x000fe200000006ff */
[----:B------:R-:W-:-:S04]  /*2390*/  FADD.FTZ R25, R25, -R18 ;  /* 0x8000001219197221 */ /* 0x000fc80000010000 */
[----:B------:R-:W-:-:S06]  /*23a0*/  FADD.FTZ R7, -R18, R7 ;  /* 0x0000000712077221 */ /* 0x000fcc0000010100 */
[----:B------:R-:W0:Y:S02]  /*23b0*/  @P0 LDC R17, c[0x0][0x238] ;  /* 0x00008e00ff110b82 */ /* 0x000e240000000800 */
[----:B0-----:R-:W-:Y:S01]  /*23c0*/  @P0 FADD.FTZ R14, R16, R17 ;  /* 0x00000011100e0221 */ /* 0x001fe20000010000 */
[----:B------:R-:W-:Y:S01]  /*23d0*/  SHF.L.U32 R16, R23, 0x10, RZ ;  /* 0x0000001017107819 */ /* 0x000fe200000006ff */
[----:B------:R-:W-:Y:S01]  /*23e0*/  FADD.FTZ R17, -R18, R13 ;  /* 0x0000000d12117221 */ /* 0x000fe20000010100 */
[----:B------:R-:W-:Y:S01]  /*23f0*/  SHF.L.U32 R23, R24, 0x10, RZ ;  /* 0x0000001018177819 */ /* 0x000fe200000006ff */
[----:B------:R0:W1:Y:S01]  /*2400*/  @P0 MUFU.RSQ R6, R14 ;  /* 0x0000000e00060308 */ /* 0x0000620000001400 */
[----:B------:R-:W-:Y:S01]  /*2410*/  ISETP.GE.U32.AND P0, PT, R19, UR14, PT ;  /* 0x0000000e13007c0c */ /* 0x000fe2000bf06070 */
[----:B------:R-:W-:Y:S01]  /*2420*/  FADD.FTZ R24, R16, -R18 ;  /* 0x8000001210187221 */ /* 0x000fe20000010000 */
[C---:B------:R-:W-:Y:S01]  /*2430*/  FADD.FTZ R16, -R18.reuse, R12 ;  /* 0x0000000c12107221 */ /* 0x040fe20000010100 */
[----:B------:R-:W-:Y:S01]  /*2440*/  FADD.FTZ R23, R23, -R18 ;  /* 0x8000001217177221 */ /* 0x000fe20000010000 */
[----:B------:R-:W-:Y:S01]  /*2450*/  FADD.FTZ R18, -R18, R15 ;  /* 0x0000000f12127221 */ /* 0x000fe20000010100 */
[----:B0-----:R-:W-:-:S04]  /*2460*/  SHF.R.S32.HI R14, RZ, 0x1f, R19 ;  /* 0x0000001fff0e7819 */ /* 0x001fc80000011413 */
[----:B------:R-:W-:Y:S01]  /*2470*/  ISETP.GE.AND.EX P0, PT, R14, UR15, PT, P0 ;  /* 0x0000000f0e007c0c */ /* 0x000fe2000bf06300 */
[-C--:B-1----:R-:W-:Y:S01]  /*2480*/  FMUL.FTZ R25, R25, R6.reuse ;  /* 0x0000000619197220 */ /* 0x082fe20000410000 */
[----:B------:R-:W-:Y:S02]  /*2490*/  FMUL.FTZ R12, R7, R6 ;  /* 0x00000006070c7220 */ /* 0x000fe40000410000 */
[----:B------:R-:W-:Y:S01]  /*24a0*/  ISETP.LT.U32.AND P0, PT, R29, 0x200, !P0 ;  /* 0x000002001d00780c */ /* 0x000fe20004701070 */
[----:B--2---:R-:W-:Y:S01]  /*24b0*/  FFMA.FTZ R7, R10, R25, R8 ;  /* 0x000000190a077223 */ /* 0x004fe20000010008 */
[----:B------:R-:W-:Y:S01]  /*24c0*/  FFMA.FTZ R25, R11, R12, R9 ;  /* 0x0000000c0b197223 */ /* 0x000fe20000010009 */
[----:B------:R-:W-:Y:S10]  /*24d0*/  @!P2 BRA `(.L_x_3115) ;  /* 0x000000000028a947 */ /* 0x000ff40003800000 */
        /* <DEDUP_REMOVED lines=9> */
[----:B-1----:R-:W-:-:S07]  /*2570*/  FMUL.FTZ R25, R25, R12 ;  /* 0x0000000c19197220 */ /* 0x002fce0000410000 */
.L_x_3115:
[----:B------:R-:W-:Y:S04]  /*2580*/  BSSY B0, `(.L_x_3116) ;  /* 0x000000e000007945 */ /* 0x000fe80003800000 */
[----:B------:R-:W-:Y:S05]  /*2590*/  @!P0 BRA `(.L_x_3117) ;  /* 0x0000000000308947 */ /* 0x000fea0003800000 */
[----:B------:R-:W-:Y:S01]  /*25a0*/  ULDC.64 UR12, c[0x0][0x270] ;  /* 0x00009c00000c7ab9 */ /* 0x000fe20000000a00 */
[----:B------:R-:W-:Y:S01]  /*25b0*/  MOV R12, R2 ;  /* 0x00000002000c7202 */ /* 0x000fe20000000f00 */
[----:B------:R-:W-:Y:S01]  /*25c0*/  IMAD R14, R14, UR12, RZ ;  /* 0x0000000c0e0e7c24 */ /* 0x000fe2000f8e02ff */
[----:B------:R-:W-:Y:S02]  /*25d0*/  MOV R13, R5 ;  /* 0x00000005000d7202 */ /* 0x000fe40000000f00 */
[----:B------:R-:W-:Y:S01]  /*25e0*/  F2FP.BF16.F32.PACK_AB R7, R25, R7 ;  /* 0x000000071907723e */ /* 0x000fe200000010ff */
[C---:B------:R-:W-:Y:S02]  /*25f0*/  IMAD R15, R19.reuse, UR13, R14 ;  /* 0x0000000d130f7c24 */ /* 0x040fe4000f8e020e */
[----:B------:R-:W-:Y:S01]  /*2600*/  IMAD.WIDE.U32 R12, R19, UR12, R12 ;  /* 0x0000000c130c7c25 */ /* 0x000fe2000f8e000c */
[----:B------:R-:W-:-:S04]  /*2610*/  ULDC.64 UR12, c[0x0][0x210] ;  /* 0x00008400000c7ab9 */ /* 0x000fc80000000a00 */
[----:B------:R-:W-:Y:S02]  /*2620*/  IADD3 R15, R13, R15, RZ ;  /* 0x0000000f0d0f7210 */ /* 0x000fe40007ffe0ff */
[----:B------:R-:W-:-:S04]  /*2630*/  LEA R14, P0, R12, UR12, 0x1 ;  /* 0x0000000c0c0e7c11 */ /* 0x000fc8000f8008ff */
[----:B------:R-:W-:-:S05]  /*2640*/  LEA.HI.X R15, R12, UR13, R15, 0x1, P0 ;  /* 0x0000000d0c0f7c11 */ /* 0x000fca00080f0c0f */
[----:B------:R0:W-:Y:S04]  /*2650*/  STG.E desc[UR8][R14.64], R7 ;  /* 0x000000070e007986 */ /* 0x0001e8000c101908 */
.L_x_3117:
[----:B------:R-:W-:Y:S05]  /*2660*/  BSYNC B0 ;  /* 0x0000000000007941 */ /* 0x000fea0003800000 */
.L_x_3116:
[-C--:B------:R-:W-:Y:S01]  /*2670*/  FMUL.FTZ R13, R24, R6.reuse ;  /* 0x00000006180d7220 */ /* 0x080fe20000410000 */
[-C--:B------:R-:W-:Y:S01]  /*2680*/  FMUL.FTZ R23, R23, R6.reuse ;  /* 0x0000000617177220 */ /* 0x080fe20000410000 */
[-C--:B------:R-:W-:Y:S01]  /*2690*/  FMUL.FTZ R25, R22, R6.reuse ;  /* 0x0000000616197220 */ /* 0x080fe20000410000 */
[C---:B0-----:R-:W-:Y:S01]  /*26a0*/  IADD3 R15, R19.reuse, 0x10, RZ ;  /* 0x00000010130f7810 */ /* 0x041fe20007ffe0ff */
[C-C-:B------:R-:W-:Y:S01]  /*26b0*/  FFMA.FTZ R13, R10.reuse, R13, R8.reuse ;  /* 0x0000000d0a0d7223 */ /* 0x140fe20000010008 */
[C---:B------:R-:W-:Y:S01]  /*26c0*/  IADD3 R7, R19.reuse, 0x20, RZ ;  /* 0x0000002013077810 */ /* 0x040fe20007ffe0ff */
[C-C-:B------:R-:W-:Y:S01]  /*26d0*/  FFMA.FTZ R14, R10.reuse, R23, R8.reuse ;  /* 0x000000170a0e7223 */ /* 0x140fe20000010008 */
[----:B------:R-:W-:Y:S01]  /*26e0*/  IADD3 R12, R19, 0x30, RZ ;  /* 0x00000030130c7810 */ /* 0x000fe20007ffe0ff */
[----:B------:R-:W-:Y:S01]  /*26f0*/  FFMA.FTZ R22, R10, R25, R8 ;  /* 0x000000190a167223 */ /* 0x000fe20000010008 */
[----:B------:R-:W-:Y:S01]  /*2700*/  ISETP.GE.U32.AND P0, PT, R15, UR14, PT ;  /* 0x0000000e0f007c0c */ /* 0x000fe2000bf06070 */
[-C--:B------:R-:W-:Y:S01]  /*2710*/  FMUL.FTZ R24, R17, R6.reuse ;  /* 0x0000000611187220 */ /* 0x080fe20000410000 */
[----:B------:R-:W-:Y:S01]  /*2720*/  ISETP.GE.U32.AND P3, PT, R7, UR14, PT ;  /* 0x0000000e07007c0c */ /* 0x000fe2000bf66070 */
[-C--:B------:R-:W-:Y:S01]  /*2730*/  FMUL.FTZ R18, R18, R6.reuse ;  /* 0x0000000612127220 */ /* 0x080fe20000410000 */
[----:B------:R-:W-:Y:S01]  /*2740*/  ISETP.GE.U32.AND P4, PT, R12, UR14, PT ;  /* 0x0000000e0c007c0c */ /* 0x000fe2000bf86070 */
[----:B------:R-:W-:Y:S01]  /*2750*/  FMUL.FTZ R16, R16, R6 ;  /* 0x0000000610107220 */ /* 0x000fe20000410000 */
[----:B------:R-:W-:Y:S01]  /*2760*/  SHF.R.S32.HI R19, RZ, 0x1f, R15 ;  /* 0x0000001fff137819 */ /* 0x000fe2000001140f */
[C---:B------:R-:W-:Y:S01]  /*2770*/  FFMA.FTZ R23, R11.reuse, R24, R9 ;  /* 0x000000180b177223 */ /* 0x040fe20000010009 */
[----:B------:R-:W-:Y:S01]  /*2780*/  SHF.R.S32.HI R10, RZ, 0x1f, R7 ;  /* 0x0000001fff0a7819 */ /* 0x000fe20000011407 */
[C-C-:B------:R-:W-:Y:S01]  /*2790*/  FFMA.FTZ R6, R11.reuse, R18, R9.reuse ;  /* 0x000000120b067223 */ /* 0x140fe20000010009 */
[----:B------:R-:W-:Y:S01]  /*27a0*/  SHF.R.S32.HI R8, RZ, 0x1f, R12 ;  /* 0x0000001fff087819 */ /* 0x000fe2000001140c */
[----:B------:R-:W-:Y:S01]  /*27b0*/  FFMA.FTZ R24, R11, R16, R9 ;  /* 0x000000100b187223 */ /* 0x000fe20000010009 */
[----:B------:R-:W-:-:S02]  /*27c0*/  ISETP.GE.AND.EX P0, PT, R19, UR15, PT, P0 ;  /* 0x0000000f13007c0c */ /* 0x000fc4000bf06300 */
[----:B------:R-:W-:Y:S02]  /*27d0*/  ISETP.GE.AND.EX P3, PT, R10, UR15, PT, P3 ;  /* 0x0000000f0a007c0c */ /* 0x000fe4000bf66330 */
[----:B------:R-:W-:Y:S02]  /*27e0*/  ISETP.GE.AND.EX P4, PT, R8, UR15, PT, P4 ;  /* 0x0000000f08007c0c */ /* 0x000fe4000bf86340 */
[C---:B------:R-:W-:Y:S02]  /*27f0*/  ISETP.LT.U32.AND P0, PT, R29.reuse, 0x200, !P0 ;  /* 0x000002001d00780c */ /* 0x040fe40004701070 */
[C---:B------:R-:W-:Y:S02]  /*2800*/  ISETP.LT.U32.AND P3, PT, R29.reuse, 0x200, !P3 ;  /* 0x000002001d00780c */ /* 0x040fe40005f61070 */
[----:B------:R-:W-:Y:S01]  /*2810*/  ISETP.LT.U32.AND P4, PT, R29, 0x200, !P4 ;  /* 0x000002001d00780c */ /* 0x000fe20006781070 */
[----:B------:R-:W-:-:S12]  /*2820*/  @!P2 BRA `(.L_x_3118) ;  /* 0x000000000028a947 */ /* 0x000fd80003800000 */
        /* <DEDUP_REMOVED lines=10> */
.L_x_3118:
[----:B------:R-:W-:Y:S04]  /*28d0*/  BSSY B0, `(.L_x_3119) ;  /* 0x000000e000007945 */ /* 0x000fe80003800000 */
[----:B------:R-:W-:Y:S05]  /*28e0*/  @!P0 BRA `(.L_x_3120) ;  /* 0x0000000000308947 */ /* 0x000fea0003800000 */
[----:B------:R-:W-:Y:S01]  /*28f0*/  ULDC.64 UR12, c[0x0][0x270] ;  /* 0x00009c00000c7ab9 */ /* 0x000fe20000000a00 */
[----:B------:R-:W-:Y:S01]  /*2900*/  MOV R16, R2 ;  /* 0x0000000200107202 */ /* 0x000fe20000000f00 */
[----:B------:R-:W-:Y:S01]  /*2910*/  IMAD R18, R19, UR12, RZ ;  /* 0x0000000c13127c24 */ /* 0x000fe2000f8e02ff */
[----:B------:R-:W-:Y:S02]  /*2920*/  MOV R17, R5 ;  /* 0x0000000500117202 */ /* 0x000fe40000000f00 */
[----:B------:R-:W-:Y:S01]  /*2930*/  F2FP.BF16.F32.PACK_AB R13, R24, R13 ;  /* 0x0000000d180d723e */ /* 0x000fe200000010ff */
[----:B------:R-:W-:-:S04]  /*2940*/  IMAD.WIDE.U32 R16, R15, UR12, R16 ;  /* 0x0000000c0f107c25 */ /* 0x000fc8000f8e0010 */
[----:B------:R-:W-:Y:S01]  /*2950*/  IMAD R15, R15, UR13, R18 ;  /* 0x0000000d0f0f7c24 */ /* 0x000fe2000f8e0212 */
[----:B------:R-:W-:Y:S02]  /*2960*/  ULDC.64 UR12, c[0x0][0x210] ;  /* 0x00008400000c7ab9 */ /* 0x000fe40000000a00 */
[----:B------:R-:W-:Y:S02]  /*2970*/  LEA R18, P0, R16, UR12, 0x1 ;  /* 0x0000000c10127c11 */ /* 0x000fe4000f8008ff */
[----:B------:R-:W-:-:S04]  /*2980*/  IADD3 R15, R17, R15, RZ ;  /* 0x0000000f110f7210 */ /* 0x000fc80007ffe0ff */
[----:B------:R-:W-:-:S05]  /*2990*/  LEA.HI.X R19, R16, UR13, R15, 0x1, P0 ;  /* 0x0000000d10137c11 */ /* 0x000fca00080f0c0f */
[----:B------:R0:W-:Y:S02]  /*29a0*/  STG.E desc[UR8][R18.64], R13 ;  /* 0x0000000d12007986 */ /* 0x0001e4000c101908 */
.L_x_3120:
[----:B------:R-:W-:Y:S05]  /*29b0*/  BSYNC B0 ;  /* 0x0000000000007941 */ /* 0x000fea0003800000 */
.L_x_3119:
[----:B------:R-:W-:Y:S05]  /*29c0*/  @!P2 BRA `(.L_x_3121) ;  /* 0x000000000028a947 */ /* 0x000fea0003800000 */
        /* <DEDUP_REMOVED lines=10> */
.L_x_3121:
[----:B------:R-:W-:Y:S04]  /*2a70*/  BSSY B0, `(.L_x_3122) ;  /* 0x000000e000007945 */ /* 0x000fe80003800000 */
[----:B------:R-:W-:Y:S05]  /*2a80*/  @!P3 BRA `(.L_x_3123) ;  /* 0x000000000030b947 */ /* 0x000fea0003800000 */
[----:B------:R-:W-:Y:S01]  /*2a90*/  ULDC.64 UR12, c[0x0][0x270] ;  /* 0x00009c00000c7ab9 */ /* 0x000fe20000000a00 */
[----:B------:R-:W-:Y:S01]  /*2aa0*/  MOV R11, R5 ;  /* 0x00000005000b7202 */ /* 0x000fe20000000f00 */
[----:B------:R-:W-:Y:S01]  /*2ab0*/  IMAD R16, R10, UR12, RZ ;  /* 0x0000000c0a107c24 */ /* 0x000fe2000f8e02ff */
[----:B------:R-:W-:Y:S02]  /*2ac0*/  MOV R10, R2 ;  /* 0x00000002000a7202 */ /* 0x000fe40000000f00 */
[----:B------:R-:W-:-:S03]  /*2ad0*/  F2FP.BF16.F32.PACK_AB R23, R23, R14 ;  /* 0x0000000e1717723e */ /* 0x000fc600000010ff */
[----:B------:R-:W-:-:S04]  /*2ae0*/  IMAD.WIDE.U32 R10, R7, UR12, R10 ;  /* 0x0000000c070a7c25 */ /* 0x000fc8000f8e000a */
[----:B------:R-:W-:Y:S01]  /*2af0*/  IMAD R7, R7, UR13, R16 ;  /* 0x0000000d07077c24 */ /* 0x000fe2000f8e0210 */
[----:B------:R-:W-:Y:S02]  /*2b00*/  ULDC.64 UR12, c[0x0][0x210] ;  /* 0x00008400000c7ab9 */ /* 0x000fe40000000a00 */
[----:B------:R-:W-:Y:S02]  /*2b10*/  LEA R16, P0, R10, UR12, 0x1 ;  /* 0x0000000c0a107c11 */ /* 0x000fe4000f8008ff */
[----:B------:R-:W-:-:S04]  /*2b20*/  IADD3 R7, R11, R7, RZ ;  /* 0x000000070b077210 */ /* 0x000fc80007ffe0ff */
[----:B------:R-:W-:-:S05]  /*2b30*/  LEA.HI.X R17, R10, UR13, R7, 0x1, P0 ;  /* 0x0000000d0a117c11 */ /* 0x000fca00080f0c07 */
[----:B------:R1:W-:Y:S02]  /*2b40*/  STG.E desc[UR8][R16.64], R23 ;  /* 0x0000001710007986 */ /* 0x0003e4000c101908 */
.L_x_3123:
[----:B------:R-:W-:Y:S05]  /*2b50*/  BSYNC B0 ;  /* 0x0000000000007941 */ /* 0x000fea0003800000 */
.L_x_3122:
[----:B------:R-:W-:Y:S05]  /*2b60*/  @!P2 BRA `(.L_x_3124) ;  /* 0x000000000028a947 */ /* 0x000fea0003800000 */
[----:B------:R-:W-:Y:S01]  /*2b70*/  FMUL.FTZ R7, R22, -1.4426950216293334961 ;  /* 0xbfb8aa3b16077820 */ /* 0x000fe20000410000 */
[----:B------:R-:W-:-:S05]  /*2b80*/  FMUL.FTZ R10, R6, -1.4426950216293334961 ;  /* 0xbfb8aa3b060a7820 */ /* 0x000fca0000410000 */
[----:B------:R-:W2:Y:S08]  /*2b90*/  MUFU.EX2 R7, R7 ;  /* 0x0000000700077308 */ /* 0x000eb00000000800 */
[----:B------:R-:W3:Y:S01]  /*2ba0*/  MUFU.EX2 R10, R10 ;  /* 0x0000000a000a7308 */ /* 0x000ee20000000800 */
[----:B--2---:R-:W-:-:S07]  /*2bb0*/  FADD.FTZ R9, R7, 1 ;  /* 0x3f80000007097421 */ /* 0x004fce0000010000 */
[----:B------:R-:W2:Y:S01]  /*2bc0*/  MUFU.RCP R9, R9 ;  /* 0x0000000900097308 */ /* 0x000ea20000001000 */
[----:B---3--:R-:W-:-:S07]  /*2bd0*/  FADD.FTZ R11, R10, 1 ;  /* 0x3f8000000a0b7421 */ /* 0x008fce0000010000 */
[----:B------:R-:W3:Y:S01]  /*2be0*/  MUFU.RCP R11, R11 ;  /* 0x0000000b000b7308 */ /* 0x000ee20000001000 */
[----:B--2---:R-:W-:Y:S01]  /*2bf0*/  FMUL.FTZ R22, R22, R9 ;  /* 0x0000000916167220 */ /* 0x004fe20000410000 */
[----:B---3--:R-:W-:-:S07]  /*2c00*/  FMUL.FTZ R6, R6, R11 ;  /* 0x0000000b06067220 */ /* 0x008fce0000410000 */
.L_x_3124:
[----:B------:R-:W-:Y:S04]  /*2c10*/  BSSY B0, `(.L_x_3125) ;  /* 0x000000d000007945 */ /* 0x000fe80003800000 */
[----:B------:R-:W-:Y:S05]  /*2c20*/  @!P4 BRA `(.L_x_3126) ;  /* 0x00000000002cc947 */ /* 0x000fea0003800000 */
[----:B------:R-:W-:Y:S01]  /*2c30*/  ULDC.64 UR12, c[0x0][0x270] ;  /* 0x00009c00000c7ab9 */ /* 0x000fe20000000a00 */
[----:B------:R-:W-:Y:S01]  /*2c40*/  MOV R3, R5 ;  /* 0x0000000500037202 */ /* 0x000fe20000000f00 */
[----:B------:R-:W-:Y:S02]  /*2c50*/  IMAD R7, R8, UR12, RZ ;  /* 0x0000000c08077c24 */ /* 0x000fe4000f8e02ff */
        /* <DEDUP_REMOVED lines=8> */
.L_x_3126:
[----:B------:R-:W-:Y:S05]  /*2ce0*/  BSYNC B0 ;  /* 0x0000000000007941 */ /* 0x000fea0003800000 */
.L_x_3125:
[----:B------:R-:W-:Y:S02]  /*2cf0*/  IADD3 R21, R0, R21, RZ ;  /* 0x0000001500157210 */ /* 0x000fe40007ffe0ff */
[----:B------:R-:W-:Y:S02]  /*2d00*/  IADD3 R26, R26, 0x1, RZ ;  /* 0x000000011a1a7810 */ /* 0x000fe40007ffe0ff */
[----:B------:R-:W-:-:S13]  /*2d10*/  ISETP.GE.AND P0, PT, R21, UR4, PT ;  /* 0x0000000415007c0c */ /* 0x000fda000bf06270 */
[----:B------:R-:W-:Y:S05]  /*2d20*/  @!P0 BRA `(.L_x_3127) ;  /* 0xffffffd400008947 */ /* 0x000fea000383ffff */
[----:B------:R-:W-:Y:S05]  /*2d30*/  EXIT ;  /* 0x000000000000794d */ /* 0x000fea0003800000 */
.L_x_3128:
        /* <DEDUP_REMOVED lines=12> */
.L_x_5252:


//--------------------- .text._Z35group_norm_nhwc_fwd_one_pass_kernelI11Bf16IOFp32WLi128ELi64ELi512EEv26Group_norm_nhwc_fwd_params --------------------------
	.section	.text._Z35group_norm_nhwc_fwd_one_pass_kernelI11Bf16IOFp32WLi128ELi64ELi512EEv26Group_norm_nhwc_fwd_params,"ax",@progbits
	.align	128
        .global         _Z35group_norm_nhwc_fwd_one_pass_kernelI11Bf16IOFp32WLi128ELi64ELi512EEv26Group_norm_nhwc_fwd_params
        .type           _Z35group_norm_nhwc_fwd_one_pass_kernelI11Bf16IOFp32WLi128ELi64ELi512EEv26Group_norm_nhwc_fwd_params,@function
        .size           _Z35group_norm_nhwc_fwd_one_pass_kernelI11Bf16IOFp32WLi128ELi64ELi512EEv26Group_norm_nhwc_fwd_params,(.L_x_5253 - _Z35group_norm_nhwc_fwd_one_pass_kernelI11Bf16IOFp32WLi128ELi64ELi512EEv26Group_norm_nhwc_fwd_params)
        .other          _Z35group_norm_nhwc_fwd_one_pass_kernelI11Bf16IOFp32WLi128ELi64ELi512EEv26Group_norm_nhwc_fwd_params,@"STO_CUDA_ENTRY STV_DEFAULT"
_Z35group_norm_nhwc_fwd_one_pass_kernelI11Bf16IOFp32WLi128ELi64ELi512EEv26Group_norm_nhwc_fwd_params:
.text._Z35group_norm_nhwc_fwd_one_pass_kernelI11Bf16IOFp32WLi128ELi64ELi512EEv26Group_norm_nhwc_fwd_params:
[----:B------:R-:W-:Y:S08]  /*0000*/  LDC R1, c[0x0][0x28] ;  /* 0x00000a00ff017b82 */ /* 0x000ff00000000800 */
[----:B------:R-:W0:Y:S01]  /*0010*/  S2UR UR6, SR_CTAID.Y ;  /* 0x00000000000679c3 */ /* 0x000e220000002600 */
[----:B------:R-:W-:Y:S01]  /*0020*/  ULDC UR4, c[0x0][0x288] ;  /* 0x0000a20000047ab9 */ /* 0x000fe20000000800 */
[----:B------:R-:W-:-:S02]  /*0030*/  ULDC UR5, c[0x0][0x258] ;  /* 0x0000960000057ab9 */ /* 0x000fc40000000800 */
[----:B------:R-:W-:Y:S01]  /*0040*/  UIMAD UR4, UR4, UR5, URZ ;  /* 0x00000005040472a4 */ /* 0x000fe2000f8e023f */
[----:B0-----:R-:W-:-:S05]  /*0050*/  MOV R4, UR6 ;  /* 0x0000000600047c02 */ /* 0x001fca0008000f00 */
[----:B------:R-:W-:-:S13]  /*0060*/  ISETP.GE.AND P0, PT, R4, UR4, PT ;  /* 0x0000000404007c0c */ /* 0x000fda000bf06270 */
[----:B------:R-:W-:Y:S05]  /*0070*/  @P0 EXIT ;  /* 0x000000000000094d */ /* 0x000fea0003800000 */
[----:B------:R-:W0:Y:S01]  /*0080*/  S2R R5, SR_TID.X ;  /* 0x0000000000057919 */ /* 0x000e220000002100 */
[----:B------:R-:W1:Y:S01]  /*0090*/  S2UR UR7, SR_CTAID.X ;  /* 0x00000000000779c3 */ /* 0x000e620000002500 */
[----:B------:R-:W-:Y:S01]  /*00a0*/  UMOV UR5, 0x400 ;  /* 0x0000040000057882 */ /* 0x000fe20000000000 */
[----:B------:R-:W-:Y:S01]  /*00b0*/  ULDC.64 UR8, c[0x0][0x278] ;  /* 0x00009e0000087ab9 */ /* 0x000fe20000000a00 */
[----:B------:R-:W2:Y:S01]  /*00c0*/  S2R R6, SR_LANEID ;  /* 0x0000000000067919 */ /* 0x000ea20000000000 */
[----:B------:R-:W-:Y:S01]  /*00d0*/  HFMA2.MMA R10, -RZ, RZ, 0, 0 ;  /* 0x00000000ff0a7435 */ /* 0x000fe200000001ff */
[----:B------:R-:W-:Y:S01]  /*00e0*/  MOV R32, R4 ;  /* 0x0000000400207202 */ /* 0x000fe20000000f00 */
[----:B------:R-:W-:Y:S02]  /*00f0*/  ULDC.U8 UR10, c[0x0][0x28c] ;  /* 0x0000a300000a7ab9 */ /* 0x000fe40000000000 */
[----:B------:R-:W1:Y:S08]  /*0100*/  LDC R3, c[0x0][0x294] ;  /* 0x0000a500ff037b82 */ /* 0x000e700000000800 */
[----:B------:R-:W3:Y:S08]  /*0110*/  S2UR UR6, SR_CgaCtaId ;  /* 0x00000000000679c3 */ /* 0x000ef00000008800 */
[----:B------:R-:W4:Y:S01]  /*0120*/  LDC R7, c[0x0][0x10] ;  /* 0x00000400ff077b82 */ /* 0x000f220000000800 */
[----:B0-----:R-:W-:-:S02]  /*0130*/  SHF.R.U32.HI R46, RZ, 0x5, R5 ;  /* 0x00000005ff2e7819 */ /* 0x001fc40000011605 */
[----:B------:R-:W-:Y:S02]  /*0140*/  SHF.R.S32.HI R0, RZ, 0x1f, R5 ;  /* 0x0000001fff007819 */ /* 0x000fe40000011405 */
[----:B------:R-:W-:Y:S01]  /*0150*/  ISETP.GE.U32.AND P1, PT, R5, 0x200, PT ;  /* 0x000002000500780c */ /* 0x000fe20003f26070 */
[----:B-1----:R-:W-:Y:S01]  /*0160*/  IMAD R46, R3, UR7, R46 ;  /* 0x00000007032e7c24 */ /* 0x002fe2000f8e022e */
[----:B------:R-:W-:Y:S01]  /*0170*/  LEA.HI R0, R0, R5, RZ, 0x5 ;  /* 0x0000000500007211 */ /* 0x000fe200078f28ff */
[----:B---3--:R-:W-:-:S03]  /*0180*/  ULEA UR5, UR6, UR5, 0x18 ;  /* 0x0000000506057291 */ /* 0x008fc6000f8ec03f */
[C---:B------:R-:W-:Y:S02]  /*0190*/  IADD3 R44, R46.reuse, 0x10, RZ ;  /* 0x000000102e2c7810 */ /* 0x040fe40007ffe0ff */
[C---:B------:R-:W-:Y:S02]  /*01a0*/  IADD3 R8, R46.reuse, 0x20, RZ ;  /* 0x000000202e087810 */ /* 0x040fe40007ffe0ff */
[C---:B------:R-:W-:Y:S02]  /*01b0*/  IADD3 R9, R46.reuse, 0x30, RZ ;  /* 0x000000302e097810 */ /* 0x040fe40007ffe0ff */
[----:B------:R-:W-:Y:S02]  /*01c0*/  SHF.R.S32.HI R0, RZ, 0x5, R0 ;  /* 0x00000005ff007819 */ /* 0x000fe40000011400 */
[C---:B------:R-:W-:Y:S02]  /*01d0*/  IADD3 R34, R46.reuse, 0x40, RZ ;  /* 0x000000402e227810 */ /* 0x040fe40007ffe0ff */
[----:B------:R-:W-:-:S02]  /*01e0*/  IADD3 R36, R46, 0x50, RZ ;  /* 0x000000502e247810 */ /* 0x000fc40007ffe0ff */
[C---:B------:R-:W-:Y:S02]  /*01f0*/  IADD3 R37, R46.reuse, 0x60, RZ ;  /* 0x000000602e257810 */ /* 0x040fe40007ffe0ff */
[----:B------:R-:W-:Y:S02]  /*0200*/  IADD3 R38, R46, 0x70, RZ ;  /* 0x000000702e267810 */ /* 0x000fe40007ffe0ff */
[----:B------:R-:W-:Y:S02]  /*0210*/  ISETP.LT.U32.AND P3, PT, R44, UR8, PT ;  /* 0x000000082c007c0c */ /* 0x000fe4000bf61070 */
[----:B------:R-:W-:Y:S02]  /*0220*/  ISETP.LT.U32.AND P2, PT, R8, UR8, PT ;  /* 0x0000000808007c0c */ /* 0x000fe4000bf41070 */
[----:B------:R-:W-:Y:S02]  /*0230*/  SHF.R.S32.HI R11, RZ, 0x1f, R44 ;  /* 0x0000001fff0b7819 */ /* 0x000fe4000001142c */
[----:B------:R-:W-:-:S02]  /*0240*/  SHF.R.S32.HI R33, RZ, 0x1f, R8 ;  /* 0x0000001fff217819 */ /* 0x000fc40000011408 */
[----:B------:R-:W-:Y:S02]  /*0250*/  ISETP.LT.U32.AND P0, PT, R9, UR8, PT ;  /* 0x0000000809007c0c */ /* 0x000fe4000bf01070 */
[----:B------:R-:W-:Y:S02]  /*0260*/  SHF.R.S32.HI R35, RZ, 0x1f, R9 ;  /* 0x0000001fff237819 */ /* 0x000fe40000011409 */
[----:B------:R-:W-:Y:S02]  /*0270*/  LEA R39, R0, UR5, 0x3 ;  /* 0x0000000500277c11 */ /* 0x000fe4000f8e18ff */
[----:B------:R-:W-:Y:S02]  /*0280*/  SHF.R.S32.HI R41, RZ, 0x1f, R34 ;  /* 0x0000001fff297819 */ /* 0x000fe40000011422 */
[----:B------:R-:W-:Y:S02]  /*0290*/  SHF.R.S32.HI R43, RZ, 0x1f, R36 ;  /* 0x0000001fff2b7819 */ /* 0x000fe40000011424 */
[----:B------:R-:W-:-:S02]  /*02a0*/  SHF.R.S32.HI R45, RZ, 0x1f, R37 ;  /* 0x0000001fff2d7819 */ /* 0x000fc40000011425 */
[----:B------:R-:W-:Y:S02]  /*02b0*/  SHF.R.S32.HI R47, RZ, 0x1f, R38 ;  /* 0x0000001fff2f7819 */ /* 0x000fe40000011426 */
[----:B------:R-:W-:Y:S02]  /*02c0*/  ISETP.LT.AND.EX P3, PT, R11, UR9, !P1, P3 ;  /* 0x000000090b007c0c */ /* 0x000fe4000cf61330 */
[----:B------:R-:W-:Y:S02]  /*02d0*/  ISETP.LT.AND.EX P2, PT, R33, UR9, !P1, P2 ;  /* 0x0000000921007c0c */ /* 0x000fe4000cf41320 */
[----:B------:R-:W-:Y:S01]  /*02e0*/  ISETP.LT.AND.EX P1, PT, R35, UR9, !P1, P0 ;  /* 0x0000000923007c0c */ /* 0x000fe2000cf21300 */
[----:B--2-4-:R-:W-:-:S12]  /*02f0*/  ULDC.64 UR8, c[0x0][0x208] ;  /* 0x0000820000087ab9 */ /* 0x014fd80000000a00 */
.L_x_3165:
[----:B0-2---:R-:W0:Y:S01]  /*0300*/  LDC R17, c[0x0][0x288] ;  /* 0x0000a200ff117b82 */ /* 0x005e220000000800 */
[----:B------:R-:W-:Y:S01]  /*0310*/  ULDC.64 UR14, c[0x0][0x278] ;  /* 0x00009e00000e7ab9 */ /* 0x000fe20000000a00 */
[----:B------:R-:W-:Y:S01]  /*0320*/  SHF.R.S32.HI R49, RZ, 0x1f, R46 ;  /* 0x0000001fff317819 */ /* 0x000fe2000001142e */
[----:B------:R-:W-:Y:S01]  /*0330*/  ULDC.64 UR12, c[0x0][0x280] ;  /* 0x0000a000000c7ab9 */ /* 0x000fe20000000a00 */
[----:B------:R-:W-:-:S04]  /*0340*/  MOV R40, RZ ;  /* 0x000000ff00287202 */ /* 0x000fc80000000f00 */
[----:B-1----:R-:W1:Y:S08]  /*0350*/  @P3 LDC.64 R20, c[0x0][0x220] ;  /* 0x00008800ff143b82 */ /* 0x002e700000000a00 */
[----:B------:R-:W2:Y:S01]  /*0360*/  @P2 LDC.64 R22, c[0x0][0x270] ;  /* 0x00009c00ff162b82 */ /* 0x000ea20000000a00 */
[----:B0-----:R-:W-:-:S04]  /*0370*/  IABS R13, R17 ;  /* 0x00000011000d7213 */ /* 0x001fc80000000000 */
[----:B------:R-:W0:Y:S08]  /*0380*/  I2F.RP R0, R13 ;  /* 0x0000000d00007306 */ /* 0x000e300000209400 */
[----:B0-----:R-:W0:Y:S02]  /*0390*/  MUFU.RCP R0, R0 ;  /* 0x0000000000007308 */ /* 0x001e240000001000 */
[----:B0-----:R-:W-:-:S06]  /*03a0*/  IADD3 R2, R0, 0xffffffe, RZ ;  /* 0x0ffffffe00027810 */ /* 0x001fcc0007ffe0ff */
[----:B------:R0:W3:Y:S02]  /*03b0*/  F2I.FTZ.U32.TRUNC.NTZ R3, R2 ;  /* 0x0000000200037305 */ /* 0x0000e4000021f000 */
[----:B0-----:R-:W-:Y:S02]  /*03c0*/  MOV R2, RZ ;  /* 0x000000ff00027202 */ /* 0x001fe40000000f00 */
[----:B---3--:R-:W-:-:S05]  /*03d0*/  IADD3 R12, RZ, -R3, RZ ;  /* 0x80000003ff0c7210 */ /* 0x008fca0007ffe0ff */
[----:B------:R-:W-:Y:S01]  /*03e0*/  IMAD R15, R12, R13, RZ ;  /* 0x0000000d0c0f7224 */ /* 0x000fe200078e02ff */
[----:B------:R-:W-:-:S03]  /*03f0*/  IABS R12, R32 ;  /* 0x00000020000c7213 */ /* 0x000fc60000000000 */
[----:B------:R-:W-:Y:S02]  /*0400*/  IMAD.HI.U32 R3, R3, R15, R2 ;  /* 0x0000000f03037227 */ /* 0x000fe400078e0002 */
[----:B------:R-:W0:Y:S04]  /*0410*/  @P2 LDC.64 R14, c[0x0][0x220] ;  /* 0x00008800ff0e2b82 */ /* 0x000e280000000a00 */
[----:B------:R-:W-:-:S05]  /*0420*/  IMAD.HI.U32 R3, R3, R12, RZ ;  /* 0x0000000c03037227 */ /* 0x000fca00078e00ff */
[----:B------:R-:W-:-:S05]  /*0430*/  IADD3 R0, -R3, RZ, RZ ;  /* 0x000000ff03007210 */ /* 0x000fca0007ffe1ff */
[----:B------:R-:W-:-:S05]  /*0440*/  IMAD R0, R13, R0, R12 ;  /* 0x000000000d007224 */ /* 0x000fca00078e020c */
[----:B------:R-:W-:-:S13]  /*0450*/  ISETP.GT.U32.AND P4, PT, R13, R0, PT ;  /* 0x000000000d00720c */ /* 0x000fda0003f84070 */
[-C--:B------:R-:W-:Y:S02]  /*0460*/  @!P4 IADD3 R0, R0, -R13.reuse, RZ ;  /* 0x8000000d0000c210 */ /* 0x080fe40007ffe0ff */
[----:B------:R-:W-:Y:S02]  /*0470*/  @!P4 IADD3 R3, R3, 0x1, RZ ;  /* 0x000000010303c810 */ /* 0x000fe40007ffe0ff */
[----:B------:R-:W-:Y:S02]  /*0480*/  ISETP.GE.U32.AND P0, PT, R0, R13, PT ;  /* 0x0000000d0000720c */ /* 0x000fe40003f06070 */
[----:B------:R-:W-:Y:S01]  /*0490*/  LOP3.LUT R0, R32, R17, RZ, 0x3c, !PT ;  /* 0x0000001120007212 */ /* 0x000fe200078e3cff */
[----:B------:R-:W3:Y:S01]  /*04a0*/  @P3 LDC.64 R12, c[0x0][0x270] ;  /* 0x00009c00ff0c3b82 */ /* 0x000ee20000000a00 */
[----:B------:R-:W-:Y:S02]  /*04b0*/  ISETP.NE.AND P4, PT, R17, RZ, PT ;  /* 0x000000ff1100720c */ /* 0x000fe40003f85270 */
[----:B------:R-:W-:-:S02]  /*04c0*/  ISETP.GE.AND P5, PT, R0, RZ, PT ;  /* 0x000000ff0000720c */ /* 0x000fc40003fa6270 */
[----:B------:R-:W-:-:S04]  /*04d0*/  SHF.L.U32 R0, R5, 0x1, RZ ;  /* 0x0000000105007819 */ /* 0x000fc800000006ff */
[----:B------:R-:W-:Y:S02]  /*04e0*/  LOP3.LUT R59, R0, 0x3e, RZ, 0xc0, !PT ;  /* 0x0000003e003b7812 */ /* 0x000fe400078ec0ff */
[----:B------:R-:W-:Y:S02]  /*04f0*/  @P0 IADD3 R3, R3, 0x1, RZ ;  /* 0x0000000103030810 */ /* 0x000fe40007ffe0ff */
[----:B------:R-:W-:Y:S02]  /*0500*/  ISETP.GE.U32.AND P0, PT, R36, UR14, PT ;  /* 0x0000000e24007c0c */ /* 0x000fe4000bf06070 */
[----:B------:R-:W-:Y:S02]  /*0510*/  MOV R57, R3 ;  /* 0x0000000300397202 */ /* 0x000fe40000000f00 */
[----:B------:R-:W-:Y:S02]  /*0520*/  ISETP.GE.AND.EX P0, PT, R43, UR15, PT, P0 ;  /* 0x0000000f2b007c0c */ /* 0x000fe4000bf06300 */
[----:B------:R-:W-:-:S02]  /*0530*/  @!P5 IADD3 R57, -R57, RZ, RZ ;  /* 0x000000ff3939d210 */ /* 0x000fc40007ffe1ff */
[----:B------:R-:W-:Y:S02]  /*0540*/  @!P4 LOP3.LUT R57, RZ, R17, RZ, 0x33, !PT ;  /* 0x00000011ff39c212 */ /* 0x000fe400078e33ff */
[----:B------:R-:W-:Y:S02]  /*0550*/  ISETP.GE.U32.AND P4, PT, R46, UR14, PT ;  /* 0x0000000e2e007c0c */ /* 0x000fe4000bf86070 */
[----:B------:R-:W-:Y:S02]  /*0560*/  IADD3 R3, -R57, RZ, RZ ;  /* 0x000000ff39037210 */ /* 0x000fe40007ffe1ff */
[----:B------:R-:W-:Y:S02]  /*0570*/  SHF.R.S32.HI R0, RZ, 0x1f, R57 ;  /* 0x0000001fff007819 */ /* 0x000fe40000011439 */
[----:B------:R-:W-:Y:S01]  /*0580*/  ISETP.GE.AND.EX P4, PT, R49, UR15, PT, P4 ;  /* 0x0000000f31007c0c */ /* 0x000fe2000bf86340 */
[----:B------:R-:W-:Y:S01]  /*0590*/  IMAD R58, R17, R3, R32 ;  /* 0x00000003113a7224 */ /* 0x000fe200078e0220 */
[----:B------:R-:W-:Y:S01]  /*05a0*/  ISETP.GE.U32.AND P5, PT, R34, UR14, PT ;  /* 0x0000000e22007c0c */ /* 0x000fe2000bfa6070 */
[----:B------:R-:W-:Y:S01]  /*05b0*/  IMAD R0, R0, UR12, RZ ;  /* 0x0000000c00007c24 */ /* 0x000fe2000f8e02ff */
[----:B------:R-:W-:Y:S01]  /*05c0*/  ISETP.GT.U32.OR P4, PT, R5, 0x1ff, P4 ;  /* 0x000001ff0500780c */ /* 0x000fe20002784470 */
[----:B------:R-:W4:Y:S01]  /*05d0*/  @P1 LDC.64 R2, c[0x0][0x270] ;  /* 0x00009c00ff021b82 */ /* 0x000f220000000a00 */
[----:B------:R-:W-:Y:S01]  /*05e0*/  LEA R58, R58, R59, 0x6 ;  /* 0x0000003b3a3a7211 */ /* 0x000fe200078e30ff */
[----:B------:R-:W-:Y:S01]  /*05f0*/  IMAD R55, R57, UR13, R0 ;  /* 0x0000000d39377c24 */ /* 0x000fe2000f8e0200 */
[----:B------:R-:W-:Y:S01]  /*0600*/  ISETP.GE.AND.EX P5, PT, R41, UR15, PT, P5 ;  /* 0x0000000f29007c0c */ /* 0x000fe2000bfa6350 */
[----:B---3--:R-:W-:Y:S01]  /*0610*/  @P3 IMAD R0, R11, R12, RZ ;  /* 0x0000000c0b003224 */ /* 0x008fe200078e02ff */
[----:B------:R-:W-:-:S02]  /*0620*/  SHF.R.S32.HI R59, RZ, 0x1f, R58 ;  /* 0x0000001fff3b7819 */ /* 0x000fc4000001143a */
[C---:B------:R-:W-:Y:S01]  /*0630*/  ISETP.LT.U32.AND P5, PT, R5.reuse, 0x200, !P5 ;  /* 0x000002000500780c */ /* 0x040fe20006fa1070 */
[----:B------:R-:W-:Y:S01]  /*0640*/  @P3 IMAD R13, R44, R13, R0 ;  /* 0x0000000d2c0d3224 */ /* 0x000fe200078e0200 */
[----:B------:R-:W-:Y:S01]  /*0650*/  ISETP.LT.U32.AND P0, PT, R5, 0x200, !P0 ;  /* 0x000002000500780c */ /* 0x000fe20004701070 */
[----:B------:R-:W-:Y:S01]  /*0660*/  IMAD.WIDE.U32 R56, R57, UR12, R58 ;  /* 0x0000000c39387c25 */ /* 0x000fe2000f8e003a */
[----:B------:R-:W3:Y:S04]  /*0670*/  @P1 LDC.64 R16, c[0x0][0x220] ;  /* 0x00008800ff101b82 */ /* 0x000ee80000000a00 */
[----:B------:R-:W-:Y:S02]  /*0680*/  IADD3 R55, R57, R55, RZ ;  /* 0x0000003739377210 */ /* 0x000fe40007ffe0ff */
[----:B------:R-:W-:-:S02]  /*0690*/  @P3 MOV R54, R56 ;  /* 0x0000003800363202 */ /* 0x000fc40000000f00 */
[----:B------:R-:W5:Y:S01]  /*06a0*/  @!P4 LDC.64 R18, c[0x0][0x270] ;  /* 0x00009c00ff12cb82 */ /* 0x000f620000000a00 */
[----:B------:R-:W-:Y:S02]  /*06b0*/  @P1 MOV R30, R56 ;  /* 0x00000038001e1202 */ /* 0x000fe40000000f00 */
[----:B------:R-:W-:Y:S01]  /*06c0*/  @P3 IMAD.WIDE.U32 R24, R44, R12, R54 ;  /* 0x0000000c2c183225 */ /* 0x000fe200078e0036 */
[----:B------:R-:W-:-:S04]  /*06d0*/  @P1 MOV R31, R55 ;  /* 0x00000037001f1202 */ /* 0x000fc80000000f00 */
[----:B------:R-:W-:Y:S01]  /*06e0*/  @P3 IADD3 R0, R25, R13, RZ ;  /* 0x0000000d19003210 */ /* 0x000fe20007ffe0ff */
[----:B----4-:R-:W-:Y:S01]  /*06f0*/  @P1 IMAD.WIDE.U32 R30, R9, R2, R30 ;  /* 0x00000002091e1225 */ /* 0x010fe200078e001e */
[C---:B-1----:R-:W-:Y:S01]  /*0700*/  @P3 LEA R28, P6, R24.reuse, R20, 0x1 ;  /* 0x00000014181c3211 */ /* 0x042fe200078c08ff */
[----:B------:R-:W1:Y:S01]  /*0710*/  @P5 LDC.64 R12, c[0x0][0x270] ;  /* 0x00009c00ff0c5b82 */ /* 0x000e620000000a00 */
[----:B------:R-:W-:Y:S01]  /*0720*/  @P2 MOV R25, R55 ;  /* 0x0000003700192202 */ /* 0x000fe20000000f00 */
[----:B--2---:R-:W-:Y:S01]  /*0730*/  @P2 IMAD R20, R33, R22, RZ ;  /* 0x0000001621142224 */ /* 0x004fe200078e02ff */
[----:B------:R-:W-:Y:S01]  /*0740*/  @P3 LEA.HI.X R29, R24, R21, R0, 0x1, P6 ;  /* 0x00000015181d3211 */ /* 0x000fe200030f0c00 */
[----:B------:R-:W-:Y:S01]  /*0750*/  @P1 IMAD R0, R35, R2, RZ ;  /* 0x0000000223001224 */ /* 0x000fe200078e02ff */
[----:B------:R-:W-:Y:S01]  /*0760*/  @P2 MOV R24, R56 ;  /* 0x0000003800182202 */ /* 0x000fe20000000f00 */
[C---:B------:R-:W-:Y:S02]  /*0770*/  @P2 IMAD R23, R8.reuse, R23, R20 ;  /* 0x0000001708172224 */ /* 0x040fe400078e0214 */
[----:B------:R-:W-:Y:S01]  /*0780*/  @P1 IMAD R51, R9, R3, R0 ;  /* 0x0000000309331224 */ /* 0x000fe200078e0200 */
[----:B------:R-:W2:Y:S01]  /*0790*/  @!P4 LDC.64 R20, c[0x0][0x220] ;  /* 0x00008800ff14cb82 */ /* 0x000ea20000000a00 */
[----:B------:R-:W-:-:S05]  /*07a0*/  @P2 IMAD.WIDE.U32 R24, R8, R22, R24 ;  /* 0x0000001608182225 */ /* 0x000fca00078e0018 */
[----:B------:R-:W-:Y:S02]  /*07b0*/  @P2 IADD3 R0, R25, R23, RZ ;  /* 0x0000001719002210 */ /* 0x000fe40007ffe0ff */
[----:B------:R-:W4:Y:S01]  /*07c0*/  @P0 LDC.64 R2, c[0x0][0x270] ;  /* 0x00009c00ff020b82 */ /* 0x000f220000000a00 */
[----:B0-----:R-:W-:Y:S01]  /*07d0*/  @P2 LEA R26, P6, R24, R14, 0x1 ;  /* 0x0000000e181a2211 */ /* 0x001fe200078c08ff */
[----:B-----5:R-:W-:-:S03]  /*07e0*/  @!P4 IMAD R14, R49, R18, RZ ;  /* 0x00000012310ec224 */ /* 0x020fc600078e02ff */
[----:B------:R-:W-:Y:S02]  /*07f0*/  @P2 LEA.HI.X R27, R24, R15, R0, 0x1, P6 ;  /* 0x0000000f181b2211 */ /* 0x000fe400030f0c00 */
[----:B------:R-:W-:Y:S01]  /*0800*/  @P1 IADD3 R0, R31, R51, RZ ;  /* 0x000000331f001210 */ /* 0x000fe20007ffe0ff */
[----:B------:R-:W0:Y:S01]  /*0810*/  @P5 LDC.64 R22, c[0x0][0x220] ;  /* 0x00008800ff165b82 */ /* 0x000e220000000a00 */
[----:B------:R-:W-:Y:S01]  /*0820*/  @!P4 IMAD R31, R46, R19, R14 ;  /* 0x000000132e1fc224 */ /* 0x000fe200078e020e */
[----:B------:R-:W-:Y:S02]  /*0830*/  @!P4 MOV R14, R56 ;  /* 0x00000038000ec202 */ /* 0x000fe40000000f00 */
[----:B------:R-:W-:Y:S02]  /*0840*/  @!P4 MOV R15, R55 ;  /* 0x00000037000fc202 */ /* 0x000fe40000000f00 */
[----:B---3--:R-:W-:Y:S02]  /*0850*/  @P1 LEA R24, P6, R30, R16, 0x1 ;  /* 0x000000101e181211 */ /* 0x008fe400078c08ff */
[----:B------:R-:W-:Y:S01]  /*0860*/  @P5 MOV R16, R56 ;  /* 0x0000003800105202 */ /* 0x000fe20000000f00 */
[----:B------:R-:W-:Y:S01]  /*0870*/  @!P4 IMAD.WIDE.U32 R18, R46, R18, R14 ;  /* 0x000000122e12c225 */ /* 0x000fe200078e000e */
[----:B------:R-:W-:Y:S01]  /*0880*/  @P1 LEA.HI.X R25, R30, R17, R0, 0x1, P6 ;  /* 0x000000111e191211 */ /* 0x000fe200030f0c00 */
[----:B------:R-:W3:Y:S01]  /*0890*/  @P0 LDC.64 R14, c[0x0][0x220] ;  /* 0x00008800ff0e0b82 */ /* 0x000ee20000000a00 */
[----:B------:R-:W-:Y:S01]  /*08a0*/  @P5 MOV R17, R55 ;  /* 0x0000003700115202 */ /* 0x000fe20000000f00 */
[----:B-1----:R-:W-:Y:S01]  /*08b0*/  @P5 IMAD R0, R41, R12, RZ ;  /* 0x0000000c29005224 */ /* 0x002fe200078e02ff */
[----:B--2---:R-:W-:-:S03]  /*08c0*/  @!P4 LEA R30, P6, R18, R20, 0x1 ;  /* 0x00000014121ec211 */ /* 0x004fc600078c08ff */
[C---:B------:R-:W-:Y:S01]  /*08d0*/  @P5 IMAD R13, R34.reuse, R13, R0 ;  /* 0x0000000d220d5224 */ /* 0x040fe200078e0200 */
[----:B------:R-:W-:Y:S01]  /*08e0*/  @!P4 IADD3 R0, R19, R31, RZ ;  /* 0x0000001f1300c210 */ /* 0x000fe20007ffe0ff */
[----:B------:R-:W-:-:S03]  /*08f0*/  @P5 IMAD.WIDE.U32 R16, R34, R12, R16 ;  /* 0x0000000c22105225 */ /* 0x000fc600078e0010 */
[----:B------:R-:W-:Y:S01]  /*0900*/  @!P4 LEA.HI.X R31, R18, R21, R0, 0x1, P6 ;  /* 0x00000015121fc211 */ /* 0x000fe200030f0c00 */
[----:B----4-:R-:W-:Y:S01]  /*0910*/  @P0 IMAD R12, R43, R2, RZ ;  /* 0x000000022b0c0224 */ /* 0x010fe200078e02ff */
[----:B------:R-:W-:Y:S02]  /*0920*/  @P5 IADD3 R0, R17, R13, RZ ;  /* 0x0000000d11005210 */ /* 0x000fe40007ffe0ff */
[----:B0-----:R-:W-:Y:S01]  /*0930*/  @P5 LEA R22, P6, R16, R22, 0x1 ;  /* 0x0000001610165211 */ /* 0x001fe200078c08ff */
[----:B------:R-:W-:Y:S01]  /*0940*/  @P0 IMAD R3, R36, R3, R12 ;  /* 0x0000000324030224 */ /* 0x000fe200078e020c */
[----:B------:R-:W-:Y:S02]  /*0950*/  @P0 MOV R12, R56 ;  /* 0x00000038000c0202 */ /* 0x000fe40000000f00 */
[----:B------:R-:W-:Y:S02]  /*0960*/  @P0 MOV R13, R55 ;  /* 0x00000037000d0202 */ /* 0x000fe40000000f00 */
[----:B------:R-:W-:-:S02]  /*0970*/  @P5 LEA.HI.X R23, R16, R23, R0, 0x1, P6 ;  /* 0x0000001710175211 */ /* 0x000fc400030f0c00 */
[----:B------:R-:W-:Y:S01]  /*0980*/  ISETP.GE.U32.AND P6, PT, R37, UR14, PT ;  /* 0x0000000e25007c0c */ /* 0x000fe2000bfc6070 */
[----:B------:R-:W-:Y:S02]  /*0990*/  @P0 IMAD.WIDE.U32 R12, R36, R2, R12 ;  /* 0x00000002240c0225 */ /* 0x000fe400078e000c */
[----:B------:R0:W2:Y:S01]  /*09a0*/  @P5 LDG.E R40, desc[UR8][R22.64] ;  /* 0x0000000816285981 */ /* 0x0000a2000c1e1900 */
[----:B------:R-:W-:Y:S02]  /*09b0*/  ISETP.GE.AND.EX P6, PT, R45, UR15, PT, P6 ;  /* 0x0000000f2d007c0c */ /* 0x000fe4000bfc6360 */
[----:B------:R-:W-:Y:S02]  /*09c0*/  @P0 IADD3 R0, R13, R3, RZ ;  /* 0x000000030d000210 */ /* 0x000fe40007ffe0ff */
[----:B---3--:R-:W-:Y:S02]  /*09d0*/  @P0 LEA R20, P5, R12, R14, 0x1 ;  /* 0x0000000e0c140211 */ /* 0x008fe400078a08ff */
[----:B------:R-:W-:-:S02]  /*09e0*/  ISETP.LT.U32.AND P6, PT, R5, 0x200, !P6 ;  /* 0x000002000500780c */ /* 0x000fc400077c1070 */
[----:B------:R-:W-:Y:S02]  /*09f0*/  @P0 LEA.HI.X R21, R12, R15, R0, 0x1, P5 ;  /* 0x0000000f0c150211 */ /* 0x000fe400028f0c00 */
[----:B------:R-:W-:Y:S02]  /*0a00*/  ISETP.GE.U32.AND P5, PT, R38, UR14, PT ;  /* 0x0000000e26007c0c */ /* 0x000fe4000bfa6070 */
[----:B------:R-:W-:Y:S02]  /*0a10*/  MOV R42, RZ ;  /* 0x000000ff002a7202 */ /* 0x000fe40000000f00 */
[----:B------:R-:W-:-:S04]  /*0a20*/  ISETP.GE.AND.EX P5, PT, R47, UR15, PT, P5 ;  /* 0x0000000f2f007c0c */ /* 0x000fc8000bfa6350 */
[----:B------:R-:W-:Y:S01]  /*0a30*/  ISETP.LT.U32.AND P5, PT, R5, 0x200, !P5 ;  /* 0x000002000500780c */ /* 0x000fe20006fa1070 */
[----:B------:R-:W1:Y:S01]  /*0a40*/  @P6 LDC.64 R12, c[0x0][0x270] ;  /* 0x00009c00ff0c6b82 */ /* 0x000e620000000a00 */
[----:B------:R-:W-:Y:S01]  /*0a50*/  MOV R3, RZ ;  /* 0x000000ff00037202 */ /* 0x000fe20000000f00 */
[----:B------:R3:W4:Y:S01]  /*0a60*/  @P3 LDG.E R42, desc[UR8][R28.64] ;  /* 0x000000081c2a3981 */ /* 0x000722000c1e1900 */
[----:B------:R-:W-:-:S04]  /*0a70*/  MOV R2, RZ ;  /* 0x000000ff00027202 */ /* 0x000fc80000000f00 */
[----:B------:R-:W5:Y:S01]  /*0a80*/  @!P4 LDG.E R3, desc[UR8][R30.64] ;  /* 0x000000081e03c981 */ /* 0x000f62000c1e1900 */
[----:B------:R-:W3:Y:S01]  /*0a90*/  @P6 LDC.64 R16, c[0x0][0x220] ;  /* 0x00008800ff106b82 */ /* 0x000ee20000000a00 */
[----:B------:R-:W-:Y:S02]  /*0aa0*/  MOV R0, RZ ;  /* 0x000000ff00007202 */ /* 0x000fe40000000f00 */
[----:B------:R-:W2:Y:S01]  /*0ab0*/  @P2 LDG.E R2, desc[UR8][R26.64] ;  /* 0x000000081a022981 */ /* 0x000ea2000c1e1900 */
[----:B------:R-:W-:Y:S02]  /*0ac0*/  MOV R48, RZ ;  /* 0x000000ff00307202 */ /* 0x000fe40000000f00 */
[----:B0-----:R-:W-:Y:S01]  /*0ad0*/  @P6 MOV R23, R55 ;  /* 0x0000003700176202 */ /* 0x001fe20000000f00 */
[----:B------:R-:W2:Y:S01]  /*0ae0*/  @P1 LDG.E R0, desc[UR8][R24.64] ;  /* 0x0000000818001981 */ /* 0x000ea2000c1e1900 */
[----:B------:R-:W0:Y:S03]  /*0af0*/  @P5 LDC.64 R14, c[0x0][0x270] ;  /* 0x00009c00ff0e5b82 */ /* 0x000e260000000a00 */
[----:B------:R3:W2:Y:S05]  /*0b00*/  @P0 LDG.E R48, desc[UR8][R20.64] ;  /* 0x0000000814300981 */ /* 0x0006aa000c1e1900 */
[----:B------:R-:W0:Y:S01]  /*0b10*/  @P5 LDC.64 R18, c[0x0][0x220] ;  /* 0x00008800ff125b82 */ /* 0x000e220000000a00 */
[----:B-1----:R-:W-:-:S04]  /*0b20*/  @P6 IMAD R22, R45, R12, RZ ;  /* 0x0000000c2d166224 */ /* 0x002fc800078e02ff */
[C---:B---3--:R-:W-:Y:S01]  /*0b30*/  @P6 IMAD R29, R37.reuse, R13, R22 ;  /* 0x0000000d251d6224 */ /* 0x048fe200078e0216 */
[-C--:B------:R-:W-:Y:S02]  /*0b40*/  @P6 MOV R22, R56.reuse ;  /* 0x0000003800166202 */ /* 0x080fe40000000f00 */
[----:B------:R-:W-:Y:S02]  /*0b50*/  @P5 MOV R20, R56 ;  /* 0x0000003800145202 */ /* 0x000fe40000000f00 */
[----:B------:R-:W-:Y:S01]  /*0b60*/  @P5 MOV R21, R55 ;  /* 0x0000003700155202 */ /* 0x000fe20000000f00 */
[----:B------:R-:W-:-:S04]  /*0b70*/  @P6 IMAD.WIDE.U32 R12, R37, R12, R22 ;  /* 0x0000000c250c6225 */ /* 0x000fc800078e0016 */
[----:B0-----:R-:W-:Y:S01]  /*0b80*/  @P5 IMAD R22, R47, R14, RZ ;  /* 0x0000000e2f165224 */ /* 0x001fe200078e02ff */
[----:B------:R-:W-:Y:S02]  /*0b90*/  @P6 IADD3 R13, R13, R29, RZ ;  /* 0x0000001d0d0d6210 */ /* 0x000fe40007ffe0ff */
[----:B------:R-:W-:Y:S01]  /*0ba0*/  @P6 LEA R16, P0, R12, R16, 0x1 ;  /* 0x000000100c106211 */ /* 0x000fe200078008ff */
[C---:B------:R-:W-:Y:S02]  /*0bb0*/  @P5 IMAD R23, R38.reuse, R15, R22 ;  /* 0x0000000f26175224 */ /* 0x040fe400078e0216 */
[----:B------:R-:W-:Y:S01]  /*0bc0*/  @P5 IMAD.WIDE.U32 R14, R38, R14, R20 ;  /* 0x0000000e260e5225 */ /* 0x000fe200078e0014 */
[----:B------:R-:W-:Y:S02]  /*0bd0*/  CS2R R50, SRZ ;  /* 0x0000000000327805 */ /* 0x000fe4000001ff00 */
[----:B------:R-:W-:Y:S02]  /*0be0*/  @P6 LEA.HI.X R17, R12, R17, R13, 0x1, P0 ;  /* 0x000000110c116211 */ /* 0x000fe400000f0c0d */
[----:B------:R-:W-:-:S02]  /*0bf0*/  @P5 IADD3 R12, R15, R23, RZ ;  /* 0x000000170f0c5210 */ /* 0x000fc40007ffe0ff */
[C---:B------:R-:W-:Y:S01]  /*0c00*/  @P5 LEA R18, P0, R14.reuse, R18, 0x1 ;  /* 0x000000120e125211 */ /* 0x040fe200078008ff */
[----:B------:R0:W3:Y:S03]  /*0c10*/  @P6 LDG.E R50, desc[UR8][R16.64] ;  /* 0x0000000810326981 */ /* 0x0000e6000c1e1900 */
[----:B------:R-:W-:-:S05]  /*0c20*/  @P5 LEA.HI.X R19, R14, R19, R12, 0x1, P0 ;  /* 0x000000130e135211 */ /* 0x000fca00000f0c0c */
[----:B------:R1:W3:Y:S01]  /*0c30*/  @P5 LDG.E R51, desc[UR8][R18.64] ;  /* 0x0000000812335981 */ /* 0x0002e2000c1e1900 */
[C---:B------:R-:W-:Y:S02]  /*0c40*/  ISETP.GT.AND P0, PT, R6.reuse, 0x1e, PT ;  /* 0x0000001e0600780c */ /* 0x040fe40003f04270 */
[----:B------:R-:W-:Y:S01]  /*0c50*/  ISETP.GT.AND P5, PT, R6, 0xf, PT ;  /* 0x0000000f0600780c */ /* 0x000fe20003fa4270 */
[----:B------:R-:W3:Y:S01]  /*0c60*/  LDC R52, c[0x0][0xc] ;  /* 0x00000300ff347b82 */ /* 0x000ee20000000800 */
[----:B------:R-:W-:Y:S01]  /*0c70*/  BSSY B0, `(.L_x_3129) ;  /* 0x0000089000007945 */ /* 0x000fe20003800000 */
[----:B----4-:R-:W-:-:S04]  /*0c80*/  PRMT R12, R42, 0x7632, R12 ;  /* 0x000076322a0c7816 */ /* 0x010fc8000000000c */
[----:B------:R-:W-:Y:S02]  /*0c90*/  SHF.L.U32 R15, R12, 0x10, RZ ;  /* 0x000000100c0f7819 */ /* 0x000fe400000006ff */
[----:B-----5:R-:W-:Y:S02]  /*0ca0*/  PRMT R12, R3, 0x7632, R12 ;  /* 0x00007632030c7816 */ /* 0x020fe4000000000c */
[----:B------:R-:W-:Y:S02]  /*0cb0*/  SHF.L.U32 R14, R42, 0x10, RZ ;  /* 0x000000102a0e7819 */ /* 0x000fe400000006ff */
[----:B------:R-:W-:Y:S01]  /*0cc0*/  SHF.L.U32 R13, R12, 0x10, RZ ;  /* 0x000000100c0d7819 */ /* 0x000fe200000006ff */
[----:B------:R-:W-:Y:S01]  /*0cd0*/  FMUL.FTZ R21, R15, R15 ;  /* 0x0000000f0f157220 */ /* 0x000fe20000410000 */
[----:B------:R-:W-:Y:S01]  /*0ce0*/  SHF.L.U32 R12, R3, 0x10, RZ ;  /* 0x00000010030c7819 */ /* 0x000fe200000006ff */
[----:B0-----:R-:W-:Y:S01]  /*0cf0*/  FADD.FTZ R16, R14, R15 ;  /* 0x0000000f0e107221 */ /* 0x001fe20000010000 */
[----:B--2---:R-:W-:Y:S01]  /*0d00*/  PRMT R20, R2, 0x7632, R20 ;  /* 0x0000763202147816 */ /* 0x004fe20000000014 */
[----:B------:R-:W-:Y:S01]  /*0d10*/  FMUL.FTZ R15, R13, R13 ;  /* 0x0000000d0d0f7220 */ /* 0x000fe20000410000 */
[----:B-1----:R-:W-:-:S02]  /*0d20*/  PRMT R18, R0, 0x7632, R18 ;  /* 0x0000763200127816 */ /* 0x002fc40000000012 */
[----:B------:R-:W-:Y:S01]  /*0d30*/  SHF.L.U32 R20, R20, 0x10, RZ ;  /* 0x0000001014147819 */ /* 0x000fe200000006ff */
[----:B------:R-:W-:Y:S01]  /*0d40*/  FFMA.FTZ R15, R12, R12, R15 ;  /* 0x0000000c0c0f7223 */ /* 0x000fe2000001000f */
[----:B------:R-:W-:Y:S01]  /*0d50*/  FFMA.FTZ R14, R14, R14, R21 ;  /* 0x0000000e0e0e7223 */ /* 0x000fe20000010015 */
[----:B------:R-:W-:Y:S01]  /*0d60*/  SHF.L.U32 R17, R2, 0x10, RZ ;  /* 0x0000001002117819 */ /* 0x000fe200000006ff */
[----:B------:R-:W-:Y:S01]  /*0d70*/  FADD.FTZ R13, R12, R13 ;  /* 0x0000000d0c0d7221 */ /* 0x000fe20000010000 */
[----:B------:R-:W-:Y:S01]  /*0d80*/  FADD.FTZ R15, RZ, R15 ;  /* 0x0000000fff0f7221 */ /* 0x000fe20000010000 */
[----:B------:R-:W-:Y:S01]  /*0d90*/  FMUL.FTZ R12, R20, R20 ;  /* 0x00000014140c7220 */ /* 0x000fe20000410000 */
[----:B------:R-:W-:Y:S01]  /*0da0*/  SHF.L.U32 R19, R18, 0x10, RZ ;  /* 0x0000001012137819 */ /* 0x000fe200000006ff */
[----:B------:R-:W-:Y:S01]  /*0db0*/  FADD.FTZ R20, R17, R20 ;  /* 0x0000001411147221 */ /* 0x000fe20000010000 */
[----:B------:R-:W-:Y:S01]  /*0dc0*/  FADD.FTZ R14, R15, R14 ;  /* 0x0000000e0f0e7221 */ /* 0x000fe20000010000 */
[----:B------:R-:W-:Y:S01]  /*0dd0*/  FADD.FTZ R13, RZ, R13 ;  /* 0x0000000dff0d7221 */ /* 0x000fe20000010000 */
[----:B------:R-:W-:Y:S01]  /*0de0*/  PRMT R15, R40, 0x7632, R15 ;  /* 0x00007632280f7816 */ /* 0x000fe2000000000f */
[----:B------:R-:W-:Y:S01]  /*0df0*/  FFMA.FTZ R17, R17, R17, R12 ;  /* 0x0000001111117223 */ /* 0x000fe2000001000c */
[----:B------:R-:W-:Y:S01]  /*0e00*/  SHF.L.U32 R12, R0, 0x10, RZ ;  /* 0x00000010000c7819 */ /* 0x000fe200000006ff */
[----:B------:R-:W-:Y:S01]  /*0e10*/  FMUL.FTZ R21, R19, R19 ;  /* 0x0000001313157220 */ /* 0x000fe20000410000 */
[----:B------:R-:W-:Y:S01]  /*0e20*/  FADD.FTZ R13, R13, R16 ;  /* 0x000000100d0d7221 */ /* 0x000fe20000010000 */
[----:B------:R-:W-:-:S02]  /*0e30*/  SHF.L.U32 R15, R15, 0x10, RZ ;  /* 0x000000100f0f7819 */ /* 0x000fc400000006ff */
[----:B------:R-:W-:Y:S01]  /*0e40*/  PRMT R18, R48, 0x7632, R18 ;  /* 0x0000763230127816 */ /* 0x000fe20000000012 */
[C---:B------:R-:W-:Y:S01]  /*0e50*/  FADD.FTZ R16, R12.reuse, R19 ;  /* 0x000000130c107221 */ /* 0x040fe20000010000 */
[----:B------:R-:W-:Y:S01]  /*0e60*/  FFMA.FTZ R21, R12, R12, R21 ;  /* 0x0000000c0c157223 */ /* 0x000fe20000010015 */
[----:B------:R-:W-:Y:S01]  /*0e70*/  FADD.FTZ R13, R13, R20 ;  /* 0x000000140d0d7221 */ /* 0x000fe20000010000 */
[----:B------:R-:W-:Y:S01]  /*0e80*/  FADD.FTZ R14, R14, R17 ;  /* 0x000000110e0e7221 */ /* 0x000fe20000010000 */
[----:B------:R-:W-:Y:S01]  /*0e90*/  SHF.L.U32 R12, R40, 0x10, RZ ;  /* 0x00000010280c7819 */ /* 0x000fe200000006ff */
[----:B------:R-:W-:Y:S01]  /*0ea0*/  FMUL.FTZ R17, R15, R15 ;  /* 0x0000000f0f117220 */ /* 0x000fe20000410000 */
[----:B------:R-:W-:Y:S01]  /*0eb0*/  SHF.L.U32 R19, R18, 0x10, RZ ;  /* 0x0000001012137819 */ /* 0x000fe200000006ff */
[----:B------:R-:W-:Y:S01]  /*0ec0*/  FADD.FTZ R13, R13, R16 ;  /* 0x000000100d0d7221 */ /* 0x000fe20000010000 */
[----:B------:R-:W-:Y:S01]  /*0ed0*/  FADD.FTZ R14, R14, R21 ;  /* 0x000000150e0e7221 */ /* 0x000fe20000010000 */
[C---:B------:R-:W-:Y:S01]  /*0ee0*/  FADD.FTZ R16, R12.reuse, R15 ;  /* 0x0000000f0c107221 */ /* 0x040fe20000010000 */
[----:B------:R-:W-:Y:S01]  /*0ef0*/  FFMA.FTZ R17, R12, R12, R17 ;  /* 0x0000000c0c117223 */ /* 0x000fe20000010011 */
[----:B------:R-:W-:Y:S01]  /*0f00*/  SHF.L.U32 R12, R48, 0x10, RZ ;  /* 0x00000010300c7819 */ /* 0x000fe200000006ff */
[----:B------:R-:W-:Y:S01]  /*0f10*/  FMUL.FTZ R15, R19, R19 ;  /* 0x00000013130f7220 */ /* 0x000fe20000410000 */
[----:B---3--:R-:W-:Y:S01]  /*0f20*/  PRMT R18, R50, 0x7632, R18 ;  /* 0x0000763232127816 */ /* 0x008fe20000000012 */
[----:B------:R-:W-:-:S02]  /*0f30*/  FADD.FTZ R14, R14, R17 ;  /* 0x000000110e0e7221 */ /* 0x000fc40000010000 */
[----:B------:R-:W-:Y:S01]  /*0f40*/  FFMA.FTZ R15, R12, R12, R15 ;  /* 0x0000000c0c0f7223 */ /* 0x000fe2000001000f */
[----:B------:R-:W-:Y:S01]  /*0f50*/  SHF.L.U32 R17, R18, 0x10, RZ ;  /* 0x0000001012117819 */ /* 0x000fe200000006ff */
[----:B------:R-:W-:Y:S01]  /*0f60*/  FADD.FTZ R13, R13, R16 ;  /* 0x000000100d0d7221 */ /* 0x000fe20000010000 */
[----:B------:R-:W-:Y:S01]  /*0f70*/  FADD.FTZ R16, R12, R19 ;  /* 0x000000130c107221 */ /* 0x000fe20000010000 */
[----:B------:R-:W-:Y:S02]  /*0f80*/  PRMT R18, R51, 0x7632, R18 ;  /* 0x0000763233127816 */ /* 0x000fe40000000012 */
[----:B------:R-:W-:Y:S01]  /*0f90*/  FMUL.FTZ R19, R17, R17 ;  /* 0x0000001111137220 */ /* 0x000fe20000410000 */
[----:B------:R-:W-:Y:S01]  /*0fa0*/  SHF.L.U32 R12, R50, 0x10, RZ ;  /* 0x00000010320c7819 */ /* 0x000fe200000006ff */
[----:B------:R-:W-:Y:S01]  /*0fb0*/  FADD.FTZ R14, R14, R15 ;  /* 0x0000000f0e0e7221 */ /* 0x000fe20000010000 */
[----:B------:R-:W-:Y:S01]  /*0fc0*/  SHF.L.U32 R15, R18, 0x10, RZ ;  /* 0x00000010120f7819 */ /* 0x000fe200000006ff */
[----:B------:R-:W-:-:S02]  /*0fd0*/  FADD.FTZ R13, R13, R16 ;  /* 0x000000100d0d7221 */ /* 0x000fc40000010000 */
[C---:B------:R-:W-:Y:S01]  /*0fe0*/  FADD.FTZ R16, R12.reuse, R17 ;  /* 0x000000110c107221 */ /* 0x040fe20000010000 */
[----:B------:R-:W-:Y:S01]  /*0ff0*/  FFMA.FTZ R19, R12, R12, R19 ;  /* 0x0000000c0c137223 */ /* 0x000fe20000010013 */
[----:B------:R-:W-:Y:S01]  /*1000*/  SHF.L.U32 R12, R51, 0x10, RZ ;  /* 0x00000010330c7819 */ /* 0x000fe200000006ff */
[----:B------:R-:W-:Y:S01]  /*1010*/  FMUL.FTZ R17, R15, R15 ;  /* 0x0000000f0f117220 */ /* 0x000fe20000410000 */
[----:B------:R-:W-:Y:S01]  /*1020*/  FADD.FTZ R13, R13, R16 ;  /* 0x000000100d0d7221 */ /* 0x000fe20000010000 */
[----:B------:R-:W-:Y:S02]  /*1030*/  FADD.FTZ R14, R14, R19 ;  /* 0x000000130e0e7221 */ /* 0x000fe40000010000 */
[C---:B------:R-:W-:Y:S01]  /*1040*/  FADD.FTZ R16, R12.reuse, R15 ;  /* 0x0000000f0c107221 */ /* 0x040fe20000010000 */
[----:B------:R-:W-:-:S03]  /*1050*/  FFMA.FTZ R17, R12, R12, R17 ;  /* 0x0000000c0c117223 */ /* 0x000fc60000010011 */
[----:B------:R-:W-:Y:S01]  /*1060*/  FADD.FTZ R13, R13, R16 ;  /* 0x000000100d0d7221 */ /* 0x000fe20000010000 */
[----:B------:R-:W-:-:S04]  /*1070*/  FADD.FTZ R14, R14, R17 ;  /* 0x000000110e0e7221 */ /* 0x000fc80000010000 */
[----:B------:R-:W0:Y:S04]  /*1080*/  SHFL.DOWN PT, R12, R13, 0x1, 0x1f ;  /* 0x08201f000d0c7f89 */ /* 0x000e2800000e0000 */
[----:B------:R-:W1:Y:S01]  /*1090*/  SHFL.DOWN PT, R15, R14, 0x1, 0x1f ;  /* 0x08201f000e0f7f89 */ /* 0x000e6200000e0000 */
        /* <DEDUP_REMOVED lines=19> */
[----:B------:R-:W-:Y:S02]  /*11d0*/  ISETP.NE.AND P0, PT, R6, RZ, PT ;  /* 0x000000ff0600720c */ /* 0x000fe40003f05270 */
[----:B------:R-:W-:Y:S01]  /*11e0*/  ISETP.GE.U32.AND P6, PT, R52, 0x2, PT ;  /* 0x000000023400780c */ /* 0x000fe20003fc6070 */
[----:B0-----:R-:W-:Y:S01]  /*11f0*/  @!P5 FADD.FTZ R13, R13, R12 ;  /* 0x0000000c0d0dd221 */ /* 0x001fe20000010000 */
[----:B-1----:R-:W-:Y:S01]  /*1200*/  @!P5 FADD.FTZ R14, R14, R15 ;  /* 0x0000000f0e0ed221 */ /* 0x002fe20000010000 */
[----:B------:R-:W-:-:S03]  /*1210*/  ISETP.NE.AND P5, PT, R5, RZ, PT ;  /* 0x000000ff0500720c */ /* 0x000fc60003fa5270 */
[----:B------:R-:W-:Y:S02]  /*1220*/  MOV R20, R13 ;  /* 0x0000000d00147202 */ /* 0x000fe40000000f00 */
[----:B------:R-:W-:-:S05]  /*1230*/  MOV R21, R14 ;  /* 0x0000000e00157202 */ /* 0x000fca0000000f00 */
[----:B------:R0:W-:Y:S01]  /*1240*/  @!P0 STS.64 [R39+0x10], R20 ;  /* 0x0000101427008388 */ /* 0x0001e20000000a00 */
[----:B------:R-:W-:Y:S06]  /*1250*/  BAR.SYNC.DEFER_BLOCKING 0x0 ;  /* 0x0000000000007b1d */ /* 0x000fec0000010000 */
[----:B------:R-:W-:Y:S05]  /*1260*/  @P5 BRA `(.L_x_3130) ;  /* 0x0000000000a45947 */ /* 0x000fea0003800000 */
[----:B------:R-:W1:Y:S01]  /*1270*/  S2UR UR6, SR_CgaCtaId ;  /* 0x00000000000679c3 */ /* 0x000e620000008800 */
[----:B------:R-:W-:Y:S02]  /*1280*/  UMOV UR5, 0x400 ;  /* 0x0000040000057882 */ /* 0x000fe40000000000 */
[----:B-1----:R-:W-:-:S09]  /*1290*/  ULEA UR5, UR6, UR5, 0x18 ;  /* 0x0000000506057291 */ /* 0x002fd2000f8ec03f */
[----:B------:R-:W1:Y:S04]  /*12a0*/  LDS.64 R22, [UR5+0x18] ;  /* 0x00001805ff167984 */ /* 0x000e680008000a00 */
[----:B------:R-:W2:Y:S04]  /*12b0*/  LDS.128 R16, [UR5+0x20] ;  /* 0x00002005ff107984 */ /* 0x000ea80008000c00 */
[----:B------:R-:W3:Y:S04]  /*12c0*/  LDS.128 R28, [UR5+0x30] ;  /* 0x00003005ff1c7984 */ /* 0x000ee80008000c00 */
[----:B------:R-:W4:Y:S04]  /*12d0*/  LDS.128 R12, [UR5+0x40] ;  /* 0x00004005ff0c7984 */ /* 0x000f280008000c00 */
[----:B------:R-:W5:Y:S01]  /*12e0*/  LDS.128 R24, [UR5+0x50] ;  /* 0x00005005ff187984 */ /* 0x000f620008000c00 */
[----:B-1----:R-:W-:Y:S01]  /*12f0*/  FADD.FTZ R53, R20, R22 ;  /* 0x0000001614357221 */ /* 0x002fe20000010000 */
[----:B0-----:R-:W-:-:S03]  /*1300*/  FADD.FTZ R20, R21, R23 ;  /* 0x0000001715147221 */ /* 0x001fc60000010000 */
[----:B--2---:R-:W-:Y:S01]  /*1310*/  FADD.FTZ R53, R53, R16 ;  /* 0x0000001035357221 */ /* 0x004fe20000010000 */
[----:B------:R-:W-:-:S03]  /*1320*/  FADD.FTZ R20, R20, R17 ;  /* 0x0000001114147221 */ /* 0x000fc60000010000 */
[----:B------:R-:W-:Y:S01]  /*1330*/  FADD.FTZ R53, R53, R18 ;  /* 0x0000001235357221 */ /* 0x000fe20000010000 */
[----:B------:R-:W-:Y:S02]  /*1340*/  FADD.FTZ R16, R20, R19 ;  /* 0x0000001314107221 */ /* 0x000fe40000010000 */
[----:B------:R-:W0:Y:S01]  /*1350*/  LDS.128 R20, [UR5+0x60] ;  /* 0x00006005ff147984 */ /* 0x000e220008000c00 */
[----:B---3--:R-:W-:Y:S01]  /*1360*/  FADD.FTZ R53, R53, R28 ;  /* 0x0000001c35357221 */ /* 0x008fe20000010000 */
[----:B------:R-:W-:Y:S02]  /*1370*/  FADD.FTZ R28, R16, R29 ;  /* 0x0000001d101c7221 */ /* 0x000fe40000010000 */
[----:B------:R-:W1:Y:S01]  /*1380*/  LDS.128 R16, [UR5+0x70] ;  /* 0x00007005ff107984 */ /* 0x000e620008000c00 */
[----:B------:R-:W-:Y:S01]  /*1390*/  FADD.FTZ R53, R53, R30 ;  /* 0x0000001e35357221 */ /* 0x000fe20000010000 */
[----:B------:R-:W-:Y:S02]  /*13a0*/  FADD.FTZ R60, R28, R31 ;  /* 0x0000001f1c3c7221 */ /* 0x000fe40000010000 */
[----:B------:R-:W2:Y:S01]  /*13b0*/  LDS.128 R28, [UR5+0x80] ;  /* 0x00008005ff1c7984 */ /* 0x000ea20008000c00 */
        /* <DEDUP_REMOVED lines=20> */
.L_x_3130:
[----:B------:R-:W-:Y:S05]  /*1500*/  BSYNC B0 ;  /* 0x0000000000007941 */ /* 0x000fea0003800000 */
.L_x_3129:
        /* <DEDUP_REMOVED lines=8> */
[----:B------:R-:W-:Y:S06]  /*1590*/  @!P6 BRA `(.L_x_3131) ;  /* 0x000000100070e947 */ /* 0x000fec0003800000 */
[----:B------:R-:W1:Y:S01]  /*15a0*/  LDC.64 R12, c[0x0][0x240] ;  /* 0x00009000ff0c7b82 */ /* 0x000e620000000a00 */
[----:B------:R-:W-:-:S05]  /*15b0*/  LOP3.LUT R14, R10, 0x1, RZ, 0xc0, !PT ;  /* 0x000000010a0e7812 */ /* 0x000fca00078ec0ff */
        /* <DEDUP_REMOVED lines=8> */
[----:B------:R-:W1:Y:S01]  /*1640*/  S2UR UR5, SR_CTAID.Y ;  /* 0x00000000000579c3 */ /* 0x000e620000002600 */
[----:B------:R-:W-:Y:S02]  /*1650*/  LOP3.LUT P0, RZ, R10, 0x2, RZ, 0xc0, !PT ;  /* 0x000000020aff7812 */ /* 0x000fe4000780c0ff */
[----:B------:R-:W-:Y:S02]  /*1660*/  MOV R17, 0xffffffff ;  /* 0xffffffff00117802 */ /* 0x000fe40000000f00 */
[----:B------:R-:W-:Y:S02]  /*1670*/  SEL R31, R52, RZ, !P0 ;  /* 0x000000ff341f7207 */ /* 0x000fe40004000000 */
[----:B------:R-:W-:Y:S02]  /*1680*/  SEL R17, R17, 0x1, P0 ;  /* 0x0000000111117807 */ /* 0x000fe40000000000 */
[----:B------:R-:W-:Y:S02]  /*1690*/  ISETP.NE.AND P0, PT, R31, -0x1, PT ;  /* 0xffffffff1f00780c */ /* 0x000fe40003f05270 */
[----:B-1----:R-:W-:-:S05]  /*16a0*/  MOV R4, UR5 ;  /* 0x0000000500047c02 */ /* 0x002fca0008000f00 */
[----:B------:R-:W-:-:S04]  /*16b0*/  IMAD R15, R7, UR7, R4 ;  /* 0x00000007070f7c24 */ /* 0x000fc8000f8e0204 */
[----:B------:R-:W-:-:S05]  /*16c0*/  IMAD.WIDE.U32 R14, R15, 0x8, R18 ;  /* 0x000000080f0e7825 */ /* 0x000fca00078e0012 */
[----:B------:R1:W-:Y:S01]  /*16d0*/  STG.E.64 desc[UR8][R14.64], R20 ;  /* 0x000000140e007986 */ /* 0x0003e2000c101b08 */
[----:B------:R-:W-:Y:S06]  /*16e0*/  MEMBAR.ALL.GPU ;  /* 0x0000000000007992 */ /* 0x000fec000000a000 */
[----:B------:R-:W-:-:S00]  /*16f0*/  ERRBAR ;  /* 0x00000000000079ab */ /* 0x000fc00000000000 */
[----:B------:R-:W-:Y:S06]  /*1700*/  CGAERRBAR ;  /* 0x00000000000075ab */ /* 0x000fec0000000000 */
[----:B------:R1:W-:Y:S01]  /*1710*/  REDG.E.ADD.S32.STRONG.GPU desc[UR8][R12.64], R17 ;  /* 0x000000110c00798e */ /* 0x0003e2000c10e388 */
[----:B------:R-:W-:Y:S05]  /*1720*/  @!P0 BRA `(.L_x_3132) ;  /* 0x0000000000148947 */ /* 0x000fea0003800000 */
.L_x_3133:
[----:B-1----:R-:W2:Y:S04]  /*1730*/  LDG.E.STRONG.GPU R14, desc[UR8][R12.64] ;  /* 0x000000080c0e7981 */ /* 0x002ea8000c1ef900 */
[----:B--2---:R-:W-:Y:S01]  /*1740*/  CCTL.IVALL ;  /* 0x00000000ff00798f */ /* 0x004fe20002000000 */
[----:B------:R-:W-:Y:S05]  /*1750*/  YIELD ;  /* 0x0000000000007946 */ /* 0x000fea0003800000 */
[----:B------:R-:W-:-:S13]  /*1760*/  ISETP.NE.AND P0, PT, R14, R31, PT ;  /* 0x0000001f0e00720c */ /* 0x000fda0003f05270 */
[----:B------:R-:W-:Y:S05]  /*1770*/  @P0 BRA `(.L_x_3133) ;  /* 0xfffffffc00ec0947 */ /* 0x000fea000383ffff */
.L_x_3132:
[----:B------:R-:W-:Y:S01]  /*1780*/  ISETP.NE.AND P0, PT, R52, RZ, PT ;  /* 0x000000ff3400720c */ /* 0x000fe20003f05270 */
[----:B------:R-:W-:Y:S05]  /*1790*/  WARPSYNC.ALL ;  /* 0x0000000000007948 */ /* 0x000fea0003800000 */
[----:B------:R-:W-:Y:S07]  /*17a0*/  BAR.SYNC.DEFER_BLOCKING 0x0 ;  /* 0x0000000000007b1d */ /* 0x000fee0000010000 */
[----:B------:R-:W-:Y:S05]  /*17b0*/  @!P0 BRA `(.L_x_3131) ;  /* 0x0000000c00e88947 */ /* 0x000fea0003800000 */
[----:B-1----:R-:W-:Y:S01]  /*17c0*/  IADD3 R12, R52, -0x1, RZ ;  /* 0xffffffff340c7810 */ /* 0x002fe20007ffe0ff */
        /* <DEDUP_REMOVED lines=12> */
.L_x_3137:
[----:B------:R-:W-:-:S13]  /*1890*/  ISETP.EQ.OR P6, PT, R17, UR7, P5 ;  /* 0x0000000711007c0c */ /* 0x000fda000afc2670 */
[----:B------:R-:W-:-:S04]  /*18a0*/  @!P6 IMAD R15, R7, R17, R4 ;  /* 0x00000011070fe224 */ /* 0x000fc800078e0204 */
[----:B------:R-:W-:-:S05]  /*18b0*/  @!P6 IMAD.WIDE.U32 R14, R15, 0x8, R18 ;  /* 0x000000080f0ee825 */ /* 0x000fca00078e0012 */
[----:B------:R-:W0:Y:S01]  /*18c0*/  @!P6 LDG.E.64 R12, desc[UR8][R14.64] ;  /* 0x000000080e0ce981 */ /* 0x000e22000c1e1b00 */
[----:B------:R-:W-:Y:S01]  /*18d0*/  IADD3 R31, R17, 0x1, RZ ;  /* 0x00000001111f7810 */ /* 0x000fe20007ffe0ff */
[----:B0-----:R-:W-:Y:S01]  /*18e0*/  @!P6 FADD.FTZ R20, R20, R12 ;  /* 0x0000000c1414e221 */ /* 0x001fe20000010000 */
        /* <DEDUP_REMOVED lines=109> */
.L_x_3136:
        /* <DEDUP_REMOVED lines=25> */
[----:B------:R-:W-:-:S04]  /*2150*/  IADD3 R17, R17, 0x4, RZ ;  /* 0x0000000411117810 */ /* 0x000fc80007ffe0ff */
        /* <DEDUP_REMOVED lines=28> */
[----:B------:R-:W-:Y:S02]  /*2320*/  IADD3 R17, R17, 0x4, RZ ;  /* 0x0000000411117810 */ /* 0x000fe40007ffe0ff */
[----:B------:R-:W-:Y:S01]  /*2330*/  IADD3 R16, R16, -0x4, RZ ;  /* 0xfffffffc10107810 */ /* 0x000fe20007ffe0ff */
[----:B--2---:R-:W-:Y:S01]  /*2340*/  @!P0 FADD.FTZ R20, R20, R12 ;  /* 0x0000000c14148221 */ /* 0x004fe20000010000 */
[----:B------:R-:W-:Y:S01]  /*2350*/  @!P0 FADD.FTZ R21, R21, R13 ;  /* 0x0000000d15158221 */ /* 0x000fe20000010000 */
[----:B------:R-:W-:Y:S02]  /*2360*/  PLOP3.LUT P0, PT, PT, PT, PT, 0x8, 0x0 ;  /* 0x000000000000781c */ /* 0x000fe40003f0e170 */
[----:B---3--:R-:W-:Y:S01]  /*2370*/  @!P6 FADD.FTZ R20, R20, R14 ;  /* 0x0000000e1414e221 */ /* 0x008fe20000010000 */
[----:B------:R-:W-:-:S10]  /*2380*/  @!P6 FADD.FTZ R21, R21, R15 ;  /* 0x0000000f1515e221 */ /* 0x000fd40000010000 */
.L_x_3138:
[----:B------:R-:W-:-:S13]  /*2390*/  ISETP.NE.OR P0, PT, R16, RZ, P0 ;  /* 0x000000ff1000720c */ /* 0x000fda0000705670 */
[----:B------:R-:W-:Y:S05]  /*23a0*/  @!P0 BRA `(.L_x_3134) ;  /* 0x00000000007c8947 */ /* 0x000fea0003800000 */
.L_x_3135:
        /* <DEDUP_REMOVED lines=27> */
[----:B------:R-:W-:Y:S02]  /*2560*/  ISETP.NE.AND P0, PT, R16, RZ, PT ;  /* 0x000000ff1000720c */ /* 0x000fe40003f05270 */
[----:B---3--:R-:W-:Y:S01]  /*2570*/  @!P6 FADD.FTZ R20, R20, R14 ;  /* 0x0000000e1414e221 */ /* 0x008fe20000010000 */
[----:B------:R-:W-:-:S10]  /*2580*/  @!P6 FADD.FTZ R21, R21, R15 ;  /* 0x0000000f1515e221 */ /* 0x000fd40000010000 */
[----:B------:R-:W-:Y:S05]  /*2590*/  @P0 BRA `(.L_x_3135) ;  /* 0xfffffffc00840947 */ /* 0x000fea000383ffff */
.L_x_3134:
        /* <DEDUP_REMOVED lines=11> */
.L_x_3140:
[----:B------:R-:W-:Y:S05]  /*2650*/  BSYNC B0 ;  /* 0x0000000000007941 */ /* 0x000fea0003800000 */
.L_x_3139:
        /* <DEDUP_REMOVED lines=16> */
.L_x_3131:
[----:B------:R-:W-:Y:S01]  /*2760*/  ULDC.64 UR12, c[0x0][0x218] ;  /* 0x00008600000c7ab9 */ /* 0x000fe20000000a00 */
[----:B------:R-:W-:Y:S01]  /*2770*/  LOP3.LUT P0, RZ, R5, UR7, RZ, 0xfc, !PT ;  /* 0x0000000705ff7c12 */ /* 0x000fe2000f80fcff */
[----:B------:R-:W2:Y:S01]  /*2780*/  S2UR UR6, SR_CgaCtaId ;  /* 0x00000000000679c3 */ /* 0x000ea20000008800 */
[----:B------:R-:W-:Y:S01]  /*2790*/  ISETP.EQ.U32.AND P6, PT, RZ, UR12, PT ;  /* 0x0000000cff007c0c */ /* 0x000fe2000bfc2070 */
[----:B------:R-:W-:Y:S01]  /*27a0*/  UMOV UR5, 0x400 ;  /* 0x0000040000057882 */ /* 0x000fe20000000000 */
[C---:B-1----:R-:W-:Y:S01]  /*27b0*/  SHF.L.U32 R14, R58.reuse, 0x2, RZ ;  /* 0x000000023a0e7819 */ /* 0x042fe200000006ff */
[----:B------:R-:W-:Y:S01]  /*27c0*/  ULDC.64 UR14, c[0x0][0x230] ;  /* 0x00008c00000e7ab9 */ /* 0x000fe20000000a00 */
[----:B------:R-:W-:Y:S01]  /*27d0*/  ISETP.EQ.OR.EX P0, PT, RZ, UR13, P0, P6 ;  /* 0x0000000dff007c0c */ /* 0x000fe20008702760 */
[----:B------:R-:W-:Y:S01]  /*27e0*/  ULDC.64 UR12, c[0x0][0x228] ;  /* 0x00008a00000c7ab9 */ /* 0x000fe20000000a00 */
[----:B------:R-:W-:Y:S02]  /*27f0*/  SHF.L.U64.HI R58, R58, 0x2, R59 ;  /* 0x000000023a3a7819 */ /* 0x000fe4000001023b */
[----:B------:R-:W-:-:S04]  /*2800*/  IADD3 R30, P6, R14, UR12, RZ ;  /* 0x0000000c0e1e7c10 */ /* 0x000fc8000ffde0ff */
[----:B------:R-:W-:Y:S02]  /*2810*/  IADD3.X R31, R58, UR13, RZ, P6, !PT ;  /* 0x0000000d3a1f7c10 */ /* 0x000fe4000b7fe4ff */
[----:B------:R-:W-:-:S03]  /*2820*/  IADD3 R14, P6, R14, UR14, RZ ;  /* 0x0000000e0e0e7c10 */ /* 0x000fc6000ffde0ff */
[----:B------:R-:W1:Y:S01]  /*2830*/  @!P0 LDC.64 R12, c[0x0][0x218] ;  /* 0x00008600ff0c8b82 */ /* 0x000e620000000a00 */
[----:B------:R-:W-:Y:S01]  /*2840*/  IADD3.X R15, R58, UR15, RZ, P6, !PT ;  /* 0x0000000f3a0f7c10 */ /* 0x000fe2000b7fe4ff */
[----:B--2---:R-:W-:-:S03]  /*2850*/  ULEA UR5, UR6, UR5, 0x18 ;  /* 0x0000000506057291 */ /* 0x004fc6000f8ec03f */
[----:B------:R-:W-:Y:S02]  /*2860*/  ULDC UR6, c[0x0][0x2a4] ;  /* 0x0000a90000067ab9 */ /* 0x000fe40000000800 */
[----:B------:R-:W-:Y:S01]  /*2870*/  @!P0 FMUL.FTZ R19, R21, UR6 ;  /* 0x0000000615138c20 */ /* 0x000fe20008410000 */
[----:B------:R-:W-:-:S03]  /*2880*/  @!P0 FMUL.FTZ R18, R20, UR6 ;  /* 0x0000000614128c20 */ /* 0x000fc60008410000 */
[----:B------:R0:W-:Y:S01]  /*2890*/  @!P5 STS.64 [UR5+0x98], R20 ;  /* 0x00009814ff00d988 */ /* 0x0001e20008000a05 */
[----:B-1----:R-:W-:-:S05]  /*28a0*/  @!P0 IMAD.WIDE R52, R32, 0x8, R12 ;  /* 0x0000000820348825 */ /* 0x002fca00078e020c */
[----:B------:R1:W-:Y:S01]  /*28b0*/  @!P0 STG.E.64 desc[UR8][R52.64], R18 ;  /* 0x0000001234008986 */ /* 0x0003e2000c101b08 */
[----:B------:R-:W-:Y:S06]  /*28c0*/  BAR.SYNC.DEFER_BLOCKING 0x0 ;  /* 0x0000000000007b1d */ /* 0x000fec0000010000 */
[----:B------:R2:W3:Y:S04]  /*28d0*/  LDG.E.64 R12, desc[UR8][R30.64] ;  /* 0x000000081e0c7981 */ /* 0x0004e8000c1e1b00 */
[----:B------:R-:W3:Y:S01]  /*28e0*/  LDG.E.64 R14, desc[UR8][R14.64] ;  /* 0x000000080e0e7981 */ /* 0x000ee2000c1e1b00 */
[----:B0-----:R-:W-:Y:S01]  /*28f0*/  HFMA2.MMA R20, -RZ, RZ, 1.875, 0 ;  /* 0x3f800000ff147435 */ /* 0x001fe200000001ff */
[----:B------:R-:W-:-:S02]  /*2900*/  ISETP.NE.AND P6, PT, RZ, UR10, PT ;  /* 0x0000000aff007c0c */ /* 0x000fc4000bfc5270 */
[----:B------:R-:W0:Y:S01]  /*2910*/  LDS.64 R16, [UR5+0x98] ;  /* 0x00009805ff107984 */ /* 0x000e220008000a00 */
[----:B------:R-:W-:Y:S02]  /*2920*/  SHF.L.U32 R3, R3, 0x10, RZ ;  /* 0x0000001003037819 */ /* 0x000fe400000006ff */
[----:B------:R-:W-:Y:S02]  /*2930*/  SHF.L.U32 R29, R29, 0x10, RZ ;  /* 0x000000101d1d7819 */ /* 0x000fe400000006ff */
[----:B-1----:R-:W-:Y:S01]  /*2940*/  SHF.L.U32 R19, R42, 0x10, RZ ;  /* 0x000000102a137819 */ /* 0x002fe200000006ff */
[----:B0-----:R-:W-:-:S04]  /*2950*/  FMUL.FTZ R58, R16, UR6 ;  /* 0x00000006103a7c20 */ /* 0x001fc80008410000 */
[C---:B------:R-:W-:Y:S01]  /*2960*/  FMUL.FTZ R16, R58.reuse, R58 ;  /* 0x0000003a3a107220 */ /* 0x040fe20000410000 */
[--C-:B------:R-:W-:Y:S01]  /*2970*/  FADD.FTZ R3, R3, -R58.reuse ;  /* 0x8000003a03037221 */ /* 0x100fe20000010000 */
[----:B------:R-:W-:Y:S01]  /*2980*/  FADD.FTZ R29, -R58, R29 ;  /* 0x0000001d3a1d7221 */ /* 0x000fe20000010100 */
[----:B------:R-:W-:Y:S01]  /*2990*/  FADD.FTZ R19, R19, -R58 ;  /* 0x8000003a13137221 */ /* 0x000fe20000010000 */
[----:B------:R-:W-:-:S05]  /*29a0*/  FFMA.FTZ R16, R17, UR6, -R16 ;  /* 0x0000000611107c23 */ /* 0x000fca0008010810 */
[----:B------:R-:W-:-:S13]  /*29b0*/  FSETP.GTU.FTZ.AND P0, PT, R16, RZ, PT ;  /* 0x000000ff1000720b */ /* 0x000fda0003f1c000 */
[----:B------:R-:W0:Y:S02]  /*29c0*/  @P0 LDC R17, c[0x0][0x238] ;  /* 0x00008e00ff110b82 */ /* 0x000e240000000800 */
[----:B0-----:R-:W-:Y:S01]  /*29d0*/  @P0 FADD.FTZ R16, R16, R17 ;  /* 0x0000001110100221 */ /* 0x001fe20000010000 */
[----:B------:R-:W-:-:S03]  /*29e0*/  SHF.L.U32 R17, R28, 0x10, RZ ;  /* 0x000000101c117819 */ /* 0x000fc600000006ff */
[----:B------:R-:W0:Y:S02]  /*29f0*/  @P0 MUFU.RSQ R20, R16 ;  /* 0x0000001000140308 */ /* 0x000e240000001400 */
[----:B------:R-:W-:Y:S01]  /*2a00*/  FADD.FTZ R17, -R58, R17 ;  /* 0x000000113a117221 */ /* 0x000fe20000010100 */
[-C--:B0-----:R-:W-:Y:S01]  /*2a10*/  FMUL.FTZ R21, R3, R20.reuse ;  /* 0x0000001403157220 */ /* 0x081fe20000410000 */
[-C--:B--2---:R-:W-:Y:S01]  /*2a20*/  FMUL.FTZ R30, R29, R20.reuse ;  /* 0x000000141d1e7220 */ /* 0x084fe20000410000 */
[-C--:B------:R-:W-:Y:S01]  /*2a30*/  FMUL.FTZ R3, R19, R20.reuse ;  /* 0x0000001413037220 */ /* 0x080fe20000410000 */
[----:B------:R-:W-:Y:S01]  /*2a40*/  FMUL.FTZ R28, R17, R20 ;  /* 0x00000014111c7220 */ /* 0x000fe20000410000 */
[----:B---3--:R-:W-:Y:S01]  /*2a50*/  FFMA.FTZ R21, R12, R21, R14 ;  /* 0x000000150c157223 */ /* 0x008fe2000001000e */
[----:B------:R-:W-:Y:S01]  /*2a60*/  FFMA.FTZ R30, R13, R30, R15 ;  /* 0x0000001e0d1e7223 */ /* 0x000fe2000001000f */
[----:B------:R-:W-:Y:S06]  /*2a70*/  @!P6 BRA `(.L_x_3141) ;  /* 0x000000000028e947 */ /* 0x000fec0003800000 */
        /* <DEDUP_REMOVED lines=10> */
.L_x_3141:
[----:B------:R-:W-:Y:S04]  /*2b20*/  BSSY B0, `(.L_x_3142) ;  /* 0x000000e000007945 */ /* 0x000fe80003800000 */
[----:B------:R-:W-:Y:S05]  /*2b30*/  @P4 BRA `(.L_x_3143) ;  /* 0x0000000000304947 */ /* 0x000fea0003800000 */
[----:B------:R-:W-:Y:S01]  /*2b40*/  ULDC.64 UR12, c[0x0][0x270] ;  /* 0x00009c00000c7ab9 */ /* 0x000fe20000000a00 */
[----:B------:R-:W-:Y:S01]  /*2b50*/  MOV R16, R56 ;  /* 0x0000003800107202 */ /* 0x000fe20000000f00 */
[----:B------:R-:W-:Y:S01]  /*2b60*/  IMAD R49, R49, UR12, RZ ;  /* 0x0000000c31317c24 */ /* 0x000fe2000f8e02ff */
[----:B------:R-:W-:Y:S02]  /*2b70*/  MOV R17, R55 ;  /* 0x0000003700117202 */ /* 0x000fe40000000f00 */
[----:B------:R-:W-:Y:S01]  /*2b80*/  F2FP.BF16.F32.PACK_AB R21, R30, R21 ;  /* 0x000000151e15723e */ /* 0x000fe200000010ff */
[C---:B------:R-:W-:Y:S02]  /*2b90*/  IMAD R49, R46.reuse, UR13, R49 ;  /* 0x0000000d2e317c24 */ /* 0x040fe4000f8e0231 */
[----:B------:R-:W-:Y:S01]  /*2ba0*/  IMAD.WIDE.U32 R16, R46, UR12, R16 ;  /* 0x0000000c2e107c25 */ /* 0x000fe2000f8e0010 */
[----:B------:R-:W-:Y:S02]  /*2bb0*/  ULDC.64 UR12, c[0x0][0x210] ;  /* 0x00008400000c7ab9 */ /* 0x000fe40000000a00 */
[----:B------:R-:W-:-:S02]  /*2bc0*/  LEA R18, P0, R16, UR12, 0x1 ;  /* 0x0000000c10127c11 */ /* 0x000fc4000f8008ff */
[----:B------:R-:W-:-:S04]  /*2bd0*/  IADD3 R49, R17, R49, RZ ;  /* 0x0000003111317210 */ /* 0x000fc80007ffe0ff */
[----:B------:R-:W-:-:S05]  /*2be0*/  LEA.HI.X R19, R16, UR13, R49, 0x1, P0 ;  /* 0x0000000d10137c11 */ /* 0x000fca00080f0c31 */
[----:B------:R0:W-:Y:S02]  /*2bf0*/  STG.E desc[UR8][R18.64], R21 ;  /* 0x0000001512007986 */ /* 0x0001e4000c101908 */
.L_x_3143:
[----:B------:R-:W-:Y:S05]  /*2c00*/  BSYNC B0 ;  /* 0x0000000000007941 */ /* 0x000fea0003800000 */
.L_x_3142:
[----:B0-----:R-:W-:Y:S01]  /*2c10*/  SHF.L.U32 R19, R2, 0x10, RZ ;  /* 0x0000001002137819 */ /* 0x001fe200000006ff */
[----:B------:R-:W-:Y:S01]  /*2c20*/  FFMA.FTZ R18, R12, R3, R14 ;  /* 0x000000030c127223 */ /* 0x000fe2000001000e */
[----:B------:R-:W-:Y:S01]  /*2c30*/  SHF.L.U32 R27, R27, 0x10, RZ ;  /* 0x000000101b1b7819 */ /* 0x000fe200000006ff */
        /* <DEDUP_REMOVED lines=12> */
.L_x_3144:
        /* <DEDUP_REMOVED lines=14> */
.L_x_3146:
[----:B------:R-:W-:Y:S05]  /*2de0*/  BSYNC B0 ;  /* 0x0000000000007941 */ /* 0x000fea0003800000 */
.L_x_3145:
[----:B------:R-:W-:Y:S01]  /*2df0*/  SHF.L.U32 R3, R26, 0x10, RZ ;  /* 0x000000101a037819 */ /* 0x000fe200000006ff */
[--C-:B------:R-:W-:Y:S01]  /*2e00*/  FADD.FTZ R19, R19, -R58.reuse ;  /* 0x8000003a13137221 */ /* 0x100fe20000010000 */
[----:B0-----:R-:W-:Y:S01]  /*2e10*/  SHF.L.U32 R17, R0, 0x10, RZ ;  /* 0x0000001000117819 */ /* 0x001fe200000006ff */
[C---:B------:R-:W-:Y:S01]  /*2e20*/  FADD.FTZ R27, -R58.reuse, R27 ;  /* 0x0000001b3a1b7221 */ /* 0x040fe20000010100 */
[----:B------:R-:W-:Y:S01]  /*2e30*/  ULDC.64 UR14, c[0x0][0x278] ;  /* 0x00009e00000e7ab9 */ /* 0x000fe20000000a00 */
[----:B------:R-:W-:Y:S01]  /*2e40*/  FADD.FTZ R21, -R58, R3 ;  /* 0x000000033a157221 */ /* 0x000fe20000010100 */
[-C--:B------:R-:W-:Y:S01]  /*2e50*/  FMUL.FTZ R3, R19, R20.reuse ;  /* 0x0000001413037220 */ /* 0x080fe20000410000 */
[----:B------:R-:W-:Y:S01]  /*2e60*/  FADD.FTZ R17, R17, -R58 ;  /* 0x8000003a11117221 */ /* 0x000fe20000010000 */
[-C--:B------:R-:W-:Y:S01]  /*2e70*/  FMUL.FTZ R2, R27, R20.reuse ;  /* 0x000000141b027220 */ /* 0x080fe20000410000 */
[-C--:B------:R-:W-:Y:S01]  /*2e80*/  FMUL.FTZ R0, R21, R20.reuse ;  /* 0x0000001415007220 */ /* 0x080fe20000410000 */
[----:B------:R-:W-:Y:S01]  /*2e90*/  ISETP.GE.U32.AND P0, PT, R34, UR14, PT ;  /* 0x0000000e22007c0c */ /* 0x000fe2000bf06070 */
[----:B------:R-:W-:Y:S01]  /*2ea0*/  FMUL.FTZ R19, R17, R20 ;  /* 0x0000001411137220 */ /* 0x000fe20000410000 */
[----:B------:R-:W-:Y:S01]  /*2eb0*/  FFMA.FTZ R18, R12, R3, R14 ;  /* 0x000000030c127223 */ /* 0x000fe2000001000e */
[----:B------:R-:W-:Y:S01]  /*2ec0*/  FFMA.FTZ R21, R13, R2, R15 ;  /* 0x000000020d157223 */ /* 0x000fe2000001000f */
[----:B------:R-:W-:Y:S09]  /*2ed0*/  @!P6 BRA `(.L_x_3147) ;  /* 0x000000000028e947 */ /* 0x000ff20003800000 */
        /* <DEDUP_REMOVED lines=10> */
.L_x_3147:
        /* <DEDUP_REMOVED lines=14> */
.L_x_3149:
[----:B------:R-:W-:Y:S05]  /*3060*/  BSYNC B0 ;  /* 0x0000000000007941 */ /* 0x000fea0003800000 */
.L_x_3148:
[----:B0-----:R-:W-:Y:S01]  /*3070*/  SHF.L.U32 R21, R40, 0x10, RZ ;  /* 0x0000001028157819 */ /* 0x001fe200000006ff */
[----:B------:R-:W-:Y:S01]  /*3080*/  FFMA.FTZ R19, R12, R19, R14 ;  /* 0x000000130c137223 */ /* 0x000fe2000001000e */
        /* <DEDUP_REMOVED lines=12> */
.L_x_3150:
        /* <DEDUP_REMOVED lines=14> */
.L_x_3152:
[----:B------:R-:W-:Y:S05]  /*3230*/  BSYNC B0 ;  /* 0x0000000000007941 */ /* 0x000fea0003800000 */
.L_x_3151:
[----:B------:R-:W-:Y:S01]  /*3240*/  SHF.L.U32 R25, R25, 0x10, RZ ;  /* 0x0000001019197819 */ /* 0x000fe200000006ff */
[----:B------:R-:W-:Y:S01]  /*3250*/  FADD.FTZ R21, R21, -R58 ;  /* 0x8000003a15157221 */ /* 0x000fe20000010000 */
[----:B------:R-:W-:Y:S02]  /*3260*/  ISETP.GE.AND.EX P5, PT, R41, UR15, PT, P0 ;  /* 0x0000000f29007c0c */ /* 0x000fe4000bfa6300 */
[----:B------:R-:W-:Y:S01]  /*3270*/  ISETP.GE.U32.AND P4, PT, R36, UR14, PT ;  /* 0x0000000e24007c0c */ /* 0x000fe2000bf86070 */
[----:B------:R-:W-:Y:S01]  /*3280*/  FADD.FTZ R25, -R58, R25 ;  /* 0x000000193a197221 */ /* 0x000fe20000010100 */
[-C--:B------:R-:W-:Y:S01]  /*3290*/  FMUL.FTZ R21, R21, R20.reuse ;  /* 0x0000001415157220 */ /* 0x080fe20000410000 */
[----:B------:R-:W-:Y:S02]  /*32a0*/  ISETP.GE.U32.AND P0, PT, R37, UR14, PT ;  /* 0x0000000e25007c0c */ /* 0x000fe4000bf06070 */
[----:B------:R-:W-:Y:S01]  /*32b0*/  FMUL.FTZ R0, R25, R20 ;  /* 0x0000001419007220 */ /* 0x000fe20000410000 */
[----:B------:R-:W-:Y:S01]  /*32c0*/  ISETP.LT.U32.AND P5, PT, R5, 0x200, !P5 ;  /* 0x000002000500780c */ /* 0x000fe20006fa1070 */
[----:B------:R-:W-:-:S02]  /*32d0*/  FFMA.FTZ R21, R12, R21, R14 ;  /* 0x000000150c157223 */ /* 0x000fc4000001000e */
[----:B------:R-:W-:Y:S01]  /*32e0*/  FFMA.FTZ R0, R13, R0, R15 ;  /* 0x000000000d007223 */ /* 0x000fe2000001000f */
[----:B------:R-:W-:Y:S09]  /*32f0*/  @!P6 BRA `(.L_x_3153) ;  /* 0x000000000028e947 */ /* 0x000ff20003800000 */
        /* <DEDUP_REMOVED lines=10> */
.L_x_3153:
[----:B------:R-:W-:Y:S04]  /*33a0*/  BSSY B0, `(.L_x_3154) ;  /* 0x000000e000007945 */ /* 0x000fe80003800000 */
[----:B------:R-:W-:Y:S05]  /*33b0*/  @!P5 BRA `(.L_x_3155) ;  /* 0x000000000030d947 */ /* 0x000fea0003800000 */
[----:B------:R-:W-:Y:S01]  /*33c0*/  ULDC.64 UR12, c[0x0][0x270] ;  /* 0x00009c00000c7ab9 */ /* 0x000fe20000000a00 */
[----:B------:R-:W-:Y:S01]  /*33d0*/  MOV R2, R56 ;  /* 0x0000003800027202 */ /* 0x000fe20000000f00 */
[----:B0-----:R-:W-:Y:S01]  /*33e0*/  IMAD R17, R41, UR12, RZ ;  /* 0x0000000c29117c24 */ /* 0x001fe2000f8e02ff */
        /* <DEDUP_REMOVED lines=9> */
.L_x_3155:
[----:B------:R-:W-:Y:S05]  /*3480*/  BSYNC B0 ;  /* 0x0000000000007941 */ /* 0x000fea0003800000 */
.L_x_3154:
[----:B01----:R-:W-:Y:S02]  /*3490*/  SHF.L.U32 R17, R48, 0x10, RZ ;  /* 0x0000001030117819 */ /* 0x003fe400000006ff */
[----:B------:R-:W-:Y:S02]  /*34a0*/  SHF.L.U32 R3, R24, 0x10, RZ ;  /* 0x0000001018037819 */ /* 0x000fe400000006ff */
[----:B------:R-:W-:Y:S01]  /*34b0*/  SHF.L.U32 R19, R50, 0x10, RZ ;  /* 0x0000001032137819 */ /* 0x000fe200000006ff */
[--C-:B------:R-:W-:Y:S01]  /*34c0*/  FADD.FTZ R17, R17, -R58.reuse ;  /* 0x8000003a11117221 */ /* 0x100fe20000010000 */
[----:B------:R-:W-:Y:S01]  /*34d0*/  SHF.L.U32 R23, R23, 0x10, RZ ;  /* 0x0000001017177819 */ /* 0x000fe200000006ff */
[----:B------:R-:W-:Y:S01]  /*34e0*/  FADD.FTZ R3, -R58, R3 ;  /* 0x000000033a037221 */ /* 0x000fe20000010100 */
[----:B------:R-:W-:Y:S01]  /*34f0*/  SHF.L.U32 R25, R51, 0x10, RZ ;  /* 0x0000001033197819 */ /* 0x000fe200000006ff */
[--C-:B------:R-:W-:Y:S01]  /*3500*/  FADD.FTZ R19, R19, -R58.reuse ;  /* 0x8000003a13137221 */ /* 0x100fe20000010000 */
[----:B------:R-:W-:Y:S01]  /*3510*/  SHF.L.U32 R21, R22, 0x10, RZ ;  /* 0x0000001016157819 */ /* 0x000fe200000006ff */
[----:B------:R-:W-:Y:S01]  /*3520*/  FADD.FTZ R23, -R58, R23 ;  /* 0x000000173a177221 */ /* 0x000fe20000010100 */
[----:B------:R-:W-:Y:S01]  /*3530*/  ISETP.GE.U32.AND P5, PT, R38, UR14, PT ;  /* 0x0000000e26007c0c */ /* 0x000fe2000bfa6070 */
[----:B------:R-:W-:Y:S01]  /*3540*/  FADD.FTZ R25, R25, -R58 ;  /* 0x8000003a19197221 */ /* 0x000fe20000010000 */
[-C--:B------:R-:W-:Y:S01]  /*3550*/  FMUL.FTZ R17, R17, R20.reuse ;  /* 0x0000001411117220 */ /* 0x080fe20000410000 */
[----:B------:R-:W-:Y:S01]  /*3560*/  FADD.FTZ R21, -R58, R21 ;  /* 0x000000153a157221 */ /* 0x000fe20000010100 */
[-C--:B------:R-:W-:Y:S01]  /*3570*/  FMUL.FTZ R2, R3, R20.reuse ;  /* 0x0000001403027220 */ /* 0x080fe20000410000 */
[-C--:B------:R-:W-:Y:S01]  /*3580*/  FMUL.FTZ R19, R19, R20.reuse ;  /* 0x0000001413137220 */ /* 0x080fe20000410000 */
[-C--:B------:R-:W-:Y:S01]  /*3590*/  FMUL.FTZ R18, R23, R20.reuse ;  /* 0x0000001417127220 */ /* 0x080fe20000410000 */
[-C--:B------:R-:W-:Y:S01]  /*35a0*/  FMUL.FTZ R25, R25, R20.reuse ;  /* 0x0000001419197220 */ /* 0x080fe20000410000 */
[----:B------:R-:W-:Y:S01]  /*35b0*/  FMUL.FTZ R20, R21, R20 ;  /* 0x0000001415147220 */ /* 0x000fe20000410000 */
[----:B------:R-:W-:Y:S01]  /*35c0*/  ISETP.GE.AND.EX P4, PT, R43, UR15, PT, P4 ;  /* 0x0000000f2b007c0c */ /* 0x000fe2000bf86340 */
[C-C-:B------:R-:W-:Y:S01]  /*35d0*/  FFMA.FTZ R16, R12.reuse, R17, R14.reuse ;  /* 0x000000110c107223 */ /* 0x140fe2000001000e */
[----:B------:R-:W-:Y:S01]  /*35e0*/  ISETP.GE.AND.EX P0, PT, R45, UR15, PT, P0 ;  /* 0x0000000f2d007c0c */ /* 0x000fe2000bf06300 */
[C-C-:B------:R-:W-:Y:S01]  /*35f0*/  FFMA.FTZ R0, R12.reuse, R19, R14.reuse ;  /* 0x000000130c007223 */ /* 0x140fe2000001000e */
[----:B------:R-:W-:Y:S01]  /*3600*/  ISETP.GE.AND.EX P5, PT, R47, UR15, PT, P5 ;  /* 0x0000000f2f007c0c */ /* 0x000fe2000bfa6350 */
[C-C-:B------:R-:W-:Y:S01]  /*3610*/  FFMA.FTZ R19, R13.reuse, R18, R15.reuse ;  /* 0x000000120d137223 */ /* 0x140fe2000001000f */
[--C-:B------:R-:W-:Y:S01]  /*3620*/  FFMA.FTZ R17, R13, R20, R15.reuse ;  /* 0x000000140d117223 */ /* 0x100fe2000001000f */
[C---:B------:R-:W-:Y:S01]  /*3630*/  ISETP.LT.U32.AND P4, PT, R5.reuse, 0x200, !P4 ;  /* 0x000002000500780c */ /* 0x040fe20006781070 */
[----:B------:R-:W-:Y:S01]  /*3640*/  FFMA.FTZ R14, R12, R25, R14 ;  /* 0x000000190c0e7223 */ /* 0x000fe2000001000e */
[----:B------:R-:W-:Y:S01]  /*3650*/  ISETP.LT.U32.AND P0, PT, R5, 0x200, !P0 ;  /* 0x000002000500780c */ /* 0x000fe20004701070 */
[----:B------:R-:W-:Y:S01]  /*3660*/  FFMA.FTZ R15, R13, R2, R15 ;  /* 0x000000020d0f7223 */ /* 0x000fe2000001000f */
        /* <DEDUP_REMOVED lines=12> */
.L_x_3156:
        /* <DEDUP_REMOVED lines=14> */
.L_x_3158:
[----:B------:R-:W-:Y:S05]  /*3810*/  BSYNC B0 ;  /* 0x0000000000007941 */ /* 0x000fea0003800000 */
.L_x_3157:
        /* <DEDUP_REMOVED lines=11> */
.L_x_3159:
[----:B------:R-:W-:Y:S04]  /*38d0*/  BSSY B0, `(.L_x_3160) ;  /* 0x000000e000007945 */ /* 0x000fe80003800000 */
[----:B------:R-:W-:Y:S05]  /*38e0*/  @!P0 BRA `(.L_x_3161) ;  /* 0x0000000000308947 */ /* 0x000fea0003800000 */
[----:B------:R-:W-:Y:S01]  /*38f0*/  ULDC.64 UR12, c[0x0][0x270] ;  /* 0x00009c00000c7ab9 */ /* 0x000fe20000000a00 */
[----:B0-----:R-:W-:Y:S01]  /*3900*/  MOV R12, R56 ;  /* 0x00000038000c7202 */ /* 0x001fe20000000f00 */
        /* <DEDUP_REMOVED lines=10> */
.L_x_3161:
[----:B------:R-:W-:Y:S05]  /*39b0*/  BSYNC B0 ;  /* 0x0000000000007941 */ /* 0x000fea0003800000 */
.L_x_3160:
[----:B------:R-:W-:Y:S05]  /*39c0*/  @!P6 BRA `(.L_x_3162) ;  /* 0x000000000028e947 */ /* 0x000fea0003800000 */
[----:B------:R-:W-:Y:S01]  /*39d0*/  FMUL.FTZ R0, R14, -1.4426950216293334961 ;  /* 0xbfb8aa3b0e007820 */ /* 0x000fe20000410000 */
[----:B0-----:R-:W-:-:S05]  /*39e0*/  FMUL.FTZ R12, R17, -1.4426950216293334961 ;  /* 0xbfb8aa3b110c7820 */ /* 0x001fca0000410000 */
[----:B------:R-:W1:Y:S08]  /*39f0*/  MUFU.EX2 R0, R0 ;  /* 0x0000000000007308 */ /* 0x000e700000000800 */
[----:B------:R-:W0:Y:S01]  /*3a00*/  MUFU.EX2 R12, R12 ;  /* 0x0000000c000c7308 */ /* 0x000e220000000800 */
[----:B-1----:R-:W-:-:S07]  /*3a10*/  FADD.FTZ R2, R0, 1 ;  /* 0x3f80000000027421 */ /* 0x002fce0000010000 */
[----:B------:R-:W1:Y:S01]  /*3a20*/  MUFU.RCP R3, R2 ;  /* 0x0000000200037308 */ /* 0x000e620000001000 */
[----:B0-----:R-:W-:-:S07]  /*3a30*/  FADD.FTZ R13, R12, 1 ;  /* 0x3f8000000c0d7421 */ /* 0x001fce0000010000 */
[----:B------:R-:W0:Y:S01]  /*3a40*/  MUFU.RCP R16, R13 ;  /* 0x0000000d00107308 */ /* 0x000e220000001000 */
[----:B-1----:R-:W-:Y:S01]  /*3a50*/  FMUL.FTZ R14, R14, R3 ;  /* 0x000000030e0e7220 */ /* 0x002fe20000410000 */
[----:B0-----:R-:W-:-:S07]  /*3a60*/  FMUL.FTZ R17, R17, R16 ;  /* 0x0000001011117220 */ /* 0x001fce0000410000 */
.L_x_3162:
[----:B------:R-:W-:Y:S04]  /*3a70*/  BSSY B0, `(.L_x_3163) ;  /* 0x000000d000007945 */ /* 0x000fe80003800000 */
[----:B------:R-:W-:Y:S05]  /*3a80*/  @!P5 BRA `(.L_x_3164) ;  /* 0x00000000002cd947 */ /* 0x000fea0003800000 */
[----:B------:R-:W-:Y:S01]  /*3a90*/  ULDC.64 UR12, c[0x0][0x270] ;  /* 0x00009c00000c7ab9 */ /* 0x000fe20000000a00 */
[----:B------:R-:W-:Y:S01]  /*3aa0*/  MOV R54, R56 ;  /* 0x0000003800367202 */ /* 0x000fe20000000f00 */
[----:B-1----:R-:W-:Y:S01]  /*3ab0*/  IMAD R3, R47, UR12, RZ ;  /* 0x0000000c2f037c24 */ /* 0x002fe2000f8e02ff */
        /* <DEDUP_REMOVED lines=8> */
.L_x_3164:
[----:B------:R-:W-:Y:S05]  /*3b40*/  BSYNC B0 ;  /* 0x0000000000007941 */ /* 0x000fea0003800000 */
.L_x_3163:
[----:B------:R-:W-:Y:S02]  /*3b50*/  IADD3 R32, R7, R32, RZ ;  /* 0x0000002007207210 */ /* 0x000fe40007ffe0ff */
[----:B------:R-:W-:Y:S02]  /*3b60*/  IADD3 R10, R10, 0x1, RZ ;  /* 0x000000010a0a7810 */ /* 0x000fe40007ffe0ff */
[----:B------:R-:W-:-:S13]  /*3b70*/  ISETP.GE.AND P0, PT, R32, UR4, PT ;  /* 0x0000000420007c0c */ /* 0x000fda000bf06270 */
[----:B------:R-:W-:Y:S05]  /*3b80*/  @!P0 BRA `(.L_x_3165) ;  /* 0xffffffc400dc8947 */ /* 0x000fea000383ffff */
[----:B------:R-:W-:Y:S05]  /*3b90*/  EXIT ;  /* 0x000000000000794d */ /* 0x000fea0003800000 */
.L_x_3166:
        /* <DEDUP_REMOVED lines=14> */
.L_x_5253:


//--------------------- .text._Z35group_norm_nhwc_fwd_one_pass_kernelI11Bf16IOFp32WLi256ELi64ELi512EEv26Group_norm_nhwc_fwd_params --------------------------
	.section	.text._Z35group_norm_nhwc_fwd_one_pass_kernelI11Bf16IOFp32WLi256ELi64ELi512EEv26Group_norm_nhwc_fwd_params,"ax",@progbits
	.align	128
        .global         _Z35group_norm_nhwc_fwd_one_pass_kernelI11Bf16IOFp32WLi256ELi64ELi512EEv26Group_norm_nhwc_fwd_params
        .type           _Z35group_norm_nhwc_fwd_one_pass_kernelI11Bf16IOFp32WLi256ELi64ELi512EEv26Group_norm_nhwc_fwd_params,@function
        .size           _Z35group_norm_nhwc_fwd_one_pass_kernelI11Bf16IOFp32WLi256ELi64ELi512EEv26Group_norm_nhwc_fwd_params,(.L_x_5254 - _Z35group_norm_nhwc_fwd_one_pass_kernelI11Bf16IOFp32WLi256ELi64ELi512EEv26Group_norm_nhwc_fwd_params)
        .other          _Z35group_norm_nhwc_fwd_one_pass_kernelI11Bf16IOFp32WLi256ELi64ELi512EEv26Group_norm_nhwc_fwd_params,@"STO_CUDA_ENTRY STV_DEFAULT"
_Z35group_norm_nhwc_fwd_one_pass_kernelI11Bf16IOFp32WLi256ELi64ELi512EEv26Group_norm_nhwc_fwd_params:
.text._Z35group_norm_nhwc_fwd_one_pass_kernelI11Bf16IOFp32WLi256ELi64ELi512EEv26Group_norm_nhwc_fwd_params:
        /* <DEDUP_REMOVED lines=8> */
[----:B------:R-:W1:Y:S01]  /*0080*/  S2UR UR6, SR_CgaCtaId ;  /* 0x00000000000679c3 */ /* 0x000e620000008800 */
[----:B------:R-:W-:Y:S01]  /*0090*/  UMOV UR5, 0x400 ;  /* 0x0000040000057882 */ /* 0x000fe20000000000 */
[----:B------:R-:W-:Y:S01]  /*00a0*/  ULDC.U8 UR10, c[0x0][0x28c] ;  /* 0x0000a300000a7ab9 */ /* 0x000fe20000000000 */
[----:B------:R-:W2:Y:S01]  /*00b0*/  S2R R2, SR_LANEID ;  /* 0x0000000000027919 */ /* 0x000ea20000000000 */
[----:B------:R-:W-:Y:S01]  /*00c0*/  ULDC.64 UR8, c[0x0][0x208] ;  /* 0x0000820000087ab9 */ /* 0x000fe20000000a00 */
[----:B-1----:R-:W-:Y:S01]  /*00d0*/  ULEA UR5, UR6, UR5, 0x18 ;  /* 0x0000000506057291 */ /* 0x002fe2000f8ec03f */
[----:B0-----:R-:W-:-:S04]  /*00e0*/  SHF.R.S32.HI R3, RZ, 0x1f, R0 ;  /* 0x0000001fff037819 */ /* 0x001fc80000011400 */
[----:B------:R-:W-:-:S04]  /*00f0*/  LEA.HI R3, R3, R0, RZ, 0x5 ;  /* 0x0000000003037211 */ /* 0x000fc800078f28ff */
[----:B------:R-:W-:Y:S01]  /*0100*/  SHF.R.S32.HI R81, RZ, 0x5, R3 ;  /* 0x00000005ff517819 */ /* 0x000fe20000011403 */
[----:B------:R-:W-:-:S03]  /*0110*/  HFMA2.MMA R3, -RZ, RZ, 0, 0 ;  /* 0x00000000ff037435 */ /* 0x000fc600000001ff */
[----:B--2---:R-:W-:-:S08]  /*0120*/  LEA R81, R81, UR5, 0x3 ;  /* 0x0000000551517c11 */ /* 0x004fd0000f8e18ff */
.L_x_3228:
[----:B------:R-:W0:Y:S01]  /*0130*/  LDC R13, c[0x0][0x288] ;  /* 0x0000a200ff0d7b82 */ /* 0x000e220000000800 */
[----:B------:R-:W-:Y:S01]  /*0140*/  ULDC.64 UR12, c[0x0][0x278] ;  /* 0x00009e00000c7ab9 */ /* 0x000fe20000000a00 */
[----:B------:R-:W-:Y:S01]  /*0150*/  ISETP.GT.U32.AND P4, PT, R0, 0x1ff, PT ;  /* 0x000001ff0000780c */ /* 0x000fe20003f84070 */
[----:B------:R-:W-:Y:S01]  /*0160*/  ULDC.64 UR6, c[0x0][0x280] ;  /* 0x0000a00000067ab9 */ /* 0x000fe20000000a00 */
[----:B------:R-:W-:-:S04]  /*0170*/  LOP3.LUT R83, R83, 0xfffffffd, RZ, 0xc0, !PT ;  /* 0xfffffffd53537812 */ /* 0x000fc800078ec0ff */
[----:B-1----:R-:W1:Y:S01]  /*0180*/  S2UR UR5, SR_CTAID.X ;  /* 0x00000000000579c3 */ /* 0x002e620000002500 */
[----:B0---4-:R-:W-:-:S04]  /*0190*/  IABS R7, R13 ;  /* 0x0000000d00077213 */ /* 0x011fc80000000000 */
[----:B------:R-:W0:Y:S08]  /*01a0*/  I2F.RP R6, R7 ;  /* 0x0000000700067306 */ /* 0x000e300000209400 */
[----:B0-----:R-:W0:Y:S02]  /*01b0*/  MUFU.RCP R6, R6 ;  /* 0x0000000600067308 */ /* 0x001e240000001000 */
[----:B0-----:R-:W-:-:S06]  /*01c0*/  IADD3 R4, R6, 0xffffffe, RZ ;  /* 0x0ffffffe06047810 */ /* 0x001fcc0007ffe0ff */
[----:B--2---:R0:W2:Y:S02]  /*01d0*/  F2I.FTZ.U32.TRUNC.NTZ R5, R4 ;  /* 0x0000000400057305 */ /* 0x0040a4000021f000 */
[----:B0-----:R-:W-:Y:S02]  /*01e0*/  MOV R4, RZ ;  /* 0x000000ff00047202 */ /* 0x001fe40000000f00 */
[----:B--2---:R-:W-:-:S05]  /*01f0*/  IADD3 R8, RZ, -R5, RZ ;  /* 0x80000005ff087210 */ /* 0x004fca0007ffe0ff */
[----:B------:R-:W-:Y:S01]  /*0200*/  IMAD R9, R8, R7, RZ ;  /* 0x0000000708097224 */ /* 0x000fe200078e02ff */
[----:B------:R-:W-:-:S03]  /*0210*/  IABS R8, R82 ;  /* 0x0000005200087213 */ /* 0x000fc60000000000 */
[----:B------:R-:W-:Y:S01]  /*0220*/  IMAD.HI.U32 R5, R5, R9, R4 ;  /* 0x0000000905057227 */ /* 0x000fe200078e0004 */
[----:B------:R-:W-:Y:S01]  /*0230*/  LOP3.LUT R4, R82, R13, RZ, 0x3c, !PT ;  /* 0x0000000d52047212 */ /* 0x000fe200078e3cff */
[----:B------:R-:W1:Y:S03]  /*0240*/  LDC R9, c[0x0][0x294] ;  /* 0x0000a500ff097b82 */ /* 0x000e660000000800 */
[----:B------:R-:W-:Y:S01]  /*0250*/  ISETP.GE.AND P2, PT, R4, RZ, PT ;  /* 0x000000ff0400720c */ /* 0x000fe20003f46270 */
[----:B------:R-:W-:Y:S01]  /*0260*/  IMAD.HI.U32 R5, R5, R8, RZ ;  /* 0x0000000805057227 */ /* 0x000fe200078e00ff */
[----:B------:R-:W-:-:S04]  /*0270*/  SHF.R.U32.HI R4, RZ, 0x5, R0 ;  /* 0x00000005ff047819 */ /* 0x000fc80000011600 */
[----:B------:R-:W-:-:S05]  /*0280*/  IADD3 R6, -R5, RZ, RZ ;  /* 0x000000ff05067210 */ /* 0x000fca0007ffe1ff */
[----:B------:R-:W-:Y:S01]  /*0290*/  IMAD R6, R7, R6, R8 ;  /* 0x0000000607067224 */ /* 0x000fe200078e0208 */
[----:B------:R-:W-:-:S04]  /*02a0*/  SHF.L.U32 R8, R0, 0x1, RZ ;  /* 0x0000000100087819 */ /* 0x000fc800000006ff */
[----:B------:R-:W-:Y:S02]  /*02b0*/  ISETP.GT.U32.AND P1, PT, R7, R6, PT ;  /* 0x000000060700720c */ /* 0x000fe40003f24070 */
[----:B------:R-:W-:Y:S01]  /*02c0*/  LOP3.LUT R91, R8, 0x3e, RZ, 0xc0, !PT ;  /* 0x0000003e085b7812 */ /* 0x000fe200078ec0ff */
[----:B-1----:R-:W-:-:S05]  /*02d0*/  IMAD R4, R9, UR5, R4 ;  /* 0x0000000509047c24 */ /* 0x002fca000f8e0204 */
[C---:B------:R-:W-:Y:S02]  /*02e0*/  IADD3 R8, R4.reuse, 0x30, RZ ;  /* 0x0000003004087810 */ /* 0x040fe40007ffe0ff */
[----:B------:R-:W-:-:S03]  /*02f0*/  IADD3 R10, R4, 0x40, RZ ;  /* 0x00000040040a7810 */ /* 0x000fc60007ffe0ff */
[-C--:B------:R-:W-:Y:S02]  /*0300*/  @!P1 IADD3 R6, R6, -R7.reuse, RZ ;  /* 0x8000000706069210 */ /* 0x080fe40007ffe0ff */
[----:B------:R-:W-:Y:S02]  /*0310*/  @!P1 IADD3 R5, R5, 0x1, RZ ;  /* 0x0000000105059810 */ /* 0x000fe40007ffe0ff */
[----:B------:R-:W-:Y:S02]  /*0320*/  ISETP.GE.U32.AND P0, PT, R6, R7, PT ;  /* 0x000000070600720c */ /* 0x000fe40003f06070 */
[----:B------:R-:W-:Y:S02]  /*0330*/  ISETP.NE.AND P1, PT, R13, RZ, PT ;  /* 0x000000ff0d00720c */ /* 0x000fe40003f25270 */
[C---:B------:R-:W-:Y:S02]  /*0340*/  IADD3 R6, R4.reuse, 0x10, RZ ;  /* 0x0000001004067810 */ /* 0x040fe40007ffe0ff */
[----:B------:R-:W-:-:S02]  /*0350*/  IADD3 R7, R4, 0x20, RZ ;  /* 0x0000002004077810 */ /* 0x000fc40007ffe0ff */
[----:B------:R-:W-:Y:S02]  /*0360*/  SHF.R.S32.HI R9, RZ, 0x1f, R6 ;  /* 0x0000001fff097819 */ /* 0x000fe40000011406 */
[----:B---3--:R-:W-:-:S03]  /*0370*/  SHF.R.S32.HI R15, RZ, 0x1f, R10 ;  /* 0x0000001fff0f7819 */ /* 0x008fc6000001140a */
[----:B------:R-:W-:Y:S02]  /*0380*/  @P0 IADD3 R5, R5, 0x1, RZ ;  /* 0x0000000105050810 */ /* 0x000fe40007ffe0ff */
[----:B------:R-:W-:Y:S02]  /*0390*/  ISETP.GE.U32.AND P0, PT, R4, UR12, PT ;  /* 0x0000000c04007c0c */ /* 0x000fe4000bf06070 */
[----:B------:R-:W-:Y:S02]  /*03a0*/  MOV R87, R5 ;  /* 0x0000000500577202 */ /* 0x000fe40000000f00 */
[----:B------:R-:W-:Y:S02]  /*03b0*/  SHF.R.S32.HI R5, RZ, 0x1f, R4 ;  /* 0x0000001fff057819 */ /* 0x000fe40000011404 */
[----:B------:R-:W-:Y:S02]  /*03c0*/  @!P2 IADD3 R87, -R87, RZ, RZ ;  /* 0x000000ff5757a210 */ /* 0x000fe40007ffe1ff */
[----:B------:R-:W-:-:S02]  /*03d0*/  ISETP.GE.OR.EX P3, PT, R5, UR13, P4, P0 ;  /* 0x0000000d05007c0c */ /* 0x000fc4000a766700 */
[----:B------:R-:W-:Y:S02]  /*03e0*/  @!P1 LOP3.LUT R87, RZ, R13, RZ, 0x33, !PT ;  /* 0x0000000dff579212 */ /* 0x000fe400078e33ff */
[----:B------:R-:W-:Y:S02]  /*03f0*/  ISETP.GE.U32.AND P0, PT, R6, UR12, PT ;  /* 0x0000000c06007c0c */ /* 0x000fe4000bf06070 */
[----:B------:R-:W-:Y:S02]  /*0400*/  IADD3 R11, -R87, RZ, RZ ;  /* 0x000000ff570b7210 */ /* 0x000fe40007ffe1ff */
[----:B------:R-:W-:Y:S02]  /*0410*/  ISETP.GE.OR.EX P2, PT, R9, UR13, P4, P0 ;  /* 0x0000000d09007c0c */ /* 0x000fe4000a746700 */
[----:B------:R-:W-:Y:S01]  /*0420*/  ISETP.GE.U32.AND P1, PT, R7, UR12, PT ;  /* 0x0000000c07007c0c */ /* 0x000fe2000bf26070 */
[----:B------:R-:W-:Y:S01]  /*0430*/  IMAD R90, R13, R11, R82 ;  /* 0x0000000b0d5a7224 */ /* 0x000fe200078e0252 */
[----:B------:R-:W-:Y:S01]  /*0440*/  SHF.R.S32.HI R11, RZ, 0x1f, R7 ;  /* 0x0000001fff0b7819 */ /* 0x000fe20000011407 */
[----:B------:R-:W0:Y:S01]  /*0450*/  @!P3 LDC.64 R18, c[0x0][0x270] ;  /* 0x00009c00ff12bb82 */ /* 0x000e220000000a00 */
[----:B------:R-:W-:-:S02]  /*0460*/  @P3 LOP3.LUT R83, R83, 0x2, RZ, 0xfc, !PT ;  /* 0x0000000253533812 */ /* 0x000fc400078efcff */
[----:B------:R-:W-:Y:S02]  /*0470*/  ISETP.GE.OR.EX P6, PT, R11, UR13, P4, P1 ;  /* 0x0000000d0b007c0c */ /* 0x000fe4000a7c6710 */
[----:B------:R-:W-:Y:S02]  /*0480*/  LOP3.LUT R83, R83, 0xfffffffb, RZ, 0xc0, !PT ;  /* 0xfffffffb53537812 */ /* 0x000fe400078ec0ff */
[----:B------:R-:W-:Y:S01]  /*0490*/  ISETP.GE.U32.AND P0, PT, R8, UR12, PT ;  /* 0x0000000c08007c0c */ /* 0x000fe2000bf06070 */
[----:B------:R-:W1:Y:S01]  /*04a0*/  @!P3 LDC.64 R40, c[0x0][0x220] ;  /* 0x00008800ff28bb82 */ /* 0x000e620000000a00 */
[----:B------:R-:W-:Y:S02]  /*04b0*/  SHF.R.S32.HI R13, RZ, 0x1f, R8 ;  /* 0x0000001fff0d7819 */ /* 0x000fe40000011408 */
[----:B------:R-:W-:Y:S02]  /*04c0*/  @P2 LOP3.LUT R83, R83, 0x4, RZ, 0xfc, !PT ;  /* 0x0000000453532812 */ /* 0x000fe400078efcff */
[----:B------:R-:W-:-:S02]  /*04d0*/  ISETP.GE.OR.EX P5, PT, R13, UR13, P4, P0 ;  /* 0x0000000d0d007c0c */ /* 0x000fc4000a7a6700 */
[----:B------:R-:W-:Y:S01]  /*04e0*/  LOP3.LUT R83, R83, 0xfffffff7, RZ, 0xc0, !PT ;  /* 0xfffffff753537812 */ /* 0x000fe200078ec0ff */
[----:B------:R-:W2:Y:S01]  /*04f0*/  @!P2 LDC.64 R20, c[0x0][0x270] ;  /* 0x00009c00ff14ab82 */ /* 0x000ea20000000a00 */
[----:B------:R-:W-:Y:S02]  /*0500*/  ISETP.GE.U32.AND P1, PT, R10, UR12, PT ;  /* 0x0000000c0a007c0c */ /* 0x000fe4000bf26070 */
[----:B------:R-:W-:Y:S02]  /*0510*/  @P6 LOP3.LUT R83, R83, 0x8, RZ, 0xfc, !PT ;  /* 0x0000000853536812 */ /* 0x000fe400078efcff */
[----:B------:R-:W-:Y:S02]  /*0520*/  SHF.R.S32.HI R12, RZ, 0x1f, R87 ;  /* 0x0000001fff0c7819 */ /* 0x000fe40000011457 */
[----:B------:R-:W-:Y:S01]  /*0530*/  LOP3.LUT R83, R83, 0xffffffef, RZ, 0xc0, !PT ;  /* 0xffffffef53537812 */ /* 0x000fe200078ec0ff */
[----:B------:R-:W3:Y:S01]  /*0540*/  @!P6 LDC.64 R22, c[0x0][0x270] ;  /* 0x00009c00ff16eb82 */ /* 0x000ee20000000a00 */
[----:B------:R-:W-:Y:S01]  /*0550*/  LEA R90, R90, R91, 0x6 ;  /* 0x0000005b5a5a7211 */ /* 0x000fe200078e30ff */
[----:B------:R-:W-:Y:S01]  /*0560*/  IMAD R12, R12, UR6, RZ ;  /* 0x000000060c0c7c24 */ /* 0x000fe2000f8e02ff */
[----:B------:R-:W-:-:S02]  /*0570*/  @P5 LOP3.LUT R83, R83, 0x10, RZ, 0xfc, !PT ;  /* 0x0000001053535812 */ /* 0x000fc400078efcff */
[----:B------:R-:W-:Y:S01]  /*0580*/  ISETP.GE.OR.EX P3, PT, R15, UR13, P4, P1 ;  /* 0x0000000d0f007c0c */ /* 0x000fe2000a766710 */
[----:B------:R-:W-:Y:S01]  /*0590*/  IMAD R89, R87, UR7, R12 ;  /* 0x0000000757597c24 */ /* 0x000fe2000f8e020c */
[C---:B------:R-:W-:Y:S01]  /*05a0*/  LOP3.LUT P1, RZ, R83.reuse, 0x2, RZ, 0xc0, !PT ;  /* 0x0000000253ff7812 */ /* 0x040fe2000782c0ff */
[----:B------:R-:W4:Y:S01]  /*05b0*/  @!P2 LDC.64 R44, c[0x0][0x220] ;  /* 0x00008800ff2cab82 */ /* 0x000f220000000a00 */
[--C-:B------:R-:W-:Y:S02]  /*05c0*/  SHF.R.S32.HI R91, RZ, 0x1f, R90.reuse ;  /* 0x0000001fff5b7819 */ /* 0x100fe4000001145a */
[----:B------:R-:W-:Y:S01]  /*05d0*/  LOP3.LUT R83, R83, 0xffffffdf, RZ, 0xc0, !PT ;  /* 0xffffffdf53537812 */ /* 0x000fe200078ec0ff */
[----:B------:R-:W-:-:S04]  /*05e0*/  IMAD.WIDE.U32 R86, R87, UR6, R90 ;  /* 0x0000000657567c25 */ /* 0x000fc8000f8e005a */
[----:B------:R-:W5:Y:S01]  /*05f0*/  @!P6 LDC.64 R46, c[0x0][0x220] ;  /* 0x00008800ff2eeb82 */ /* 0x000f620000000a00 */
[----:B--2---:R-:W-:Y:S01]  /*0600*/  @!P2 IMAD R14, R9, R20, RZ ;  /* 0x00000014090ea224 */ /* 0x004fe200078e02ff */
[----:B------:R-:W-:Y:S02]  /*0610*/  IADD3 R89, R87, R89, RZ ;  /* 0x0000005957597210 */ /* 0x000fe40007ffe0ff */
[----:B0-----:R-:W-:Y:S01]  /*0620*/  @!P1 IMAD R12, R5, R18, RZ ;  /* 0x00000012050c9224 */ /* 0x001fe200078e02ff */
[----:B------:R-:W-:Y:S01]  /*0630*/  @!P1 MOV R88, R86 ;  /* 0x0000005600589202 */ /* 0x000fe20000000f00 */
[----:B------:R-:W-:Y:S01]  /*0640*/  @!P2 IMAD R21, R6, R21, R14 ;  /* 0x000000150615a224 */ /* 0x000fe200078e020e */
[----:B------:R-:W-:Y:S01]  /*0650*/  @P3 LOP3.LUT R83, R83, 0x20, RZ, 0xfc, !PT ;  /* 0x0000002053533812 */ /* 0x000fe200078efcff */
[C---:B------:R-:W-:Y:S01]  /*0660*/  @!P1 IMAD R19, R4.reuse, R19, R12 ;  /* 0x0000001304139224 */ /* 0x040fe200078e020c */
[----:B------:R-:W0:Y:S01]  /*0670*/  @!P5 LDC.64 R24, c[0x0][0x270] ;  /* 0x00009c00ff18db82 */ /* 0x000e220000000a00 */
[----:B------:R-:W-:Y:S01]  /*0680*/  @!P1 IMAD.WIDE.U32 R16, R4, R18, R88 ;  /* 0x0000001204109225 */ /* 0x000fe200078e0058 */
[----:B------:R-:W-:-:S02]  /*0690*/  @!P6 MOV R18, R86 ;  /* 0x000000560012e202 */ /* 0x000fc40000000f00 */
[----:B------:R-:W-:Y:S02]  /*06a0*/  LOP3.LUT R83, R83, 0xffffffbf, RZ, 0xc0, !PT ;  /* 0xffffffbf53537812 */ /* 0x000fe400078ec0ff */
[----:B------:R-:W-:Y:S02]  /*06b0*/  @!P1 IADD3 R12, R17, R19, RZ ;  /* 0x00000013110c9210 */ /* 0x000fe40007ffe0ff */
[C---:B-1----:R-:W-:Y:S01]  /*06c0*/  @!P1 LEA R40, P0, R16.reuse, R40, 0x1 ;  /* 0x0000002810289211 */ /* 0x042fe200078008ff */
[----:B------:R-:W1:Y:S01]  /*06d0*/  @!P3 LDC.64 R26, c[0x0][0x270] ;  /* 0x00009c00ff1abb82 */ /* 0x000e620000000a00 */
[----:B------:R-:W-:Y:S02]  /*06e0*/  @!P2 MOV R17, R89 ;  /* 0x000000590011a202 */ /* 0x000fe40000000f00 */
[----:B------:R-:W-:Y:S01]  /*06f0*/  @!P1 LEA.HI.X R41, R16, R41, R12, 0x1, P0 ;  /* 0x0000002910299211 */ /* 0x000fe200000f0c0c */
[----:B---3--:R-:W-:Y:S01]  /*0700*/  @!P6 IMAD R12, R11, R22, RZ ;  /* 0x000000160b0ce224 */ /* 0x008fe200078e02ff */
[----:B------:R-:W-:-:S02]  /*0710*/  @!P2 MOV R16, R86 ;  /* 0x000000560010a202 */ /* 0x000fc40000000f00 */
[----:B------:R-:W-:Y:S01]  /*0720*/  @!P6 MOV R19, R89 ;  /* 0x000000590013e202 */ /* 0x000fe20000000f00 */
[----:B------:R-:W2:Y:S01]  /*0730*/  @!P5 LDC.64 R62, c[0x0][0x220] ;  /* 0x00008800ff3edb82 */ /* 0x000ea20000000a00 */
[----:B------:R-:W-:Y:S02]  /*0740*/  @!P6 IMAD R23, R7, R23, R12 ;  /* 0x000000170717e224 */ /* 0x000fe400078e020c */
[----:B------:R-:W-:-:S04]  /*0750*/  @!P2 IMAD.WIDE.U32 R16, R6, R20, R16 ;  /* 0x000000140610a225 */ /* 0x000fc800078e0010 */
[----:B------:R-:W-:Y:S01]  /*0760*/  @!P6 IMAD.WIDE.U32 R18, R7, R22, R18 ;  /* 0x000000160712e225 */ /* 0x000fe200078e0012 */
[----:B------:R-:W3:Y:S01]  /*0770*/  @!P3 LDC.64 R42, c[0x0][0x220] ;  /* 0x00008800ff2abb82 */ /* 0x000ee20000000a00 */
[----:B------:R-:W-:Y:S02]  /*0780*/  @!P2 IADD3 R12, R17, R21, RZ ;  /* 0x00000015110ca210 */ /* 0x000fe40007ffe0ff */
[C---:B----4-:R-:W-:Y:S01]  /*0790*/  @!P2 LEA R44, P0, R16.reuse, R44, 0x1 ;  /* 0x0000002c102ca211 */ /* 0x050fe200078008ff */
[----:B0-----:R-:W-:Y:S01]  /*07a0*/  @!P5 IMAD R14, R13, R24, RZ ;  /* 0x000000180d0ed224 */ /* 0x001fe200078e02ff */
[----:B------:R-:W-:Y:S02]  /*07b0*/  @!P5 MOV R17, R89 ;  /* 0x000000590011d202 */ /* 0x000fe40000000f00 */
[----:B------:R-:W-:Y:S01]  /*07c0*/  @!P2 LEA.HI.X R45, R16, R45, R12, 0x1, P0 ;  /* 0x0000002d102da211 */ /* 0x000fe200000f0c0c */
[----:B------:R-:W-:Y:S01]  /*07d0*/  @!P5 IMAD R21, R8, R25, R14 ;  /* 0x000000190815d224 */ /* 0x000fe200078e020e */
[----:B------:R-:W-:Y:S01]  /*07e0*/  @!P6 IADD3 R12, R19, R23, RZ ;  /* 0x00000017130ce210 */ /* 0x000fe20007ffe0ff */
[----:B-1----:R-:W-:Y:S01]  /*07f0*/  @!P3 IMAD R14, R15, R26, RZ ;  /* 0x0000001a0f0eb224 */ /* 0x002fe200078e02ff */
[----:B-----5:R-:W-:-:S02]  /*0800*/  @!P6 LEA R46, P0, R18, R46, 0x1 ;  /* 0x0000002e122ee211 */ /* 0x020fc400078008ff */
[-C--:B------:R-:W-:Y:S01]  /*0810*/  @!P5 MOV R16, R86.reuse ;  /* 0x000000560010d202 */ /* 0x080fe20000000f00 */
[----:B------:R-:W-:Y:S01]  /*0820*/  @!P3 IMAD R23, R10, R27, R14 ;  /* 0x0000001b0a17b224 */ /* 0x000fe200078e020e */
[----:B------:R-:W-:Y:S02]  /*0830*/  @!P6 LEA.HI.X R47, R18, R47, R12, 0x1, P0 ;  /* 0x0000002f122fe211 */ /* 0x000fe400000f0c0c */
[----:B------:R-:W-:Y:S01]  /*0840*/  @!P3 MOV R18, R86 ;  /* 0x000000560012b202 */ /* 0x000fe20000000f00 */
[----:B------:R-:W-:Y:S01]  /*0850*/  @!P5 IMAD.WIDE.U32 R16, R8, R24, R16 ;  /* 0x000000180810d225 */ /* 0x000fe200078e0010 */
[----:B------:R-:W-:-:S04]  /*0860*/  @!P3 MOV R19, R89 ;  /* 0x000000590013b202 */ /* 0x000fc80000000f00 */
[----:B------:R-:W-:Y:S01]  /*0870*/  @!P5 IADD3 R12, R17, R21, RZ ;  /* 0x00000015110cd210 */ /* 0x000fe20007ffe0ff */
[----:B------:R-:W-:Y:S01]  /*0880*/  @!P3 IMAD.WIDE.U32 R18, R10, R26, R18 ;  /* 0x0000001a0a12b225 */ /* 0x000fe200078e0012 */
[----:B--2---:R-:W-:-:S04]  /*0890*/  @!P5 LEA R62, P0, R16, R62, 0x1 ;  /* 0x0000003e103ed211 */ /* 0x004fc800078008ff */
[----:B------:R-:W-:Y:S02]  /*08a0*/  @!P5 LEA.HI.X R63, R16, R63, R12, 0x1, P0 ;  /* 0x0000003f103fd211 */ /* 0x000fe400000f0c0c */
[----:B------:R-:W-:Y:S02]  /*08b0*/  @!P3 IADD3 R14, R19, R23, RZ ;  /* 0x00000017130eb210 */ /* 0x000fe40007ffe0ff */
[----:B---3--:R-:W-:Y:S02]  /*08c0*/  @!P3 LEA R42, P0, R18, R42, 0x1 ;  /* 0x0000002a122ab211 */ /* 0x008fe400078008ff */
[----:B------:R-:W-:Y:S02]  /*08d0*/  IADD3 R12, R4, 0x50, RZ ;  /* 0x00000050040c7810 */ /* 0x000fe40007ffe0ff */
[----:B------:R-:W-:Y:S02]  /*08e0*/  @!P3 LEA.HI.X R43, R18, R43, R14, 0x1, P0 ;  /* 0x0000002b122bb211 */ /* 0x000fe400000f0c0e */
[----:B------:R-:W-:-:S02]  /*08f0*/  ISETP.GE.U32.AND P0, PT, R12, UR12, PT ;  /* 0x0000000c0c007c0c */ /* 0x000fc4000bf06070 */
[----:B------:R-:W-:-:S04]  /*0900*/  SHF.R.S32.HI R17, RZ, 0x1f, R12 ;  /* 0x0000001fff117819 */ /* 0x000fc8000001140c */
[----:B------:R-:W-:-:S13]  /*0910*/  ISETP.GE.OR.EX P1, PT, R17, UR13, P4, P0 ;  /* 0x0000000d11007c0c */ /* 0x000fda000a726700 */
[----:B------:R-:W0:Y:S01]  /*0920*/  @!P1 LDC.64 R20, c[0x0][0x270] ;  /* 0x00009c00ff149b82 */ /* 0x000e220000000a00 */
[----:B------:R-:W-:Y:S02]  /*0930*/  @!P1 MOV R18, R86 ;  /* 0x0000005600129202 */ /* 0x000fe40000000f00 */
[----:B------:R-:W-:Y:S02]  /*0940*/  @!P1 MOV R19, R89 ;  /* 0x0000005900139202 */ /* 0x000fe40000000f00 */
[----:B------:R-:W-:-:S03]  /*0950*/  @P1 LOP3.LUT R83, R83, 0x40, RZ, 0xfc, !PT ;  /* 0x0000004053531812 */ /* 0x000fc600078efcff */
[----:B------:R-:W1:Y:S01]  /*0960*/  @!P1 LDC.64 R64, c[0x0][0x220] ;  /* 0x00008800ff409b82 */ /* 0x000e620000000a00 */
[----:B------:R-:W-:Y:S01]  /*0970*/  LOP3.LUT R83, R83, 0xfffffeff, RZ, 0xc0, !PT ;  /* 0xfffffeff53537812 */ /* 0x000fe200078ec0ff */
[-C--:B0-----:R-:W-:Y:S02]  /*0980*/  @!P1 IMAD R14, R17, R20.reuse, RZ ;  /* 0x00000014110e9224 */ /* 0x081fe400078e02ff */
[----:B------:R-:W-:-:S04]  /*0990*/  @!P1 IMAD.WIDE.U32 R18, R12, R20, R18 ;  /* 0x000000140c129225 */ /* 0x000fc800078e0012 */
[----:B------:R-:W-:Y:S01]  /*09a0*/  @!P1 IMAD R21, R12, R21, R14 ;  /* 0x000000150c159224 */ /* 0x000fe200078e020e */
[----:B-1----:R-:W-:-:S04]  /*09b0*/  @!P1 LEA R64, P0, R18, R64, 0x1 ;  /* 0x0000004012409211 */ /* 0x002fc800078008ff */
[----:B------:R-:W-:-:S04]  /*09c0*/  @!P1 IADD3 R14, R19, R21, RZ ;  /* 0x00000015130e9210 */ /* 0x000fc80007ffe0ff */
[----:B------:R-:W-:Y:S02]  /*09d0*/  @!P1 LEA.HI.X R65, R18, R65, R14, 0x1, P0 ;  /* 0x0000004112419211 */ /* 0x000fe400000f0c0e */
[----:B------:R-:W-:-:S04]  /*09e0*/  IADD3 R14, R4, 0x60, RZ ;  /* 0x00000060040e7810 */ /* 0x000fc80007ffe0ff */
[----:B------:R-:W-:Y:S02]  /*09f0*/  SHF.R.S32.HI R19, RZ, 0x1f, R14 ;  /* 0x0000001fff137819 */ /* 0x000fe4000001140e */
[----:B------:R-:W-:-:S04]  /*0a00*/  ISETP.GE.U32.AND P0, PT, R14, UR12, PT ;  /* 0x0000000c0e007c0c */ /* 0x000fc8000bf06070 */
[----:B------:R-:W-:-:S13]  /*0a10*/  ISETP.GE.OR.EX P1, PT, R19, UR13, P4, P0 ;  /* 0x0000000d13007c0c */ /* 0x000fda000a726700 */
[----:B------:R-:W0:Y:S01]  /*0a20*/  @!P1 LDC.64 R22, c[0x0][0x270] ;  /* 0x00009c00ff169b82 */ /* 0x000e220000000a00 */
[----:B------:R-:W-:Y:S01]  /*0a30*/  @!P1 MOV R20, R86 ;  /* 0x0000005600149202 */ /* 0x000fe20000000f00 */
[----:B------:R-:W-:Y:S01]  /*0a40*/  @!P1 IMAD.MOV.U32 R21, RZ, RZ, R89 ;  /* 0x000000ffff159224 */ /* 0x000fe200078e0059 */
[----:B------:R-:W-:-:S04]  /*0a50*/  @P1 LOP3.LUT R83, R83, 0x100, RZ, 0xfc, !PT ;  /* 0x0000010053531812 */ /* 0x000fc800078efcff */
[----:B------:R-:W-:Y:S01]  /*0a60*/  LOP3.LUT R83, R83, 0xffffff7f, RZ, 0xc0, !PT ;  /* 0xffffff7f53537812 */ /* 0x000fe200078ec0ff */
[----:B------:R-:W1:Y:S01]  /*0a70*/  @!P1 LDC.64 R66, c[0x0][0x220] ;  /* 0x00008800ff429b82 */ /* 0x000e620000000a00 */
        /* <DEDUP_REMOVED lines=11> */
[----:B------:R-:W-:Y:S02]  /*0b30*/  @!P1 MOV R22, R86 ;  /* 0x0000005600169202 */ /* 0x000fe40000000f00 */
[----:B------:R-:W-:Y:S02]  /*0b40*/  @!P1 MOV R23, R89 ;  /* 0x0000005900179202 */ /* 0x000fe40000000f00 */
[----:B------:R-:W-:-:S03]  /*0b50*/  @P1 LOP3.LUT R83, R83, 0x80, RZ, 0xfc, !PT ;  /* 0x0000008053531812 */ /* 0x000fc600078efcff */
        /* <DEDUP_REMOVED lines=10> */
[----:B------:R-:W-:-:S04]  /*0c00*/  ISETP.GE.OR.EX P0, PT, R23, UR13, P4, P0 ;  /* 0x0000000d17007c0c */ /* 0x000fc8000a706700 */
[----:B------:R-:W-:-:S09]  /*0c10*/  P2R R60, PR, RZ, 0x1 ;  /* 0x00000001ff3c7803 */ /* 0x000fd20000000000 */
[----:B------:R-:W0:Y:S01]  /*0c20*/  @!P0 LDC.64 R26, c[0x0][0x270] ;  /* 0x00009c00ff1a8b82 */ /* 0x000e220000000a00 */
[----:B------:R-:W-:Y:S02]  /*0c30*/  @!P0 MOV R24, R86 ;  /* 0x0000005600188202 */ /* 0x000fe40000000f00 */
[----:B------:R-:W-:-:S05]  /*0c40*/  @!P0 MOV R25, R89 ;  /* 0x0000005900198202 */ /* 0x000fca0000000f00 */
[----:B------:R-:W1:Y:S01]  /*0c50*/  @!P0 LDC.64 R36, c[0x0][0x220] ;  /* 0x00008800ff248b82 */ /* 0x000e620000000a00 */
[-C--:B0-----:R-:W-:Y:S02]  /*0c60*/  @!P0 IMAD R20, R23, R26.reuse, RZ ;  /* 0x0000001a17148224 */ /* 0x081fe400078e02ff */
[----:B------:R-:W-:-:S04]  /*0c70*/  @!P0 IMAD.WIDE.U32 R24, R18, R26, R24 ;  /* 0x0000001a12188225 */ /* 0x000fc800078e0018 */
[----:B------:R-:W-:Y:S01]  /*0c80*/  @!P0 IMAD R27, R18, R27, R20 ;  /* 0x0000001b121b8224 */ /* 0x000fe200078e0214 */
[----:B-1----:R-:W-:-:S04]  /*0c90*/  @!P0 LEA R36, P1, R24, R36, 0x1 ;  /* 0x0000002418248211 */ /* 0x002fc800078208ff */
[----:B------:R-:W-:-:S04]  /*0ca0*/  @!P0 IADD3 R20, R25, R27, RZ ;  /* 0x0000001b19148210 */ /* 0x000fc80007ffe0ff */
[----:B------:R-:W-:Y:S02]  /*0cb0*/  @!P0 LEA.HI.X R37, R24, R37, R20, 0x1, P1 ;  /* 0x0000002518258211 */ /* 0x000fe400008f0c14 */
[----:B------:R-:W-:Y:S02]  /*0cc0*/  IADD3 R20, R4, 0x90, RZ ;  /* 0x0000009004147810 */ /* 0x000fe40007ffe0ff */
[----:B------:R-:W-:Y:S02]  /*0cd0*/  LOP3.LUT P0, RZ, R83, 0x40, RZ, 0xc0, !PT ;  /* 0x0000004053ff7812 */ /* 0x000fe4000780c0ff */
[----:B------:R-:W-:Y:S02]  /*0ce0*/  SHF.R.S32.HI R25, RZ, 0x1f, R20 ;  /* 0x0000001fff197819 */ /* 0x000fe40000011414 */
[----:B------:R-:W-:Y:S02]  /*0cf0*/  ISETP.GE.U32.AND P1, PT, R20, UR12, PT ;  /* 0x0000000c14007c0c */ /* 0x000fe4000bf26070 */
[----:B------:R-:W-:-:S02]  /*0d00*/  P2R R68, PR, RZ, 0x1 ;  /* 0x00000001ff447803 */ /* 0x000fc40000000000 */
[----:B------:R-:W-:Y:S02]  /*0d10*/  ISETP.GE.OR.EX P1, PT, R25, UR13, P4, P1 ;  /* 0x0000000d19007c0c */ /* 0x000fe4000a726710 */
[----:B------:R-:W-:-:S04]  /*0d20*/  LOP3.LUT P0, RZ, R83, 0x20, RZ, 0xc0, !PT ;  /* 0x0000002053ff7812 */ /* 0x000fc8000780c0ff */
[----:B------:R-:W-:Y:S02]  /*0d30*/  P2R R69, PR, RZ, 0x1 ;  /* 0x00000001ff457803 */ /* 0x000fe40000000000 */
[----:B------:R-:W-:-:S04]  /*0d40*/  LOP3.LUT P0, RZ, R83, 0x10, RZ, 0xc0, !PT ;  /* 0x0000001053ff7812 */ /* 0x000fc8000780c0ff */
[----:B------:R-:W-:Y:S01]  /*0d50*/  P2R R70, PR, RZ, 0x1 ;  /* 0x00000001ff467803 */ /* 0x000fe20000000000 */
[----:B------:R-:W0:Y:S01]  /*0d60*/  @!P1 LDC.64 R28, c[0x0][0x270] ;  /* 0x00009c00ff1c9b82 */ /* 0x000e220000000a00 */
[----:B------:R-:W-:Y:S02]  /*0d70*/  @!P1 MOV R26, R86 ;  /* 0x00000056001a9202 */ /* 0x000fe40000000f00 */
[----:B------:R-:W-:Y:S02]  /*0d80*/  @!P1 MOV R27, R89 ;  /* 0x00000059001b9202 */ /* 0x000fe40000000f00 */
[----:B------:R-:W-:-:S03]  /*0d90*/  LOP3.LUT P0, RZ, R83, 0x8, RZ, 0xc0, !PT ;  /* 0x0000000853ff7812 */ /* 0x000fc6000780c0ff */
[----:B------:R-:W1:Y:S01]  /*0da0*/  @!P1 LDC.64 R34, c[0x0][0x220] ;  /* 0x00008800ff229b82 */ /* 0x000e620000000a00 */
[----:B------:R-:W-:Y:S02]  /*0db0*/  P2R R71, PR, RZ, 0x1 ;  /* 0x00000001ff477803 */ /* 0x000fe40000000000 */
[----:B------:R-:W-:-:S04]  /*0dc0*/  LOP3.LUT P0, RZ, R83, 0x4, RZ, 0xc0, !PT ;  /* 0x0000000453ff7812 */ /* 0x000fc8000780c0ff */
[----:B------:R-:W-:Y:S02]  /*0dd0*/  P2R R72, PR, RZ, 0x1 ;  /* 0x00000001ff487803 */ /* 0x000fe40000000000 */
[----:B------:R-:W-:Y:S01]  /*0de0*/  LOP3.LUT P0, RZ, R83, 0x2, RZ, 0xc0, !PT ;  /* 0x0000000253ff7812 */ /* 0x000fe2000780c0ff */
[-C--:B0-----:R-:W-:Y:S02]  /*0df0*/  @!P1 IMAD R22, R25, R28.reuse, RZ ;  /* 0x0000001c19169224 */ /* 0x081fe400078e02ff */
[----:B------:R-:W-:-:S04]  /*0e00*/  @!P1 IMAD.WIDE.U32 R26, R20, R28, R26 ;  /* 0x0000001c141a9225 */ /* 0x000fc800078e001a */
[----:B------:R-:W-:Y:S01]  /*0e10*/  @!P1 IMAD R29, R20, R29, R22 ;  /* 0x0000001d141d9224 */ /* 0x000fe200078e0216 */
[----:B-1----:R-:W-:-:S04]  /*0e20*/  @!P1 LEA R34, P2, R26, R34, 0x1 ;  /* 0x000000221a229211 */ /* 0x002fc800078408ff */
[----:B------:R-:W-:-:S04]  /*0e30*/  @!P1 IADD3 R22, R27, R29, RZ ;  /* 0x0000001d1b169210 */ /* 0x000fc80007ffe0ff */
[----:B------:R-:W-:Y:S02]  /*0e40*/  @!P1 LEA.HI.X R35, R26, R35, R22, 0x1, P2 ;  /* 0x000000231a239211 */ /* 0x000fe400010f0c16 */
[C---:B------:R-:W-:Y:S02]  /*0e50*/  IADD3 R22, R4.reuse, 0xa0, RZ ;  /* 0x000000a004167810 */ /* 0x040fe40007ffe0ff */
[----:B------:R-:W-:Y:S02]  /*0e60*/  IADD3 R26, R4, 0xc0, RZ ;  /* 0x000000c0041a7810 */ /* 0x000fe40007ffe0ff */
[----:B------:R-:W-:Y:S02]  /*0e70*/  SHF.R.S32.HI R27, RZ, 0x1f, R22 ;  /* 0x0000001fff1b7819 */ /* 0x000fe40000011416 */
[----:B------:R-:W-:Y:S02]  /*0e80*/  ISETP.GE.U32.AND P2, PT, R22, UR12, PT ;  /* 0x0000000c16007c0c */ /* 0x000fe4000bf46070 */
[----:B------:R-:W-:-:S02]  /*0e90*/  SHF.R.S32.HI R51, RZ, 0x1f, R26 ;  /* 0x0000001fff337819 */ /* 0x000fc4000001141a */
[----:B------:R-:W-:Y:S02]  /*0ea0*/  ISETP.GE.OR.EX P2, PT, R27, UR13, P4, P2 ;  /* 0x0000000d1b007c0c */ /* 0x000fe4000a746720 */
[----:B------:R-:W-:-:S11]  /*0eb0*/  ISETP.GE.U32.AND P5, PT, R26, UR12, PT ;  /* 0x0000000c1a007c0c */ /* 0x000fd6000bfa6070 */
        /* <DEDUP_REMOVED lines=13> */
[----:B------:R-:W-:Y:S02]  /*0f90*/  ISETP.GE.OR.EX P3, PT, R49, UR13, P4, P3 ;  /* 0x0000000d31007c0c */ /* 0x000fe4000a766730 */
[----:B------:R-:W-:-:S11]  /*0fa0*/  ISETP.GE.OR.EX P4, PT, R51, UR13, P4, P5 ;  /* 0x0000000d33007c0c */ /* 0x000fd6000a786750 */
[----:B------:R-:W0:Y:S01]  /*0fb0*/  @!P3 LDC.64 R30, c[0x0][0x270] ;  /* 0x00009c00ff1ebb82 */ /* 0x000e220000000a00 */
[----:B------:R-:W-:-:S07]  /*0fc0*/  @!P3 MOV R29, R89 ;  /* 0x00000059001db202 */ /* 0x000fce0000000f00 */
[----:B------:R-:W1:Y:S08]  /*0fd0*/  @!P3 LDC.64 R52, c[0x0][0x220] ;  /* 0x00008800ff34bb82 */ /* 0x000e700000000a00 */
[----:B------:R-:W2:Y:S01]  /*0fe0*/  @!P4 LDC.64 R54, c[0x0][0x270] ;  /* 0x00009c00ff36cb82 */ /* 0x000ea20000000a00 */
[----:B0-----:R-:W-:-:S07]  /*0ff0*/  @!P3 IMAD R28, R49, R30, RZ ;  /* 0x0000001e311cb224 */ /* 0x001fce00078e02ff */
[----:B------:R-:W0:Y:S01]  /*1000*/  @!P4 LDC.64 R56, c[0x0][0x220] ;  /* 0x00008800ff38cb82 */ /* 0x000e220000000a00 */
[----:B------:R-:W-:Y:S01]  /*1010*/  @!P3 IMAD R31, R24, R31, R28 ;  /* 0x0000001f181fb224 */ /* 0x000fe200078e021c */
[----:B------:R-:W-:-:S05]  /*1020*/  @!P3 MOV R28, R86 ;  /* 0x00000056001cb202 */ /* 0x000fca0000000f00 */
[----:B------:R-:W-:-:S05]  /*1030*/  @!P3 IMAD.WIDE.U32 R28, R24, R30, R28 ;  /* 0x0000001e181cb225 */ /* 0x000fca00078e001c */
[----:B------:R-:W-:Y:S02]  /*1040*/  @!P3 IADD3 R29, R29, R31, RZ ;  /* 0x0000001f1d1db210 */ /* 0x000fe40007ffe0ff */
[C---:B-1----:R-:W-:Y:S02]  /*1050*/  @!P3 LEA R30, P5, R28.reuse, R52, 0x1 ;  /* 0x000000341c1eb211 */ /* 0x042fe400078a08ff */
[----:B------:R-:W-:Y:S02]  /*1060*/  @!P4 MOV R52, R86 ;  /* 0x000000560034c202 */ /* 0x000fe40000000f00 */
[----:B------:R-:W-:Y:S01]  /*1070*/  @!P3 LEA.HI.X R31, R28, R53, R29, 0x1, P5 ;  /* 0x000000351c1fb211 */ /* 0x000fe200028f0c1d */
[----:B--2---:R-:W-:Y:S01]  /*1080*/  @!P4 IMAD R28, R51, R54, RZ ;  /* 0x00000036331cc224 */ /* 0x004fe200078e02ff */
[----:B------:R-:W-:-:S03]  /*1090*/  @!P4 MOV R53, R89 ;  /* 0x000000590035c202 */ /* 0x000fc60000000f00 */
[C---:B------:R-:W-:Y:S02]  /*10a0*/  @!P4 IMAD R29, R26.reuse, R55, R28 ;  /* 0x000000371a1dc224 */ /* 0x040fe400078e021c */
[----:B------:R-:W-:-:S05]  /*10b0*/  @!P4 IMAD.WIDE.U32 R52, R26, R54, R52 ;  /* 0x000000361a34c225 */ /* 0x000fca00078e0034 */
[----:B------:R-:W-:Y:S02]  /*10c0*/  @!P4 IADD3 R29, R53, R29, RZ ;  /* 0x0000001d351dc210 */ /* 0x000fe40007ffe0ff */
[----:B0-----:R-:W-:-:S04]  /*10d0*/  @!P4 LEA R28, P5, R52, R56, 0x1 ;  /* 0x00000038341cc211 */ /* 0x001fc800078a08ff */
[----:B------:R-:W-:Y:S02]  /*10e0*/  @!P4 LEA.HI.X R29, R52, R57, R29, 0x1, P5 ;  /* 0x00000039341dc211 */ /* 0x000fe400028f0c1d */
[----:B------:R-:W-:-:S04]  /*10f0*/  IADD3 R57, R4, 0xd0, RZ ;  /* 0x000000d004397810 */ /* 0x000fc80007ffe0ff */
[----:B------:R-:W-:Y:S02]  /*1100*/  SHF.R.S32.HI R55, RZ, 0x1f, R57 ;  /* 0x0000001fff377819 */ /* 0x000fe40000011439 */
[----:B------:R-:W-:-:S04]  /*1110*/  ISETP.GE.U32.AND P5, PT, R57, UR12, PT ;  /* 0x0000000c39007c0c */ /* 0x000fc8000bfa6070 */
[----:B------:R-:W-:-:S04]  /*1120*/  ISETP.GE.AND.EX P5, PT, R55, UR13, PT, P5 ;  /* 0x0000000d37007c0c */ /* 0x000fc8000bfa6350 */
[----:B------:R-:W-:-:S13]  /*1130*/  ISETP.GT.U32.OR P5, PT, R0, 0x1ff, P5 ;  /* 0x000001ff0000780c */ /* 0x000fda0002fa4470 */
[----:B------:R-:W0:Y:S01]  /*1140*/  @!P5 LDC.64 R58, c[0x0][0x270] ;  /* 0x00009c00ff3adb82 */ /* 0x000e220000000a00 */
[----:B------:R-:W-:-:S07]  /*1150*/  @!P5 MOV R54, R86 ;  /* 0x000000560036d202 */ /* 0x000fce0000000f00 */
[----:B------:R-:W1:Y:S01]  /*1160*/  @!P5 LDC.64 R52, c[0x0][0x220] ;  /* 0x00008800ff34db82 */ /* 0x000e620000000a00 */
[----:B0-----:R-:W-:Y:S01]  /*1170*/  @!P5 IMAD R48, R55, R58, RZ ;  /* 0x0000003a3730d224 */ /* 0x001fe200078e02ff */
[----:B------:R-:W-:-:S03]  /*1180*/  @!P5 MOV R55, R89 ;  /* 0x000000590037d202 */ /* 0x000fc60000000f00 */
[C---:B------:R-:W-:Y:S02]  /*1190*/  @!P5 IMAD R59, R57.reuse, R59, R48 ;  /* 0x0000003b393bd224 */ /* 0x040fe400078e0230 */
[----:B------:R-:W-:-:S05]  /*11a0*/  @!P5 IMAD.WIDE.U32 R54, R57, R58, R54 ;  /* 0x0000003a3936d225 */ /* 0x000fca00078e0036 */
[----:B------:R-:W-:Y:S02]  /*11b0*/  @!P5 IADD3 R48, R55, R59, RZ ;  /* 0x0000003b3730d210 */ /* 0x000fe40007ffe0ff */
[----:B-1----:R-:W-:-:S04]  /*11c0*/  @!P5 LEA R56, P6, R54, R52, 0x1 ;  /* 0x000000343638d211 */ /* 0x002fc800078c08ff */
[----:B------:R-:W-:Y:S02]  /*11d0*/  @!P5 LEA.HI.X R57, R54, R53, R48, 0x1, P6 ;  /* 0x000000353639d211 */ /* 0x000fe400030f0c30 */
[----:B------:R-:W-:Y:S02]  /*11e0*/  MOV R48, RZ ;  /* 0x000000ff00307202 */ /* 0x000fe40000000f00 */
[----:B------:R-:W-:-:S04]  /*11f0*/  IADD3 R59, R4, 0xe0, RZ ;  /* 0x000000e0043b7810 */ /* 0x000fc80007ffe0ff */
[----:B------:R0:W2:Y:S01]  /*1200*/  @!P5 LDG.E R48, desc[UR8][R56.64] ;  /* 0x000000083830d981 */ /* 0x0000a2000c1e1900 */
[----:B------:R-:W-:Y:S02]  /*1210*/  SHF.R.S32.HI R55, RZ, 0x1f, R59 ;  /* 0x0000001fff377819 */ /* 0x000fe4000001143b */
[----:B------:R-:W-:-:S04]  /*1220*/  ISETP.GE.U32.AND P5, PT, R59, UR12, PT ;  /* 0x0000000c3b007c0c */ /* 0x000fc8000bfa6070 */
[----:B------:R-:W-:-:S04]  /*1230*/  ISETP.GE.AND.EX P5, PT, R55, UR13, PT, P5 ;  /* 0x0000000d37007c0c */ /* 0x000fc8000bfa6350 */
[----:B------:R-:W-:-:S13]  /*1240*/  ISETP.GT.U32.OR P5, PT, R0, 0x1ff, P5 ;  /* 0x000001ff0000780c */ /* 0x000fda0002fa4470 */
[----:B------:R-:W1:Y:S01]  /*1250*/  @!P5 LDC.64 R74, c[0x0][0x270] ;  /* 0x00009c00ff4adb82 */ /* 0x000e620000000a00 */
[----:B------:R-:W-:-:S07]  /*1260*/  @!P5 MOV R54, R86 ;  /* 0x000000560036d202 */ /* 0x000fce0000000f00 */
[----:B------:R-:W0:Y:S01]  /*1270*/  @!P5 LDC.64 R52, c[0x0][0x220] ;  /* 0x00008800ff34db82 */ /* 0x000e220000000a00 */
[-C--:B-1----:R-:W-:Y:S02]  /*1280*/  @!P5 IMAD R50, R55, R74.reuse, RZ ;  /* 0x0000004a3732d224 */ /* 0x082fe400078e02ff */
[----:B------:R-:W-:Y:S02]  /*1290*/  @!P5 IMAD.MOV.U32 R55, RZ, RZ, R89 ;  /* 0x000000ffff37d224 */ /* 0x000fe400078e0059 */
[C---:B------:R-:W-:Y:S02]  /*12a0*/  @!P5 IMAD R61, R59.reuse, R75, R50 ;  /* 0x0000004b3b3dd224 */ /* 0x040fe400078e0232 */
[----:B------:R-:W-:-:S05]  /*12b0*/  @!P5 IMAD.WIDE.U32 R54, R59, R74, R54 ;  /* 0x0000004a3b36d225 */ /* 0x000fca00078e0036 */
[----:B------:R-:W-:Y:S02]  /*12c0*/  @!P5 IADD3 R50, R55, R61, RZ ;  /* 0x0000003d3732d210 */ /* 0x000fe40007ffe0ff */
[----:B0-----:R-:W-:-:S04]  /*12d0*/  @!P5 LEA R56, P6, R54, R52, 0x1 ;  /* 0x000000343638d211 */ /* 0x001fc800078c08ff */
[----:B------:R-:W-:Y:S02]  /*12e0*/  @!P5 LEA.HI.X R57, R54, R53, R50, 0x1, P6 ;  /* 0x000000353639d211 */ /* 0x000fe400030f0c32 */
[----:B------:R-:W-:Y:S02]  /*12f0*/  MOV R50, RZ ;  /* 0x000000ff00327202 */ /* 0x000fe40000000f00 */
[----:B------:R-:W-:-:S04]  /*1300*/  IADD3 R59, R4, 0xf0, RZ ;  /* 0x000000f0043b7810 */ /* 0x000fc80007ffe0ff */
[----:B------:R0:W3:Y:S01]  /*1310*/  @!P5 LDG.E R50, desc[UR8][R56.64] ;  /* 0x000000083832d981 */ /* 0x0000e2000c1e1900 */
[----:B------:R-:W-:Y:S02]  /*1320*/  SHF.R.S32.HI R61, RZ, 0x1f, R59 ;  /* 0x0000001fff3d7819 */ /* 0x000fe4000001143b */
[----:B------:R-:W-:-:S04]  /*1330*/  ISETP.GE.U32.AND P5, PT, R59, UR12, PT ;  /* 0x0000000c3b007c0c */ /* 0x000fc8000bfa6070 */
[----:B------:R-:W-:-:S04]  /*1340*/  ISETP.GE.AND.EX P5, PT, R61, UR13, PT, P5 ;  /* 0x0000000d3d007c0c */ /* 0x000fc8000bfa6350 */
[----:B------:R-:W-:-:S13]  /*1350*/  ISETP.GT.U32.OR P5, PT, R0, 0x1ff, P5 ;  /* 0x000001ff0000780c */ /* 0x000fda0002fa4470 */
[----:B------:R-:W1:Y:S01]  /*1360*/  @!P5 LDC.64 R54, c[0x0][0x270] ;  /* 0x00009c00ff36db82 */ /* 0x000e620000000a00 */
[----:B0-----:R-:W-:Y:S02]  /*1370*/  @!P5 MOV R56, R86 ;  /* 0x000000560038d202 */ /* 0x001fe40000000f00 */
[----:B------:R-:W-:-:S05]  /*1380*/  @!P5 MOV R57, R89 ;  /* 0x000000590039d202 */ /* 0x000fca0000000f00 */
[----:B------:R-:W0:Y:S01]  /*1390*/  @!P5 LDC.64 R52, c[0x0][0x220] ;  /* 0x00008800ff34db82 */ /* 0x000e220000000a00 */
[----:B-1----:R-:W-:-:S04]  /*13a0*/  @!P5 IMAD R58, R61, R54, RZ ;  /* 0x000000363d3ad224 */ /* 0x002fc800078e02ff */
[C---:B------:R-:W-:Y:S02]  /*13b0*/  @!P5 IMAD R61, R59.reuse, R55, R58 ;  /* 0x000000373b3dd224 */ /* 0x040fe400078e023a */
[----:B------:R-:W-:-:S05]  /*13c0*/  @!P5 IMAD.WIDE.U32 R54, R59, R54, R56 ;  /* 0x000000363b36d225 */ /* 0x000fca00078e0038 */
[----:B------:R-:W-:Y:S02]  /*13d0*/  @!P5 IADD3 R55, R55, R61, RZ ;  /* 0x0000003d3737d210 */ /* 0x000fe40007ffe0ff */
[----:B0-----:R-:W-:-:S04]  /*13e0*/  @!P5 LEA R58, P6, R54, R52, 0x1 ;  /* 0x00000034363ad211 */ /* 0x001fc800078c08ff */
[----:B------:R-:W-:Y:S02]  /*13f0*/  @!P5 LEA.HI.X R59, R54, R53, R55, 0x1, P6 ;  /* 0x00000035363bd211 */ /* 0x000fe400030f0c37 */
[----:B------:R-:W-:Y:S02]  /*1400*/  CS2R R52, SRZ ;  /* 0x0000000000347805 */ /* 0x000fe4000001ff00 */
[----:B------:R-:W-:Y:S02]  /*1410*/  CS2R R54, SRZ ;  /* 0x0000000000367805 */ /* 0x000fe4000001ff00 */
[----:B------:R-:W-:Y:S02]  /*1420*/  CS2R R56, SRZ ;  /* 0x0000000000387805 */ /* 0x000fe4000001ff00 */
[----:B------:R-:W-:Y:S01]  /*1430*/  LOP3.LUT P6, RZ, R83, 0x80, RZ, 0xc0, !PT ;  /* 0x0000008053ff7812 */ /* 0x000fe200078cc0ff */
[----:B------:R-:W4:Y:S01]  /*1440*/  @!P0 LDG.E R53, desc[UR8][R40.64] ;  /* 0x0000000828358981 */ /* 0x000f22000c1e1900 */
[----:B------:R-:W-:-:S03]  /*1450*/  ISETP.NE.AND P0, PT, R72, RZ, PT ;  /* 0x000000ff4800720c */ /* 0x000fc60003f05270 */
[----:B------:R0:W5:Y:S01]  /*1460*/  @!P5 LDG.E R52, desc[UR8][R58.64] ;  /* 0x000000083a34d981 */ /* 0x000162000c1e1900 */
[----:B------:R-:W-:-:S09]  /*1470*/  LOP3.LUT P5, RZ, R83, 0x100, RZ, 0xc0, !PT ;  /* 0x0000010053ff7812 */ /* 0x000fd200078ac0ff */
[----:B------:R-:W2:Y:S01]  /*1480*/  @!P0 LDG.E R54, desc[UR8][R44.64] ;  /* 0x000000082c368981 */ /* 0x000ea2000c1e1900 */
[----:B------:R-:W-:-:S13]  /*1490*/  ISETP.NE.AND P0, PT, R71, RZ, PT ;  /* 0x000000ff4700720c */ /* 0x000fda0003f05270 */
[----:B------:R-:W3:Y:S01]  /*14a0*/  @!P0 LDG.E R55, desc[UR8][R46.64] ;  /* 0x000000082e378981 */ /* 0x000ee2000c1e1900 */
[----:B------:R-:W-:-:S13]  /*14b0*/  ISETP.NE.AND P0, PT, R70, RZ, PT ;  /* 0x000000ff4600720c */ /* 0x000fda0003f05270 */
[----:B------:R1:W5:Y:S01]  /*14c0*/  @!P0 LDG.E R56, desc[UR8][R62.64] ;  /* 0x000000083e388981 */ /* 0x000362000c1e1900 */
[----:B------:R-:W-:Y:S02]  /*14d0*/  ISETP.NE.AND P0, PT, R69, RZ, PT ;  /* 0x000000ff4500720c */ /* 0x000fe40003f05270 */
[----:B0-----:R-:W-:-:S06]  /*14e0*/  CS2R R58, SRZ ;  /* 0x00000000003a7805 */ /* 0x001fcc000001ff00 */
[----:B------:R-:W5:Y:S05]  /*14f0*/  @!P5 LDG.E R59, desc[UR8][R66.64] ;  /* 0x00000008423bd981 */ /* 0x000f6a000c1e1900 */
[----:B------:R-:W5:Y:S01]  /*1500*/  @!P0 LDG.E R57, desc[UR8][R42.64] ;  /* 0x000000082a398981 */ /* 0x000f62000c1e1900 */
[----:B------:R-:W-:-:S13]  /*1510*/  ISETP.NE.AND P0, PT, R68, RZ, PT ;  /* 0x000000ff4400720c */ /* 0x000fda0003f05270 */
[----:B------:R0:W5:Y:S01]  /*1520*/  @!P0 LDG.E R58, desc[UR8][R64.64] ;  /* 0x00000008403a8981 */ /* 0x000162000c1e1900 */
[----:B------:R-:W-:Y:S02]  /*1530*/  ISETP.NE.AND P0, PT, R60, RZ, PT ;  /* 0x000000ff3c00720c */ /* 0x000fe40003f05270 */
[----:B------:R-:W-:-:S06]  /*1540*/  CS2R R60, SRZ ;  /* 0x00000000003c7805 */ /* 0x000fcc000001ff00 */
[----:B------:R4:W5:Y:S01]  /*1550*/  @!P6 LDG.E R60, desc[UR8][R38.64] ;  /* 0x00000008263ce981 */ /* 0x000962000c1e1900 */
[----:B-1----:R-:W-:-:S04]  /*1560*/  CS2R R62, SRZ ;  /* 0x00000000003e7805 */ /* 0x002fc8000001ff00 */
[----:B------:R1:W5:Y:S04]  /*1570*/  @!P0 LDG.E R61, desc[UR8][R36.64] ;  /* 0x00000008243d8981 */ /* 0x000368000c1e1900 */
[----:B------:R1:W5:Y:S01]  /*1580*/  @!P1 LDG.E R62, desc[UR8][R34.64] ;  /* 0x00000008223e9981 */ /* 0x000362000c1e1900 */
[----:B0-----:R-:W-:-:S03]  /*1590*/  CS2R R64, SRZ ;  /* 0x0000000000407805 */ /* 0x001fc6000001ff00 */
[----:B------:R0:W5:Y:S04]  /*15a0*/  @!P2 LDG.E R63, desc[UR8][R32.64] ;  /* 0x00000008203fa981 */ /* 0x000168000c1e1900 */
[----:B------:R2:W5:Y:S04]  /*15b0*/  @!P3 LDG.E R64, desc[UR8][R30.64] ;  /* 0x000000081e40b981 */ /* 0x000568000c1e1900 */
[----:B------:R3:W5:Y:S01]  /*15c0*/  @!P4 LDG.E R65, desc[UR8][R28.64] ;  /* 0x000000081c41c981 */ /* 0x000762000c1e1900 */
[----:B------:R-:W-:Y:S02]  /*15d0*/  ISETP.GT.AND P5, PT, R2, 0x1e, PT ;  /* 0x0000001e0200780c */ /* 0x000fe40003fa4270 */
[----:B----4-:R-:W-:-:S04]  /*15e0*/  PRMT R38, R53, 0x7632, R38 ;  /* 0x0000763235267816 */ /* 0x010fc80000000026 */
[----:B-1----:R-:W-:Y:S02]  /*15f0*/  SHF.L.U32 R37, R38, 0x10, RZ ;  /* 0x0000001026257819 */ /* 0x002fe400000006ff */
[----:B------:R-:W-:-:S03]  /*1600*/  SHF.L.U32 R34, R53, 0x10, RZ ;  /* 0x0000001035227819 */ /* 0x000fc600000006ff */
[----:B0-----:R-:W-:Y:S01]  /*1610*/  FMUL.FTZ R33, R37, R37 ;  /* 0x0000002525217220 */ /* 0x001fe20000410000 */
[----:B--2---:R-:W-:-:S04]  /*1620*/  PRMT R39, R54, 0x7632, R39 ;  /* 0x0000763236277816 */ /* 0x004fc80000000027 */
[----:B------:R-:W-:Y:S01]  /*1630*/  SHF.L.U32 R36, R39, 0x10, RZ ;  /* 0x0000001027247819 */ /* 0x000fe200000006ff */
[----:B------:R-:W-:Y:S01]  /*1640*/  FFMA.FTZ R33, R34, R34, R33 ;  /* 0x0000002222217223 */ /* 0x000fe20000010021 */
[----:B------:R-:W-:-:S03]  /*1650*/  SHF.L.U32 R35, R54, 0x10, RZ ;  /* 0x0000001036237819 */ /* 0x000fc600000006ff */
[----:B------:R-:W-:Y:S01]  /*1660*/  FMUL.FTZ R30, R36, R36 ;  /* 0x00000024241e7220 */ /* 0x000fe20000410000 */
[----:B---3--:R-:W-:-:S03]  /*1670*/  PRMT R32, R55, 0x7632, R32 ;  /* 0x0000763237207816 */ /* 0x008fc60000000020 */
[----:B------:R-:W-:Y:S01]  /*1680*/  FFMA.FTZ R30, R35, R35, R30 ;  /* 0x00000023231e7223 */ /* 0x000fe2000001001e */
[----:B------:R-:W-:Y:S01]  /*1690*/  FADD.FTZ R33, RZ, R33 ;  /* 0x00000021ff217221 */ /* 0x000fe20000010000 */
[----:B------:R-:W-:Y:S02]  /*16a0*/  SHF.L.U32 R29, R32, 0x10, RZ ;  /* 0x00000010201d7819 */ /* 0x000fe400000006ff */
[----:B------:R-:W-:Y:S01]  /*16b0*/  SHF.L.U32 R28, R55, 0x10, RZ ;  /* 0x00000010371c7819 */ /* 0x000fe200000006ff */
[----:B------:R-:W-:Y:S02]  /*16c0*/  FADD.FTZ R30, R33, R30 ;  /* 0x0000001e211e7221 */ /* 0x000fe40000010000 */
[----:B------:R-:W-:Y:S01]  /*16d0*/  FMUL.FTZ R31, R29, R29 ;  /* 0x0000001d1d1f7220 */ /* 0x000fe20000410000 */
[----:B------:R-:W-:Y:S01]  /*16e0*/  FADD.FTZ R37, R34, R37 ;  /* 0x0000002522257221 */ /* 0x000fe20000010000 */
[----:B-----5:R-:W-:Y:S02]  /*16f0*/  PRMT R32, R56, 0x7632, R32 ;  /* 0x0000763238207816 */ /* 0x020fe40000000020 */
[----:B------:R-:W-:-:S02]  /*1700*/  FFMA.FTZ R31, R28, R28, R31 ;  /* 0x0000001c1c1f7223 */ /* 0x000fc4000001001f */
[----:B------:R-:W-:Y:S01]  /*1710*/  SHF.L.U32 R33, R32, 0x10, RZ ;  /* 0x0000001020217819 */ /* 0x000fe200000006ff */
[----:B------:R-:W-:Y:S01]  /*1720*/  FADD.FTZ R29, R28, R29 ;  /* 0x0000001d1c1d7221 */ /* 0x000fe20000010000 */
[----:B------:R-:W-:Y:S01]  /*1730*/  FADD.FTZ R36, R35, R36 ;  /* 0x0000002423247221 */ /* 0x000fe20000010000 */
[----:B------:R-:W-:Y:S01]  /*1740*/  FADD.FTZ R37, RZ, R37 ;  /* 0x00000025ff257221 */ /* 0x000fe20000010000 */
[----:B------:R-:W-:Y:S01]  /*1750*/  SHF.L.U32 R28, R56, 0x10, RZ ;  /* 0x00000010381c7819 */ /* 0x000fe200000006ff */
[----:B------:R-:W-:Y:S01]  /*1760*/  FMUL.FTZ R35, R33, R33 ;  /* 0x0000002121237220 */ /* 0x000fe20000410000 */
[----:B------:R-:W-:Y:S01]  /*1770*/  FADD.FTZ R30, R30, R31 ;  /* 0x0000001f1e1e7221 */ /* 0x000fe20000010000 */
[----:B------:R-:W-:Y:S01]  /*1780*/  PRMT R32, R57, 0x7632, R32 ;  /* 0x0000763239207816 */ /* 0x000fe20000000020 */
[----:B------:R-:W-:Y:S01]  /*1790*/  FADD.FTZ R36, R37, R36 ;  /* 0x0000002425247221 */ /* 0x000fe20000010000 */
[----:B------:R-:W-:Y:S02]  /*17a0*/  FFMA.FTZ R35, R28, R28, R35 ;  /* 0x0000001c1c237223 */ /* 0x000fe40000010023 */
[----:B------:R-:W-:Y:S01]  /*17b0*/  SHF.L.U32 R31, R32, 0x10, RZ ;  /* 0x00000010201f7819 */ /* 0x000fe200000006ff */
[----:B------:R-:W-:Y:S01]  /*17c0*/  FADD.FTZ R32, R28, R33 ;  /* 0x000000211c207221 */ /* 0x000fe20000010000 */
[----:B------:R-:W-:Y:S01]  /*17d0*/  SHF.L.U32 R28, R57, 0x10, RZ ;  /* 0x00000010391c7819 */ /* 0x000fe200000006ff */
[----:B------:R-:W-:Y:S01]  /*17e0*/  FADD.FTZ R29, R36, R29 ;  /* 0x0000001d241d7221 */ /* 0x000fe20000010000 */
[----:B------:R-:W-:Y:S01]  /*17f0*/  FADD.FTZ R30, R30, R35 ;  /* 0x000000231e1e7221 */ /* 0x000fe20000010000 */
[----:B------:R-:W-:Y:S01]  /*1800*/  FMUL.FTZ R33, R31, R31 ;  /* 0x0000001f1f217220 */ /* 0x000fe20000410000 */
[----:B------:R-:W-:Y:S01]  /*1810*/  PRMT R34, R58, 0x7632, R34 ;  /* 0x000076323a227816 */ /* 0x000fe20000000022 */
[----:B------:R-:W-:-:S02]  /*1820*/  FADD.FTZ R29, R29, R32 ;  /* 0x000000201d1d7221 */ /* 0x000fc40000010000 */
[----:B------:R-:W-:Y:S01]  /*1830*/  FFMA.FTZ R33, R28, R28, R33 ;  /* 0x0000001c1c217223 */ /* 0x000fe20000010021 */
[----:B------:R-:W-:Y:S01]  /*1840*/  SHF.L.U32 R35, R34, 0x10, RZ ;  /* 0x0000001022237819 */ /* 0x000fe200000006ff */
[----:B------:R-:W-:Y:S01]  /*1850*/  FADD.FTZ R32, R28, R31 ;  /* 0x0000001f1c207221 */ /* 0x000fe20000010000 */
[----:B------:R-:W-:Y:S02]  /*1860*/  PRMT R34, R59, 0x7632, R34 ;  /* 0x000076323b227816 */ /* 0x000fe40000000022 */
[----:B------:R-:W-:Y:S01]  /*1870*/  SHF.L.U32 R28, R58, 0x10, RZ ;  /* 0x000000103a1c7819 */ /* 0x000fe200000006ff */
[----:B------:R-:W-:Y:S01]  /*1880*/  FMUL.FTZ R31, R35, R35 ;  /* 0x00000023231f7220 */ /* 0x000fe20000410000 */
[----:B------:R-:W-:Y:S01]  /*1890*/  FADD.FTZ R30, R30, R33 ;  /* 0x000000211e1e7221 */ /* 0x000fe20000010000 */
[----:B------:R-:W-:Y:S01]  /*18a0*/  SHF.L.U32 R33, R34, 0x10, RZ ;  /* 0x0000001022217819 */ /* 0x000fe200000006ff */
[----:B------:R-:W-:Y:S01]  /*18b0*/  FADD.FTZ R29, R29, R32 ;  /* 0x000000201d1d7221 */ /* 0x000fe20000010000 */
[C---:B------:R-:W-:Y:S01]  /*18c0*/  FFMA.FTZ R31, R28.reuse, R28, R31 ;  /* 0x0000001c1c1f7223 */ /* 0x040fe2000001001f */
[----:B------:R-:W-:Y:S01]  /*18d0*/  FADD.FTZ R32, R28, R35 ;  /* 0x000000231c207221 */ /* 0x000fe20000010000 */
[----:B------:R-:W-:Y:S01]  /*18e0*/  PRMT R34, R60, 0x7632, R34 ;  /* 0x000076323c227816 */ /* 0x000fe20000000022 */
[----:B------:R-:W-:Y:S01]  /*18f0*/  FMUL.FTZ R35, R33, R33 ;  /* 0x0000002121237220 */ /* 0x000fe20000410000 */
[----:B------:R-:W-:Y:S01]  /*1900*/  SHF.L.U32 R28, R59, 0x10, RZ ;  /* 0x000000103b1c7819 */ /* 0x000fe200000006ff */
[----:B------:R-:W-:Y:S01]  /*1910*/  FADD.FTZ R30, R30, R31 ;  /* 0x0000001f1e1e7221 */ /* 0x000fe20000010000 */
[----:B------:R-:W-:Y:S01]  /*1920*/  SHF.L.U32 R31, R34, 0x10, RZ ;  /* 0x00000010221f7819 */ /* 0x000fe200000006ff */
[----:B------:R-:W-:Y:S01]  /*1930*/  FADD.FTZ R29, R29, R32 ;  /* 0x000000201d1d7221 */ /* 0x000fe20000010000 */
[----:B------:R-:W-:Y:S01]  /*1940*/  PRMT R34, R61, 0x7632, R34 ;  /* 0x000076323d227816 */ /* 0x000fe20000000022 */
[C---:B------:R-:W-:Y:S01]  /*1950*/  FFMA.FTZ R35, R28.reuse, R28, R35 ;  /* 0x0000001c1c237223 */ /* 0x040fe20000010023 */
[----:B------:R-:W-:Y:S01]  /*1960*/  FADD.FTZ R32, R28, R33 ;  /* 0x000000211c207221 */ /* 0x000fe20000010000 */
        /* <DEDUP_REMOVED lines=37> */
[----:B------:R-:W-:Y:S01]  /*1bc0*/  FFMA.FTZ R31, R28, R28, R31 ;  /* 0x0000001c1c1f7223 */ /* 0x000fe2000001001f */
[----:B------:R-:W-:Y:S01]  /*1bd0*/  PRMT R34, R48, 0x7632, R34 ;  /* 0x0000763230227816 */ /* 0x000fe20000000022 */
[----:B------:R-:W-:Y:S01]  /*1be0*/  FADD.FTZ R32, R28, R35 ;  /* 0x000000231c207221 */ /* 0x000fe20000010000 */
[----:B------:R-:W-:Y:S01]  /*1bf0*/  SHF.L.U32 R28, R65, 0x10, RZ ;  /* 0x00000010411c7819 */ /* 0x000fe200000006ff */
[----:B------:R-:W-:Y:S01]  /*1c00*/  FMUL.FTZ R35, R33, R33 ;  /* 0x0000002121237220 */ /* 0x000fe20000410000 */
[----:B------:R-:W-:Y:S01]  /*1c10*/  FADD.FTZ R30, R30, R31 ;  /* 0x0000001f1e1e7221 */ /* 0x000fe20000010000 */
[----:B------:R-:W-:-:S02]  /*1c20*/  IMAD.U32 R31, R34, 0x10000, RZ ;  /* 0x00010000221f7824 */ /* 0x000fc400078e00ff */
[----:B------:R-:W-:Y:S01]  /*1c30*/  FADD.FTZ R29, R29, R32 ;  /* 0x000000201d1d7221 */ /* 0x000fe20000010000 */
[C---:B------:R-:W-:Y:S01]  /*1c40*/  FADD.FTZ R32, R28.reuse, R33 ;  /* 0x000000211c207221 */ /* 0x040fe20000010000 */
[----:B------:R-:W-:Y:S01]  /*1c50*/  FFMA.FTZ R35, R28, R28, R35 ;  /* 0x0000001c1c237223 */ /* 0x000fe20000010023 */
[----:B------:R-:W-:Y:S01]  /*1c60*/  SHF.L.U32 R28, R48, 0x10, RZ ;  /* 0x00000010301c7819 */ /* 0x000fe200000006ff */
[----:B------:R-:W-:Y:S01]  /*1c70*/  FMUL.FTZ R33, R31, R31 ;  /* 0x0000001f1f217220 */ /* 0x000fe20000410000 */
[----:B------:R-:W-:Y:S01]  /*1c80*/  PRMT R34, R50, 0x7632, R34 ;  /* 0x0000763232227816 */ /* 0x000fe20000000022 */
[----:B------:R-:W-:Y:S01]  /*1c90*/  FADD.FTZ R30, R30, R35 ;  /* 0x000000231e1e7221 */ /* 0x000fe20000010000 */
[----:B------:R-:W-:Y:S01]  /*1ca0*/  FADD.FTZ R29, R29, R32 ;  /* 0x000000201d1d7221 */ /* 0x000fe20000010000 */
[----:B------:R-:W-:Y:S01]  /*1cb0*/  FFMA.FTZ R33, R28, R28, R33 ;  /* 0x0000001c1c217223 */ /* 0x000fe20000010021 */
[----:B------:R-:W-:Y:S01]  /*1cc0*/  SHF.L.U32 R35, R34, 0x10, RZ ;  /* 0x0000001022237819 */ /* 0x000fe200000006ff */
[----:B------:R-:W-:Y:S01]  /*1cd0*/  FADD.FTZ R32, R28, R31 ;  /* 0x0000001f1c207221 */ /* 0x000fe20000010000 */
[----:B------:R-:W-:Y:S01]  /*1ce0*/  PRMT R34, R52, 0x7632, R34 ;  /* 0x0000763234227816 */ /* 0x000fe20000000022 */
[----:B------:R-:W-:Y:S01]  /*1cf0*/  FADD.FTZ R30, R30, R33 ;  /* 0x000000211e1e7221 */ /* 0x000fe20000010000 */
[----:B------:R-:W-:Y:S01]  /*1d00*/  SHF.L.U32 R28, R50, 0x10, RZ ;  /* 0x00000010321c7819 */ /* 0x000fe200000006ff */
[----:B------:R-:W-:Y:S01]  /*1d10*/  FMUL.FTZ R31, R35, R35 ;  /* 0x00000023231f7220 */ /* 0x000fe20000410000 */
        /* <DEDUP_REMOVED lines=33> */
[----:B------:R-:W-:Y:S01]  /*1f30*/  ISETP.GT.AND P5, PT, R2, 0xf, PT ;  /* 0x0000000f0200780c */ /* 0x000fe20003fa4270 */
[----:B------:R-:W2:Y:S01]  /*1f40*/  LDC R84, c[0x0][0xc] ;  /* 0x00000300ff547b82 */ /* 0x000ea20000000800 */
[----:B------:R-:W-:Y:S01]  /*1f50*/  ISETP.NE.AND P6, PT, R0, RZ, PT ;  /* 0x000000ff0000720c */ /* 0x000fe20003fc5270 */
[----:B------:R-:W-:Y:S10]  /*1f60*/  BSSY B0, `(.L_x_3167) ;  /* 0x0000041000007945 */ /* 0x000ff40003800000 */
[----:B0-----:R-:W-:Y:S01]  /*1f70*/  @!P5 FADD.FTZ R29, R29, R28 ;  /* 0x0000001c1d1dd221 */ /* 0x001fe20000010000 */
[----:B-1----:R-:W-:Y:S01]  /*1f80*/  @!P5 FADD.FTZ R30, R30, R31 ;  /* 0x0000001f1e1ed221 */ /* 0x002fe20000010000 */
[----:B------:R-:W-:-:S03]  /*1f90*/  ISETP.NE.AND P5, PT, R2, RZ, PT ;  /* 0x000000ff0200720c */ /* 0x000fc60003fa5270 */
[----:B------:R-:W-:Y:S02]  /*1fa0*/  MOV R46, R29 ;  /* 0x0000001d002e7202 */ /* 0x000fe40000000f00 */
[----:B------:R-:W-:Y:S02]  /*1fb0*/  MOV R47, R30 ;  /* 0x0000001e002f7202 */ /* 0x000fe40000000f00 */
[----:B------:R-:W-:Y:S02]  /*1fc0*/  PRMT R66, R53, 0x7632, R66 ;  /* 0x0000763235427816 */ /* 0x000fe40000000042 */
[----:B------:R-:W-:-:S04]  /*1fd0*/  PRMT R67, R54, 0x7632, R67 ;  /* 0x0000763236437816 */ /* 0x000fc80000000043 */
[----:B------:R0:W-:Y:S01]  /*1fe0*/  @!P5 STS.64 [R81+0x10], R46 ;  /* 0x0000102e5100d388 */ /* 0x0001e20000000a00 */
        /* <DEDUP_REMOVED lines=13> */
[----:B------:R-:W-:Y:S06]  /*20c0*/  BAR.SYNC.DEFER_BLOCKING 0x0 ;  /* 0x0000000000007b1d */ /* 0x000fec0000010000 */
[----:B0-2---:R-:W-:Y:S05]  /*20d0*/  @P6 BRA `(.L_x_3168) ;  /* 0x0000000000a46947 */ /* 0x005fea0003800000 */
        /* <DEDUP_REMOVED lines=41> */
.L_x_3168:
[----:B------:R-:W-:Y:S05]  /*2370*/  BSYNC B0 ;  /* 0x0000000000007941 */ /* 0x000fea0003800000 */
.L_x_3167:
[----:B------:R-:W-:Y:S02]  /*2380*/  ISETP.GE.U32.AND P5, PT, R84, 0x2, PT ;  /* 0x000000025400780c */ /* 0x000fe40003fa6070 */
[----:B------:R-:W-:-:S11]  /*2390*/  PRMT R32, R52, 0x7632, R32 ;  /* 0x0000763234207816 */ /* 0x000fd60000000020 */
[----:B------:R-:W-:Y:S05]  /*23a0*/  @!P5 BRA `(.L_x_3169) ;  /* 0x0000001000a8d947 */ /* 0x000fea0003800000 */
[----:B------:R-:W0:Y:S01]  /*23b0*/  LDC R31, c[0x0][0x10] ;  /* 0x00000400ff1f7b82 */ /* 0x000e220000000800 */
        /* <DEDUP_REMOVED lines=11> */
[----:B------:R-:W-:Y:S01]  /*2470*/  LOP3.LUT P5, RZ, R3, 0x2, RZ, 0xc0, !PT ;  /* 0x0000000203ff7812 */ /* 0x000fe200078ac0ff */
[----:B------:R-:W-:Y:S01]  /*2480*/  IMAD R35, R31, UR5, R30 ;  /* 0x000000051f237c24 */ /* 0x000fe2000f8e021e */
[----:B------:R-:W-:Y:S02]  /*2490*/  MOV R33, 0xffffffff ;  /* 0xffffffff00217802 */ /* 0x000fe40000000f00 */
[----:B------:R-:W-:Y:S01]  /*24a0*/  SEL R38, R84, RZ, !P5 ;  /* 0x000000ff54267207 */ /* 0x000fe20006800000 */
[----:B------:R-:W-:Y:S01]  /*24b0*/  IMAD.WIDE.U32 R34, R35, 0x8, R36 ;  /* 0x0000000823227825 */ /* 0x000fe200078e0024 */
[----:B------:R-:W-:Y:S02]  /*24c0*/  SEL R33, R33, 0x1, P5 ;  /* 0x0000000121217807 */ /* 0x000fe40002800000 */
[----:B------:R-:W-:Y:S02]  /*24d0*/  ISETP.NE.AND P5, PT, R38, -0x1, PT ;  /* 0xffffffff2600780c */ /* 0x000fe40003fa5270 */
[----:B------:R0:W-:Y:S01]  /*24e0*/  STG.E.64 desc[UR8][R34.64], R46 ;  /* 0x0000002e22007986 */ /* 0x0001e2000c101b08 */
[----:B------:R-:W-:Y:S06]  /*24f0*/  MEMBAR.ALL.GPU ;  /* 0x0000000000007992 */ /* 0x000fec000000a000 */
[----:B------:R-:W-:-:S00]  /*2500*/  ERRBAR ;  /* 0x00000000000079ab */ /* 0x000fc00000000000 */
[----:B------:R-:W-:Y:S06]  /*2510*/  CGAERRBAR ;  /* 0x00000000000075ab */ /* 0x000fec0000000000 */
[----:B------:R0:W-:Y:S01]  /*2520*/  REDG.E.ADD.S32.STRONG.GPU desc[UR8][R28.64], R33 ;  /* 0x000000211c00798e */ /* 0x0001e2000c10e388 */
[----:B------:R-:W-:Y:S05]  /*2530*/  @!P5 BRA `(.L_x_3170) ;  /* 0x000000000014d947 */ /* 0x000fea0003800000 */
.L_x_3171:
[----:B0-----:R-:W2:Y:S04]  /*2540*/  LDG.E.STRONG.GPU R33, desc[UR8][R28.64] ;  /* 0x000000081c217981 */ /* 0x001ea8000c1ef900 */
[----:B--2---:R-:W-:Y:S01]  /*2550*/  CCTL.IVALL ;  /* 0x00000000ff00798f */ /* 0x004fe20002000000 */
[----:B------:R-:W-:Y:S05]  /*2560*/  YIELD ;  /* 0x0000000000007946 */ /* 0x000fea0003800000 */
[----:B------:R-:W-:-:S13]  /*2570*/  ISETP.NE.AND P5, PT, R33, R38, PT ;  /* 0x000000262100720c */ /* 0x000fda0003fa5270 */
[----:B------:R-:W-:Y:S05]  /*2580*/  @P5 BRA `(.L_x_3171) ;  /* 0xfffffffc00ec5947 */ /* 0x000fea000383ffff */
.L_x_3170:
        /* <DEDUP_REMOVED lines=24> */
.L_x_3175:
        /* <DEDUP_REMOVED lines=116> */
.L_x_3174:
        /* <DEDUP_REMOVED lines=14> */
[----:B------:R-:W-:Y:S02]  /*2f30*/  VIADD R28, R34, 0x2 ;  /* 0x00000002221c7836 */ /* 0x000fe40000000000 */
        /* <DEDUP_REMOVED lines=48> */
.L_x_3176:
[----:B------:R-:W-:-:S04]  /*3240*/  LOP3.LUT P5, RZ, R83, 0x1, RZ, 0xc0, !PT ;  /* 0x0000000153ff7812 */ /* 0x000fc800078ac0ff */
[----:B------:R-:W-:-:S13]  /*3250*/  ISETP.NE.OR P5, PT, R33, RZ, P5 ;  /* 0x000000ff2100720c */ /* 0x000fda0002fa5670 */
[----:B------:R-:W-:Y:S05]  /*3260*/  @!P5 BRA `(.L_x_3172) ;  /* 0x000000000088d947 */ /* 0x000fea0003800000 */
.L_x_3173:
[----:B------:R-:W0:Y:S01]  /*3270*/  S2UR UR6, SR_CTAID.X ;  /* 0x00000000000679c3 */ /* 0x000e220000002500 */
[----:B------:R-:W-:Y:S01]  /*3280*/  NOP ;  /* 0x0000000000007918 */ /* 0x000fe20000000000 */
.L_x_3177:
        /* <DEDUP_REMOVED lines=32> */
.L_x_3172:
        /* <DEDUP_REMOVED lines=10> */
.L_x_3179:
[----:B------:R-:W-:Y:S05]  /*3530*/  BSYNC B0 ;  /* 0x0000000000007941 */ /* 0x000fea0003800000 */
.L_x_3178:
        /* <DEDUP_REMOVED lines=17> */
.L_x_3169:
[----:B------:R-:W-:Y:S01]  /*3650*/  ULDC.64 UR6, c[0x0][0x218] ;  /* 0x0000860000067ab9 */ /* 0x000fe20000000a00 */
[----:B0-----:R-:W-:Y:S01]  /*3660*/  P2R R28, PR, RZ, 0x1 ;  /* 0x00000001ff1c7803 */ /* 0x001fe20000000000 */
[----:B------:R-:W-:Y:S01]  /*3670*/  ULDC.64 UR12, c[0x0][0x230] ;  /* 0x00008c00000c7ab9 */ /* 0x000fe20000000a00 */
[----:B------:R-:W-:Y:S02]  /*3680*/  LOP3.LUT P0, RZ, R0, UR5, RZ, 0xfc, !PT ;  /* 0x0000000500ff7c12 */ /* 0x000fe4000f80fcff */
[----:B------:R-:W-:Y:S02]  /*3690*/  ISETP.EQ.U32.AND P5, PT, RZ, UR6, PT ;  /* 0x00000006ff007c0c */ /* 0x000fe4000bfa2070 */
[C---:B------:R-:W-:Y:S02]  /*36a0*/  SHF.L.U32 R36, R90.reuse, 0x2, RZ ;  /* 0x000000025a247819 */ /* 0x040fe400000006ff */
[----:B------:R-:W-:Y:S01]  /*36b0*/  ISETP.EQ.OR.EX P5, PT, RZ, UR7, P0, P5 ;  /* 0x00000007ff007c0c */ /* 0x000fe200087a2750 */
[----:B------:R-:W-:Y:S01]  /*36c0*/  ULDC.64 UR6, c[0x0][0x228] ;  /* 0x00008a0000067ab9 */ /* 0x000fe20000000a00 */
[----:B------:R-:W-:-:S02]  /*36d0*/  SHF.L.U64.HI R90, R90, 0x2, R91 ;  /* 0x000000025a5a7819 */ /* 0x000fc4000001025b */
[----:B------:R-:W-:Y:S01]  /*36e0*/  IADD3 R34, P0, R36, UR6, RZ ;  /* 0x0000000624227c10 */ /* 0x000fe2000ff1e0ff */
[----:B------:R-:W-:-:S03]  /*36f0*/  UMOV UR6, 0x400 ;  /* 0x0000040000067882 */ /* 0x000fc60000000000 */
[----:B------:R-:W-:Y:S01]  /*3700*/  IADD3.X R35, R90, UR7, RZ, P0, !PT ;  /* 0x000000075a237c10 */ /* 0x000fe200087fe4ff */
[----:B------:R-:W0:Y:S01]  /*3710*/  S2UR UR7, SR_CgaCtaId ;  /* 0x00000000000779c3 */ /* 0x000e220000008800 */
[----:B------:R-:W-:-:S07]  /*3720*/  ISETP.NE.AND P0, PT, R28, RZ, PT ;  /* 0x000000ff1c00720c */ /* 0x000fce0003f05270 */
[----:B------:R-:W1:Y:S01]  /*3730*/  @!P5 LDC.64 R30, c[0x0][0x218] ;  /* 0x00008600ff1edb82 */ /* 0x000e620000000a00 */
[----:B0-----:R-:W-:-:S03]  /*3740*/  ULEA UR6, UR7, UR6, 0x18 ;  /* 0x0000000607067291 */ /* 0x001fc6000f8ec03f */
[----:B------:R-:W-:Y:S02]  /*3750*/  ULDC UR7, c[0x0][0x2a4] ;  /* 0x0000a90000077ab9 */ /* 0x000fe40000000800 */
[----:B------:R-:W-:Y:S01]  /*3760*/  @!P5 FMUL.FTZ R29, R47, UR7 ;  /* 0x000000072f1ddc20 */ /* 0x000fe20008410000 */
[----:B------:R-:W-:Y:S01]  /*3770*/  @!P5 FMUL.FTZ R28, R46, UR7 ;  /* 0x000000072e1cdc20 */ /* 0x000fe20008410000 */
[----:B-1----:R-:W-:Y:S02]  /*3780*/  @!P5 IMAD.WIDE R38, R82, 0x8, R30 ;  /* 0x000000085226d825 */ /* 0x002fe400078e021e */
[----:B------:R-:W-:Y:S04]  /*3790*/  @!P6 STS.64 [UR6+0x98], R46 ;  /* 0x0000982eff00e988 */ /* 0x000fe80008000a06 */
[----:B------:R0:W-:Y:S01]  /*37a0*/  @!P5 STG.E.64 desc[UR8][R38.64], R28 ;  /* 0x0000001c2600d986 */ /* 0x0001e2000c101b08 */
[----:B------:R-:W-:Y:S01]  /*37b0*/  BAR.SYNC.DEFER_BLOCKING 0x0 ;  /* 0x0000000000007b1d */ /* 0x000fe20000010000 */
[----:B------:R-:W-:-:S04]  /*37c0*/  IADD3 R36, P5, R36, UR12, RZ ;  /* 0x0000000c24247c10 */ /* 0x000fc8000ffbe0ff */
[----:B------:R-:W-:Y:S01]  /*37d0*/  IADD3.X R37, R90, UR13, RZ, P5, !PT ;  /* 0x0000000d5a257c10 */ /* 0x000fe2000affe4ff */
[----:B0-----:R-:W-:Y:S02]  /*37e0*/  HFMA2.MMA R38, -RZ, RZ, 1.875, 0 ;  /* 0x3f800000ff267435 */ /* 0x001fe400000001ff */
[----:B------:R-:W0:Y:S01]  /*37f0*/  LDC R39, c[0x0][0x294] ;  /* 0x0000a500ff277b82 */ /* 0x000e220000000800 */
[----:B------:R-:W1:Y:S04]  /*3800*/  LDS.64 R30, [UR6+0x98] ;  /* 0x00009806ff1e7984 */ /* 0x000e680008000a00 */
[----:B------:R-:W2:Y:S01]  /*3810*/  LDG.E.64 R28, desc[UR8][R34.64] ;  /* 0x00000008221c7981 */ /* 0x000ea2000c1e1b00 */
[----:B-1----:R-:W-:-:S04]  /*3820*/  FMUL.FTZ R33, R30, UR7 ;  /* 0x000000071e217c20 */ /* 0x002fc80008410000 */
[----:B------:R-:W-:-:S04]  /*3830*/  FMUL.FTZ R30, R33, R33 ;  /* 0x00000021211e7220 */ /* 0x000fc80000410000 */
[----:B------:R-:W-:-:S05]  /*3840*/  FFMA.FTZ R30, R31, UR7, -R30 ;  /* 0x000000071f1e7c23 */ /* 0x000fca000801081e */
[----:B------:R-:W-:-:S13]  /*3850*/  FSETP.GTU.FTZ.AND P5, PT, R30, RZ, PT ;  /* 0x000000ff1e00720b */ /* 0x000fda0003fbc000 */
[----:B------:R-:W1:Y:S02]  /*3860*/  @P5 LDC R31, c[0x0][0x238] ;  /* 0x00008e00ff1f5b82 */ /* 0x000e640000000800 */
[----:B-1----:R-:W-:Y:S02]  /*3870*/  @P5 FADD.FTZ R40, R30, R31 ;  /* 0x0000001f1e285221 */ /* 0x002fe40000010000 */
[----:B------:R-:W2:Y:S02]  /*3880*/  LDG.E.64 R30, desc[UR8][R36.64] ;  /* 0x00000008241e7981 */ /* 0x000ea4000c1e1b00 */
[----:B------:R-:W1:Y:S01]  /*3890*/  @P5 MUFU.RSQ R38, R40 ;  /* 0x0000002800265308 */ /* 0x000e620000001400 */
[----:B------:R-:W-:Y:S02]  /*38a0*/  ISETP.NE.AND P5, PT, RZ, UR10, PT ;  /* 0x0000000aff007c0c */ /* 0x000fe4000bfa5270 */
[----:B------:R-:W-:Y:S02]  /*38b0*/  SHF.L.U32 R42, R53, 0x10, RZ ;  /* 0x00000010352a7819 */ /* 0x000fe400000006ff */
[----:B------:R-:W-:-:S03]  /*38c0*/  SHF.L.U32 R66, R66, 0x10, RZ ;  /* 0x0000001042427819 */ /* 0x000fc600000006ff */
[--C-:B------:R-:W-:Y:S02]  /*38d0*/  FADD.FTZ R41, R42, -R33.reuse ;  /* 0x800000212a297221 */ /* 0x100fe40000010000 */
[----:B------:R-:W-:Y:S01]  /*38e0*/  FADD.FTZ R43, -R33, R66 ;  /* 0x00000042212b7221 */ /* 0x000fe20000010100 */
[----:B------:R-:W-:Y:S02]  /*38f0*/  SHF.L.U32 R54, R54, 0x10, RZ ;  /* 0x0000001036367819 */ /* 0x000fe400000006ff */
[----:B------:R-:W-:Y:S01]  /*3900*/  SHF.L.U32 R42, R67, 0x10, RZ ;  /* 0x00000010432a7819 */ /* 0x000fe200000006ff */
[-C--:B-1----:R-:W-:Y:S01]  /*3910*/  FMUL.FTZ R41, R41, R38.reuse ;  /* 0x0000002629297220 */ /* 0x082fe20000410000 */
[----:B------:R-:W-:Y:S01]  /*3920*/  FMUL.FTZ R40, R43, R38 ;  /* 0x000000262b287220 */ /* 0x000fe20000410000 */
[----:B------:R-:W-:Y:S02]  /*3930*/  FADD.FTZ R45, R54, -R33 ;  /* 0x80000021362d7221 */ /* 0x000fe40000010000 */
[----:B------:R-:W-:Y:S01]  /*3940*/  FADD.FTZ R47, -R33, R42 ;  /* 0x0000002a212f7221 */ /* 0x000fe20000010100 */
[----:B--2---:R-:W-:Y:S01]  /*3950*/  FFMA.FTZ R41, R28, R41, R30 ;  /* 0x000000291c297223 */ /* 0x004fe2000001001e */
[----:B------:R-:W-:Y:S01]  /*3960*/  FFMA.FTZ R40, R29, R40, R31 ;  /* 0x000000281d287223 */ /* 0x000fe2000001001f */
[----:B0-----:R-:W-:Y:S06]  /*3970*/  @!P5 BRA `(.L_x_3180) ;  /* 0x000000000028d947 */ /* 0x001fec0003800000 */
        /* <DEDUP_REMOVED lines=10> */
.L_x_3180:
[----:B------:R-:W-:Y:S01]  /*3a20*/  LOP3.LUT P6, RZ, R83, 0x2, RZ, 0xc0, !PT ;  /* 0x0000000253ff7812 */ /* 0x000fe200078cc0ff */
[----:B------:R-:W-:-:S12]  /*3a30*/  BSSY B0, `(.L_x_3181) ;  /* 0x000000e000007945 */ /* 0x000fd80003800000 */
        /* <DEDUP_REMOVED lines=13> */
.L_x_3182:
[----:B------:R-:W-:Y:S05]  /*3b10*/  BSYNC B0 ;  /* 0x0000000000007941 */ /* 0x000fea0003800000 */
.L_x_3181:
[-C--:B------:R-:W-:Y:S01]  /*3b20*/  FMUL.FTZ R45, R45, R38.reuse ;  /* 0x000000262d2d7220 */ /* 0x080fe20000410000 */
[----:B0-----:R-:W-:Y:S01]  /*3b30*/  FMUL.FTZ R4, R47, R38 ;  /* 0x000000262f047220 */ /* 0x001fe20000410000 */
[----:B------:R-:W-:Y:S02]  /*3b40*/  SHF.L.U32 R40, R55, 0x10, RZ ;  /* 0x0000001037287819 */ /* 0x000fe400000006ff */
[----:B------:R-:W-:Y:S01]  /*3b50*/  SHF.L.U32 R68, R68, 0x10, RZ ;  /* 0x0000001044447819 */ /* 0x000fe200000006ff */
        /* <DEDUP_REMOVED lines=13> */
.L_x_3183:
        /* <DEDUP_REMOVED lines=15> */
.L_x_3185:
[----:B------:R-:W-:Y:S05]  /*3d20*/  BSYNC B0 ;  /* 0x0000000000007941 */ /* 0x000fea0003800000 */
.L_x_3184:
[--C-:B------:R-:W-:Y:S01]  /*3d30*/  FADD.FTZ R5, R40, -R33.reuse ;  /* 0x8000002128057221 */ /* 0x100fe20000010000 */
[----:B------:R-:W-:Y:S01]  /*3d40*/  FADD.FTZ R9, -R33, R68 ;  /* 0x0000004421097221 */ /* 0x000fe20000010100 */
[----:B------:R-:W-:Y:S02]  /*3d50*/  SHF.L.U32 R56, R56, 0x10, RZ ;  /* 0x0000001038387819 */ /* 0x000fe400000006ff */
[----:B------:R-:W-:Y:S01]  /*3d60*/  SHF.L.U32 R6, R69, 0x10, RZ ;  /* 0x0000001045067819 */ /* 0x000fe200000006ff */
[-C--:B------:R-:W-:Y:S01]  /*3d70*/  FMUL.FTZ R5, R5, R38.reuse ;  /* 0x0000002605057220 */ /* 0x080fe20000410000 */
[----:B------:R-:W-:Y:S01]  /*3d80*/  FMUL.FTZ R4, R9, R38 ;  /* 0x0000002609047220 */ /* 0x000fe20000410000 */
[----:B------:R-:W-:Y:S01]  /*3d90*/  SHF.L.U32 R40, R57, 0x10, RZ ;  /* 0x0000001039287819 */ /* 0x000fe200000006ff */
[----:B------:R-:W-:Y:S01]  /*3da0*/  FADD.FTZ R41, R56, -R33 ;  /* 0x8000002138297221 */ /* 0x000fe20000010000 */
[----:B------:R-:W-:Y:S01]  /*3db0*/  SHF.L.U32 R70, R70, 0x10, RZ ;  /* 0x0000001046467819 */ /* 0x000fe200000006ff */
[----:B------:R-:W-:Y:S01]  /*3dc0*/  FADD.FTZ R43, -R33, R6 ;  /* 0x00000006212b7221 */ /* 0x000fe20000010100 */
[----:B------:R-:W-:Y:S01]  /*3dd0*/  FFMA.FTZ R9, R28, R5, R30 ;  /* 0x000000051c097223 */ /* 0x000fe2000001001e */
[----:B0-----:R-:W-:Y:S01]  /*3de0*/  FFMA.FTZ R34, R29, R4, R31 ;  /* 0x000000041d227223 */ /* 0x001fe2000001001f */
        /* <DEDUP_REMOVED lines=11> */
.L_x_3186:
[----:B------:R-:W-:Y:S01]  /*3ea0*/  LOP3.LUT P6, RZ, R83, 0x8, RZ, 0xc0, !PT ;  /* 0x0000000853ff7812 */ /* 0x000fe200078cc0ff */
[----:B------:R-:W-:-:S12]  /*3eb0*/  BSSY B0, `(.L_x_3187) ;  /* 0x000000e000007945 */ /* 0x000fd80003800000 */
[----:B------:R-:W-:Y:S05]  /*3ec0*/  @P6 BRA `(.L_x_3188) ;  /* 0x0000000000306947 */ /* 0x000fea0003800000 */
[----:B------:R-:W-:Y:S01]  /*3ed0*/  ULDC.64 UR6, c[0x0][0x270] ;  /* 0x00009c0000067ab9 */ /* 0x000fe20000000a00 */
[----:B------:R-:W-:Y:S01]  /*3ee0*/  MOV R5, R89 ;  /* 0x0000005900057202 */ /* 0x000fe20000000f00 */
[----:B------:R-:W-:Y:S01]  /*3ef0*/  IMAD.MOV.U32 R4, RZ, RZ, R86 ;  /* 0x000000ffff047224 */ /* 0x000fe200078e0056 */
[----:B------:R-:W-:Y:S01]  /*3f00*/  F2FP.BF16.F32.PACK_AB R9, R34, R9 ;  /* 0x000000092209723e */ /* 0x000fe200000010ff */
[----:B------:R-:W-:Y:S02]  /*3f10*/  IMAD R6, R11, UR6, RZ ;  /* 0x000000060b067c24 */ /* 0x000fe4000f8e02ff */
[----:B------:R-:W-:-:S04]  /*3f20*/  IMAD.WIDE.U32 R4, R7, UR6, R4 ;  /* 0x0000000607047c25 */ /* 0x000fc8000f8e0004 */
[----:B------:R-:W-:Y:S01]  /*3f30*/  IMAD R7, R7, UR7, R6 ;  /* 0x0000000707077c24 */ /* 0x000fe2000f8e0206 */
[----:B------:R-:W-:Y:S02]  /*3f40*/  ULDC.64 UR6, c[0x0][0x210] ;  /* 0x0000840000067ab9 */ /* 0x000fe40000000a00 */
[----:B------:R-:W-:Y:S02]  /*3f50*/  LEA R6, P6, R4, UR6, 0x1 ;  /* 0x0000000604067c11 */ /* 0x000fe4000f8c08ff */
[----:B------:R-:W-:-:S04]  /*3f60*/  IADD3 R7, R5, R7, RZ ;  /* 0x0000000705077210 */ /* 0x000fc80007ffe0ff */
[----:B------:R-:W-:-:S05]  /*3f70*/  LEA.HI.X R7, R4, UR7, R7, 0x1, P6 ;  /* 0x0000000704077c11 */ /* 0x000fca000b0f0c07 */
[----:B------:R0:W-:Y:S02]  /*3f80*/  STG.E desc[UR8][R6.64], R9 ;  /* 0x0000000906007986 */ /* 0x0001e4000c101908 */
.L_x_3188:
[----:B------:R-:W-:Y:S05]  /*3f90*/  BSYNC B0 ;  /* 0x0000000000007941 */ /* 0x000fea0003800000 */
.L_x_3187:
[-C--:B------:R-:W-:Y:S01]  /*3fa0*/  FMUL.FTZ R41, R41, R38.reuse ;  /* 0x0000002629297220 */ /* 0x080fe20000410000 */
[----:B------:R-:W-:Y:S01]  /*3fb0*/  FMUL.FTZ R4, R43, R38 ;  /* 0x000000262b047220 */ /* 0x000fe20000410000 */
[----:B------:R-:W-:Y:S01]  /*3fc0*/  FADD.FTZ R11, R40, -R33 ;  /* 0x80000021280b7221 */ /* 0x000fe20000010000 */
[----:B------:R-:W-:Y:S01]  /*3fd0*/  FADD.FTZ R35, -R33, R70 ;  /* 0x0000004621237221 */ /* 0x000fe20000010100 */
[----:B------:R-:W-:Y:S01]  /*3fe0*/  FFMA.FTZ R41, R28, R41, R30 ;  /* 0x000000291c297223 */ /* 0x000fe2000001001e */
[----:B------:R-:W-:Y:S01]  /*3ff0*/  FFMA.FTZ R34, R29, R4, R31 ;  /* 0x000000041d227223 */ /* 0x000fe2000001001f */
[----:B------:R-:W-:Y:S06]  /*4000*/  @!P5 BRA `(.L_x_3189) ;  /* 0x000000000028d947 */ /* 0x000fec0003800000 */
        /* <DEDUP_REMOVED lines=10> */
.L_x_3189:
        /* <DEDUP_REMOVED lines=12> */
[----:B0-----:R-:W-:-:S04]  /*4170*/  LEA R6, P6, R4, UR6, 0x1 ;  /* 0x0000000604067c11 */ /* 0x001fc8000f8c08ff */
[----:B------:R-:W-:-:S05]  /*4180*/  LEA.HI.X R7, R4, UR7, R13, 0x1, P6 ;  /* 0x0000000704077c11 */ /* 0x000fca000b0f0c0d */
[----:B------:R1:W-:Y:S04]  /*4190*/  STG.E desc[UR8][R6.64], R41 ;  /* 0x0000002906007986 */ /* 0x0003e8000c101908 */
.L_x_3191:
[----:B------:R-:W-:Y:S05]  /*41a0*/  BSYNC B0 ;  /* 0x0000000000007941 */ /* 0x000fea0003800000 */
.L_x_3190:
[-C--:B------:R-:W-:Y:S01]  /*41b0*/  FMUL.FTZ R11, R11, R38.reuse ;  /* 0x000000260b0b7220 */ /* 0x080fe20000410000 */
[----:B------:R-:W-:Y:S01]  /*41c0*/  FMUL.FTZ R4, R35, R38 ;  /* 0x0000002623047220 */ /* 0x000fe20000410000 */
[----:B------:R-:W-:Y:S02]  /*41d0*/  SHF.L.U32 R58, R58, 0x10, RZ ;  /* 0x000000103a3a7819 */ /* 0x000fe400000006ff */
[----:B------:R-:W-:Y:S01]  /*41e0*/  SHF.L.U32 R34, R71, 0x10, RZ ;  /* 0x0000001047227819 */ /* 0x000fe200000006ff */
[----:B------:R-:W-:Y:S01]  /*41f0*/  FFMA.FTZ R11, R28, R11, R30 ;  /* 0x0000000b1c0b7223 */ /* 0x000fe2000001001e */
[----:B------:R-:W-:Y:S01]  /*4200*/  FFMA.FTZ R8, R29, R4, R31 ;  /* 0x000000041d087223 */ /* 0x000fe2000001001f */
[----:B------:R-:W-:Y:S06]  /*4210*/  @!P5 BRA `(.L_x_3192) ;  /* 0x000000000028d947 */ /* 0x000fec0003800000 */
        /* <DEDUP_REMOVED lines=10> */
.L_x_3192:
        /* <DEDUP_REMOVED lines=9> */
[----:B01----:R-:W-:Y:S01]  /*4350*/  IMAD.WIDE.U32 R6, R10, UR6, R4 ;  /* 0x000000060a067c25 */ /* 0x003fe2000f8e0004 */
[----:B------:R-:W-:-:S04]  /*4360*/  ULDC.64 UR6, c[0x0][0x210] ;  /* 0x0000840000067ab9 */ /* 0x000fc80000000a00 */
[----:B------:R-:W-:Y:S02]  /*4370*/  IADD3 R15, R7, R15, RZ ;  /* 0x0000000f070f7210 */ /* 0x000fe40007ffe0ff */
[----:B------:R-:W-:-:S04]  /*4380*/  LEA R4, P6, R6, UR6, 0x1 ;  /* 0x0000000606047c11 */ /* 0x000fc8000f8c08ff */
[----:B------:R-:W-:-:S05]  /*4390*/  LEA.HI.X R5, R6, UR7, R15, 0x1, P6 ;  /* 0x0000000706057c11 */ /* 0x000fca000b0f0c0f */
[----:B------:R2:W-:Y:S04]  /*43a0*/  STG.E desc[UR8][R4.64], R11 ;  /* 0x0000000b04007986 */ /* 0x0005e8000c101908 */
.L_x_3194:
[----:B------:R-:W-:Y:S05]  /*43b0*/  BSYNC B0 ;  /* 0x0000000000007941 */ /* 0x000fea0003800000 */
.L_x_3193:
[--C-:B--2---:R-:W-:Y:S01]  /*43c0*/  FADD.FTZ R5, R58, -R33.reuse ;  /* 0x800000213a057221 */ /* 0x104fe20000010000 */
[----:B01----:R-:W-:Y:S01]  /*43d0*/  FADD.FTZ R7, -R33, R34 ;  /* 0x0000002221077221 */ /* 0x003fe20000010100 */
        /* <DEDUP_REMOVED lines=21> */
.L_x_3195:
        /* <DEDUP_REMOVED lines=15> */
.L_x_3197:
[----:B------:R-:W-:Y:S05]  /*4620*/  BSYNC B0 ;  /* 0x0000000000007941 */ /* 0x000fea0003800000 */
.L_x_3196:
[-C--:B------:R-:W-:Y:S01]  /*4630*/  FMUL.FTZ R11, R11, R38.reuse ;  /* 0x000000260b0b7220 */ /* 0x080fe20000410000 */
[----:B0-----:R-:W-:Y:S01]  /*4640*/  FMUL.FTZ R4, R13, R38 ;  /* 0x000000260d047220 */ /* 0x001fe20000410000 */
[----:B------:R-:W-:Y:S01]  /*4650*/  FADD.FTZ R13, R60, -R33 ;  /* 0x800000213c0d7221 */ /* 0x000fe20000010000 */
        /* <DEDUP_REMOVED lines=14> */
.L_x_3198:
        /* <DEDUP_REMOVED lines=15> */
.L_x_3200:
[----:B------:R-:W-:Y:S05]  /*4830*/  BSYNC B0 ;  /* 0x0000000000007941 */ /* 0x000fea0003800000 */
.L_x_3199:
        /* <DEDUP_REMOVED lines=17> */
.L_x_3201:
        /* <DEDUP_REMOVED lines=15> */
.L_x_3203:
[----:B------:R-:W-:Y:S05]  /*4a40*/  BSYNC B0 ;  /* 0x0000000000007941 */ /* 0x000fea0003800000 */
.L_x_3202:
[--C-:B0-----:R-:W-:Y:S01]  /*4a50*/  FADD.FTZ R5, R10, -R33.reuse ;  /* 0x800000210a057221 */ /* 0x101fe20000010000 */
[----:B------:R-:W-:Y:S01]  /*4a60*/  FADD.FTZ R7, -R33, R74 ;  /* 0x0000004a21077221 */ /* 0x000fe20000010100 */
[----:B------:R-:W-:Y:S02]  /*4a70*/  SHF.L.U32 R62, R62, 0x10, RZ ;  /* 0x000000103e3e7819 */ /* 0x000fe400000006ff */
[----:B------:R-:W-:Y:S01]  /*4a80*/  SHF.L.U32 R6, R75, 0x10, RZ ;  /* 0x000000104b067819 */ /* 0x000fe200000006ff */
[-C--:B------:R-:W-:Y:S01]  /*4a90*/  FMUL.FTZ R5, R5, R38.reuse ;  /* 0x0000002605057220 */ /* 0x080fe20000410000 */
[----:B------:R-:W-:Y:S01]  /*4aa0*/  FMUL.FTZ R4, R7, R38 ;  /* 0x0000002607047220 */ /* 0x000fe20000410000 */
[----:B------:R-:W-:Y:S01]  /*4ab0*/  SHF.R.U32.HI R12, RZ, 0x5, R0 ;  /* 0x00000005ff0c7819 */ /* 0x000fe20000011600 */
        /* <DEDUP_REMOVED lines=15> */
.L_x_3204:
        /* <DEDUP_REMOVED lines=14> */
.L_x_3206:
[----:B------:R-:W-:Y:S05]  /*4c90*/  BSYNC B0 ;  /* 0x0000000000007941 */ /* 0x000fea0003800000 */
.L_x_3205:
[-C--:B------:R-:W-:Y:S01]  /*4ca0*/  FMUL.FTZ R11, R11, R38.reuse ;  /* 0x000000260b0b7220 */ /* 0x080fe20000410000 */
[----:B0-----:R-:W-:Y:S01]  /*4cb0*/  FMUL.FTZ R4, R13, R38 ;  /* 0x000000260d047220 */ /* 0x001fe20000410000 */
[----:B------:R-:W-:Y:S01]  /*4cc0*/  IMAD R39, R39, UR5, R12 ;  /* 0x0000000527277c24 */ /* 0x000fe2000f8e020c */
        /* <DEDUP_REMOVED lines=14> */
.L_x_3207:
        /* <DEDUP_REMOVED lines=9> */
[----:B------:R-:W-:-:S03]  /*4e40*/  ULDC.64 UR6, c[0x0][0x210] ;  /* 0x0000840000067ab9 */ /* 0x000fc60000000a00 */
[----:B------:R-:W-:Y:S01]  /*4e50*/  IMAD.IADD R25, R7, 0x1, R25 ;  /* 0x0000000107197824 */ /* 0x000fe200078e0219 */
[----:B------:R-:W-:-:S04]  /*4e60*/  LEA R4, P0, R6, UR6, 0x1 ;  /* 0x0000000606047c11 */ /* 0x000fc8000f8008ff */
[----:B------:R-:W-:-:S05]  /*4e70*/  LEA.HI.X R5, R6, UR7, R25, 0x1, P0 ;  /* 0x0000000706057c11 */ /* 0x000fca00080f0c19 */
[----:B------:R0:W-:Y:S04]  /*4e80*/  STG.E desc[UR8][R4.64], R11 ;  /* 0x0000000b04007986 */ /* 0x0001e8000c101908 */
.L_x_3209:
[----:B------:R-:W-:Y:S05]  /*4e90*/  BSYNC B0 ;  /* 0x0000000000007941 */ /* 0x000fea0003800000 */
.L_x_3208:
[----:B------:R-:W-:Y:S01]  /*4ea0*/  SHF.L.U32 R76, R76, 0x10, RZ ;  /* 0x000000104c4c7819 */ /* 0x000fe200000006ff */
[----:B------:R-:W-:Y:S01]  /*4eb0*/  ULDC.64 UR6, c[0x0][0x278] ;  /* 0x00009e0000067ab9 */ /* 0x000fe20000000a00 */
[----:B------:R-:W-:Y:S01]  /*4ec0*/  SHF.L.U32 R64, R64, 0x10, RZ ;  /* 0x0000001040407819 */ /* 0x000fe200000006ff */
[--C-:B------:R-:W-:Y:S01]  /*4ed0*/  FADD.FTZ R9, R16, -R33.reuse ;  /* 0x8000002110097221 */ /* 0x100fe20000010000 */
[----:B------:R-:W-:Y:S01]  /*4ee0*/  SHF.L.U32 R12, R77, 0x10, RZ ;  /* 0x000000104d0c7819 */ /* 0x000fe200000006ff */
[----:B0-----:R-:W-:Y:S01]  /*4ef0*/  FADD.FTZ R11, -R33, R76 ;  /* 0x0000004c210b7221 */ /* 0x001fe20000010100 */
[----:B------:R-:W-:Y:S01]  /*4f00*/  SHF.L.U32 R18, R65, 0x10, RZ ;  /* 0x0000001041127819 */ /* 0x000fe200000006ff */
[--C-:B------:R-:W-:Y:S01]  /*4f10*/  FADD.FTZ R13, R64, -R33.reuse ;  /* 0x80000021400d7221 */ /* 0x100fe20000010000 */
[----:B------:R-:W-:Y:S01]  /*4f20*/  SHF.L.U32 R48, R48, 0x10, RZ ;  /* 0x0000001030307819 */ /* 0x000fe200000006ff */
[----:B------:R-:W-:Y:S01]  /*4f30*/  FADD.FTZ R15, -R33, R12 ;  /* 0x0000000c210f7221 */ /* 0x000fe20000010100 */
[----:B------:R-:W-:Y:S01]  /*4f40*/  SHF.L.U32 R50, R50, 0x10, RZ ;  /* 0x0000001032327819 */ /* 0x000fe200000006ff */
[--C-:B------:R-:W-:Y:S01]  /*4f50*/  FADD.FTZ R17, R18, -R33.reuse ;  /* 0x8000002112117221 */ /* 0x100fe20000010000 */
[----:B------:R-:W-:Y:S01]  /*4f60*/  SHF.L.U32 R78, R78, 0x10, RZ ;  /* 0x000000104e4e7819 */ /* 0x000fe200000006ff */
[--C-:B------:R-:W-:Y:S01]  /*4f70*/  FADD.FTZ R21, R48, -R33.reuse ;  /* 0x8000002130157221 */ /* 0x100fe20000010000 */
[----:B------:R-:W-:Y:S01]  /*4f80*/  SHF.L.U32 R14, R79, 0x10, RZ ;  /* 0x000000104f0e7819 */ /* 0x000fe200000006ff */
[--C-:B------:R-:W-:Y:S01]  /*4f90*/  FADD.FTZ R25, R50, -R33.reuse ;  /* 0x8000002132197221 */ /* 0x100fe20000010000 */
[----:B------:R-:W-:Y:S01]  /*4fa0*/  SHF.L.U32 R80, R80, 0x10, RZ ;  /* 0x0000001050507819 */ /* 0x000fe200000006ff */
[C---:B------:R-:W-:Y:S01]  /*4fb0*/  FADD.FTZ R19, -R33.reuse, R78 ;  /* 0x0000004e21137221 */ /* 0x040fe20000010100 */
[----:B------:R-:W-:Y:S01]  /*4fc0*/  SHF.L.U32 R52, R52, 0x10, RZ ;  /* 0x0000001034347819 */ /* 0x000fe200000006ff */
[C---:B------:R-:W-:Y:S01]  /*4fd0*/  FADD.FTZ R23, -R33.reuse, R14 ;  /* 0x0000000e21177221 */ /* 0x040fe20000010100 */
[----:B------:R-:W-:Y:S01]  /*4fe0*/  SHF.L.U32 R32, R32, 0x10, RZ ;  /* 0x0000001020207819 */ /* 0x000fe200000006ff */
[----:B------:R-:W-:Y:S01]  /*4ff0*/  FADD.FTZ R35, -R33, R80 ;  /* 0x0000005021237221 */ /* 0x000fe20000010100 */
[C---:B------:R-:W-:Y:S01]  /*5000*/  IADD3 R8, R39.reuse, 0xd0, RZ ;  /* 0x000000d027087810 */ /* 0x040fe20007ffe0ff */
[----:B------:R-:W-:Y:S01]  /*5010*/  FADD.FTZ R37, R52, -R33 ;  /* 0x8000002134257221 */ /* 0x000fe20000010000 */
[----:B------:R-:W-:Y:S01]  /*5020*/  IADD3 R6, R39, 0xe0, RZ ;  /* 0x000000e027067810 */ /* 0x000fe20007ffe0ff */
[----:B------:R-:W-:Y:S01]  /*5030*/  FADD.FTZ R33, -R33, R32 ;  /* 0x0000002021217221 */ /* 0x000fe20000010100 */
[----:B------:R-:W-:Y:S01]  /*5040*/  IADD3 R4, R39, 0xf0, RZ ;  /* 0x000000f027047810 */ /* 0x000fe20007ffe0ff */
[-C--:B------:R-:W-:Y:S01]  /*5050*/  FMUL.FTZ R14, R11, R38.reuse ;  /* 0x000000260b0e7220 */ /* 0x080fe20000410000 */
[----:B------:R-:W-:Y:S01]  /*5060*/  ISETP.GE.U32.AND P6, PT, R8, UR6, PT ;  /* 0x0000000608007c0c */ /* 0x000fe2000bfc6070 */
[-C--:B------:R-:W-:Y:S01]  /*5070*/  FMUL.FTZ R11, R13, R38.reuse ;  /* 0x000000260d0b7220 */ /* 0x080fe20000410000 */
[----:B------:R-:W-:Y:S01]  /*5080*/  ISETP.GE.U32.AND P0, PT, R6, UR6, PT ;  /* 0x0000000606007c0c */ /* 0x000fe2000bf06070 */
[-C--:B------:R-:W-:Y:S01]  /*5090*/  FMUL.FTZ R12, R15, R38.reuse ;  /* 0x000000260f0c7220 */ /* 0x080fe20000410000 */
[----:B------:R-:W-:Y:S01]  /*50a0*/  ISETP.GE.U32.AND P1, PT, R4, UR6, PT ;  /* 0x0000000604007c0c */ /* 0x000fe2000bf26070 */
[-C--:B------:R-:W-:Y:S01]  /*50b0*/  FMUL.FTZ R9, R9, R38.reuse ;  /* 0x0000002609097220 */ /* 0x080fe20000410000 */
[----:B------:R-:W-:Y:S01]  /*50c0*/  SHF.R.S32.HI R10, RZ, 0x1f, R8 ;  /* 0x0000001fff0a7819 */ /* 0x000fe20000011408 */
[-C--:B------:R-:W-:Y:S01]  /*50d0*/  FMUL.FTZ R17, R17, R38.reuse ;  /* 0x0000002611117220 */ /* 0x080fe20000410000 */
[----:B------:R-:W-:Y:S01]  /*50e0*/  SHF.R.S32.HI R7, RZ, 0x1f, R6 ;  /* 0x0000001fff077819 */ /* 0x000fe20000011406 */
[-C--:B------:R-:W-:Y:S01]  /*50f0*/  FMUL.FTZ R21, R21, R38.reuse ;  /* 0x0000002615157220 */ /* 0x080fe20000410000 */
[----:B------:R-:W-:Y:S01]  /*5100*/  SHF.R.S32.HI R5, RZ, 0x1f, R4 ;  /* 0x0000001fff057819 */ /* 0x000fe20000011404 */
[-C--:B------:R-:W-:Y:S01]  /*5110*/  FMUL.FTZ R15, R25, R38.reuse ;  /* 0x00000026190f7220 */ /* 0x080fe20000410000 */
[-C--:B------:R-:W-:Y:S01]  /*5120*/  FMUL.FTZ R16, R19, R38.reuse ;  /* 0x0000002613107220 */ /* 0x080fe20000410000 */
[-C--:B------:R-:W-:Y:S01]  /*5130*/  FMUL.FTZ R18, R23, R38.reuse ;  /* 0x0000002617127220 */ /* 0x080fe20000410000 */
[-C--:B------:R-:W-:Y:S01]  /*5140*/  FMUL.FTZ R34, R35, R38.reuse ;  /* 0x0000002623227220 */ /* 0x080fe20000410000 */
[-C--:B------:R-:W-:Y:S01]  /*5150*/  FMUL.FTZ R37, R37, R38.reuse ;  /* 0x0000002625257220 */ /* 0x080fe20000410000 */
[----:B------:R-:W-:Y:S01]  /*5160*/  ISETP.GE.AND.EX P6, PT, R10, UR7, PT, P6 ;  /* 0x000000070a007c0c */ /* 0x000fe2000bfc6360 */
[----:B------:R-:W-:Y:S01]  /*5170*/  FMUL.FTZ R38, R33, R38 ;  /* 0x0000002621267220 */ /* 0x000fe20000410000 */
[----:B------:R-:W-:Y:S01]  /*5180*/  ISETP.GE.AND.EX P0, PT, R7, UR7, PT, P0 ;  /* 0x0000000707007c0c */ /* 0x000fe2000bf06300 */
[C-C-:B------:R-:W-:Y:S01]  /*5190*/  FFMA.FTZ R20, R28.reuse, R11, R30.reuse ;  /* 0x0000000b1c147223 */ /* 0x140fe2000001001e */
[----:B------:R-:W-:Y:S01]  /*51a0*/  ISETP.GE.AND.EX P1, PT, R5, UR7, PT, P1 ;  /* 0x0000000705007c0c */ /* 0x000fe2000bf26310 */
[C-C-:B------:R-:W-:Y:S01]  /*51b0*/  FFMA.FTZ R13, R28.reuse, R9, R30.reuse ;  /* 0x000000091c0d7223 */ /* 0x140fe2000001001e */
[C-C-:B------:R-:W-:Y:S01]  /*51c0*/  FFMA.FTZ R23, R28.reuse, R17, R30.reuse ;  /* 0x000000111c177223 */ /* 0x140fe2000001001e */
[C-C-:B------:R-:W-:Y:S01]  /*51d0*/  FFMA.FTZ R25, R28.reuse, R21, R30.reuse ;  /* 0x000000151c197223 */ /* 0x140fe2000001001e */
[C-C-:B------:R-:W-:Y:S01]  /*51e0*/  FFMA.FTZ R11, R28.reuse, R15, R30.reuse ;  /* 0x0000000f1c0b7223 */ /* 0x140fe2000001001e */
[----:B------:R-:W-:Y:S01]  /*51f0*/  FFMA.FTZ R28, R28, R37, R30 ;  /* 0x000000251c1c7223 */ /* 0x000fe2000001001e */
[C-C-:B------:R-:W-:Y:S01]  /*5200*/  FFMA.FTZ R21, R29.reuse, R12, R31.reuse ;  /* 0x0000000c1d157223 */ /* 0x140fe2000001001f */
[C-C-:B------:R-:W-:Y:S01]  /*5210*/  FFMA.FTZ R32, R29.reuse, R18, R31.reuse ;  /* 0x000000121d207223 */ /* 0x140fe2000001001f */
[C---:B------:R-:W-:Y:S01]  /*5220*/  ISETP.GT.U32.OR P6, PT, R0.reuse, 0x1ff, P6 ;  /* 0x000001ff0000780c */ /* 0x040fe200037c4470 */
[C-C-:B------:R-:W-:Y:S01]  /*5230*/  FFMA.FTZ R30, R29.reuse, R16, R31.reuse ;  /* 0x000000101d1e7223 */ /* 0x140fe2000001001f */
[C---:B------:R-:W-:Y:S01]  /*5240*/  ISETP.GT.U32.OR P0, PT, R0.reuse, 0x1ff, P0 ;  /* 0x000001ff0000780c */ /* 0x040fe20000704470 */
[C-C-:B------:R-:W-:Y:S01]  /*5250*/  FFMA.FTZ R12, R29.reuse, R34, R31.reuse ;  /* 0x000000221d0c7223 */ /* 0x140fe2000001001f */
[----:B------:R-:W-:Y:S01]  /*5260*/  ISETP.GT.U32.OR P1, PT, R0, 0x1ff, P1 ;  /* 0x000001ff0000780c */ /* 0x000fe20000f24470 */
[C-C-:B------:R-:W-:Y:S01]  /*5270*/  FFMA.FTZ R9, R29.reuse, R38, R31.reuse ;  /* 0x000000261d097223 */ /* 0x140fe2000001001f */
        /* <DEDUP_REMOVED lines=12> */
.L_x_3210:
        /* <DEDUP_REMOVED lines=14> */
.L_x_3212:
[----:B------:R-:W-:Y:S05]  /*5420*/  BSYNC B0 ;  /* 0x0000000000007941 */ /* 0x000fea0003800000 */
.L_x_3211:
[----:B------:R-:W-:Y:S05]  /*5430*/  @!P5 BRA `(.L_x_3213) ;  /* 0x000000000028d947 */ /* 0x000fea0003800000 */
        /* <DEDUP_REMOVED lines=10> */
.L_x_3213:
[----:B------:R-:W-:Y:S04]  /*54e0*/  BSSY B0, `(.L_x_3214) ;  /* 0x000000e000007945 */ /* 0x000fe80003800000 */
[----:B------:R-:W-:Y:S05]  /*54f0*/  @P3 BRA `(.L_x_3215) ;  /* 0x0000000000303947 */ /* 0x000fea0003800000 */
        /* <DEDUP_REMOVED lines=12> */
.L_x_3215:
[----:B------:R-:W-:Y:S05]  /*55c0*/  BSYNC B0 ;  /* 0x0000000000007941 */ /* 0x000fea0003800000 */
.L_x_3214:
[----:B------:R-:W-:Y:S05]  /*55d0*/  @!P5 BRA `(.L_x_3216) ;  /* 0x000000000028d947 */ /* 0x000fea0003800000 */
[----:B0-----:R-:W-:Y:S01]  /*55e0*/  FMUL.FTZ R13, R23, -1.4426950216293334961 ;  /* 0xbfb8aa3b170d7820 */ /* 0x001fe20000410000 */
[----:B-1----:R-:W-:-:S05]  /*55f0*/  FMUL.FTZ R15, R30, -1.4426950216293334961 ;  /* 0xbfb8aa3b1e0f7820 */ /* 0x002fca0000410000 */
        /* <DEDUP_REMOVED lines=8> */
.L_x_3216:
[----:B------:R-:W-:Y:S04]  /*5680*/  BSSY B0, `(.L_x_3217) ;  /* 0x000000e000007945 */ /* 0x000fe80003800000 */
[----:B------:R-:W-:Y:S05]  /*5690*/  @P4 BRA `(.L_x_3218) ;  /* 0x0000000000304947 */ /* 0x000fea0003800000 */
[----:B------:R-:W-:Y:S01]  /*56a0*/  ULDC.64 UR6, c[0x0][0x270] ;  /* 0x00009c0000067ab9 */ /* 0x000fe20000000a00 */
[----:B01----:R-:W-:Y:S01]  /*56b0*/  MOV R14, R86 ;  /* 0x00000056000e7202 */ /* 0x003fe20000000f00 */
        /* <DEDUP_REMOVED lines=10> */
.L_x_3218:
[----:B------:R-:W-:Y:S05]  /*5760*/  BSYNC B0 ;  /* 0x0000000000007941 */ /* 0x000fea0003800000 */
.L_x_3217:
[----:B------:R-:W-:Y:S05]  /*5770*/  @!P5 BRA `(.L_x_3219) ;  /* 0x000000000028d947 */ /* 0x000fea0003800000 */
[----:B0-----:R-:W-:Y:S01]  /*5780*/  FMUL.FTZ R13, R25, -1.4426950216293334961 ;  /* 0xbfb8aa3b190d7820 */ /* 0x001fe20000410000 */
[----:B-12---:R-:W-:-:S05]  /*5790*/  FMUL.FTZ R15, R32, -1.4426950216293334961 ;  /* 0xbfb8aa3b200f7820 */ /* 0x006fca0000410000 */
        /* <DEDUP_REMOVED lines=8> */
.L_x_3219:
[----:B------:R-:W-:Y:S04]  /*5820*/  BSSY B0, `(.L_x_3220) ;  /* 0x000000e000007945 */ /* 0x000fe80003800000 */
[----:B------:R-:W-:Y:S05]  /*5830*/  @P6 BRA `(.L_x_3221) ;  /* 0x0000000000306947 */ /* 0x000fea0003800000 */
[----:B------:R-:W-:Y:S01]  /*5840*/  ULDC.64 UR6, c[0x0][0x270] ;  /* 0x00009c0000067ab9 */ /* 0x000fe20000000a00 */
[----:B012---:R-:W-:Y:S01]  /*5850*/  MOV R14, R86 ;  /* 0x00000056000e7202 */ /* 0x007fe20000000f00 */
        /* <DEDUP_REMOVED lines=10> */
.L_x_3221:
[----:B------:R-:W-:Y:S05]  /*5900*/  BSYNC B0 ;  /* 0x0000000000007941 */ /* 0x000fea0003800000 */
.L_x_3220:
[----:B------:R-:W-:Y:S05]  /*5910*/  @!P5 BRA `(.L_x_3222) ;  /* 0x000000000028d947 */ /* 0x000fea0003800000 */
[----:B------:R-:W-:Y:S01]  /*5920*/  FMUL.FTZ R8, R11, -1.4426950216293334961 ;  /* 0xbfb8aa3b0b087820 */ /* 0x000fe20000410000 */
[----:B0-----:R-:W-:-:S05]  /*5930*/  FMUL.FTZ R13, R12, -1.4426950216293334961 ;  /* 0xbfb8aa3b0c0d7820 */ /* 0x001fca0000410000 */
[----:B------:R-:W0:Y:S08]  /*5940*/  MUFU.EX2 R8, R8 ;  /* 0x0000000800087308 */ /* 0x000e300000000800 */
[----:B------:R-:W1:Y:S01]  /*5950*/  MUFU.EX2 R13, R13 ;  /* 0x0000000d000d7308 */ /* 0x000e620000000800 */
[----:B0-----:R-:W-:-:S07]  /*5960*/  FADD.FTZ R10, R8, 1 ;  /* 0x3f800000080a7421 */ /* 0x001fce0000010000 */
[----:B------:R-:W0:Y:S01]  /*5970*/  MUFU.RCP R10, R10 ;  /* 0x0000000a000a7308 */ /* 0x000e220000001000 */
[----:B-123--:R-:W-:-:S07]  /*5980*/  FADD.FTZ R14, R13, 1 ;  /* 0x3f8000000d0e7421 */ /* 0x00efce0000010000 */
[----:B------:R-:W1:Y:S01]  /*5990*/  MUFU.RCP R15, R14 ;  /* 0x0000000e000f7308 */ /* 0x000e620000001000 */
[----:B0-----:R-:W-:Y:S01]  /*59a0*/  FMUL.FTZ R11, R11, R10 ;  /* 0x0000000a0b0b7220 */ /* 0x001fe20000410000 */
[----:B-1----:R-:W-:-:S07]  /*59b0*/  FMUL.FTZ R12, R12, R15 ;  /* 0x0000000f0c0c7220 */ /* 0x002fce0000410000 */
.L_x_3222:
[----:B------:R-:W-:Y:S04]  /*59c0*/  BSSY B0, `(.L_x_3223) ;  /* 0x000000e000007945 */ /* 0x000fe80003800000 */
[----:B------:R-:W-:Y:S05]  /*59d0*/  @P0 BRA `(.L_x_3224) ;  /* 0x0000000000300947 */ /* 0x000fea0003800000 */
[----:B------:R-:W-:Y:S01]  /*59e0*/  ULDC.64 UR6, c[0x0][0x270] ;  /* 0x00009c0000067ab9 */ /* 0x000fe20000000a00 */
[----:B0123--:R-:W-:Y:S01]  /*59f0*/  MOV R14, R86 ;  /* 0x00000056000e7202 */ /* 0x00ffe20000000f00 */
        /* <DEDUP_REMOVED lines=10> */
.L_x_3224:
[----:B------:R-:W-:Y:S05]  /*5aa0*/  BSYNC B0 ;  /* 0x0000000000007941 */ /* 0x000fea0003800000 */
.L_x_3223:
[----:B------:R-:W-:Y:S05]  /*5ab0*/  @!P5 BRA `(.L_x_3225) ;  /* 0x000000000028d947 */ /* 0x000fea0003800000 */
[----:B----4-:R-:W-:Y:S01]  /*5ac0*/  FMUL.FTZ R6, R28, -1.4426950216293334961 ;  /* 0xbfb8aa3b1c067820 */ /* 0x010fe20000410000 */
[----:B------:R-:W-:-:S05]  /*5ad0*/  FMUL.FTZ R8, R9, -1.4426950216293334961 ;  /* 0xbfb8aa3b09087820 */ /* 0x000fca0000410000 */
[----:B------:R-:W4:Y:S08]  /*5ae0*/  MUFU.EX2 R6, R6 ;  /* 0x0000000600067308 */ /* 0x000f300000000800 */
[----:B------:R-:W5:Y:S01]  /*5af0*/  MUFU.EX2 R8, R8 ;  /* 0x0000000800087308 */ /* 0x000f620000000800 */
[----:B----4-:R-:W-:-:S07]  /*5b00*/  FADD.FTZ R7, R6, 1 ;  /* 0x3f80000006077421 */ /* 0x010fce0000010000 */
[----:B------:R-:W4:Y:S01]  /*5b10*/  MUFU.RCP R7, R7 ;  /* 0x0000000700077308 */ /* 0x000f220000001000 */
[----:B-----5:R-:W-:-:S07]  /*5b20*/  FADD.FTZ R10, R8, 1 ;  /* 0x3f800000080a7421 */ /* 0x020fce0000010000 */
[----:B------:R-:W5:Y:S01]  /*5b30*/  MUFU.RCP R10, R10 ;  /* 0x0000000a000a7308 */ /* 0x000f620000001000 */
[----:B----4-:R-:W-:Y:S01]  /*5b40*/  FMUL.FTZ R28, R28, R7 ;  /* 0x000000071c1c7220 */ /* 0x010fe20000410000 */
[----:B-----5:R-:W-:-:S07]  /*5b50*/  FMUL.FTZ R9, R9, R10 ;  /* 0x0000000a09097220 */ /* 0x020fce0000410000 */
.L_x_3225:
[----:B------:R-:W-:Y:S04]  /*5b60*/  BSSY B0, `(.L_x_3226) ;  /* 0x000000d000007945 */ /* 0x000fe80003800000 */
[----:B------:R-:W-:Y:S05]  /*5b70*/  @P1 BRA `(.L_x_3227) ;  /* 0x00000000002c1947 */ /* 0x000fea0003800000 */
[----:B------:R-:W-:Y:S01]  /*5b80*/  ULDC.64 UR6, c[0x0][0x270] ;  /* 0x00009c0000067ab9 */ /* 0x000fe20000000a00 */
[----:B------:R-:W-:Y:S01]  /*5b90*/  MOV R87, R89 ;  /* 0x0000005900577202 */ /* 0x000fe20000000f00 */
[----:B------:R-:W-:Y:S01]  /*5ba0*/  IMAD R5, R5, UR6, RZ ;  /* 0x0000000605057c24 */ /* 0x000fe2000f8e02ff */
        /* <DEDUP_REMOVED lines=8> */
.L_x_3227:
[----:B------:R-:W-:Y:S05]  /*5c30*/  BSYNC B0 ;  /* 0x0000000000007941 */ /* 0x000fea0003800000 */
.L_x_3226:
[----:B0-----:R-:W0:Y:S01]  /*5c40*/  LDC R5, c[0x0][0x10] ;  /* 0x00000400ff057b82 */ /* 0x001e220000000800 */
[----:B------:R-:W-:Y:S02]  /*5c50*/  IADD3 R3, R3, 0x1, RZ ;  /* 0x0000000103037810 */ /* 0x000fe40007ffe0ff */
[----:B0-----:R-:W-:-:S04]  /*5c60*/  IADD3 R82, R5, R82, RZ ;  /* 0x0000005205527210 */ /* 0x001fc80007ffe0ff */
[----:B------:R-:W-:-:S13]  /*5c70*/  ISETP.GE.AND P0, PT, R82, UR4, PT ;  /* 0x0000000452007c0c */ /* 0x000fda000bf06270 */
[----:B------:R-:W-:Y:S05]  /*5c80*/  @!P0 BRA `(.L_x_3228) ;  /* 0xffffffa400288947 */ /* 0x000fea000383ffff */
[----:B------:R-:W-:Y:S05]  /*5c90*/  EXIT ;  /* 0x000000000000794d */ /* 0x000fea0003800000 */
.L_x_3229:
        /* <DEDUP_REMOVED lines=14> */
.L_x_5254:


//--------------------- .text._Z35group_norm_nhwc_fwd_one_pass_kernelI11Bf16IOFp32WLi512ELi64ELi512EEv26Group_norm_nhwc_fwd_params --------------------------
	.section	.text._Z35group_norm_nhwc_fwd_one_pass_kernelI11Bf16IOFp32WLi512ELi64ELi512EEv26Group_norm_nhwc_fwd_params,"ax",@progbits
	.align	128
        .global         _Z35group_norm_nhwc_fwd_one_pass_kernelI11Bf16IOFp32WLi512ELi64ELi512EEv26Group_norm_nhwc_fwd_params
        .type           _Z35group_norm_nhwc_fwd_one_pass_kernelI11Bf16IOFp32WLi512ELi64ELi512EEv26Group_norm_nhwc_fwd_params,@function
        .size           _Z35group_norm_nhwc_fwd_one_pass_kernelI11Bf16IOFp32WLi512ELi64ELi512EEv26Group_norm_nhwc_fwd_params,(.L_x_5255 - _Z35group_norm_nhwc_fwd_one_pass_kernelI11Bf16IOFp32WLi512ELi64ELi512EEv26Group_norm_nhwc_fwd_params)
        .other          _Z35group_norm_nhwc_fwd_one_pass_kernelI11Bf16IOFp32WLi512ELi64ELi512EEv26Group_norm_nhwc_fwd_params,@"STO_CUDA_ENTRY STV_DEFAULT"
_Z35group_norm_nhwc_fwd_one_pass_kernelI11Bf16IOFp32WLi512ELi64ELi512EEv26Group_norm_nhwc_fwd_params:
.text._Z35group_norm_nhwc_fwd_one_pass_kernelI11Bf16IOFp32WLi512ELi64ELi512EEv26Group_norm_nhwc_fwd_params:
[----:B------:R-:W0:Y:S08]  /*0000*/  LDC R1, c[0x0][0x28] ;  /* 0x00000a00ff017b82 */ /* 0x000e300000000800 */
[----:B------:R-:W1:Y:S01]  /*0010*/  S2UR UR6, SR_CTAID.Y ;  /* 0x00000000000679c3 */ /* 0x000e620000002600 */
[----:B------:R-:W-:Y:S01]  /*0020*/  ULDC UR4, c[0x0][0x288] ;  /* 0x0000a20000047ab9 */ /* 0x000fe20000000800 */
[----:B------:R-:W-:Y:S01]  /*0030*/  ULDC UR5, c[0x0][0x258] ;  /* 0x0000960000057ab9 */ /* 0x000fe20000000800 */
[----:B0-----:R-:W-:Y:S01]  /*0040*/  IADD3 R1, R1, -0x48, RZ ;  /* 0xffffffb801017810 */ /* 0x001fe20007ffe0ff */
[----:B------:R-:W-:Y:S01]  /*0050*/  UIMAD UR4, UR4, UR5, URZ ;  /* 0x00000005040472a4 */ /* 0x000fe2000f8e023f */
[----:B-1----:R-:W-:-:S05]  /*0060*/  MOV R0, UR6 ;  /* 0x0000000600007c02 */ /* 0x002fca0008000f00 */
[----:B------:R-:W-:-:S13]  /*0070*/  ISETP.GE.AND P0, PT, R0, UR4, PT ;  /* 0x0000000400007c0c */ /* 0x000fda000bf06270 */
[----:B------:R-:W-:Y:S05]  /*0080*/  @P0 EXIT ;  /* 0x000000000000094d */ /* 0x000fea0003800000 */
[----:B------:R-:W0:Y:S01]  /*0090*/  S2R R3, SR_TID.X ;  /* 0x0000000000037919 */ /* 0x000e220000002100 */
[----:B------:R-:W1:Y:S01]  /*00a0*/  S2UR UR8, SR_CTAID.X ;  /* 0x00000000000879c3 */ /* 0x000e620000002500 */
[----:B------:R-:W-:Y:S01]  /*00b0*/  ULDC.64 UR4, c[0x0][0x278] ;  /* 0x00009e0000047ab9 */ /* 0x000fe20000000a00 */
[----:B------:R-:W-:Y:S01]  /*00c0*/  LOP3.LUT R21, R21, 0xfdffffff, RZ, 0xc0, !PT ;  /* 0xfdffffff15157812 */ /* 0x000fe200078ec0ff */
[----:B------:R-:W-:Y:S01]  /*00d0*/  ULDC.U8 UR9, c[0x0][0x28c] ;  /* 0x0000a30000097ab9 */ /* 0x000fe20000000000 */
[----:B------:R-:W-:-:S04]  /*00e0*/  ULDC.64 UR6, c[0x0][0x208] ;  /* 0x0000820000067ab9 */ /* 0x000fc80000000a00 */
[----:B------:R-:W1:Y:S01]  /*00f0*/  LDC R2, c[0x0][0x294] ;  /* 0x0000a500ff027b82 */ /* 0x000e620000000800 */
[----:B0-----:R-:W-:Y:S02]  /*0100*/  SHF.R.U32.HI R29, RZ, 0x5, R3 ;  /* 0x00000005ff1d7819 */ /* 0x001fe40000011603 */
[----:B------:R-:W-:-:S03]  /*0110*/  ISETP.GE.U32.AND P4, PT, R3, 0x200, PT ;  /* 0x000002000300780c */ /* 0x000fc60003f86070 */
[----:B-1----:R-:W-:-:S04]  /*0120*/  IMAD R29, R2, UR8, R29 ;  /* 0x00000008021d7c24 */ /* 0x002fc8000f8e021d */
[C---:B------:R-:W-:Y:S01]  /*0130*/  VIADD R102, R29.reuse, 0x20 ;  /* 0x000000201d667836 */ /* 0x040fe20000000000 */
[C---:B------:R-:W-:Y:S01]  /*0140*/  IADD3 R2, R29.reuse, 0x170, RZ ;  /* 0x000001701d027810 */ /* 0x040fe20007ffe0ff */
[C---:B------:R-:W-:Y:S01]  /*0150*/  VIADD R96, R29.reuse, 0x80 ;  /* 0x000000801d607836 */ /* 0x040fe20000000000 */
[C---:B------:R-:W-:Y:S01]  /*0160*/  IADD3 R3, R29.reuse, 0x180, RZ ;  /* 0x000001801d037810 */ /* 0x040fe20007ffe0ff */
[----:B------:R-:W-:Y:S01]  /*0170*/  VIADD R16, R29, 0x140 ;  /* 0x000001401d107836 */ /* 0x000fe20000000000 */
[----:B------:R-:W-:Y:S02]  /*0180*/  ISETP.LT.U32.AND P0, PT, R2, UR4, PT ;  /* 0x0000000402007c0c */ /* 0x000fe4000bf01070 */
[----:B------:R-:W-:Y:S02]  /*0190*/  SHF.R.S32.HI R5, RZ, 0x1f, R2 ;  /* 0x0000001fff057819 */ /* 0x000fe40000011402 */
[----:B------:R-:W-:Y:S02]  /*01a0*/  ISETP.LT.U32.AND P1, PT, R3, UR4, PT ;  /* 0x0000000403007c0c */ /* 0x000fe4000bf21070 */
[----:B------:R-:W-:Y:S01]  /*01b0*/  ISETP.LT.AND.EX P2, PT, R5, UR5, !P4, P0 ;  /* 0x0000000505007c0c */ /* 0x000fe2000e741300 */
[----:B------:R-:W-:Y:S01]  /*01c0*/  VIADD R5, R29, 0x1a0 ;  /* 0x000001a01d057836 */ /* 0x000fe20000000000 */
[----:B------:R-:W-:-:S02]  /*01d0*/  SHF.R.S32.HI R6, RZ, 0x1f, R3 ;  /* 0x0000001fff067819 */ /* 0x000fc40000011403 */
[----:B------:R-:W-:Y:S02]  /*01e0*/  IADD3 R4, R29, 0x190, RZ ;  /* 0x000001901d047810 */ /* 0x000fe40007ffe0ff */
[----:B------:R-:W-:Y:S02]  /*01f0*/  ISETP.LT.AND.EX P1, PT, R6, UR5, !P4, P1 ;  /* 0x0000000506007c0c */ /* 0x000fe4000e721310 */
[----:B------:R-:W-:Y:S02]  /*0200*/  ISETP.LT.U32.AND P0, PT, R4, UR4, PT ;  /* 0x0000000404007c0c */ /* 0x000fe4000bf01070 */
[----:B------:R-:W-:Y:S02]  /*0210*/  SHF.R.S32.HI R7, RZ, 0x1f, R4 ;  /* 0x0000001fff077819 */ /* 0x000fe40000011404 */
[----:B------:R-:W-:Y:S02]  /*0220*/  SHF.R.S32.HI R8, RZ, 0x1f, R5 ;  /* 0x0000001fff087819 */ /* 0x000fe40000011405 */
[----:B------:R-:W-:-:S02]  /*0230*/  @P2 LOP3.LUT R21, R21, 0x2000000, RZ, 0xfc, !PT ;  /* 0x0200000015152812 */ /* 0x000fc400078efcff */
[----:B------:R-:W-:Y:S02]  /*0240*/  ISETP.LT.AND.EX P0, PT, R7, UR5, !P4, P0 ;  /* 0x0000000507007c0c */ /* 0x000fe4000e701300 */
[----:B------:R-:W-:Y:S02]  /*0250*/  LOP3.LUT R21, R21, 0xfeffffff, RZ, 0xc0, !PT ;  /* 0xfeffffff15157812 */ /* 0x000fe400078ec0ff */
[----:B------:R-:W-:Y:S02]  /*0260*/  ISETP.LT.U32.AND P2, PT, R5, UR4, PT ;  /* 0x0000000405007c0c */ /* 0x000fe4000bf41070 */
[----:B------:R-:W-:Y:S02]  /*0270*/  @P1 LOP3.LUT R21, R21, 0x1000000, RZ, 0xfc, !PT ;  /* 0x0100000015151812 */ /* 0x000fe400078efcff */
[----:B------:R-:W-:Y:S02]  /*0280*/  IADD3 R6, R29, 0x1b0, RZ ;  /* 0x000001b01d067810 */ /* 0x000fe40007ffe0ff */
[----:B------:R-:W-:-:S02]  /*0290*/  ISETP.LT.AND.EX P2, PT, R8, UR5, !P4, P2 ;  /* 0x0000000508007c0c */ /* 0x000fc4000e741320 */
[----:B------:R-:W-:Y:S02]  /*02a0*/  LOP3.LUT R21, R21, 0xff7fffff, RZ, 0xc0, !PT ;  /* 0xff7fffff15157812 */ /* 0x000fe400078ec0ff */
[----:B------:R-:W-:Y:S02]  /*02b0*/  ISETP.LT.U32.AND P1, PT, R6, UR4, PT ;  /* 0x0000000406007c0c */ /* 0x000fe4000bf21070 */
[----:B------:R-:W-:Y:S02]  /*02c0*/  SHF.R.S32.HI R9, RZ, 0x1f, R6 ;  /* 0x0000001fff097819 */ /* 0x000fe40000011406 */
[----:B------:R-:W-:Y:S02]  /*02d0*/  @P0 LOP3.LUT R21, R21, 0x800000, RZ, 0xfc, !PT ;  /* 0x0080000015150812 */ /* 0x000fe400078efcff */
[----:B------:R-:W-:Y:S02]  /*02e0*/  IADD3 R7, R29, 0x1c0, RZ ;  /* 0x000001c01d077810 */ /* 0x000fe40007ffe0ff */
[----:B------:R-:W-:-:S02]  /*02f0*/  ISETP.LT.AND.EX P1, PT, R9, UR5, !P4, P1 ;  /* 0x0000000509007c0c */ /* 0x000fc4000e721310 */
[----:B------:R-:W-:Y:S02]  /*0300*/  LOP3.LUT R21, R21, 0xffbfffff, RZ, 0xc0, !PT ;  /* 0xffbfffff15157812 */ /* 0x000fe400078ec0ff */
[----:B------:R-:W-:Y:S02]  /*0310*/  ISETP.LT.U32.AND P0, PT, R7, UR4, PT ;  /* 0x0000000407007c0c */ /* 0x000fe4000bf01070 */
[----:B------:R-:W-:Y:S02]  /*0320*/  SHF.R.S32.HI R10, RZ, 0x1f, R7 ;  /* 0x0000001fff0a7819 */ /* 0x000fe40000011407 */
[----:B------:R-:W-:Y:S02]  /*0330*/  @P2 LOP3.LUT R21, R21, 0x400000, RZ, 0xfc, !PT ;  /* 0x0040000015152812 */ /* 0x000fe400078efcff */
[----:B------:R-:W-:Y:S02]  /*0340*/  ISETP.LT.AND.EX P0, PT, R10, UR5, !P4, P0 ;  /* 0x000000050a007c0c */ /* 0x000fe4000e701300 */
[----:B------:R-:W-:-:S02]  /*0350*/  LOP3.LUT R21, R21, 0xffdfffff, RZ, 0xc0, !PT ;  /* 0xffdfffff15157812 */ /* 0x000fc400078ec0ff */
[----:B------:R-:W-:Y:S02]  /*0360*/  IADD3 R8, R29, 0x1d0, RZ ;  /* 0x000001d01d087810 */ /* 0x000fe40007ffe0ff */
[----:B------:R-:W-:Y:S02]  /*0370*/  @P1 LOP3.LUT R21, R21, 0x200000, RZ, 0xfc, !PT ;  /* 0x0020000015151812 */ /* 0x000fe400078efcff */
[----:B------:R-:W-:Y:S02]  /*0380*/  SHF.R.S32.HI R10, RZ, 0x1f, R8 ;  /* 0x0000001fff0a7819 */ /* 0x000fe40000011408 */
[----:B------:R-:W-:Y:S02]  /*0390*/  LOP3.LUT R21, R21, 0xffefffff, RZ, 0xc0, !PT ;  /* 0xffefffff15157812 */ /* 0x000fe400078ec0ff */
[----:B------:R-:W-:Y:S02]  /*03a0*/  IADD3 R9, R29, 0x1e0, RZ ;  /* 0x000001e01d097810 */ /* 0x000fe40007ffe0ff */
[----:B------:R-:W-:-:S02]  /*03b0*/  @P0 LOP3.LUT R21, R21, 0x100000, RZ, 0xfc, !PT ;  /* 0x0010000015150812 */ /* 0x000fc400078efcff */
[----:B------:R-:W-:Y:S02]  /*03c0*/  ISETP.LT.U32.AND P0, PT, R8, UR4, PT ;  /* 0x0000000408007c0c */ /* 0x000fe4000bf01070 */
[----:B------:R-:W-:Y:S02]  /*03d0*/  LOP3.LUT R21, R21, 0xfff7ffff, RZ, 0xc0, !PT ;  /* 0xfff7ffff15157812 */ /* 0x000fe400078ec0ff */
[----:B------:R-:W-:Y:S02]  /*03e0*/  ISETP.LT.AND.EX P1, PT, R10, UR5, !P4, P0 ;  /* 0x000000050a007c0c */ /* 0x000fe4000e721300 */
[----:B------:R-:W-:Y:S02]  /*03f0*/  SHF.R.S32.HI R10, RZ, 0x1f, R9 ;  /* 0x0000001fff0a7819 */ /* 0x000fe40000011409 */
[----:B------:R-:W-:Y:S02]  /*0400*/  ISETP.LT.U32.AND P0, PT, R9, UR4, PT ;  /* 0x0000000409007c0c */ /* 0x000fe4000bf01070 */
[----:B------:R-:W-:-:S02]  /*0410*/  SHF.R.S32.HI R120, RZ, 0x1f, R29 ;  /* 0x0000001fff787819 */ /* 0x000fc4000001141d */
[----:B------:R-:W-:Y:S01]  /*0420*/  ISETP.LT.AND.EX P0, PT, R10, UR5, !P4, P0 ;  /* 0x000000050a007c0c */ /* 0x000fe2000e701300 */
[C---:B------:R-:W-:Y:S01]  /*0430*/  VIADD R10, R29.reuse, 0xe0 ;  /* 0x000000e01d0a7836 */ /* 0x040fe20000000000 */
[----:B------:R-:W-:Y:S02]  /*0440*/  IADD3 R103, R29, 0x10, RZ ;  /* 0x000000101d677810 */ /* 0x000fe40007ffe0ff */
[----:B------:R-:W-:Y:S02]  /*0450*/  SHF.R.S32.HI R35, RZ, 0x1f, R102 ;  /* 0x0000001fff237819 */ /* 0x000fe40000011466 */
[----:B------:R-:W-:Y:S02]  /*0460*/  @P1 LOP3.LUT R21, R21, 0x80000, RZ, 0xfc, !PT ;  /* 0x0008000015151812 */ /* 0x000fe400078efcff */
[----:B------:R-:W-:Y:S02]  /*0470*/  SHF.R.S32.HI R36, RZ, 0x1f, R103 ;  /* 0x0000001fff247819 */ /* 0x000fe40000011467 */
[----:B------:R-:W-:-:S02]  /*0480*/  LOP3.LUT R21, R21, 0xfffbffff, RZ, 0xc0, !PT ;  /* 0xfffbffff15157812 */ /* 0x000fc400078ec0ff */
[----:B------:R-:W-:Y:S01]  /*0490*/  IADD3 R101, R29, 0x30, RZ ;  /* 0x000000301d657810 */ /* 0x000fe20007ffe0ff */
[----:B------:R-:W-:Y:S01]  /*04a0*/  STL [R1+0x40], R36 ;  /* 0x0000402401007387 */ /* 0x000fe20000100800 */
[----:B------:R-:W-:Y:S02]  /*04b0*/  @P0 LOP3.LUT R21, R21, 0x40000, RZ, 0xfc, !PT ;  /* 0x0004000015150812 */ /* 0x000fe400078efcff */
[----:B------:R-:W-:Y:S01]  /*04c0*/  ISETP.LT.U32.AND P0, PT, R29, UR4, PT ;  /* 0x000000041d007c0c */ /* 0x000fe2000bf01070 */
[----:B------:R-:W-:Y:S01]  /*04d0*/  STL [R1+0x3c], R35 ;  /* 0x00003c2301007387 */ /* 0x000fe20000100800 */
[----:B------:R-:W-:Y:S02]  /*04e0*/  LOP3.LUT R21, R21, 0xfbffffff, RZ, 0xc0, !PT ;  /* 0xfbffffff15157812 */ /* 0x000fe400078ec0ff */
[----:B------:R-:W-:Y:S02]  /*04f0*/  ISETP.LT.AND.EX P0, PT, R120, UR5, !P4, P0 ;  /* 0x0000000578007c0c */ /* 0x000fe4000e701300 */
[----:B------:R-:W-:-:S02]  /*0500*/  SHF.R.S32.HI R34, RZ, 0x1f, R101 ;  /* 0x0000001fff227819 */ /* 0x000fc40000011465 */
[C---:B------:R-:W-:Y:S02]  /*0510*/  IADD3 R100, R29.reuse, 0x40, RZ ;  /* 0x000000401d647810 */ /* 0x040fe40007ffe0ff */
[C---:B------:R-:W-:Y:S01]  /*0520*/  IADD3 R99, R29.reuse, 0x50, RZ ;  /* 0x000000501d637810 */ /* 0x040fe20007ffe0ff */
[----:B------:R-:W-:Y:S01]  /*0530*/  STL [R1+0x38], R34 ;  /* 0x0000382201007387 */ /* 0x000fe20000100800 */
[----:B------:R-:W-:Y:S02]  /*0540*/  SHF.R.S32.HI R33, RZ, 0x1f, R100 ;  /* 0x0000001fff217819 */ /* 0x000fe40000011464 */
[----:B------:R-:W-:Y:S02]  /*0550*/  SHF.R.S32.HI R32, RZ, 0x1f, R99 ;  /* 0x0000001fff207819 */ /* 0x000fe40000011463 */
[----:B------:R-:W-:Y:S01]  /*0560*/  IADD3 R98, R29, 0x60, RZ ;  /* 0x000000601d627810 */ /* 0x000fe20007ffe0ff */
[----:B------:R-:W-:Y:S01]  /*0570*/  STL [R1+0x34], R33 ;  /* 0x0000342101007387 */ /* 0x000fe20000100800 */
[----:B------:R-:W-:-:S02]  /*0580*/  @P0 LOP3.LUT R21, R21, 0x4000000, RZ, 0xfc, !PT ;  /* 0x0400000015150812 */ /* 0x000fc400078efcff */
[----:B------:R-:W-:Y:S01]  /*0590*/  ISETP.LT.U32.AND P0, PT, R103, UR4, PT ;  /* 0x0000000467007c0c */ /* 0x000fe2000bf01070 */
[----:B------:R-:W-:Y:S01]  /*05a0*/  STL [R1+0x30], R32 ;  /* 0x0000302001007387 */ /* 0x000fe20000100800 */
[----:B------:R-:W-:Y:S02]  /*05b0*/  LOP3.LUT R21, R21, 0xfffdffff, RZ, 0xc0, !PT ;  /* 0xfffdffff15157812 */ /* 0x000fe400078ec0ff */
[----:B------:R-:W-:Y:S02]  /*05c0*/  ISETP.LT.AND.EX P1, PT, R36, UR5, !P4, P0 ;  /* 0x0000000524007c0c */ /* 0x000fe4000e721300 */
[----:B------:R-:W-:Y:S02]  /*05d0*/  ISETP.LT.U32.AND P0, PT, R102, UR4, PT ;  /* 0x0000000466007c0c */ /* 0x000fe4000bf01070 */
[----:B------:R-:W-:Y:S02]  /*05e0*/  SHF.R.S32.HI R31, RZ, 0x1f, R98 ;  /* 0x0000001fff1f7819 */ /* 0x000fe40000011462 */
[----:B------:R-:W-:-:S02]  /*05f0*/  ISETP.LT.AND.EX P2, PT, R35, UR5, !P4, P0 ;  /* 0x0000000523007c0c */ /* 0x000fc4000e741300 */
[----:B------:R-:W-:Y:S01]  /*0600*/  ISETP.LT.U32.AND P0, PT, R101, UR4, PT ;  /* 0x0000000465007c0c */ /* 0x000fe2000bf01070 */
[----:B------:R-:W-:Y:S01]  /*0610*/  STL [R1+0x2c], R31 ;  /* 0x00002c1f01007387 */ /* 0x000fe20000100800 */
[----:B------:R-:W-:Y:S02]  /*0620*/  IADD3 R97, R29, 0x70, RZ ;  /* 0x000000701d617810 */ /* 0x000fe40007ffe0ff */
[----:B------:R-:W-:Y:S02]  /*0630*/  SHF.R.S32.HI R28, RZ, 0x1f, R96 ;  /* 0x0000001fff1c7819 */ /* 0x000fe40000011460 */
[----:B------:R-:W-:Y:S02]  /*0640*/  @P1 LOP3.LUT R21, R21, 0x20000, RZ, 0xfc, !PT ;  /* 0x0002000015151812 */ /* 0x000fe400078efcff */
[----:B------:R-:W-:Y:S02]  /*0650*/  ISETP.LT.AND.EX P1, PT, R34, UR5, !P4, P0 ;  /* 0x0000000522007c0c */ /* 0x000fe4000e721300 */
[----:B------:R-:W-:-:S02]  /*0660*/  LOP3.LUT R21, R21, 0xfffeffff, RZ, 0xc0, !PT ;  /* 0xfffeffff15157812 */ /* 0x000fc400078ec0ff */
[----:B------:R-:W-:Y:S02]  /*0670*/  ISETP.LT.U32.AND P0, PT, R100, UR4, PT ;  /* 0x0000000464007c0c */ /* 0x000fe4000bf01070 */
[----:B------:R-:W-:Y:S02]  /*0680*/  @P2 LOP3.LUT R21, R21, 0x10000, RZ, 0xfc, !PT ;  /* 0x0001000015152812 */ /* 0x000fe400078efcff */
[----:B------:R-:W-:Y:S02]  /*0690*/  ISETP.LT.AND.EX P2, PT, R33, UR5, !P4, P0 ;  /* 0x0000000521007c0c */ /* 0x000fe4000e741300 */
[----:B------:R-:W-:Y:S02]  /*06a0*/  LOP3.LUT R21, R21, 0xffff7fff, RZ, 0xc0, !PT ;  /* 0xffff7fff15157812 */ /* 0x000fe400078ec0ff */
[----:B------:R-:W-:Y:S02]  /*06b0*/  ISETP.LT.U32.AND P0, PT, R99, UR4, PT ;  /* 0x0000000463007c0c */ /* 0x000fe4000bf01070 */
[----:B------:R-:W-:-:S02]  /*06c0*/  @P1 LOP3.LUT R21, R21, 0x8000, RZ, 0xfc, !PT ;  /* 0x0000800015151812 */ /* 0x000fc400078efcff */
[----:B------:R-:W-:Y:S02]  /*06d0*/  ISETP.LT.AND.EX P1, PT, R32, UR5, !P4, P0 ;  /* 0x0000000520007c0c */ /* 0x000fe4000e721300 */
[----:B------:R-:W-:Y:S02]  /*06e0*/  LOP3.LUT R21, R21, 0xffffbfff, RZ, 0xc0, !PT ;  /* 0xffffbfff15157812 */ /* 0x000fe400078ec0ff */
[----:B------:R-:W-:Y:S02]  /*06f0*/  ISETP.LT.U32.AND P0, PT, R98, UR4, PT ;  /* 0x0000000462007c0c */ /* 0x000fe4000bf01070 */
[----:B------:R-:W-:Y:S02]  /*0700*/  @P2 LOP3.LUT R21, R21, 0x4000, RZ, 0xfc, !PT ;  /* 0x0000400015152812 */ /* 0x000fe400078efcff */
[----:B------:R-:W-:Y:S02]  /*0710*/  ISETP.LT.AND.EX P2, PT, R31, UR5, !P4, P0 ;  /* 0x000000051f007c0c */ /* 0x000fe4000e741300 */
[----:B------:R-:W-:-:S02]  /*0720*/  LOP3.LUT R21, R21, 0xffffdfff, RZ, 0xc0, !PT ;  /* 0xffffdfff15157812 */ /* 0x000fc400078ec0ff */
[----:B------:R-:W-:Y:S02]  /*0730*/  SHF.R.S32.HI R30, RZ, 0x1f, R97 ;  /* 0x0000001fff1e7819 */ /* 0x000fe40000011461 */
[----:B------:R-:W-:Y:S02]  /*0740*/  ISETP.LT.U32.AND P0, PT, R97, UR4, PT ;  /* 0x0000000461007c0c */ /* 0x000fe4000bf01070 */
[----:B------:R-:W-:Y:S01]  /*0750*/  @P1 LOP3.LUT R21, R21, 0x2000, RZ, 0xfc, !PT ;  /* 0x0000200015151812 */ /* 0x000fe200078efcff */
[----:B------:R-:W-:Y:S01]  /*0760*/  STL [R1+0x28], R30 ;  /* 0x0000281e01007387 */ /* 0x000fe20000100800 */
[----:B------:R-:W-:Y:S02]  /*0770*/  ISETP.LT.AND.EX P1, PT, R30, UR5, !P4, P0 ;  /* 0x000000051e007c0c */ /* 0x000fe4000e721300 */
[----:B------:R-:W-:Y:S01]  /*0780*/  LOP3.LUT R21, R21, 0xffffefff, RZ, 0xc0, !PT ;  /* 0xffffefff15157812 */ /* 0x000fe200078ec0ff */
[----:B------:R-:W-:Y:S01]  /*0790*/  STL [R1+0x24], R28 ;  /* 0x0000241c01007387 */ /* 0x000fe20000100800 */
[----:B------:R-:W-:-:S02]  /*07a0*/  ISETP.LT.U32.AND P0, PT, R96, UR4, PT ;  /* 0x0000000460007c0c */ /* 0x000fc4000bf01070 */
[----:B------:R-:W-:Y:S02]  /*07b0*/  @P2 LOP3.LUT R21, R21, 0x1000, RZ, 0xfc, !PT ;  /* 0x0000100015152812 */ /* 0x000fe400078efcff */
[----:B------:R-:W-:Y:S02]  /*07c0*/  IADD3 R94, R29, 0x90, RZ ;  /* 0x000000901d5e7810 */ /* 0x000fe40007ffe0ff */
[----:B------:R-:W-:Y:S02]  /*07d0*/  ISETP.LT.AND.EX P2, PT, R28, UR5, !P4, P0 ;  /* 0x000000051c007c0c */ /* 0x000fe4000e741300 */
[----:B------:R-:W-:Y:S02]  /*07e0*/  LOP3.LUT R21, R21, 0xfffff7ff, RZ, 0xc0, !PT ;  /* 0xfffff7ff15157812 */ /* 0x000fe400078ec0ff */
[----:B------:R-:W-:Y:S02]  /*07f0*/  SHF.R.S32.HI R27, RZ, 0x1f, R94 ;  /* 0x0000001fff1b7819 */ /* 0x000fe4000001145e */
[----:B------:R-:W-:-:S02]  /*0800*/  ISETP.LT.U32.AND P0, PT, R94, UR4, PT ;  /* 0x000000045e007c0c */ /* 0x000fc4000bf01070 */
[----:B------:R-:W-:Y:S01]  /*0810*/  @P1 LOP3.LUT R21, R21, 0x800, RZ, 0xfc, !PT ;  /* 0x0000080015151812 */ /* 0x000fe200078efcff */
[----:B------:R-:W-:Y:S01]  /*0820*/  STL [R1+0x20], R27 ;  /* 0x0000201b01007387 */ /* 0x000fe20000100800 */
        /* <DEDUP_REMOVED lines=46> */
[----:B------:R-:W-:Y:S01]  /*0b10*/  IADD3 R13, R29, 0x110, RZ ;  /* 0x000001101d0d7810 */ /* 0x000fe20007ffe0ff */
[----:B------:R0:W-:Y:S01]  /*0b20*/  STL [R1+0x4], R19 ;  /* 0x0000041301007387 */ /* 0x0001e20000100800 */
[----:B------:R-:W-:-:S02]  /*0b30*/  @P2 LOP3.LUT R21, R21, 0x10, RZ, 0xfc, !PT ;  /* 0x0000001015152812 */ /* 0x000fc400078efcff */
[----:B------:R-:W-:Y:S02]  /*0b40*/  ISETP.LT.AND.EX P2, PT, R19, UR5, !P4, P0 ;  /* 0x0000000513007c0c */ /* 0x000fe4000e741300 */
[----:B------:R-:W-:Y:S02]  /*0b50*/  SHF.R.S32.HI R18, RZ, 0x1f, R13 ;  /* 0x0000001fff127819 */ /* 0x000fe4000001140d */
[----:B------:R-:W-:Y:S02]  /*0b60*/  LOP3.LUT R21, R21, 0xfffffff7, RZ, 0xc0, !PT ;  /* 0xfffffff715157812 */ /* 0x000fe400078ec0ff */
[----:B------:R-:W-:Y:S01]  /*0b70*/  ISETP.LT.U32.AND P0, PT, R13, UR4, PT ;  /* 0x000000040d007c0c */ /* 0x000fe2000bf01070 */
[----:B------:R1:W-:Y:S01]  /*0b80*/  STL [R1], R18 ;  /* 0x0000001201007387 */ /* 0x0003e20000100800 */
[----:B------:R-:W-:Y:S01]  /*0b90*/  @P1 LOP3.LUT R21, R21, 0x8, RZ, 0xfc, !PT ;  /* 0x0000000815151812 */ /* 0x000fe200078efcff */
[----:B0-----:R-:W-:Y:S01]  /*0ba0*/  HFMA2.MMA R19, -RZ, RZ, 0, 0 ;  /* 0x00000000ff137435 */ /* 0x001fe200000001ff */
[----:B------:R-:W-:-:S02]  /*0bb0*/  ISETP.LT.AND.EX P1, PT, R18, UR5, !P4, P0 ;  /* 0x0000000512007c0c */ /* 0x000fc4000e721300 */
[----:B------:R-:W-:Y:S02]  /*0bc0*/  LOP3.LUT R21, R21, 0xfffffffb, RZ, 0xc0, !PT ;  /* 0xfffffffb15157812 */ /* 0x000fe400078ec0ff */
[----:B------:R-:W-:Y:S02]  /*0bd0*/  IADD3 R14, R29, 0x120, RZ ;  /* 0x000001201d0e7810 */ /* 0x000fe40007ffe0ff */
[----:B------:R-:W-:Y:S01]  /*0be0*/  @P2 LOP3.LUT R21, R21, 0x4, RZ, 0xfc, !PT ;  /* 0x0000000415152812 */ /* 0x000fe200078efcff */
[----:B-1----:R-:W0:Y:S01]  /*0bf0*/  LDC R18, c[0x0][0x10] ;  /* 0x00000400ff127b82 */ /* 0x002e220000000800 */
[----:B------:R-:W-:Y:S02]  /*0c00*/  IADD3 R15, R29, 0x130, RZ ;  /* 0x000001301d0f7810 */ /* 0x000fe40007ffe0ff */
[----:B------:R-:W-:Y:S02]  /*0c10*/  LOP3.LUT R21, R21, 0xfffffffd, RZ, 0xc0, !PT ;  /* 0xfffffffd15157812 */ /* 0x000fe400078ec0ff */
[----:B------:R-:W-:-:S02]  /*0c20*/  IADD3 R17, R29, 0x150, RZ ;  /* 0x000001501d117810 */ /* 0x000fc40007ffe0ff */
[----:B------:R-:W-:Y:S02]  /*0c30*/  IADD3 R105, R29, 0x160, RZ ;  /* 0x000001601d697810 */ /* 0x000fe40007ffe0ff */
[----:B------:R-:W-:Y:S02]  /*0c40*/  @P1 LOP3.LUT R21, R21, 0x2, RZ, 0xfc, !PT ;  /* 0x0000000215151812 */ /* 0x000fe400078efcff */
[----:B------:R-:W-:Y:S02]  /*0c50*/  SHF.R.S32.HI R125, RZ, 0x1f, R14 ;  /* 0x0000001fff7d7819 */ /* 0x000fe4000001140e */
[----:B------:R-:W-:Y:S02]  /*0c60*/  SHF.R.S32.HI R124, RZ, 0x1f, R15 ;  /* 0x0000001fff7c7819 */ /* 0x000fe4000001140f */
[----:B------:R-:W-:Y:S02]  /*0c70*/  SHF.R.S32.HI R123, RZ, 0x1f, R16 ;  /* 0x0000001fff7b7819 */ /* 0x000fe40000011410 */
[----:B------:R-:W-:-:S02]  /*0c80*/  SHF.R.S32.HI R122, RZ, 0x1f, R17 ;  /* 0x0000001fff7a7819 */ /* 0x000fc40000011411 */
[----:B------:R-:W-:Y:S02]  /*0c90*/  ISETP.LT.U32.AND P0, PT, R14, UR4, PT ;  /* 0x000000040e007c0c */ /* 0x000fe4000bf01070 */
[----:B------:R-:W-:Y:S02]  /*0ca0*/  ISETP.LT.U32.AND P1, PT, R15, UR4, PT ;  /* 0x000000040f007c0c */ /* 0x000fe4000bf21070 */
[----:B------:R-:W-:Y:S02]  /*0cb0*/  ISETP.LT.U32.AND P2, PT, R16, UR4, PT ;  /* 0x0000000410007c0c */ /* 0x000fe4000bf41070 */
[----:B------:R-:W-:Y:S02]  /*0cc0*/  ISETP.LT.U32.AND P3, PT, R17, UR4, PT ;  /* 0x0000000411007c0c */ /* 0x000fe4000bf61070 */
[----:B------:R-:W-:Y:S02]  /*0cd0*/  SHF.R.S32.HI R121, RZ, 0x1f, R105 ;  /* 0x0000001fff797819 */ /* 0x000fe40000011469 */
[----:B------:R-:W-:-:S02]  /*0ce0*/  ISETP.LT.U32.AND P5, PT, R105, UR4, PT ;  /* 0x0000000469007c0c */ /* 0x000fc4000bfa1070 */
[----:B------:R-:W-:Y:S02]  /*0cf0*/  ISETP.LT.AND.EX P0, PT, R125, UR5, !P4, P0 ;  /* 0x000000057d007c0c */ /* 0x000fe4000e701300 */
[----:B------:R-:W-:Y:S02]  /*0d00*/  ISETP.LT.AND.EX P1, PT, R124, UR5, !P4, P1 ;  /* 0x000000057c007c0c */ /* 0x000fe4000e721310 */
[----:B------:R-:W-:Y:S02]  /*0d10*/  ISETP.LT.AND.EX P2, PT, R123, UR5, !P4, P2 ;  /* 0x000000057b007c0c */ /* 0x000fe4000e741320 */
[----:B------:R-:W-:Y:S02]  /*0d20*/  ISETP.LT.AND.EX P3, PT, R122, UR5, !P4, P3 ;  /* 0x000000057a007c0c */ /* 0x000fe4000e761330 */
[----:B------:R-:W-:Y:S02]  /*0d30*/  ISETP.LT.AND.EX P4, PT, R121, UR5, !P4, P5 ;  /* 0x0000000579007c0c */ /* 0x000fe4000e781350 */
[----:B------:R-:W-:-:S11]  /*0d40*/  MOV R20, R0 ;  /* 0x0000000000147202 */ /* 0x000fd60000000f00 */
.L_x_3338:
[----:B--2---:R-:W2:Y:S01]  /*0d50*/  LDL R28, [R1+0x40] ;  /* 0x00004000011c7983 */ /* 0x004ea20000100800 */
[----:B01----:R-:W1:Y:S03]  /*0d60*/  LDC R31, c[0x0][0x288] ;  /* 0x0000a200ff1f7b82 */ /* 0x003e660000000800 */
[----:B---3--:R-:W3:Y:S04]  /*0d70*/  LDL R33, [R1+0x3c] ;  /* 0x00003c0001217983 */ /* 0x008ee80000100800 */
[----:B----4-:R-:W4:Y:S01]  /*0d80*/  LDL R32, [R1+0x38] ;  /* 0x0000380001207983 */ /* 0x010f220000100800 */
[----:B------:R-:W-:Y:S01]  /*0d90*/  P2R R36, PR, RZ, 0x4 ;  /* 0x00000004ff247803 */ /* 0x000fe20000000000 */
[----:B------:R-:W-:Y:S01]  /*0da0*/  ULDC.64 UR4, c[0x0][0x280] ;  /* 0x0000a00000047ab9 */ /* 0x000fe20000000a00 */
[C---:B------:R-:W-:Y:S01]  /*0db0*/  LOP3.LUT P2, RZ, R21.reuse, 0x4000000, RZ, 0xc0, !PT ;  /* 0x0400000015ff7812 */ /* 0x040fe2000784c0ff */
[----:B------:R-:W5:Y:S01]  /*0dc0*/  S2R R106, SR_TID.X ;  /* 0x00000000006a7919 */ /* 0x000f620000002100 */
[----:B------:R-:W-:Y:S01]  /*0dd0*/  P2R R34, PR, RZ, 0x10 ;  /* 0x00000010ff227803 */ /* 0x000fe20000000000 */
[----:B------:R-:W0:Y:S01]  /*0de0*/  @P0 LDC.64 R72, c[0x0][0x220] ;  /* 0x00008800ff480b82 */ /* 0x000e220000000a00 */
[----:B------:R-:W-:Y:S01]  /*0df0*/  LOP3.LUT P4, RZ, R21, 0x20000, RZ, 0xc0, !PT ;  /* 0x0002000015ff7812 */ /* 0x000fe2000788c0ff */
[----:B------:R-:W4:Y:S01]  /*0e00*/  LDL R39, [R1+0x34] ;  /* 0x0000340001277983 */ /* 0x000f220000100800 */
[----:B------:R-:W-:-:S02]  /*0e10*/  P2R R35, PR, RZ, 0x8 ;  /* 0x00000008ff237803 */ /* 0x000fc40000000000 */
[C---:B------:R-:W-:Y:S01]  /*0e20*/  LOP3.LUT P3, RZ, R21.reuse, 0x10000, RZ, 0xc0, !PT ;  /* 0x0001000015ff7812 */ /* 0x040fe2000786c0ff */
[----:B------:R-:W4:Y:S01]  /*0e30*/  LDL R38, [R1+0x30] ;  /* 0x0000300001267983 */ /* 0x000f220000100800 */
[----:B------:R-:W-:Y:S01]  /*0e40*/  LOP3.LUT P6, RZ, R21, 0x1000, RZ, 0xc0, !PT ;  /* 0x0000100015ff7812 */ /* 0x000fe200078cc0ff */
[----:B------:R-:W0:Y:S02]  /*0e50*/  @P1 LDC.64 R74, c[0x0][0x220] ;  /* 0x00008800ff4a1b82 */ /* 0x000e240000000a00 */
[----:B------:R-:W4:Y:S01]  /*0e60*/  LDL R37, [R1+0x2c] ;  /* 0x00002c0001257983 */ /* 0x000f220000100800 */
[----:B-1----:R-:W-:-:S04]  /*0e70*/  IABS R25, R31 ;  /* 0x0000001f00197213 */ /* 0x002fc80000000000 */
[----:B------:R-:W1:Y:S05]  /*0e80*/  I2F.RP R24, R25 ;  /* 0x0000001900187306 */ /* 0x000e6a0000209400 */
[----:B------:R-:W0:Y:S03]  /*0e90*/  @P6 LDC.64 R50, c[0x0][0x220] ;  /* 0x00008800ff326b82 */ /* 0x000e260000000a00 */
[----:B-1----:R-:W1:Y:S02]  /*0ea0*/  MUFU.RCP R24, R24 ;  /* 0x0000001800187308 */ /* 0x002e640000001000 */
[----:B-1----:R-:W-:-:S06]  /*0eb0*/  IADD3 R22, R24, 0xffffffe, RZ ;  /* 0x0ffffffe18167810 */ /* 0x002fcc0007ffe0ff */
[----:B------:R1:W5:Y:S02]  /*0ec0*/  F2I.FTZ.U32.TRUNC.NTZ R23, R22 ;  /* 0x0000001600177305 */ /* 0x000364000021f000 */
[----:B-1----:R-:W-:Y:S01]  /*0ed0*/  MOV R22, RZ ;  /* 0x000000ff00167202 */ /* 0x002fe20000000f00 */
[----:B-----5:R-:W-:-:S04]  /*0ee0*/  IMAD.MOV R26, RZ, RZ, -R23 ;  /* 0x000000ffff1a7224 */ /* 0x020fc800078e0a17 */
        /* <DEDUP_REMOVED lines=10> */
[----:B------:R-:W-:Y:S02]  /*0f90*/  ISETP.GE.U32.AND P5, PT, R24, R25, PT ;  /* 0x000000191800720c */ /* 0x000fe40003fa6070 */
[----:B------:R-:W-:-:S04]  /*0fa0*/  SHF.L.U32 R24, R106, 0x1, RZ ;  /* 0x000000016a187819 */ /* 0x000fc800000006ff */
[----:B------:R-:W-:-:S07]  /*0fb0*/  LOP3.LUT R71, R24, 0x3e, RZ, 0xc0, !PT ;  /* 0x0000003e18477812 */ /* 0x000fce00078ec0ff */
[----:B------:R-:W-:Y:S02]  /*0fc0*/  @P5 IADD3 R23, R23, 0x1, RZ ;  /* 0x0000000117175810 */ /* 0x000fe40007ffe0ff */
[----:B------:R-:W-:-:S03]  /*0fd0*/  ISETP.GE.AND P5, PT, R22, RZ, PT ;  /* 0x000000ff1600720c */ /* 0x000fc60003fa6270 */
[----:B------:R-:W-:Y:S02]  /*0fe0*/  IMAD.MOV.U32 R69, RZ, RZ, R23 ;  /* 0x000000ffff457224 */ /* 0x000fe400078e0017 */
[----:B------:R-:W1:Y:S08]  /*0ff0*/  @P2 LDC.64 R22, c[0x0][0x270] ;  /* 0x00009c00ff162b82 */ /* 0x000e700000000a00 */
[----:B------:R-:W-:-:S02]  /*1000*/  @!P5 IADD3 R69, -R69, RZ, RZ ;  /* 0x000000ff4545d210 */ /* 0x000fc40007ffe1ff */
[----:B------:R-:W-:-:S13]  /*1010*/  ISETP.NE.AND P5, PT, R31, RZ, PT ;  /* 0x000000ff1f00720c */ /* 0x000fda0003fa5270 */
[----:B------:R-:W-:-:S04]  /*1020*/  @!P5 LOP3.LUT R69, RZ, R31, RZ, 0x33, !PT ;  /* 0x0000001fff45d212 */ /* 0x000fc800078e33ff */
[----:B------:R-:W-:Y:S02]  /*1030*/  IADD3 R25, -R69, RZ, RZ ;  /* 0x000000ff45197210 */ /* 0x000fe40007ffe1ff */
[----:B------:R-:W-:-:S03]  /*1040*/  SHF.R.S32.HI R24, RZ, 0x1f, R69 ;  /* 0x0000001fff187819 */ /* 0x000fc60000011445 */
[----:B------:R-:W-:Y:S02]  /*1050*/  IMAD R70, R31, R25, R20 ;  /* 0x000000191f467224 */ /* 0x000fe400078e0214 */
[----:B------:R-:W5:Y:S01]  /*1060*/  @P2 LDC.64 R30, c[0x0][0x220] ;  /* 0x00008800ff1e2b82 */ /* 0x000f620000000a00 */
[----:B------:R-:W-:Y:S02]  /*1070*/  IMAD R24, R24, UR4, RZ ;  /* 0x0000000418187c24 */ /* 0x000fe4000f8e02ff */
[----:B------:R-:W-:Y:S02]  /*1080*/  LEA R70, R70, R71, 0x6 ;  /* 0x0000004746467211 */ /* 0x000fe400078e30ff */
[----:B------:R-:W-:Y:S02]  /*1090*/  IMAD R67, R69, UR5, R24 ;  /* 0x0000000545437c24 */ /* 0x000fe4000f8e0218 */
[----:B------:R-:W-:Y:S01]  /*10a0*/  SHF.R.S32.HI R71, RZ, 0x1f, R70 ;  /* 0x0000001fff477819 */ /* 0x000fe20000011446 */
[----:B-1----:R-:W-:-:S02]  /*10b0*/  @P2 IMAD R24, R120, R22, RZ ;  /* 0x0000001678182224 */ /* 0x002fc400078e02ff */
[----:B------:R-:W-:Y:S01]  /*10c0*/  IMAD.WIDE.U32 R68, R69, UR4, R70 ;  /* 0x0000000445447c25 */ /* 0x000fe2000f8e0046 */
[----:B------:R-:W-:Y:S02]  /*10d0*/  LOP3.LUT R95, R95, 0xfffffffb, RZ, 0xc0, !PT ;  /* 0xfffffffb5f5f7812 */ /* 0x000fe400078ec0ff */
[----:B------:R-:W-:Y:S01]  /*10e0*/  SHF.R.S32.HI R93, RZ, 0x1f, R8 ;  /* 0x0000001fff5d7819 */ /* 0x000fe20000011408 */
[----:B------:R-:W-:Y:S01]  /*10f0*/  @P2 IMAD.MOV.U32 R66, RZ, RZ, R68 ;  /* 0x000000ffff422224 */ /* 0x000fe200078e0044 */
[----:B------:R-:W-:Y:S01]  /*1100*/  IADD3 R67, R69, R67, RZ ;  /* 0x0000004345437210 */ /* 0x000fe20007ffe0ff */
[C---:B------:R-:W-:Y:S01]  /*1110*/  @P2 IMAD R25, R29.reuse, R23, R24 ;  /* 0x000000171d192224 */ /* 0x040fe200078e0218 */
[----:B------:R-:W1:Y:S01]  /*1120*/  S2R R104, SR_TID.X ;  /* 0x0000000000687919 */ /* 0x000e620000002100 */
[----:B------:R-:W-:Y:S01]  /*1130*/  ULDC.64 UR4, c[0x0][0x278] ;  /* 0x00009e0000047ab9 */ /* 0x000fe20000000a00 */
[----:B------:R-:W-:-:S05]  /*1140*/  @P2 IMAD.WIDE.U32 R22, R29, R22, R66 ;  /* 0x000000161d162225 */ /* 0x000fca00078e0042 */
[----:B------:R-:W-:Y:S02]  /*1150*/  @P2 IADD3 R23, R23, R25, RZ ;  /* 0x0000001917172210 */ /* 0x000fe40007ffe0ff */
[C---:B-----5:R-:W-:Y:S01]  /*1160*/  @P2 LEA R30, P5, R22.reuse, R30, 0x1 ;  /* 0x0000001e161e2211 */ /* 0x060fe200078a08ff */
[----:B------:R-:W5:Y:S03]  /*1170*/  @P4 LDC.64 R24, c[0x0][0x220] ;  /* 0x00008800ff184b82 */ /* 0x000f660000000a00 */
[----:B------:R-:W-:Y:S02]  /*1180*/  @P2 LEA.HI.X R31, R22, R31, R23, 0x1, P5 ;  /* 0x0000001f161f2211 */ /* 0x000fe400028f0c17 */
[----:B------:R-:W-:Y:S02]  /*1190*/  @P4 MOV R27, R67 ;  /* 0x00000043001b4202 */ /* 0x000fe40000000f00 */
[----:B------:R-:W-:Y:S01]  /*11a0*/  LOP3.LUT P2, RZ, R21, 0x8000, RZ, 0xc0, !PT ;  /* 0x0000800015ff7812 */ /* 0x000fe2000784c0ff */
[----:B------:R-:W2:Y:S02]  /*11b0*/  @P4 LDC.64 R22, c[0x0][0x270] ;  /* 0x00009c00ff164b82 */ /* 0x000ea40000000a00 */
[----:B--2---:R-:W-:-:S06]  /*11c0*/  @P4 IMAD R26, R28, R22, RZ ;  /* 0x000000161c1a4224 */ /* 0x004fcc00078e02ff */
[----:B------:R-:W2:Y:S01]  /*11d0*/  @P3 LDC.64 R28, c[0x0][0x220] ;  /* 0x00008800ff1c3b82 */ /* 0x000ea20000000a00 */
[----:B------:R-:W-:Y:S01]  /*11e0*/  @P4 IMAD R23, R103, R23, R26 ;  /* 0x0000001767174224 */ /* 0x000fe200078e021a */
[----:B------:R-:W-:-:S05]  /*11f0*/  @P4 MOV R26, R68 ;  /* 0x00000044001a4202 */ /* 0x000fca0000000f00 */
[----:B------:R-:W-:-:S05]  /*1200*/  @P4 IMAD.WIDE.U32 R26, R103, R22, R26 ;  /* 0x00000016671a4225 */ /* 0x000fca00078e001a */
[----:B------:R-:W-:Y:S02]  /*1210*/  @P4 IADD3 R22, R27, R23, RZ ;  /* 0x000000171b164210 */ /* 0x000fe40007ffe0ff */
[----:B-----5:R-:W-:-:S04]  /*1220*/  @P4 LEA R24, P5, R26, R24, 0x1 ;  /* 0x000000181a184211 */ /* 0x020fc800078a08ff */
[----:B------:R-:W-:Y:S02]  /*1230*/  @P4 LEA.HI.X R25, R26, R25, R22, 0x1, P5 ;  /* 0x000000191a194211 */ /* 0x000fe400028f0c16 */
[----:B------:R-:W3:Y:S01]  /*1240*/  @P3 LDC.64 R22, c[0x0][0x270] ;  /* 0x00009c00ff163b82 */ /* 0x000ee20000000a00 */
[----:B------:R-:W-:Y:S02]  /*1250*/  @P3 IMAD.MOV.U32 R27, RZ, RZ, R67 ;  /* 0x000000ffff1b3224 */ /* 0x000fe400078e0043 */
[----:B---3--:R-:W-:-:S04]  /*1260*/  @P3 IMAD R26, R33, R22, RZ ;  /* 0x00000016211a3224 */ /* 0x008fc800078e02ff */
[----:B------:R-:W-:Y:S01]  /*1270*/  @P3 IMAD R23, R102, R23, R26 ;  /* 0x0000001766173224 */ /* 0x000fe200078e021a */
[----:B------:R-:W-:-:S05]  /*1280*/  @P3 MOV R26, R68 ;  /* 0x00000044001a3202 */ /* 0x000fca0000000f00 */
[----:B------:R-:W-:-:S05]  /*1290*/  @P3 IMAD.WIDE.U32 R26, R102, R22, R26 ;  /* 0x00000016661a3225 */ /* 0x000fca00078e001a */
[----:B------:R-:W-:Y:S02]  /*12a0*/  @P3 IADD3 R22, R27, R23, RZ ;  /* 0x000000171b163210 */ /* 0x000fe40007ffe0ff */
[----:B--2---:R-:W-:-:S04]  /*12b0*/  @P3 LEA R28, P5, R26, R28, 0x1 ;  /* 0x0000001c1a1c3211 */ /* 0x004fc800078a08ff */
[----:B------:R-:W-:Y:S02]  /*12c0*/  @P3 LEA.HI.X R29, R26, R29, R22, 0x1, P5 ;  /* 0x0000001d1a1d3211 */ /* 0x000fe400028f0c16 */
[----:B------:R-:W4:Y:S08]  /*12d0*/  @P2 LDC.64 R22, c[0x0][0x270] ;  /* 0x00009c00ff162b82 */ /* 0x000f300000000a00 */
[----:B------:R-:W2:Y:S01]  /*12e0*/  @P2 LDC.64 R26, c[0x0][0x220] ;  /* 0x00008800ff1a2b82 */ /* 0x000ea20000000a00 */
[----:B------:R-:W-:Y:S01]  /*12f0*/  @P2 MOV R33, R67 ;  /* 0x0000004300212202 */ /* 0x000fe20000000f00 */
[----:B----4-:R-:W-:-:S04]  /*1300*/  @P2 IMAD R32, R32, R22, RZ ;  /* 0x0000001620202224 */ /* 0x010fc800078e02ff */
[----:B------:R-:W-:Y:S01]  /*1310*/  @P2 IMAD R23, R101, R23, R32 ;  /* 0x0000001765172224 */ /* 0x000fe200078e0220 */
[----:B------:R-:W-:-:S05]  /*1320*/  @P2 MOV R32, R68 ;  /* 0x0000004400202202 */ /* 0x000fca0000000f00 */
[----:B------:R-:W-:-:S05]  /*1330*/  @P2 IMAD.WIDE.U32 R32, R101, R22, R32 ;  /* 0x0000001665202225 */ /* 0x000fca00078e0020 */
[----:B------:R-:W-:Y:S02]  /*1340*/  @P2 IADD3 R22, R33, R23, RZ ;  /* 0x0000001721162210 */ /* 0x000fe40007ffe0ff */
[----:B--2---:R-:W-:-:S04]  /*1350*/  @P2 LEA R26, P5, R32, R26, 0x1 ;  /* 0x0000001a201a2211 */ /* 0x004fc800078a08ff */
[----:B------:R-:W-:Y:S02]  /*1360*/  @P2 LEA.HI.X R27, R32, R27, R22, 0x1, P5 ;  /* 0x0000001b201b2211 */ /* 0x000fe400028f0c16 */
[----:B------:R-:W-:Y:S02]  /*1370*/  ISETP.NE.AND P2, PT, R36, RZ, PT ;  /* 0x000000ff2400720c */ /* 0x000fe40003f45270 */
[----:B------:R-:W2:Y:S01]  /*1380*/  LDL R36, [R1+0x28] ;  /* 0x0000280001247983 */ /* 0x000ea20000100800 */
[C---:B------:R-:W-:Y:S02]  /*1390*/  LOP3.LUT P4, RZ, R21.reuse, 0x4000, RZ, 0xc0, !PT ;  /* 0x0000400015ff7812 */ /* 0x040fe4000788c0ff */
[----:B------:R-:W-:Y:S02]  /*13a0*/  LOP3.LUT P3, RZ, R21, 0x2000, RZ, 0xc0, !PT ;  /* 0x0000200015ff7812 */ /* 0x000fe4000786c0ff */
[----:B------:R-:W-:-:S06]  /*13b0*/  @P6 LOP3.LUT R95, R95, 0x4, RZ, 0xfc, !PT ;  /* 0x000000045f5f6812 */ /* 0x000fcc00078efcff */
[----:B------:R-:W3:Y:S08]  /*13c0*/  @P2 LDC.64 R64, c[0x0][0x220] ;  /* 0x00008800ff402b82 */ /* 0x000ef00000000a00 */
[----:B------:R-:W4:Y:S08]  /*13d0*/  @P4 LDC.64 R22, c[0x0][0x270] ;  /* 0x00009c00ff164b82 */ /* 0x000f300000000a00 */
[----:B------:R-:W5:Y:S01]  /*13e0*/  @P4 LDC.64 R80, c[0x0][0x220] ;  /* 0x00008800ff504b82 */ /* 0x000f620000000a00 */
[----:B------:R-:W-:-:S07]  /*13f0*/  @P4 IMAD.MOV.U32 R33, RZ, RZ, R67 ;  /* 0x000000ffff214224 */ /* 0x000fce00078e0043 */
[----:B------:R-:W0:Y:S01]  /*1400*/  @P3 LDC.64 R48, c[0x0][0x220] ;  /* 0x00008800ff303b82 */ /* 0x000e220000000a00 */
[----:B----4-:R-:W-:Y:S02]  /*1410*/  @P4 IMAD R32, R39, R22, RZ ;  /* 0x0000001627204224 */ /* 0x010fe400078e02ff */
[----:B------:R-:W4:Y:S02]  /*1420*/  LDL R39, [R1+0xc] ;  /* 0x00000c0001277983 */ /* 0x000f240000100800 */
[----:B------:R-:W-:Y:S01]  /*1430*/  @P4 IMAD R23, R100, R23, R32 ;  /* 0x0000001764174224 */ /* 0x000fe200078e0220 */
[----:B------:R-:W-:-:S05]  /*1440*/  @P4 MOV R32, R68 ;  /* 0x0000004400204202 */ /* 0x000fca0000000f00 */
[----:B------:R-:W-:-:S05]  /*1450*/  @P4 IMAD.WIDE.U32 R32, R100, R22, R32 ;  /* 0x0000001664204225 */ /* 0x000fca00078e0020 */
[----:B------:R-:W-:Y:S02]  /*1460*/  @P4 IADD3 R22, R33, R23, RZ ;  /* 0x0000001721164210 */ /* 0x000fe40007ffe0ff */
[----:B-----5:R-:W-:-:S04]  /*1470*/  @P4 LEA R80, P5, R32, R80, 0x1 ;  /* 0x0000005020504211 */ /* 0x020fc800078a08ff */
[----:B------:R-:W-:Y:S02]  /*1480*/  @P4 LEA.HI.X R81, R32, R81, R22, 0x1, P5 ;  /* 0x0000005120514211 */ /* 0x000fe400028f0c16 */
[----:B------:R-:W5:Y:S01]  /*1490*/  @P3 LDC.64 R22, c[0x0][0x270] ;  /* 0x00009c00ff163b82 */ /* 0x000f620000000a00 */
[----:B------:R-:W-:Y:S01]  /*14a0*/  @P3 MOV R33, R67 ;  /* 0x0000004300213202 */ /* 0x000fe20000000f00 */
[----:B-----5:R-:W-:Y:S02]  /*14b0*/  @P3 IMAD R32, R38, R22, RZ ;  /* 0x0000001626203224 */ /* 0x020fe400078e02ff */
[----:B------:R-:W5:Y:S02]  /*14c0*/  LDL R38, [R1+0x24] ;  /* 0x0000240001267983 */ /* 0x000f640000100800 */
[----:B------:R-:W-:Y:S01]  /*14d0*/  @P3 IMAD R23, R99, R23, R32 ;  /* 0x0000001763173224 */ /* 0x000fe200078e0220 */
[----:B------:R-:W-:-:S05]  /*14e0*/  @P3 MOV R32, R68 ;  /* 0x0000004400203202 */ /* 0x000fca0000000f00 */
[----:B------:R-:W-:-:S05]  /*14f0*/  @P3 IMAD.WIDE.U32 R32, R99, R22, R32 ;  /* 0x0000001663203225 */ /* 0x000fca00078e0020 */
[----:B------:R-:W-:Y:S02]  /*1500*/  @P3 IADD3 R22, R33, R23, RZ ;  /* 0x0000001721163210 */ /* 0x000fe40007ffe0ff */
[----:B0-----:R-:W-:-:S04]  /*1510*/  @P3 LEA R48, P5, R32, R48, 0x1 ;  /* 0x0000003020303211 */ /* 0x001fc800078a08ff */
[----:B------:R-:W-:Y:S02]  /*1520*/  @P3 LEA.HI.X R49, R32, R49, R22, 0x1, P5 ;  /* 0x0000003120313211 */ /* 0x000fe400028f0c16 */
[----:B------:R-:W0:Y:S01]  /*1530*/  @P6 LDC.64 R22, c[0x0][0x270] ;  /* 0x00009c00ff166b82 */ /* 0x000e220000000a00 */
[----:B------:R-:W-:Y:S01]  /*1540*/  @P6 IMAD.MOV.U32 R33, RZ, RZ, R67 ;  /* 0x000000ffff216224 */ /* 0x000fe200078e0043 */
[----:B------:R-:W-:-:S13]  /*1550*/  LOP3.LUT P4, RZ, R21, 0x800, RZ, 0xc0, !PT ;  /* 0x0000080015ff7812 */ /* 0x000fda000788c0ff */
[----:B------:R-:W1:Y:S01]  /*1560*/  @P4 LDC.64 R90, c[0x0][0x220] ;  /* 0x00008800ff5a4b82 */ /* 0x000e620000000a00 */
[----:B0-----:R-:W-:Y:S02]  /*1570*/  @P6 IMAD R32, R37, R22, RZ ;  /* 0x0000001625206224 */ /* 0x001fe400078e02ff */
[----:B------:R-:W3:Y:S02]  /*1580*/  LDL R37, [R1+0x20] ;  /* 0x0000200001257983 */ /* 0x000ee40000100800 */
[----:B------:R-:W-:Y:S01]  /*1590*/  @P6 IMAD R23, R98, R23, R32 ;  /* 0x0000001762176224 */ /* 0x000fe200078e0220 */
[----:B------:R-:W-:-:S05]  /*15a0*/  @P6 MOV R32, R68 ;  /* 0x0000004400206202 */ /* 0x000fca0000000f00 */
[----:B------:R-:W-:-:S05]  /*15b0*/  @P6 IMAD.WIDE.U32 R32, R98, R22, R32 ;  /* 0x0000001662206225 */ /* 0x000fca00078e0020 */
[----:B------:R-:W-:Y:S02]  /*15c0*/  @P6 IADD3 R22, R33, R23, RZ ;  /* 0x0000001721166210 */ /* 0x000fe40007ffe0ff */
[----:B------:R-:W-:-:S04]  /*15d0*/  @P6 LEA R50, P5, R32, R50, 0x1 ;  /* 0x0000003220326211 */ /* 0x000fc800078a08ff */
[----:B------:R-:W-:Y:S02]  /*15e0*/  @P6 LEA.HI.X R51, R32, R51, R22, 0x1, P5 ;  /* 0x0000003320336211 */ /* 0x000fe400028f0c16 */
        /* <DEDUP_REMOVED lines=9> */
[----:B-1----:R-:W-:-:S03]  /*1680*/  @P4 LEA R90, P5, R32, R90, 0x1 ;  /* 0x0000005a205a4211 */ /* 0x002fc600078a08ff */
[----:B------:R-:W0:Y:S01]  /*1690*/  @P6 LDC.64 R52, c[0x0][0x220] ;  /* 0x00008800ff346b82 */ /* 0x000e220000000a00 */
[----:B------:R-:W-:-:S07]  /*16a0*/  @P4 LEA.HI.X R91, R32, R91, R22, 0x1, P5 ;  /* 0x0000005b205b4211 */ /* 0x000fce00028f0c16 */
[----:B------:R-:W5:Y:S01]  /*16b0*/  @P6 LDC.64 R22, c[0x0][0x270] ;  /* 0x00009c00ff166b82 */ /* 0x000f620000000a00 */
[----:B------:R-:W-:Y:S01]  /*16c0*/  @P6 IMAD.MOV.U32 R33, RZ, RZ, R67 ;  /* 0x000000ffff216224 */ /* 0x000fe200078e0043 */
[----:B------:R-:W-:-:S13]  /*16d0*/  LOP3.LUT P3, RZ, R21, 0x200, RZ, 0xc0, !PT ;  /* 0x0000020015ff7812 */ /* 0x000fda000786c0ff */
[----:B------:R-:W1:Y:S01]  /*16e0*/  @P3 LDC.64 R88, c[0x0][0x220] ;  /* 0x00008800ff583b82 */ /* 0x000e620000000a00 */
        /* <DEDUP_REMOVED lines=8> */
[----:B------:R-:W3:Y:S01]  /*1770*/  @P3 LDC.64 R22, c[0x0][0x270] ;  /* 0x00009c00ff163b82 */ /* 0x000ee20000000a00 */
[----:B------:R-:W-:Y:S02]  /*1780*/  @P3 MOV R33, R67 ;  /* 0x0000004300213202 */ /* 0x000fe40000000f00 */
[----:B------:R-:W-:-:S13]  /*1790*/  LOP3.LUT P4, RZ, R21, 0x100, RZ, 0xc0, !PT ;  /* 0x0000010015ff7812 */ /* 0x000fda000788c0ff */
[----:B------:R-:W0:Y:S01]  /*17a0*/  @P4 LDC.64 R54, c[0x0][0x220] ;  /* 0x00008800ff364b82 */ /* 0x000e220000000a00 */
[----:B---3--:R-:W-:Y:S02]  /*17b0*/  @P3 IMAD R32, R37, R22, RZ ;  /* 0x0000001625203224 */ /* 0x008fe400078e02ff */
[----:B------:R-:W3:Y:S02]  /*17c0*/  LDL R37, [R1+0x14] ;  /* 0x0000140001257983 */ /* 0x000ee40000100800 */
[----:B------:R-:W-:Y:S01]  /*17d0*/  @P3 IMAD R23, R94, R23, R32 ;  /* 0x000000175e173224 */ /* 0x000fe200078e0220 */
[----:B------:R-:W-:-:S05]  /*17e0*/  @P3 MOV R32, R68 ;  /* 0x0000004400203202 */ /* 0x000fca0000000f00 */
[----:B------:R-:W-:-:S05]  /*17f0*/  @P3 IMAD.WIDE.U32 R32, R94, R22, R32 ;  /* 0x000000165e203225 */ /* 0x000fca00078e0020 */
[----:B------:R-:W-:Y:S02]  /*1800*/  @P3 IADD3 R22, R33, R23, RZ ;  /* 0x0000001721163210 */ /* 0x000fe40007ffe0ff */
[----:B-1----:R-:W-:-:S04]  /*1810*/  @P3 LEA R88, P5, R32, R88, 0x1 ;  /* 0x0000005820583211 */ /* 0x002fc800078a08ff */
[----:B------:R-:W-:Y:S02]  /*1820*/  @P3 LEA.HI.X R89, R32, R89, R22, 0x1, P5 ;  /* 0x0000005920593211 */ /* 0x000fe400028f0c16 */
[----:B------:R-:W2:Y:S02]  /*1830*/  @P4 LDC.64 R22, c[0x0][0x270] ;  /* 0x00009c00ff164b82 */ /* 0x000ea40000000a00 */
[----:B--2---:R-:W-:Y:S02]  /*1840*/  @P4 IMAD R32, R36, R22, RZ ;  /* 0x0000001624204224 */ /* 0x004fe400078e02ff */
[----:B------:R-:W2:Y:S02]  /*1850*/  LDL R36, [R1+0x10] ;  /* 0x0000100001247983 */ /* 0x000ea40000100800 */
[----:B------:R-:W-:Y:S01]  /*1860*/  @P4 IMAD R23, R85, R23, R32 ;  /* 0x0000001755174224 */ /* 0x000fe200078e0220 */
[----:B------:R-:W-:Y:S01]  /*1870*/  @P4 MOV R32, R68 ;  /* 0x0000004400204202 */ /* 0x000fe20000000f00 */
[----:B------:R-:W-:Y:S01]  /*1880*/  @P4 IMAD.MOV.U32 R33, RZ, RZ, R67 ;  /* 0x000000ffff214224 */ /* 0x000fe200078e0043 */
[----:B------:R-:W-:-:S03]  /*1890*/  LOP3.LUT P6, RZ, R21, 0x80, RZ, 0xc0, !PT ;  /* 0x0000008015ff7812 */ /* 0x000fc600078cc0ff */
[----:B------:R-:W-:-:S05]  /*18a0*/  @P4 IMAD.WIDE.U32 R32, R85, R22, R32 ;  /* 0x0000001655204225 */ /* 0x000fca00078e0020 */
[----:B------:R-:W-:Y:S02]  /*18b0*/  @P4 IADD3 R22, R33, R23, RZ ;  /* 0x0000001721164210 */ /* 0x000fe40007ffe0ff */
[----:B0-----:R-:W-:-:S03]  /*18c0*/  @P4 LEA R54, P5, R32, R54, 0x1 ;  /* 0x0000003620364211 */ /* 0x001fc600078a08ff */
[----:B------:R-:W0:Y:S01]  /*18d0*/  @P6 LDC.64 R86, c[0x0][0x220] ;  /* 0x00008800ff566b82 */ /* 0x000e220000000a00 */
[----:B------:R-:W-:-:S07]  /*18e0*/  @P4 LEA.HI.X R55, R32, R55, R22, 0x1, P5 ;  /* 0x0000003720374211 */ /* 0x000fce00028f0c16 */
[----:B------:R-:W5:Y:S01]  /*18f0*/  @P6 LDC.64 R22, c[0x0][0x270] ;  /* 0x00009c00ff166b82 */ /* 0x000f620000000a00 */
[----:B------:R-:W-:Y:S02]  /*1900*/  @P6 MOV R33, R67 ;  /* 0x0000004300216202 */ /* 0x000fe40000000f00 */
        /* <DEDUP_REMOVED lines=11> */
[----:B------:R-:W-:Y:S01]  /*19c0*/  @P3 IMAD.MOV.U32 R33, RZ, RZ, R67 ;  /* 0x000000ffff213224 */ /* 0x000fe200078e0043 */
        /* <DEDUP_REMOVED lines=10> */
[----:B------:R-:W2:Y:S01]  /*1a70*/  @P4 LDC.64 R22, c[0x0][0x270] ;  /* 0x00009c00ff164b82 */ /* 0x000ea20000000a00 */
[----:B------:R-:W-:Y:S02]  /*1a80*/  @P4 MOV R33, R67 ;  /* 0x0000004300214202 */ /* 0x000fe40000000f00 */
[----:B------:R-:W-:-:S13]  /*1a90*/  LOP3.LUT P6, RZ, R21, 0x10, RZ, 0xc0, !PT ;  /* 0x0000001015ff7812 */ /* 0x000fda00078cc0ff */
[----:B------:R-:W1:Y:S01]  /*1aa0*/  @P6 LDC.64 R58, c[0x0][0x220] ;  /* 0x00008800ff3a6b82 */ /* 0x000e620000000a00 */
[----:B--2---:R-:W-:Y:S02]  /*1ab0*/  @P4 IMAD R32, R36, R22, RZ ;  /* 0x0000001624204224 */ /* 0x004fe400078e02ff */
[----:B------:R-:W2:Y:S02]  /*1ac0*/  LDL R36, [R1] ;  /* 0x0000000001247983 */ /* 0x000ea40000100800 */
[----:B------:R-:W-:Y:S01]  /*1ad0*/  @P4 IMAD R23, R82, R23, R32 ;  /* 0x0000001752174224 */ /* 0x000fe200078e0220 */
[----:B------:R-:W-:-:S05]  /*1ae0*/  @P4 MOV R32, R68 ;  /* 0x0000004400204202 */ /* 0x000fca0000000f00 */
[----:B------:R-:W-:-:S05]  /*1af0*/  @P4 IMAD.WIDE.U32 R32, R82, R22, R32 ;  /* 0x0000001652204225 */ /* 0x000fca00078e0020 */
[----:B------:R-:W-:Y:S02]  /*1b00*/  @P4 IADD3 R22, R33, R23, RZ ;  /* 0x0000001721164210 */ /* 0x000fe40007ffe0ff */
[----:B0-----:R-:W-:-:S04]  /*1b10*/  @P4 LEA R78, P5, R32, R78, 0x1 ;  /* 0x0000004e204e4211 */ /* 0x001fc800078a08ff */
[----:B------:R-:W-:Y:S02]  /*1b20*/  @P4 LEA.HI.X R79, R32, R79, R22, 0x1, P5 ;  /* 0x0000004f204f4211 */ /* 0x000fe400028f0c16 */
[----:B------:R-:W4:Y:S01]  /*1b30*/  @P6 LDC.64 R22, c[0x0][0x270] ;  /* 0x00009c00ff166b82 */ /* 0x000f220000000a00 */
[----:B------:R-:W-:Y:S01]  /*1b40*/  @P6 IMAD.MOV.U32 R33, RZ, RZ, R67 ;  /* 0x000000ffff216224 */ /* 0x000fe200078e0043 */
[----:B------:R-:W-:-:S13]  /*1b50*/  LOP3.LUT P3, RZ, R21, 0x8, RZ, 0xc0, !PT ;  /* 0x0000000815ff7812 */ /* 0x000fda000786c0ff */
[----:B------:R-:W0:Y:S01]  /*1b60*/  @P3 LDC.64 R60, c[0x0][0x220] ;  /* 0x00008800ff3c3b82 */ /* 0x000e220000000a00 */
[----:B----4-:R-:W-:-:S04]  /*1b70*/  @P6 IMAD R32, R39, R22, RZ ;  /* 0x0000001627206224 */ /* 0x010fc800078e02ff */
[----:B------:R-:W-:Y:S01]  /*1b80*/  @P6 IMAD R23, R10, R23, R32 ;  /* 0x000000170a176224 */ /* 0x000fe200078e0220 */
[----:B------:R-:W-:-:S05]  /*1b90*/  @P6 MOV R32, R68 ;  /* 0x0000004400206202 */ /* 0x000fca0000000f00 */
[----:B------:R-:W-:-:S05]  /*1ba0*/  @P6 IMAD.WIDE.U32 R32, R10, R22, R32 ;  /* 0x000000160a206225 */ /* 0x000fca00078e0020 */
[----:B------:R-:W-:Y:S02]  /*1bb0*/  @P6 IADD3 R22, R33, R23, RZ ;  /* 0x0000001721166210 */ /* 0x000fe40007ffe0ff */
[----:B-1----:R-:W-:-:S04]  /*1bc0*/  @P6 LEA R58, P5, R32, R58, 0x1 ;  /* 0x0000003a203a6211 */ /* 0x002fc800078a08ff */
[----:B------:R-:W-:Y:S02]  /*1bd0*/  @P6 LEA.HI.X R59, R32, R59, R22, 0x1, P5 ;  /* 0x0000003b203b6211 */ /* 0x000fe400028f0c16 */
[----:B------:R-:W5:Y:S01]  /*1be0*/  @P3 LDC.64 R22, c[0x0][0x270] ;  /* 0x00009c00ff163b82 */ /* 0x000f620000000a00 */
[----:B------:R-:W-:Y:S02]  /*1bf0*/  @P3 MOV R33, R67 ;  /* 0x0000004300213202 */ /* 0x000fe40000000f00 */
[----:B------:R-:W-:-:S13]  /*1c00*/  LOP3.LUT P4, RZ, R21, 0x4, RZ, 0xc0, !PT ;  /* 0x0000000415ff7812 */ /* 0x000fda000788c0ff */
[----:B------:R-:W1:Y:S01]  /*1c10*/  @P4 LDC.64 R76, c[0x0][0x220] ;  /* 0x00008800ff4c4b82 */ /* 0x000e620000000a00 */
[----:B-----5:R-:W-:-:S04]  /*1c20*/  @P3 IMAD R32, R38, R22, RZ ;  /* 0x0000001626203224 */ /* 0x020fc800078e02ff */
        /* <DEDUP_REMOVED lines=10> */
[----:B---3--:R-:W-:-:S04]  /*1cd0*/  @P4 IMAD R32, R37, R22, RZ ;  /* 0x0000001625204224 */ /* 0x008fc800078e02ff */
[----:B------:R-:W-:Y:S01]  /*1ce0*/  @P4 IMAD R23, R12, R23, R32 ;  /* 0x000000170c174224 */ /* 0x000fe200078e0220 */
[----:B------:R-:W-:-:S05]  /*1cf0*/  @P4 MOV R32, R68 ;  /* 0x0000004400204202 */ /* 0x000fca0000000f00 */
[----:B------:R-:W-:-:S05]  /*1d00*/  @P4 IMAD.WIDE.U32 R32, R12, R22, R32 ;  /* 0x000000160c204225 */ /* 0x000fca00078e0020 */
[----:B------:R-:W-:Y:S02]  /*1d10*/  @P4 IADD3 R22, R33, R23, RZ ;  /* 0x0000001721164210 */ /* 0x000fe40007ffe0ff */
[----:B-1----:R-:W-:-:S04]  /*1d20*/  @P4 LEA R76, P5, R32, R76, 0x1 ;  /* 0x0000004c204c4211 */ /* 0x002fc800078a08ff */
[----:B------:R-:W-:Y:S02]  /*1d30*/  @P4 LEA.HI.X R77, R32, R77, R22, 0x1, P5 ;  /* 0x0000004d204d4211 */ /* 0x000fe400028f0c16 */
[----:B------:R-:W2:Y:S01]  /*1d40*/  @P6 LDC.64 R22, c[0x0][0x270] ;  /* 0x00009c00ff166b82 */ /* 0x000ea20000000a00 */
[----:B------:R-:W-:Y:S01]  /*1d50*/  @P6 MOV R33, R67 ;  /* 0x0000004300216202 */ /* 0x000fe20000000f00 */
[----:B--2---:R-:W-:-:S04]  /*1d60*/  @P6 IMAD R32, R36, R22, RZ ;  /* 0x0000001624206224 */ /* 0x004fc800078e02ff */
[----:B------:R-:W-:Y:S01]  /*1d70*/  @P6 IMAD R23, R13, R23, R32 ;  /* 0x000000170d176224 */ /* 0x000fe200078e0220 */
[----:B------:R-:W-:-:S05]  /*1d80*/  @P6 MOV R32, R68 ;  /* 0x0000004400206202 */ /* 0x000fca0000000f00 */
[----:B------:R-:W-:-:S05]  /*1d90*/  @P6 IMAD.WIDE.U32 R32, R13, R22, R32 ;  /* 0x000000160d206225 */ /* 0x000fca00078e0020 */
[----:B------:R-:W-:Y:S02]  /*1da0*/  @P6 IADD3 R22, R33, R23, RZ ;  /* 0x0000001721166210 */ /* 0x000fe40007ffe0ff */
[----:B0-----:R-:W-:-:S04]  /*1db0*/  @P6 LEA R62, P5, R32, R62, 0x1 ;  /* 0x0000003e203e6211 */ /* 0x001fc800078a08ff */
[----:B------:R-:W-:Y:S02]  /*1dc0*/  @P6 LEA.HI.X R63, R32, R63, R22, 0x1, P5 ;  /* 0x0000003f203f6211 */ /* 0x000fe400028f0c16 */
[----:B------:R-:W0:Y:S01]  /*1dd0*/  @P0 LDC.64 R22, c[0x0][0x270] ;  /* 0x00009c00ff160b82 */ /* 0x000e220000000a00 */
[----:B------:R-:W-:Y:S02]  /*1de0*/  @P0 IMAD.MOV.U32 R33, RZ, RZ, R67 ;  /* 0x000000ffff210224 */ /* 0x000fe400078e0043 */
[----:B0-----:R-:W-:-:S04]  /*1df0*/  @P0 IMAD R32, R125, R22, RZ ;  /* 0x000000167d200224 */ /* 0x001fc800078e02ff */
[----:B------:R-:W-:Y:S01]  /*1e00*/  @P0 IMAD R23, R14, R23, R32 ;  /* 0x000000170e170224 */ /* 0x000fe200078e0220 */
[----:B------:R-:W-:-:S05]  /*1e10*/  @P0 MOV R32, R68 ;  /* 0x0000004400200202 */ /* 0x000fca0000000f00 */
[----:B------:R-:W-:-:S05]  /*1e20*/  @P0 IMAD.WIDE.U32 R32, R14, R22, R32 ;  /* 0x000000160e200225 */ /* 0x000fca00078e0020 */
[----:B------:R-:W-:Y:S02]  /*1e30*/  @P0 IADD3 R22, R33, R23, RZ ;  /* 0x0000001721160210 */ /* 0x000fe40007ffe0ff */
[----:B------:R-:W-:-:S04]  /*1e40*/  @P0 LEA R72, P5, R32, R72, 0x1 ;  /* 0x0000004820480211 */ /* 0x000fc800078a08ff */
[----:B------:R-:W-:Y:S02]  /*1e50*/  @P0 LEA.HI.X R73, R32, R73, R22, 0x1, P5 ;  /* 0x0000004920490211 */ /* 0x000fe400028f0c16 */
[----:B------:R-:W0:Y:S01]  /*1e60*/  @P1 LDC.64 R22, c[0x0][0x270] ;  /* 0x00009c00ff161b82 */ /* 0x000e220000000a00 */
[----:B------:R-:W-:Y:S01]  /*1e70*/  @P1 MOV R33, R67 ;  /* 0x0000004300211202 */ /* 0x000fe20000000f00 */
        /* <DEDUP_REMOVED lines=8> */
[----:B------:R-:W-:Y:S02]  /*1f00*/  @P2 MOV R33, R67 ;  /* 0x0000004300212202 */ /* 0x000fe40000000f00 */
[----:B------:R-:W-:-:S13]  /*1f10*/  ISETP.NE.AND P3, PT, R35, RZ, PT ;  /* 0x000000ff2300720c */ /* 0x000fda0003f65270 */
[----:B------:R-:W1:Y:S01]  /*1f20*/  @P3 LDC.64 R44, c[0x0][0x220] ;  /* 0x00008800ff2c3b82 */ /* 0x000e620000000a00 */
[----:B0-----:R-:W-:-:S04]  /*1f30*/  @P2 IMAD R32, R123, R22, RZ ;  /* 0x000000167b202224 */ /* 0x001fc800078e02ff */
[----:B------:R-:W-:Y:S01]  /*1f40*/  @P2 IMAD R23, R16, R23, R32 ;  /* 0x0000001710172224 */ /* 0x000fe200078e0220 */
[----:B------:R-:W-:-:S05]  /*1f50*/  @P2 MOV R32, R68 ;  /* 0x0000004400202202 */ /* 0x000fca0000000f00 */
[----:B------:R-:W-:-:S04]  /*1f60*/  @P2 IMAD.WIDE.U32 R32, R16, R22, R32 ;  /* 0x0000001610202225 */ /* 0x000fc800078e0020 */
[----:B------:R-:W-:Y:S01]  /*1f70*/  @P2 IMAD.IADD R22, R33, 0x1, R23 ;  /* 0x0000000121162824 */ /* 0x000fe200078e0217 */
[----:B------:R-:W-:-:S04]  /*1f80*/  @P2 LEA R64, P5, R32, R64, 0x1 ;  /* 0x0000004020402211 */ /* 0x000fc800078a08ff */
[----:B------:R-:W-:Y:S02]  /*1f90*/  @P2 LEA.HI.X R65, R32, R65, R22, 0x1, P5 ;  /* 0x0000004120412211 */ /* 0x000fe400028f0c16 */
[----:B------:R-:W0:Y:S01]  /*1fa0*/  @P3 LDC.64 R22, c[0x0][0x270] ;  /* 0x00009c00ff163b82 */ /* 0x000e220000000a00 */
[----:B------:R-:W-:Y:S02]  /*1fb0*/  @P3 MOV R33, R67 ;  /* 0x0000004300213202 */ /* 0x000fe40000000f00 */
[----:B------:R-:W-:Y:S02]  /*1fc0*/  ISETP.NE.AND P4, PT, R34, RZ, PT ;  /* 0x000000ff2200720c */ /* 0x000fe40003f85270 */
[C---:B------:R-:W-:Y:S01]  /*1fd0*/  LOP3.LUT P6, RZ, R21.reuse, 0x800000, RZ, 0xc0, !PT ;  /* 0x0080000015ff7812 */ /* 0x040fe200078cc0ff */
[----:B0-----:R-:W-:Y:S01]  /*1fe0*/  @P3 IMAD R32, R122, R22, RZ ;  /* 0x000000167a203224 */ /* 0x001fe200078e02ff */
[----:B------:R-:W-:-:S09]  /*1ff0*/  LOP3.LUT R21, R21, 0xf7ffffff, RZ, 0xc0, !PT ;  /* 0xf7ffffff15157812 */ /* 0x000fd200078ec0ff */
[----:B------:R-:W0:Y:S01]  /*2000*/  @P4 LDC.64 R46, c[0x0][0x220] ;  /* 0x00008800ff2e4b82 */ /* 0x000e220000000a00 */
[----:B------:R-:W-:Y:S01]  /*2010*/  @P3 IMAD R23, R17, R23, R32 ;  /* 0x0000001711173224 */ /* 0x000fe200078e0220 */
[----:B------:R-:W-:-:S05]  /*2020*/  @P3 MOV R32, R68 ;  /* 0x0000004400203202 */ /* 0x000fca0000000f00 */
[----:B------:R-:W-:Y:S01]  /*2030*/  @P3 IMAD.WIDE.U32 R32, R17, R22, R32 ;  /* 0x0000001611203225 */ /* 0x000fe200078e0020 */
[----:B------:R-:W2:Y:S04]  /*2040*/  @P6 LDC.64 R40, c[0x0][0x220] ;  /* 0x00008800ff286b82 */ /* 0x000ea80000000a00 */
[----:B------:R-:W-:Y:S02]  /*2050*/  @P3 IADD3 R22, R33, R23, RZ ;  /* 0x0000001721163210 */ /* 0x000fe40007ffe0ff */
[----:B-1----:R-:W-:-:S04]  /*2060*/  @P3 LEA R44, P5, R32, R44, 0x1 ;  /* 0x0000002c202c3211 */ /* 0x002fc800078a08ff */
[----:B------:R-:W-:Y:S02]  /*2070*/  @P3 LEA.HI.X R45, R32, R45, R22, 0x1, P5 ;  /* 0x0000002d202d3211 */ /* 0x000fe400028f0c16 */
[----:B------:R-:W1:Y:S01]  /*2080*/  @P4 LDC.64 R22, c[0x0][0x270] ;  /* 0x00009c00ff164b82 */ /* 0x000e620000000a00 */
[----:B------:R-:W-:-:S04]  /*2090*/  @P0 LOP3.LUT R21, R21, 0x8000000, RZ, 0xfc, !PT ;  /* 0x0800000015150812 */ /* 0x000fc800078efcff */
[C---:B------:R-:W-:Y:S02]  /*20a0*/  LOP3.LUT P0, RZ, R21.reuse, 0x1000000, RZ, 0xc0, !PT ;  /* 0x0100000015ff7812 */ /* 0x040fe4000780c0ff */
[----:B------:R-:W-:Y:S02]  /*20b0*/  LOP3.LUT R21, R21, 0xefffffff, RZ, 0xc0, !PT ;  /* 0xefffffff15157812 */ /* 0x000fe400078ec0ff */
[----:B------:R-:W-:Y:S02]  /*20c0*/  @P4 MOV R33, R67 ;  /* 0x0000004300214202 */ /* 0x000fe40000000f00 */
[----:B------:R-:W-:-:S04]  /*20d0*/  @P1 LOP3.LUT R21, R21, 0x10000000, RZ, 0xfc, !PT ;  /* 0x1000000015151812 */ /* 0x000fc800078efcff */
[----:B------:R-:W-:-:S03]  /*20e0*/  LOP3.LUT P1, RZ, R21, 0x2000000, RZ, 0xc0, !PT ;  /* 0x0200000015ff7812 */ /* 0x000fc6000782c0ff */
[----:B------:R-:W3:Y:S01]  /*20f0*/  @P0 LDC.64 R38, c[0x0][0x220] ;  /* 0x00008800ff260b82 */ /* 0x000ee20000000a00 */
[----:B-1----:R-:W-:-:S04]  /*2100*/  @P4 IMAD R32, R121, R22, RZ ;  /* 0x0000001679204224 */ /* 0x002fc800078e02ff */
[----:B------:R-:W-:Y:S01]  /*2110*/  @P4 IMAD R23, R105, R23, R32 ;  /* 0x0000001769174224 */ /* 0x000fe200078e0220 */
[----:B------:R-:W-:-:S04]  /*2120*/  @P4 MOV R32, R68 ;  /* 0x0000004400204202 */ /* 0x000fc80000000f00 */
[----:B------:R-:W1:Y:S01]  /*2130*/  @P1 LDC.64 R42, c[0x0][0x220] ;  /* 0x00008800ff2a1b82 */ /* 0x000e620000000a00 */
[----:B------:R-:W-:-:S05]  /*2140*/  @P4 IMAD.WIDE.U32 R32, R105, R22, R32 ;  /* 0x0000001669204225 */ /* 0x000fca00078e0020 */
[----:B------:R-:W-:Y:S02]  /*2150*/  @P4 IADD3 R22, R33, R23, RZ ;  /* 0x0000001721164210 */ /* 0x000fe40007ffe0ff */
[----:B0-----:R-:W-:-:S04]  /*2160*/  @P4 LEA R46, P5, R32, R46, 0x1 ;  /* 0x0000002e202e4211 */ /* 0x001fc800078a08ff */
[----:B------:R-:W-:Y:S02]  /*2170*/  @P4 LEA.HI.X R47, R32, R47, R22, 0x1, P5 ;  /* 0x0000002f202f4211 */ /* 0x000fe400028f0c16 */
[----:B------:R-:W0:Y:S01]  /*2180*/  @P1 LDC.64 R22, c[0x0][0x270] ;  /* 0x00009c00ff161b82 */ /* 0x000e220000000a00 */
[----:B------:R-:W-:-:S05]  /*2190*/  SHF.R.S32.HI R33, RZ, 0x1f, R2 ;  /* 0x0000001fff217819 */ /* 0x000fca0000011402 */
[----:B0-----:R-:W-:Y:S01]  /*21a0*/  @P1 IMAD R32, R33, R22, RZ ;  /* 0x0000001621201224 */ /* 0x001fe200078e02ff */
[----:B------:R-:W-:-:S03]  /*21b0*/  @P1 MOV R33, R67 ;  /* 0x0000004300211202 */ /* 0x000fc60000000f00 */
[----:B------:R-:W-:Y:S02]  /*21c0*/  @P1 IMAD R23, R2, R23, R32 ;  /* 0x0000001702171224 */ /* 0x000fe400078e0220 */
[----:B------:R-:W-:-:S04]  /*21d0*/  @P1 IMAD.MOV.U32 R32, RZ, RZ, R68 ;  /* 0x000000ffff201224 */ /* 0x000fc800078e0044 */
[----:B------:R-:W-:-:S05]  /*21e0*/  @P1 IMAD.WIDE.U32 R32, R2, R22, R32 ;  /* 0x0000001602201225 */ /* 0x000fca00078e0020 */
[----:B------:R-:W-:Y:S02]  /*21f0*/  @P1 IADD3 R22, R33, R23, RZ ;  /* 0x0000001721161210 */ /* 0x000fe40007ffe0ff */
[----:B-1----:R-:W-:-:S04]  /*2200*/  @P1 LEA R42, P5, R32, R42, 0x1 ;  /* 0x0000002a202a1211 */ /* 0x002fc800078a08ff */
[----:B------:R-:W-:Y:S02]  /*2210*/  @P1 LEA.HI.X R43, R32, R43, R22, 0x1, P5 ;  /* 0x0000002b202b1211 */ /* 0x000fe400028f0c16 */
[----:B------:R-:W0:Y:S01]  /*2220*/  @P0 LDC.64 R22, c[0x0][0x270] ;  /* 0x00009c00ff160b82 */ /* 0x000e220000000a00 */
[----:B------:R-:W-:-:S05]  /*2230*/  SHF.R.S32.HI R33, RZ, 0x1f, R3 ;  /* 0x0000001fff217819 */ /* 0x000fca0000011403 */
[----:B0-----:R-:W-:Y:S01]  /*2240*/  @P0 IMAD R32, R33, R22, RZ ;  /* 0x0000001621200224 */ /* 0x001fe200078e02ff */
[----:B------:R-:W-:-:S03]  /*2250*/  @P0 MOV R33, R67 ;  /* 0x0000004300210202 */ /* 0x000fc60000000f00 */
[----:B------:R-:W-:Y:S01]  /*2260*/  @P0 IMAD R23, R3, R23, R32 ;  /* 0x0000001703170224 */ /* 0x000fe200078e0220 */
[----:B------:R-:W-:-:S05]  /*2270*/  @P0 MOV R32, R68 ;  /* 0x0000004400200202 */ /* 0x000fca0000000f00 */
[----:B------:R-:W-:-:S05]  /*2280*/  @P0 IMAD.WIDE.U32 R32, R3, R22, R32 ;  /* 0x0000001603200225 */ /* 0x000fca00078e0020 */
[----:B------:R-:W-:Y:S02]  /*2290*/  @P0 IADD3 R22, R33, R23, RZ ;  /* 0x0000001721160210 */ /* 0x000fe40007ffe0ff */
[----:B---3--:R-:W-:-:S04]  /*22a0*/  @P0 LEA R38, P5, R32, R38, 0x1 ;  /* 0x0000002620260211 */ /* 0x008fc800078a08ff */
[----:B------:R-:W-:Y:S02]  /*22b0*/  @P0 LEA.HI.X R39, R32, R39, R22, 0x1, P5 ;  /* 0x0000002720270211 */ /* 0x000fe400028f0c16 */
[----:B------:R-:W0:Y:S01]  /*22c0*/  @P6 LDC.64 R22, c[0x0][0x270] ;  /* 0x00009c00ff166b82 */ /* 0x000e220000000a00 */
[----:B------:R-:W-:-:S04]  /*22d0*/  LOP3.LUT R21, R21, 0xdfffffff, RZ, 0xc0, !PT ;  /* 0xdfffffff15157812 */ /* 0x000fc800078ec0ff */
[----:B------:R-:W-:-:S04]  /*22e0*/  @P2 LOP3.LUT R21, R21, 0x20000000, RZ, 0xfc, !PT ;  /* 0x2000000015152812 */ /* 0x000fc800078efcff */
[----:B------:R-:W-:Y:S02]  /*22f0*/  LOP3.LUT R21, R21, 0xbfffffff, RZ, 0xc0, !PT ;  /* 0xbfffffff15157812 */ /* 0x000fe400078ec0ff */
[----:B------:R-:W-:Y:S02]  /*2300*/  SHF.R.S32.HI R33, RZ, 0x1f, R4 ;  /* 0x0000001fff217819 */ /* 0x000fe40000011404 */
[----:B------:R-:W-:-:S04]  /*2310*/  @P3 LOP3.LUT R21, R21, 0x40000000, RZ, 0xfc, !PT ;  /* 0x4000000015153812 */ /* 0x000fc800078efcff */
[----:B------:R-:W-:Y:S01]  /*2320*/  LOP3.LUT R21, R21, 0x7fffffff, RZ, 0xc0, !PT ;  /* 0x7fffffff15157812 */ /* 0x000fe200078ec0ff */
[----:B0-----:R-:W-:-:S03]  /*2330*/  @P6 IMAD R32, R33, R22, RZ ;  /* 0x0000001621206224 */ /* 0x001fc600078e02ff */
[----:B------:R-:W-:Y:S01]  /*2340*/  @P4 LOP3.LUT R21, R21, 0x80000000, RZ, 0xfc, !PT ;  /* 0x8000000015154812 */ /* 0x000fe200078efcff */
[----:B------:R-:W-:Y:S02]  /*2350*/  @P6 IMAD.MOV.U32 R33, RZ, RZ, R67 ;  /* 0x000000ffff216224 */ /* 0x000fe400078e0043 */
[----:B------:R-:W-:Y:S01]  /*2360*/  @P6 IMAD R23, R4, R23, R32 ;  /* 0x0000001704176224 */ /* 0x000fe200078e0220 */
[----:B------:R-:W-:Y:S02]  /*2370*/  @P6 MOV R32, R68 ;  /* 0x0000004400206202 */ /* 0x000fe40000000f00 */
[----:B------:R-:W-:-:S03]  /*2380*/  LOP3.LUT P3, RZ, R21, 0x400000, RZ, 0xc0, !PT ;  /* 0x0040000015ff7812 */ /* 0x000fc6000786c0ff */
[----:B------:R-:W-:-:S05]  /*2390*/  @P6 IMAD.WIDE.U32 R32, R4, R22, R32 ;  /* 0x0000001604206225 */ /* 0x000fca00078e0020 */
[----:B------:R-:W-:Y:S02]  /*23a0*/  @P6 IADD3 R22, R33, R23, RZ ;  /* 0x0000001721166210 */ /* 0x000fe40007ffe0ff */
[----:B--2---:R-:W-:-:S03]  /*23b0*/  @P6 LEA R40, P5, R32, R40, 0x1 ;  /* 0x0000002820286211 */ /* 0x004fc600078a08ff */
[----:B------:R-:W0:Y:S01]  /*23c0*/  @P3 LDC.64 R36, c[0x0][0x220] ;  /* 0x00008800ff243b82 */ /* 0x000e220000000a00 */
[----:B------:R-:W-:-:S07]  /*23d0*/  @P6 LEA.HI.X R41, R32, R41, R22, 0x1, P5 ;  /* 0x0000002920296211 */ /* 0x000fce00028f0c16 */
[----:B------:R-:W1:Y:S01]  /*23e0*/  @P3 LDC.64 R22, c[0x0][0x270] ;  /* 0x00009c00ff163b82 */ /* 0x000e620000000a00 */
[----:B------:R-:W-:Y:S02]  /*23f0*/  SHF.R.S32.HI R33, RZ, 0x1f, R5 ;  /* 0x0000001fff217819 */ /* 0x000fe40000011405 */
[----:B------:R-:W-:-:S03]  /*2400*/  LOP3.LUT P1, RZ, R21, 0x200000, RZ, 0xc0, !PT ;  /* 0x0020000015ff7812 */ /* 0x000fc6000782c0ff */
[----:B-1----:R-:W-:Y:S01]  /*2410*/  @P3 IMAD R32, R33, R22, RZ ;  /* 0x0000001621203224 */ /* 0x002fe200078e02ff */
[----:B------:R-:W-:-:S03]  /*2420*/  @P3 MOV R33, R67 ;  /* 0x0000004300213202 */ /* 0x000fc60000000f00 */
[----:B------:R-:W-:Y:S01]  /*2430*/  @P3 IMAD R23, R5, R23, R32 ;  /* 0x0000001705173224 */ /* 0x000fe200078e0220 */
[----:B------:R-:W-:-:S05]  /*2440*/  @P3 MOV R32, R68 ;  /* 0x0000004400203202 */ /* 0x000fca0000000f00 */
[----:B------:R-:W-:-:S05]  /*2450*/  @P3 IMAD.WIDE.U32 R32, R5, R22, R32 ;  /* 0x0000001605203225 */ /* 0x000fca00078e0020 */
[----:B------:R-:W-:Y:S02]  /*2460*/  @P3 IADD3 R23, R33, R23, RZ ;  /* 0x0000001721173210 */ /* 0x000fe40007ffe0ff */
[----:B0-----:R-:W-:-:S04]  /*2470*/  @P3 LEA R36, P5, R32, R36, 0x1 ;  /* 0x0000002420243211 */ /* 0x001fc800078a08ff */
[----:B------:R-:W-:Y:S02]  /*2480*/  @P3 LEA.HI.X R37, R32, R37, R23, 0x1, P5 ;  /* 0x0000002520253211 */ /* 0x000fe400028f0c17 */
[----:B------:R-:W0:Y:S01]  /*2490*/  @P1 LDC.64 R22, c[0x0][0x270] ;  /* 0x00009c00ff161b82 */ /* 0x000e220000000a00 */
[----:B------:R-:W-:Y:S02]  /*24a0*/  SHF.R.S32.HI R33, RZ, 0x1f, R6 ;  /* 0x0000001fff217819 */ /* 0x000fe40000011406 */
[----:B------:R-:W-:-:S03]  /*24b0*/  @P1 MOV R32, R68 ;  /* 0x0000004400201202 */ /* 0x000fc60000000f00 */
[----:B0-----:R-:W-:Y:S01]  /*24c0*/  @P1 IMAD R34, R33, R22, RZ ;  /* 0x0000001621221224 */ /* 0x001fe200078e02ff */
[----:B------:R-:W-:-:S03]  /*24d0*/  @P1 MOV R33, R67 ;  /* 0x0000004300211202 */ /* 0x000fc60000000f00 */
[C---:B------:R-:W-:Y:S02]  /*24e0*/  @P1 IMAD R34, R6.reuse, R23, R34 ;  /* 0x0000001706221224 */ /* 0x040fe400078e0222 */
[----:B------:R-:W-:Y:S02]  /*24f0*/  @P1 IMAD.WIDE.U32 R22, R6, R22, R32 ;  /* 0x0000001606161225 */ /* 0x000fe400078e0020 */
[----:B------:R-:W0:Y:S01]  /*2500*/  @P1 LDC.64 R32, c[0x0][0x220] ;  /* 0x00008800ff201b82 */ /* 0x000e220000000a00 */
[----:B------:R-:W-:Y:S01]  /*2510*/  LOP3.LUT P0, RZ, R21, 0x100000, RZ, 0xc0, !PT ;  /* 0x0010000015ff7812 */ /* 0x000fe2000780c0ff */
[----:B------:R-:W-:Y:S01]  /*2520*/  @P1 IMAD.IADD R34, R23, 0x1, R34 ;  /* 0x0000000117221824 */ /* 0x000fe200078e0222 */
[----:B0-----:R-:W-:-:S04]  /*2530*/  @P1 LEA R32, P5, R22, R32, 0x1 ;  /* 0x0000002016201211 */ /* 0x001fc800078a08ff */
[----:B------:R-:W-:-:S07]  /*2540*/  @P1 LEA.HI.X R33, R22, R33, R34, 0x1, P5 ;  /* 0x0000002116211211 */ /* 0x000fce00028f0c22 */
[----:B------:R-:W0:Y:S01]  /*2550*/  @P0 LDC.64 R22, c[0x0][0x270] ;  /* 0x00009c00ff160b82 */ /* 0x000e220000000a00 */
[----:B------:R-:W-:Y:S02]  /*2560*/  SHF.R.S32.HI R35, RZ, 0x1f, R7 ;  /* 0x0000001fff237819 */ /* 0x000fe40000011407 */
[----:B------:R-:W-:-:S03]  /*2570*/  @P0 MOV R34, R68 ;  /* 0x0000004400220202 */ /* 0x000fc60000000f00 */
[----:B0-----:R-:W-:Y:S01]  /*2580*/  @P0 IMAD R92, R35, R22, RZ ;  /* 0x00000016235c0224 */ /* 0x001fe200078e02ff */
[----:B------:R-:W-:-:S03]  /*2590*/  @P0 MOV R35, R67 ;  /* 0x0000004300230202 */ /* 0x000fc60000000f00 */
[C---:B------:R-:W-:Y:S02]  /*25a0*/  @P0 IMAD R92, R7.reuse, R23, R92 ;  /* 0x00000017075c0224 */ /* 0x040fe400078e025c */
[----:B------:R-:W-:Y:S02]  /*25b0*/  @P0 IMAD.WIDE.U32 R22, R7, R22, R34 ;  /* 0x0000001607160225 */ /* 0x000fe400078e0022 */
[----:B------:R-:W0:Y:S03]  /*25c0*/  @P0 LDC.64 R34, c[0x0][0x220] ;  /* 0x00008800ff220b82 */ /* 0x000e260000000a00 */
[----:B------:R-:W-:Y:S02]  /*25d0*/  @P0 IADD3 R92, R23, R92, RZ ;  /* 0x0000005c175c0210 */ /* 0x000fe40007ffe0ff */
[----:B------:R-:W-:Y:S02]  /*25e0*/  LOP3.LUT P6, RZ, R21, 0x80000, RZ, 0xc0, !PT ;  /* 0x0008000015ff7812 */ /* 0x000fe400078cc0ff */
[----:B0-----:R-:W-:-:S04]  /*25f0*/  @P0 LEA R34, P5, R22, R34, 0x1 ;  /* 0x0000002216220211 */ /* 0x001fc800078a08ff */
[----:B------:R-:W-:Y:S02]  /*2600*/  @P0 LEA.HI.X R35, R22, R35, R92, 0x1, P5 ;  /* 0x0000002316230211 */ /* 0x000fe400028f0c5c */
[C---:B------:R-:W-:Y:S02]  /*2610*/  LOP3.LUT P5, RZ, R21.reuse, 0x20000, RZ, 0xc0, !PT ;  /* 0x0002000015ff7812 */ /* 0x040fe400078ac0ff */
[----:B------:R-:W-:Y:S02]  /*2620*/  CS2R R22, SRZ ;  /* 0x0000000000167805 */ /* 0x000fe4000001ff00 */
[----:B------:R-:W-:-:S09]  /*2630*/  LOP3.LUT P2, RZ, R21, 0x4000000, RZ, 0xc0, !PT ;  /* 0x0400000015ff7812 */ /* 0x000fd2000784c0ff */
[----:B------:R0:W2:Y:S04]  /*2640*/  @P5 LDG.E R23, desc[UR6][R24.64] ;  /* 0x0000000618175981 */ /* 0x0000a8000c1e1900 */
[----:B------:R1:W3:Y:S01]  /*2650*/  @P2 LDG.E R22, desc[UR6][R30.64] ;  /* 0x000000061e162981 */ /* 0x0002e2000c1e1900 */
[----:B0-----:R-:W0:Y:S01]  /*2660*/  @P6 LDC.64 R24, c[0x0][0x270] ;  /* 0x00009c00ff186b82 */ /* 0x001e220000000a00 */
[----:B-1----:R-:W-:Y:S02]  /*2670*/  @P6 MOV R30, R68 ;  /* 0x00000044001e6202 */ /* 0x002fe40000000f00 */
[----:B------:R-:W-:Y:S01]  /*2680*/  @P6 MOV R31, R67 ;  /* 0x00000043001f6202 */ /* 0x000fe20000000f00 */
[----:B0-----:R-:W-:-:S04]  /*2690*/  @P6 IMAD R92, R93, R24, RZ ;  /* 0x000000185d5c6224 */ /* 0x001fc800078e02ff */
[C---:B------:R-:W-:Y:S02]  /*26a0*/  @P6 IMAD R92, R8.reuse, R25, R92 ;  /* 0x00000019085c6224 */ /* 0x040fe400078e025c */
[----:B------:R-:W-:Y:S02]  /*26b0*/  @P6 IMAD.WIDE.U32 R24, R8, R24, R30 ;  /* 0x0000001808186225 */ /* 0x000fe400078e001e */
[----:B------:R-:W0:Y:S01]  /*26c0*/  @P6 LDC.64 R30, c[0x0][0x220] ;  /* 0x00008800ff1e6b82 */ /* 0x000e220000000a00 */
[C---:B------:R-:W-:Y:S02]  /*26d0*/  LOP3.LUT P3, RZ, R21.reuse, 0x8000, RZ, 0xc0, !PT ;  /* 0x0000800015ff7812 */ /* 0x040fe4000786c0ff */
[----:B------:R-:W-:Y:S02]  /*26e0*/  LOP3.LUT P2, RZ, R21, 0x40000, RZ, 0xc0, !PT ;  /* 0x0004000015ff7812 */ /* 0x000fe4000784c0ff */
[----:B------:R-:W-:Y:S02]  /*26f0*/  @P6 IADD3 R92, R25, R92, RZ ;  /* 0x0000005c195c6210 */ /* 0x000fe40007ffe0ff */
[----:B0-----:R-:W-:-:S04]  /*2700*/  @P6 LEA R30, P5, R24, R30, 0x1 ;  /* 0x0000001e181e6211 */ /* 0x001fc800078a08ff */
[----:B------:R-:W-:Y:S02]  /*2710*/  @P6 LEA.HI.X R31, R24, R31, R92, 0x1, P5 ;  /* 0x0000001f181f6211 */ /* 0x000fe400028f0c5c */
[----:B------:R-:W-:-:S06]  /*2720*/  CS2R R24, SRZ ;  /* 0x0000000000187805 */ /* 0x000fcc000001ff00 */
[----:B------:R0:W4:Y:S02]  /*2730*/  @P3 LDG.E R25, desc[UR6][R26.64] ;  /* 0x000000061a193981 */ /* 0x000124000c1e1900 */
[----:B0-----:R-:W0:Y:S01]  /*2740*/  @P2 LDC.64 R26, c[0x0][0x270] ;  /* 0x00009c00ff1a2b82 */ /* 0x001e220000000a00 */
[----:B------:R-:W-:Y:S02]  /*2750*/  LOP3.LUT P4, RZ, R21, 0x10000, RZ, 0xc0, !PT ;  /* 0x0001000015ff7812 */ /* 0x000fe4000788c0ff */
[----:B------:R-:W-:-:S11]  /*2760*/  SHF.R.S32.HI R93, RZ, 0x1f, R9 ;  /* 0x0000001fff5d7819 */ /* 0x000fd60000011409 */
[----:B------:R1:W5:Y:S01]  /*2770*/  @P4 LDG.E R24, desc[UR6][R28.64] ;  /* 0x000000061c184981 */ /* 0x000362000c1e1900 */
[-C--:B0-----:R-:W-:Y:S01]  /*2780*/  @P2 IMAD R92, R93, R26.reuse, RZ ;  /* 0x0000001a5d5c2224 */ /* 0x081fe200078e02ff */
[----:B-1----:R-:W-:Y:S01]  /*2790*/  @P2 MOV R29, R67 ;  /* 0x00000043001d2202 */ /* 0x002fe20000000f00 */
[----:B------:R-:W-:Y:S01]  /*27a0*/  @P2 IMAD.MOV.U32 R28, RZ, RZ, R68 ;  /* 0x000000ffff1c2224 */ /* 0x000fe200078e0044 */
[----:B------:R-:W0:Y:S01]  /*27b0*/  LDC R93, c[0x0][0x294] ;  /* 0x0000a500ff5d7b82 */ /* 0x000e220000000800 */
[C---:B------:R-:W-:Y:S02]  /*27c0*/  @P2 IMAD R92, R9.reuse, R27, R92 ;  /* 0x0000001b095c2224 */ /* 0x040fe400078e025c */
[----:B------:R-:W-:-:S05]  /*27d0*/  @P2 IMAD.WIDE.U32 R26, R9, R26, R28 ;  /* 0x0000001a091a2225 */ /* 0x000fca00078e001c */
[----:B------:R-:W1:Y:S01]  /*27e0*/  @P2 LDC.64 R28, c[0x0][0x220] ;  /* 0x00008800ff1c2b82 */ /* 0x000e620000000a00 */
[----:B------:R-:W-:Y:S02]  /*27f0*/  LOP3.LUT P1, RZ, R21, 0x4000, RZ, 0xc0, !PT ;  /* 0x0000400015ff7812 */ /* 0x000fe4000782c0ff */
[----:B------:R-:W-:Y:S02]  /*2800*/  @P2 IADD3 R92, R27, R92, RZ ;  /* 0x0000005c1b5c2210 */ /* 0x000fe40007ffe0ff */
[----:B------:R-:W-:Y:S02]  /*2810*/  LOP3.LUT P0, RZ, R21, 0x2000, RZ, 0xc0, !PT ;  /* 0x0000200015ff7812 */ /* 0x000fe4000780c0ff */
[----:B-1----:R-:W-:-:S04]  /*2820*/  @P2 LEA R28, P5, R26, R28, 0x1 ;  /* 0x0000001c1a1c2211 */ /* 0x002fc800078a08ff */
[----:B------:R-:W-:Y:S02]  /*2830*/  @P2 LEA.HI.X R29, R26, R29, R92, 0x1, P5 ;  /* 0x0000001d1a1d2211 */ /* 0x000fe400028f0c5c */
[----:B------:R-:W-:Y:S02]  /*2840*/  CS2R R26, SRZ ;  /* 0x00000000001a7805 */ /* 0x000fe4000001ff00 */
[----:B------:R-:W-:-:S04]  /*2850*/  SHF.R.U32.HI R92, RZ, 0x5, R104 ;  /* 0x00000005ff5c7819 */ /* 0x000fc80000011668 */
[----:B------:R0:W4:Y:S04]  /*2860*/  @P1 LDG.E R26, desc[UR6][R80.64] ;  /* 0x00000006501a1981 */ /* 0x000128000c1e1900 */
[----:B------:R1:W4:Y:S01]  /*2870*/  @P0 LDG.E R27, desc[UR6][R48.64] ;  /* 0x00000006301b0981 */ /* 0x000322000c1e1900 */
[----:B0-----:R-:W-:-:S05]  /*2880*/  IMAD R81, R93, UR8, R92 ;  /* 0x000000085d517c24 */ /* 0x001fca000f8e025c */
[----:B-1----:R-:W-:-:S04]  /*2890*/  IADD3 R49, R81, 0x1f0, RZ ;  /* 0x000001f051317810 */ /* 0x002fc80007ffe0ff */
[----:B------:R-:W-:Y:S02]  /*28a0*/  SHF.R.S32.HI R80, RZ, 0x1f, R49 ;  /* 0x0000001fff507819 */ /* 0x000fe40000011431 */
[----:B------:R-:W-:-:S04]  /*28b0*/  ISETP.GE.U32.AND P5, PT, R49, UR4, PT ;  /* 0x0000000431007c0c */ /* 0x000fc8000bfa6070 */
[----:B------:R-:W-:Y:S02]  /*28c0*/  ISETP.GE.AND.EX P5, PT, R80, UR5, PT, P5 ;  /* 0x0000000550007c0c */ /* 0x000fe4000bfa6350 */
[----:B------:R-:W-:Y:S02]  /*28d0*/  LOP3.LUT P6, RZ, R95, 0x4, RZ, 0xc0, !PT ;  /* 0x000000045fff7812 */ /* 0x000fe400078cc0ff */
[----:B------:R-:W-:Y:S02]  /*28e0*/  ISETP.LT.U32.AND P5, PT, R104, 0x200, !P5 ;  /* 0x000002006800780c */ /* 0x000fe40006fa1070 */
[----:B------:R-:W-:-:S09]  /*28f0*/  MOV R48, RZ ;  /* 0x000000ff00307202 */ /* 0x000fd20000000f00 */
[----:B------:R0:W4:Y:S02]  /*2900*/  @P6 LDG.E R48, desc[UR6][R50.64] ;  /* 0x0000000632306981 */ /* 0x000124000c1e1900 */
[----:B0-----:R-:W0:Y:S01]  /*2910*/  @P5 LDC.64 R50, c[0x0][0x270] ;  /* 0x00009c00ff325b82 */ /* 0x001e220000000a00 */
[----:B------:R-:W-:Y:S02]  /*2920*/  @P5 MOV R92, R68 ;  /* 0x00000044005c5202 */ /* 0x000fe40000000f00 */
[----:B------:R-:W-:Y:S02]  /*2930*/  @P5 MOV R93, R67 ;  /* 0x00000043005d5202 */ /* 0x000fe40000000f00 */
[----:B------:R-:W-:Y:S01]  /*2940*/  LOP3.LUT P4, RZ, R21, 0x80, RZ, 0xc0, !PT ;  /* 0x0000008015ff7812 */ /* 0x000fe2000788c0ff */
[-C--:B0-----:R-:W-:Y:S02]  /*2950*/  @P5 IMAD R80, R80, R50.reuse, RZ ;  /* 0x0000003250505224 */ /* 0x081fe400078e02ff */
[----:B------:R-:W-:-:S04]  /*2960*/  @P5 IMAD.WIDE.U32 R92, R49, R50, R92 ;  /* 0x00000032315c5225 */ /* 0x000fc800078e005c */
[----:B------:R-:W-:Y:S02]  /*2970*/  @P5 IMAD R49, R49, R51, R80 ;  /* 0x0000003331315224 */ /* 0x000fe400078e0250 */
[----:B------:R-:W0:Y:S01]  /*2980*/  @P5 LDC.64 R50, c[0x0][0x220] ;  /* 0x00008800ff325b82 */ /* 0x000e220000000a00 */
[----:B------:R-:W-:Y:S01]  /*2990*/  LOP3.LUT R95, R95, 0xfffffffe, RZ, 0xc0, !PT ;  /* 0xfffffffe5f5f7812 */ /* 0x000fe200078ec0ff */
[----:B------:R-:W-:-:S03]  /*29a0*/  @P5 IMAD.IADD R49, R93, 0x1, R49 ;  /* 0x000000015d315824 */ /* 0x000fc600078e0231 */
[----:B------:R-:W-:Y:S02]  /*29b0*/  @P4 LOP3.LUT R95, R95, 0x1, RZ, 0xfc, !PT ;  /* 0x000000015f5f4812 */ /* 0x000fe400078efcff */
[C---:B------:R-:W-:Y:S02]  /*29c0*/  LOP3.LUT P4, RZ, R21.reuse, 0x100, RZ, 0xc0, !PT ;  /* 0x0000010015ff7812 */ /* 0x040fe4000788c0ff */
[----:B------:R-:W-:Y:S02]  /*29d0*/  LOP3.LUT P0, RZ, R21, 0x400, RZ, 0xc0, !PT ;  /* 0x0000040015ff7812 */ /* 0x000fe4000780c0ff */
[----:B------:R-:W-:Y:S02]  /*29e0*/  LOP3.LUT R95, R95, 0xfffffffd, RZ, 0xc0, !PT ;  /* 0xfffffffd5f5f7812 */ /* 0x000fe400078ec0ff */
[----:B------:R-:W-:Y:S02]  /*29f0*/  LOP3.LUT P1, RZ, R21, 0x800, RZ, 0xc0, !PT ;  /* 0x0000080015ff7812 */ /* 0x000fe4000782c0ff */
[----:B0-----:R-:W-:-:S04]  /*2a00*/  @P5 LEA R50, P6, R92, R50, 0x1 ;  /* 0x000000325c325211 */ /* 0x001fc800078c08ff */
[----:B------:R-:W-:Y:S02]  /*2a10*/  @P5 LEA.HI.X R51, R92, R51, R49, 0x1, P6 ;  /* 0x000000335c335211 */ /* 0x000fe400030f0c31 */
[----:B------:R-:W-:Y:S02]  /*2a20*/  MOV R49, RZ ;  /* 0x000000ff00317202 */ /* 0x000fe40000000f00 */
[----:B------:R-:W-:Y:S02]  /*2a30*/  @P4 LOP3.LUT R95, R95, 0x2, RZ, 0xfc, !PT ;  /* 0x000000025f5f4812 */ /* 0x000fe400078efcff */
[----:B------:R-:W-:Y:S02]  /*2a40*/  LOP3.LUT P4, RZ, R21, 0x200, RZ, 0xc0, !PT ;  /* 0x0000020015ff7812 */ /* 0x000fe4000788c0ff */
[----:B------:R0:W4:Y:S02]  /*2a50*/  @P5 LDG.E R49, desc[UR6][R50.64] ;  /* 0x0000000632315981 */ /* 0x000124000c1e1900 */
[----:B0-----:R-:W-:-:S06]  /*2a60*/  CS2R R50, SRZ ;  /* 0x0000000000327805 */ /* 0x001fcc000001ff00 */
[----:B------:R0:W4:Y:S04]  /*2a70*/  @P0 LDG.E R51, desc[UR6][R52.64] ;  /* 0x0000000634330981 */ /* 0x000128000c1e1900 */
[----:B------:R-:W4:Y:S01]  /*2a80*/  @P1 LDG.E R50, desc[UR6][R90.64] ;  /* 0x000000065a321981 */ /* 0x000f22000c1e1900 */
[----:B0-----:R-:W-:-:S06]  /*2a90*/  CS2R R52, SRZ ;  /* 0x0000000000347805 */ /* 0x001fcc000001ff00 */
[----:B------:R-:W4:Y:S01]  /*2aa0*/  @P4 LDG.E R52, desc[UR6][R88.64] ;  /* 0x0000000658344981 */ /* 0x000f22000c1e1900 */
[----:B------:R-:W-:Y:S02]  /*2ab0*/  LOP3.LUT P4, RZ, R95, 0x2, RZ, 0xc0, !PT ;  /* 0x000000025fff7812 */ /* 0x000fe4000788c0ff */
[C---:B------:R-:W-:Y:S02]  /*2ac0*/  LOP3.LUT P3, RZ, R21.reuse, 0x40, RZ, 0xc0, !PT ;  /* 0x0000004015ff7812 */ /* 0x040fe4000786c0ff */
[----:B------:R-:W-:-:S09]  /*2ad0*/  LOP3.LUT P5, RZ, R21, 0x20, RZ, 0xc0, !PT ;  /* 0x0000002015ff7812 */ /* 0x000fd200078ac0ff */
[----:B------:R0:W4:Y:S01]  /*2ae0*/  @P4 LDG.E R53, desc[UR6][R54.64] ;  /* 0x0000000636354981 */ /* 0x000122000c1e1900 */
[----:B------:R-:W-:Y:S02]  /*2af0*/  LOP3.LUT P4, RZ, R95, 0x1, RZ, 0xc0, !PT ;  /* 0x000000015fff7812 */ /* 0x000fe4000788c0ff */
[----:B0-----:R-:W-:Y:S02]  /*2b00*/  CS2R R54, SRZ ;  /* 0x0000000000367805 */ /* 0x001fe4000001ff00 */
[----:B------:R-:W-:-:S09]  /*2b10*/  LOP3.LUT P6, RZ, R21, 0x10, RZ, 0xc0, !PT ;  /* 0x0000001015ff7812 */ /* 0x000fd200078cc0ff */
[----:B------:R-:W4:Y:S04]  /*2b20*/  @P4 LDG.E R54, desc[UR6][R86.64] ;  /* 0x0000000656364981 */ /* 0x000f28000c1e1900 */
[----:B------:R0:W4:Y:S01]  /*2b30*/  @P3 LDG.E R55, desc[UR6][R56.64] ;  /* 0x0000000638373981 */ /* 0x000122000c1e1900 */
[----:B------:R-:W-:Y:S02]  /*2b40*/  LOP3.LUT P2, RZ, R21, 0x8, RZ, 0xc0, !PT ;  /* 0x0000000815ff7812 */ /* 0x000fe4000784c0ff */
[----:B0-----:R-:W-:-:S06]  /*2b50*/  CS2R R56, SRZ ;  /* 0x0000000000387805 */ /* 0x001fcc000001ff00 */
[----:B------:R0:W4:Y:S01]  /*2b60*/  @P5 LDG.E R56, desc[UR6][R78.64] ;  /* 0x000000064e385981 */ /* 0x000122000c1e1900 */
[C---:B------:R-:W-:Y:S02]  /*2b70*/  LOP3.LUT P5, RZ, R21.reuse, 0x80000, RZ, 0xc0, !PT ;  /* 0x0008000015ff7812 */ /* 0x040fe400078ac0ff */
[C---:B------:R-:W-:Y:S01]  /*2b80*/  LOP3.LUT P0, RZ, R21.reuse, 0x2, RZ, 0xc0, !PT ;  /* 0x0000000215ff7812 */ /* 0x040fe2000780c0ff */
[----:B------:R1:W4:Y:S01]  /*2b90*/  @P6 LDG.E R57, desc[UR6][R58.64] ;  /* 0x000000063a396981 */ /* 0x000322000c1e1900 */
[----:B0-----:R-:W-:Y:S02]  /*2ba0*/  P2R R79, PR, RZ, 0x20 ;  /* 0x00000020ff4f7803 */ /* 0x001fe40000000000 */
[----:B------:R-:W-:Y:S02]  /*2bb0*/  LOP3.LUT P5, RZ, R21, 0x100000, RZ, 0xc0, !PT ;  /* 0x0010000015ff7812 */ /* 0x000fe400078ac0ff */
[----:B-1----:R-:W-:Y:S02]  /*2bc0*/  CS2R R58, SRZ ;  /* 0x00000000003a7805 */ /* 0x002fe4000001ff00 */
[----:B------:R-:W-:-:S02]  /*2bd0*/  P2R R78, PR, RZ, 0x20 ;  /* 0x00000020ff4e7803 */ /* 0x000fc40000000000 */
[C---:B------:R-:W-:Y:S02]  /*2be0*/  LOP3.LUT P5, RZ, R21.reuse, 0x200000, RZ, 0xc0, !PT ;  /* 0x0020000015ff7812 */ /* 0x040fe400078ac0ff */
[----:B------:R0:W4:Y:S02]  /*2bf0*/  @P2 LDG.E R58, desc[UR6][R60.64] ;  /* 0x000000063c3a2981 */ /* 0x000124000c1e1900 */
[----:B------:R-:W-:Y:S02]  /*2c00*/  P2R R80, PR, RZ, 0x20 ;  /* 0x00000020ff507803 */ /* 0x000fe40000000000 */
[C---:B------:R-:W-:Y:S02]  /*2c10*/  LOP3.LUT P5, RZ, R21.reuse, 0x400000, RZ, 0xc0, !PT ;  /* 0x0040000015ff7812 */ /* 0x040fe400078ac0ff */
[----:B------:R-:W-:Y:S02]  /*2c20*/  LOP3.LUT P1, RZ, R21, 0x4, RZ, 0xc0, !PT ;  /* 0x0000000415ff7812 */ /* 0x000fe4000782c0ff */
[----:B0-----:R-:W-:-:S02]  /*2c30*/  CS2R R60, SRZ ;  /* 0x00000000003c7805 */ /* 0x001fc4000001ff00 */
[----:B------:R-:W-:Y:S02]  /*2c40*/  P2R R86, PR, RZ, 0x20 ;  /* 0x00000020ff567803 */ /* 0x000fe40000000000 */
[C---:B------:R-:W-:Y:S02]  /*2c50*/  LOP3.LUT P5, RZ, R21.reuse, 0x800000, RZ, 0xc0, !PT ;  /* 0x0080000015ff7812 */ /* 0x040fe400078ac0ff */
[----:B------:R-:W4:Y:S01]  /*2c60*/  @P0 LDG.E R60, desc[UR6][R62.64] ;  /* 0x000000063e3c0981 */ /* 0x000f22000c1e1900 */
[C---:B------:R-:W-:Y:S02]  /*2c70*/  LOP3.LUT P0, RZ, R21.reuse, 0x8000000, RZ, 0xc0, !PT ;  /* 0x0800000015ff7812 */ /* 0x040fe4000780c0ff */
[----:B------:R-:W-:Y:S02]  /*2c80*/  P2R R87, PR, RZ, 0x20 ;  /* 0x00000020ff577803 */ /* 0x000fe40000000000 */
[----:B------:R-:W4:Y:S01]  /*2c90*/  @P1 LDG.E R59, desc[UR6][R76.64] ;  /* 0x000000064c3b1981 */ /* 0x000f22000c1e1900 */
[----:B------:R-:W-:-:S04]  /*2ca0*/  LOP3.LUT P5, RZ, R21, 0x1000000, RZ, 0xc0, !PT ;  /* 0x0100000015ff7812 */ /* 0x000fc800078ac0ff */
[----:B------:R-:W-:Y:S02]  /*2cb0*/  P2R R88, PR, RZ, 0x20 ;  /* 0x00000020ff587803 */ /* 0x000fe40000000000 */
[C---:B------:R-:W-:Y:S02]  /*2cc0*/  LOP3.LUT P5, RZ, R21.reuse, 0x2000000, RZ, 0xc0, !PT ;  /* 0x0200000015ff7812 */ /* 0x040fe400078ac0ff */
[----:B------:R0:W4:Y:S01]  /*2cd0*/  @P0 LDG.E R61, desc[UR6][R72.64] ;  /* 0x00000006483d0981 */ /* 0x000122000c1e1900 */
[----:B------:R-:W-:Y:S02]  /*2ce0*/  LOP3.LUT P1, RZ, R21, 0x10000000, RZ, 0xc0, !PT ;  /* 0x1000000015ff7812 */ /* 0x000fe4000782c0ff */
[----:B0-----:R-:W-:Y:S02]  /*2cf0*/  CS2R R72, SRZ ;  /* 0x0000000000487805 */ /* 0x001fe4000001ff00 */
[----:B------:R-:W-:-:S06]  /*2d00*/  CS2R R62, SRZ ;  /* 0x00000000003e7805 */ /* 0x000fcc000001ff00 */
[----:B------:R-:W4:Y:S01]  /*2d10*/  @P5 LDG.E R72, desc[UR6][R42.64] ;  /* 0x000000062a485981 */ /* 0x000f22000c1e1900 */
[----:B------:R-:W-:Y:S02]  /*2d20*/  ISETP.NE.AND P5, PT, R88, RZ, PT ;  /* 0x000000ff5800720c */ /* 0x000fe40003fa5270 */
[C---:B------:R-:W-:Y:S01]  /*2d30*/  LOP3.LUT P2, RZ, R21.reuse, 0x20000000, RZ, 0xc0, !PT ;  /* 0x2000000015ff7812 */ /* 0x040fe2000784c0ff */
[----:B------:R0:W4:Y:S01]  /*2d40*/  @P1 LDG.E R62, desc[UR6][R74.64] ;  /* 0x000000064a3e1981 */ /* 0x000122000c1e1900 */
[C---:B------:R-:W-:Y:S02]  /*2d50*/  LOP3.LUT P3, RZ, R21.reuse, 0x40000000, RZ, 0xc0, !PT ;  /* 0x4000000015ff7812 */ /* 0x040fe4000786c0ff */
[----:B------:R-:W-:-:S07]  /*2d60*/  LOP3.LUT P4, RZ, R21, 0x80000000, RZ, 0xc0, !PT ;  /* 0x8000000015ff7812 */ /* 0x000fce000788c0ff */
[----:B------:R-:W4:Y:S01]  /*2d70*/  @P5 LDG.E R73, desc[UR6][R38.64] ;  /* 0x0000000626495981 */ /* 0x000f22000c1e1900 */
[----:B------:R-:W-:-:S03]  /*2d80*/  ISETP.NE.AND P5, PT, R87, RZ, PT ;  /* 0x000000ff5700720c */ /* 0x000fc60003fa5270 */
[----:B------:R1:W4:Y:S01]  /*2d90*/  @P2 LDG.E R63, desc[UR6][R64.64] ;  /* 0x00000006403f2981 */ /* 0x000322000c1e1900 */
[----:B0-----:R-:W-:Y:S02]  /*2da0*/  CS2R R74, SRZ ;  /* 0x00000000004a7805 */ /* 0x001fe4000001ff00 */
[----:B-1----:R-:W-:-:S07]  /*2db0*/  CS2R R64, SRZ ;  /* 0x0000000000407805 */ /* 0x002fce000001ff00 */
[----:B------:R-:W4:Y:S01]  /*2dc0*/  @P5 LDG.E R74, desc[UR6][R40.64] ;  /* 0x00000006284a5981 */ /* 0x000f22000c1e1900 */
[----:B------:R-:W-:-:S03]  /*2dd0*/  ISETP.NE.AND P5, PT, R86, RZ, PT ;  /* 0x000000ff5600720c */ /* 0x000fc60003fa5270 */
[----:B------:R-:W4:Y:S04]  /*2de0*/  @P3 LDG.E R64, desc[UR6][R44.64] ;  /* 0x000000062c403981 */ /* 0x000f28000c1e1900 */
[----:B------:R-:W4:Y:S06]  /*2df0*/  @P4 LDG.E R65, desc[UR6][R46.64] ;  /* 0x000000062e414981 */ /* 0x000f2c000c1e1900 */
[----:B------:R0:W4:Y:S01]  /*2e00*/  @P5 LDG.E R75, desc[UR6][R36.64] ;  /* 0x00000006244b5981 */ /* 0x000122000c1e1900 */
[----:B------:R-:W-:-:S02]  /*2e10*/  ISETP.NE.AND P5, PT, R80, RZ, PT ;  /* 0x000000ff5000720c */ /* 0x000fc40003fa5270 */
[----:B------:R-:W-:-:S11]  /*2e20*/  CS2R R76, SRZ ;  /* 0x00000000004c7805 */ /* 0x000fd6000001ff00 */
[----:B------:R1:W4:Y:S01]  /*2e30*/  @P5 LDG.E R76, desc[UR6][R32.64] ;  /* 0x00000006204c5981 */ /* 0x000322000c1e1900 */
[----:B------:R-:W-:Y:S02]  /*2e40*/  ISETP.NE.AND P5, PT, R78, RZ, PT ;  /* 0x000000ff4e00720c */ /* 0x000fe40003fa5270 */
[----:B------:R-:W-:-:S11]  /*2e50*/  LOP3.LUT P6, RZ, R21, 0x40000, RZ, 0xc0, !PT ;  /* 0x0004000015ff7812 */ /* 0x000fd600078cc0ff */
[----:B------:R-:W4:Y:S01]  /*2e60*/  @P5 LDG.E R77, desc[UR6][R34.64] ;  /* 0x00000006224d5981 */ /* 0x000f22000c1e1900 */
[----:B------:R-:W-:Y:S02]  /*2e70*/  ISETP.NE.AND P5, PT, R79, RZ, PT ;  /* 0x000000ff4f00720c */ /* 0x000fe40003fa5270 */
[----:B------:R-:W-:-:S06]  /*2e80*/  CS2R R78, SRZ ;  /* 0x00000000004e7805 */ /* 0x000fcc000001ff00 */
[----:B------:R5:W4:Y:S05]  /*2e90*/  @P6 LDG.E R79, desc[UR6][R28.64] ;  /* 0x000000061c4f6981 */ /* 0x000b2a000c1e1900 */
[----:B------:R4:W4:Y:S01]  /*2ea0*/  @P5 LDG.E R78, desc[UR6][R30.64] ;  /* 0x000000061e4e5981 */ /* 0x000922000c1e1900 */
[----:B---3--:R-:W-:Y:S02]  /*2eb0*/  PRMT R38, R22, 0x7632, R38 ;  /* 0x0000763216267816 */ /* 0x008fe40000000026 */
[----:B--2---:R-:W-:Y:S02]  /*2ec0*/  PRMT R39, R23, 0x7632, R39 ;  /* 0x0000763217277816 */ /* 0x004fe40000000027 */
[----:B0-----:R-:W-:-:S02]  /*2ed0*/  SHF.L.U32 R37, R38, 0x10, RZ ;  /* 0x0000001026257819 */ /* 0x001fc400000006ff */
[----:B------:R-:W-:Y:S02]  /*2ee0*/  SHF.L.U32 R36, R22, 0x10, RZ ;  /* 0x0000001016247819 */ /* 0x000fe400000006ff */
[----:B------:R-:W-:Y:S01]  /*2ef0*/  SHF.L.U32 R39, R39, 0x10, RZ ;  /* 0x0000001027277819 */ /* 0x000fe200000006ff */
[----:B-1----:R-:W-:Y:S01]  /*2f00*/  FMUL.FTZ R33, R37, R37 ;  /* 0x0000002525217220 */ /* 0x002fe20000410000 */
[----:B------:R-:W-:-:S03]  /*2f10*/  SHF.L.U32 R32, R23, 0x10, RZ ;  /* 0x0000001017207819 */ /* 0x000fc600000006ff */
[----:B------:R-:W-:Y:S01]  /*2f20*/  FFMA.FTZ R33, R36, R36, R33 ;  /* 0x0000002424217223 */ /* 0x000fe20000010021 */
[----:B-----5:R-:W-:Y:S01]  /*2f30*/  FMUL.FTZ R29, R39, R39 ;  /* 0x00000027271d7220 */ /* 0x020fe20000410000 */
[----:B------:R-:W-:Y:S01]  /*2f40*/  PRMT R34, R24, 0x7632, R34 ;  /* 0x0000763218227816 */ /* 0x000fe20000000022 */
[C---:B------:R-:W-:Y:S01]  /*2f50*/  FADD.FTZ R28, R32.reuse, R39 ;  /* 0x00000027201c7221 */ /* 0x040fe20000010000 */
[----:B------:R-:W-:Y:S01]  /*2f60*/  FADD.FTZ R33, RZ, R33 ;  /* 0x00000021ff217221 */ /* 0x000fe20000010000 */
[----:B------:R-:W-:Y:S01]  /*2f70*/  FFMA.FTZ R32, R32, R32, R29 ;  /* 0x0000002020207223 */ /* 0x000fe2000001001d */
[----:B------:R-:W-:Y:S01]  /*2f80*/  FADD.FTZ R37, R36, R37 ;  /* 0x0000002524257221 */ /* 0x000fe20000010000 */
[----:B------:R-:W-:Y:S01]  /*2f90*/  SHF.L.U32 R34, R34, 0x10, RZ ;  /* 0x0000001022227819 */ /* 0x000fe200000006ff */
[----:B------:R-:W-:Y:S02]  /*2fa0*/  IMAD.U32 R29, R24, 0x10000, RZ ;  /* 0x00010000181d7824 */ /* 0x000fe400078e00ff */
[----:B------:R-:W-:Y:S01]  /*2fb0*/  FADD.FTZ R32, R33, R32 ;  /* 0x0000002021207221 */ /* 0x000fe20000010000 */
[----:B------:R-:W-:Y:S01]  /*2fc0*/  FADD.FTZ R37, RZ, R37 ;  /* 0x00000025ff257221 */ /* 0x000fe20000010000 */
[----:B----4-:R-:W-:Y:S01]  /*2fd0*/  PRMT R33, R25, 0x7632, R33 ;  /* 0x0000763219217816 */ /* 0x010fe20000000021 */
[----:B------:R-:W-:Y:S01]  /*2fe0*/  FMUL.FTZ R30, R34, R34 ;  /* 0x00000022221e7220 */ /* 0x000fe20000410000 */
[----:B------:R-:W-:Y:S01]  /*2ff0*/  FADD.FTZ R31, R29, R34 ;  /* 0x000000221d1f7221 */ /* 0x000fe20000010000 */
[----:B------:R-:W-:Y:S01]  /*3000*/  FADD.FTZ R28, R37, R28 ;  /* 0x0000001c251c7221 */ /* 0x000fe20000010000 */
[----:B------:R-:W-:Y:S01]  /*3010*/  SHF.L.U32 R33, R33, 0x10, RZ ;  /* 0x0000001021217819 */ /* 0x000fe200000006ff */
[----:B------:R-:W-:Y:S01]  /*3020*/  FFMA.FTZ R29, R29, R29, R30 ;  /* 0x0000001d1d1d7223 */ /* 0x000fe2000001001e */
[----:B------:R-:W-:Y:S01]  /*3030*/  PRMT R34, R26, 0x7632, R34 ;  /* 0x000076321a227816 */ /* 0x000fe20000000022 */
[----:B------:R-:W-:Y:S01]  /*3040*/  FADD.FTZ R28, R28, R31 ;  /* 0x0000001f1c1c7221 */ /* 0x000fe20000010000 */
[----:B------:R-:W-:Y:S01]  /*3050*/  SHF.L.U32 R30, R25, 0x10, RZ ;  /* 0x00000010191e7819 */ /* 0x000fe200000006ff */
[----:B------:R-:W-:Y:S01]  /*3060*/  FMUL.FTZ R31, R33, R33 ;  /* 0x00000021211f7220 */ /* 0x000fe20000410000 */
[----:B------:R-:W-:Y:S01]  /*3070*/  SHF.L.U32 R35, R34, 0x10, RZ ;  /* 0x0000001022237819 */ /* 0x000fe200000006ff */
[----:B------:R-:W-:Y:S01]  /*3080*/  FADD.FTZ R29, R32, R29 ;  /* 0x0000001d201d7221 */ /* 0x000fe20000010000 */
[----:B------:R-:W-:Y:S01]  /*3090*/  SHF.L.U32 R32, R26, 0x10, RZ ;  /* 0x000000101a207819 */ /* 0x000fe200000006ff */
[C---:B------:R-:W-:Y:S01]  /*30a0*/  FADD.FTZ R33, R30.reuse, R33 ;  /* 0x000000211e217221 */ /* 0x040fe20000010000 */
[----:B------:R-:W-:Y:S01]  /*30b0*/  FFMA.FTZ R30, R30, R30, R31 ;  /* 0x0000001e1e1e7223 */ /* 0x000fe2000001001f */
[----:B------:R-:W-:Y:S01]  /*30c0*/  PRMT R34, R27, 0x7632, R34 ;  /* 0x000076321b227816 */ /* 0x000fe20000000022 */
[----:B------:R-:W-:Y:S01]  /*30d0*/  FMUL.FTZ R31, R35, R35 ;  /* 0x00000023231f7220 */ /* 0x000fe20000410000 */
[----:B------:R-:W-:Y:S01]  /*30e0*/  FADD.FTZ R28, R28, R33 ;  /* 0x000000211c1c7221 */ /* 0x000fe20000010000 */
[----:B------:R-:W-:Y:S01]  /*30f0*/  FADD.FTZ R35, R32, R35 ;  /* 0x0000002320237221 */ /* 0x000fe20000010000 */
[----:B------:R-:W-:Y:S01]  /*3100*/  SHF.L.U32 R33, R34, 0x10, RZ ;  /* 0x0000001022217819 */ /* 0x000fe200000006ff */
[----:B------:R-:W-:Y:S01]  /*3110*/  FADD.FTZ R29, R29, R30 ;  /* 0x0000001e1d1d7221 */ /* 0x000fe20000010000 */
[----:B------:R-:W-:Y:S01]  /*3120*/  FFMA.FTZ R32, R32, R32, R31 ;  /* 0x0000002020207223 */ /* 0x000fe2000001001f */
[----:B------:R-:W-:-:S02]  /*3130*/  SHF.L.U32 R30, R27, 0x10, RZ ;  /* 0x000000101b1e7819 */ /* 0x000fc400000006ff */
[----:B------:R-:W-:Y:S01]  /*3140*/  FMUL.FTZ R31, R33, R33 ;  /* 0x00000021211f7220 */ /* 0x000fe20000410000 */
[--C-:B------:R-:W-:Y:S01]  /*3150*/  FADD.FTZ R29, R29, R32.reuse ;  /* 0x000000201d1d7221 */ /* 0x100fe20000010000 */
[----:B------:R-:W-:Y:S01]  /*3160*/  PRMT R32, R48, 0x7632, R32 ;  /* 0x0000763230207816 */ /* 0x000fe20000000020 */
[C---:B------:R-:W-:Y:S01]  /*3170*/  FADD.FTZ R33, R30.reuse, R33 ;  /* 0x000000211e217221 */ /* 0x040fe20000010000 */
[----:B------:R-:W-:Y:S01]  /*3180*/  FFMA.FTZ R30, R30, R30, R31 ;  /* 0x0000001e1e1e7223 */ /* 0x000fe2000001001f */
[----:B------:R-:W-:Y:S01]  /*3190*/  FADD.FTZ R28, R28, R35 ;  /* 0x000000231c1c7221 */ /* 0x000fe20000010000 */
[----:B------:R-:W-:Y:S01]  /*31a0*/  SHF.L.U32 R31, R48, 0x10, RZ ;  /* 0x00000010301f7819 */ /* 0x000fe200000006ff */
[----:B------:R-:W-:Y:S02]  /*31b0*/  IMAD.U32 R32, R32, 0x10000, RZ ;  /* 0x0001000020207824 */ /* 0x000fe400078e00ff */
[----:B------:R-:W-:Y:S01]  /*31c0*/  FADD.FTZ R29, R29, R30 ;  /* 0x0000001e1d1d7221 */ /* 0x000fe20000010000 */
[----:B------:R-:W-:Y:S01]  /*31d0*/  FADD.FTZ R28, R28, R33 ;  /* 0x000000211c1c7221 */ /* 0x000fe20000010000 */
[----:B------:R-:W-:Y:S01]  /*31e0*/  FMUL.FTZ R30, R32, R32 ;  /* 0x00000020201e7220 */ /* 0x000fe20000410000 */
[----:B------:R-:W-:-:S03]  /*31f0*/  FADD.FTZ R33, R31, R32 ;  /* 0x000000201f217221 */ /* 0x000fc60000010000 */
[----:B------:R-:W-:Y:S01]  /*3200*/  FFMA.FTZ R30, R31, R31, R30 ;  /* 0x0000001f1f1e7223 */ /* 0x000fe2000001001e */
[----:B------:R-:W-:-:S03]  /*3210*/  FADD.FTZ R28, R28, R33 ;  /* 0x000000211c1c7221 */ /* 0x000fc60000010000 */
[----:B------:R-:W-:Y:S01]  /*3220*/  FADD.FTZ R29, R29, R30 ;  /* 0x0000001e1d1d7221 */ /* 0x000fe20000010000 */
[----:B------:R-:W-:-:S04]  /*3230*/  PRMT R34, R50, 0x7632, R34 ;  /* 0x0000763232227816 */ /* 0x000fc80000000022 */
[----:B------:R-:W-:Y:S02]  /*3240*/  SHF.L.U32 R35, R34, 0x10, RZ ;  /* 0x0000001022237819 */ /* 0x000fe400000006ff */
[----:B------:R-:W-:Y:S02]  /*3250*/  SHF.L.U32 R32, R50, 0x10, RZ ;  /* 0x0000001032207819 */ /* 0x000fe400000006ff */
[----:B------:R-:W-:Y:S01]  /*3260*/  PRMT R34, R51, 0x7632, R34 ;  /* 0x0000763233227816 */ /* 0x000fe20000000022 */
[----:B------:R-:W-:Y:S02]  /*3270*/  FMUL.FTZ R31, R35, R35 ;  /* 0x00000023231f7220 */ /* 0x000fe40000410000 */
[----:B------:R-:W-:Y:S01]  /*3280*/  FADD.FTZ R35, R32, R35 ;  /* 0x0000002320237221 */ /* 0x000fe20000010000 */
[----:B------:R-:W-:Y:S01]  /*3290*/  SHF.L.U32 R33, R34, 0x10, RZ ;  /* 0x0000001022217819 */ /* 0x000fe200000006ff */
[----:B------:R-:W-:Y:S01]  /*32a0*/  FFMA.FTZ R32, R32, R32, R31 ;  /* 0x0000002020207223 */ /* 0x000fe2000001001f */
[----:B------:R-:W-:-:S03]  /*32b0*/  SHF.L.U32 R30, R51, 0x10, RZ ;  /* 0x00000010331e7819 */ /* 0x000fc600000006ff */
[--C-:B------:R-:W-:Y:S01]  /*32c0*/  FADD.FTZ R29, R29, R32.reuse ;  /* 0x000000201d1d7221 */ /* 0x100fe20000010000 */
[----:B------:R-:W-:Y:S01]  /*32d0*/  FMUL.FTZ R31, R33, R33 ;  /* 0x00000021211f7220 */ /* 0x000fe20000410000 */
[----:B------:R-:W-:Y:S01]  /*32e0*/  PRMT R32, R52, 0x7632, R32 ;  /* 0x0000763234207816 */ /* 0x000fe20000000020 */
[C---:B------:R-:W-:Y:S02]  /*32f0*/  FADD.FTZ R33, R30.reuse, R33 ;  /* 0x000000211e217221 */ /* 0x040fe40000010000 */
[----:B------:R-:W-:Y:S01]  /*3300*/  FFMA.FTZ R30, R30, R30, R31 ;  /* 0x0000001e1e1e7223 */ /* 0x000fe2000001001f */
[----:B------:R-:W-:Y:S01]  /*3310*/  SHF.L.U32 R32, R32, 0x10, RZ ;  /* 0x0000001020207819 */ /* 0x000fe200000006ff */
[----:B------:R-:W-:Y:S01]  /*3320*/  FADD.FTZ R28, R28, R35 ;  /* 0x000000231c1c7221 */ /* 0x000fe20000010000 */
[----:B------:R-:W-:Y:S01]  /*3330*/  PRMT R34, R53, 0x7632, R34 ;  /* 0x0000763235227816 */ /* 0x000fe20000000022 */
[----:B------:R-:W-:Y:S02]  /*3340*/  IMAD.U32 R31, R52, 0x10000, RZ ;  /* 0x00010000341f7824 */ /* 0x000fe400078e00ff */
[----:B------:R-:W-:Y:S01]  /*3350*/  FADD.FTZ R29, R29, R30 ;  /* 0x0000001e1d1d7221 */ /* 0x000fe20000010000 */
[----:B------:R-:W-:Y:S01]  /*3360*/  FMUL.FTZ R30, R32, R32 ;  /* 0x00000020201e7220 */ /* 0x000fe20000410000 */
[----:B------:R-:W-:Y:S01]  /*3370*/  SHF.L.U32 R35, R34, 0x10, RZ ;  /* 0x0000001022237819 */ /* 0x000fe200000006ff */
[----:B------:R-:W-:Y:S01]  /*3380*/  FADD.FTZ R28, R28, R33 ;  /* 0x000000211c1c7221 */ /* 0x000fe20000010000 */
[----:B------:R-:W-:Y:S01]  /*3390*/  FADD.FTZ R33, R31, R32 ;  /* 0x000000201f217221 */ /* 0x000fe20000010000 */
[----:B------:R-:W-:Y:S01]  /*33a0*/  SHF.L.U32 R32, R53, 0x10, RZ ;  /* 0x0000001035207819 */ /* 0x000fe200000006ff */
[----:B------:R-:W-:Y:S01]  /*33b0*/  FFMA.FTZ R30, R31, R31, R30 ;  /* 0x0000001f1f1e7223 */ /* 0x000fe2000001001e */
[----:B------:R-:W-:Y:S01]  /*33c0*/  FMUL.FTZ R31, R35, R35 ;  /* 0x00000023231f7220 */ /* 0x000fe20000410000 */
[----:B------:R-:W-:-:S02]  /*33d0*/  FADD.FTZ R28, R28, R33 ;  /* 0x000000211c1c7221 */ /* 0x000fc40000010000 */
[----:B------:R-:W-:Y:S01]  /*33e0*/  FADD.FTZ R35, R32, R35 ;  /* 0x0000002320237221 */ /* 0x000fe20000010000 */
[----:B------:R-:W-:Y:S01]  /*33f0*/  PRMT R34, R54, 0x7632, R34 ;  /* 0x0000763236227816 */ /* 0x000fe20000000022 */
[----:B------:R-:W-:Y:S01]  /*3400*/  FADD.FTZ R29, R29, R30 ;  /* 0x0000001e1d1d7221 */ /* 0x000fe20000010000 */
[----:B------:R-:W-:Y:S02]  /*3410*/  FFMA.FTZ R32, R32, R32, R31 ;  /* 0x0000002020207223 */ /* 0x000fe4000001001f */
[----:B------:R-:W-:Y:S02]  /*3420*/  SHF.L.U32 R33, R34, 0x10, RZ ;  /* 0x0000001022217819 */ /* 0x000fe400000006ff */
[----:B------:R-:W-:Y:S01]  /*3430*/  SHF.L.U32 R30, R54, 0x10, RZ ;  /* 0x00000010361e7819 */ /* 0x000fe200000006ff */
[--C-:B------:R-:W-:Y:S01]  /*3440*/  FADD.FTZ R29, R29, R32.reuse ;  /* 0x000000201d1d7221 */ /* 0x100fe20000010000 */
[----:B------:R-:W-:Y:S01]  /*3450*/  PRMT R32, R55, 0x7632, R32 ;  /* 0x0000763237207816 */ /* 0x000fe20000000020 */
[----:B------:R-:W-:-:S02]  /*3460*/  FMUL.FTZ R31, R33, R33 ;  /* 0x00000021211f7220 */ /* 0x000fc40000410000 */
[----:B------:R-:W-:Y:S01]  /*3470*/  FADD.FTZ R33, R30, R33 ;  /* 0x000000211e217221 */ /* 0x000fe20000010000 */
[----:B------:R-:W-:Y:S01]  /*3480*/  SHF.L.U32 R32, R32, 0x10, RZ ;  /* 0x0000001020207819 */ /* 0x000fe200000006ff */
[----:B------:R-:W-:Y:S01]  /*3490*/  FFMA.FTZ R30, R30, R30, R31 ;  /* 0x0000001e1e1e7223 */ /* 0x000fe2000001001f */
[----:B------:R-:W-:Y:S01]  /*34a0*/  FADD.FTZ R28, R28, R35 ;  /* 0x000000231c1c7221 */ /* 0x000fe20000010000 */
[----:B------:R-:W-:Y:S02]  /*34b0*/  SHF.L.U32 R31, R55, 0x10, RZ ;  /* 0x00000010371f7819 */ /* 0x000fe400000006ff */
[----:B------:R-:W-:Y:S01]  /*34c0*/  FADD.FTZ R29, R29, R30 ;  /* 0x0000001e1d1d7221 */ /* 0x000fe20000010000 */
[----:B------:R-:W-:Y:S01]  /*34d0*/  PRMT R34, R56, 0x7632, R34 ;  /* 0x0000763238227816 */ /* 0x000fe20000000022 */
[----:B------:R-:W-:Y:S01]  /*34e0*/  FMUL.FTZ R30, R32, R32 ;  /* 0x00000020201e7220 */ /* 0x000fe20000410000 */
[----:B------:R-:W-:Y:S01]  /*34f0*/  FADD.FTZ R28, R28, R33 ;  /* 0x000000211c1c7221 */ /* 0x000fe20000010000 */
[----:B------:R-:W-:-:S02]  /*3500*/  FADD.FTZ R33, R31, R32 ;  /* 0x000000201f217221 */ /* 0x000fc40000010000 */
[----:B------:R-:W-:Y:S01]  /*3510*/  IMAD.U32 R35, R34, 0x10000, RZ ;  /* 0x0001000022237824 */ /* 0x000fe200078e00ff */
[----:B------:R-:W-:Y:S01]  /*3520*/  SHF.L.U32 R32, R56, 0x10, RZ ;  /* 0x0000001038207819 */ /* 0x000fe200000006ff */
        /* <DEDUP_REMOVED lines=13> */
[----:B------:R-:W-:Y:S02]  /*3600*/  FFMA.FTZ R30, R30, R30, R31 ;  /* 0x0000001e1e1e7223 */ /* 0x000fe4000001001f */
[----:B------:R-:W-:Y:S01]  /*3610*/  SHF.L.U32 R32, R32, 0x10, RZ ;  /* 0x0000001020207819 */ /* 0x000fe200000006ff */
[----:B------:R-:W-:Y:S01]  /*3620*/  FADD.FTZ R28, R28, R35 ;  /* 0x000000231c1c7221 */ /* 0x000fe20000010000 */
[----:B------:R-:W-:Y:S01]  /*3630*/  SHF.L.U32 R31, R58, 0x10, RZ ;  /* 0x000000103a1f7819 */ /* 0x000fe200000006ff */
[----:B------:R-:W-:Y:S02]  /*3640*/  FADD.FTZ R29, R29, R30 ;  /* 0x0000001e1d1d7221 */ /* 0x000fe40000010000 */
[----:B------:R-:W-:Y:S01]  /*3650*/  FMUL.FTZ R30, R32, R32 ;  /* 0x00000020201e7220 */ /* 0x000fe20000410000 */
[----:B------:R-:W-:Y:S01]  /*3660*/  FADD.FTZ R28, R28, R33 ;  /* 0x000000211c1c7221 */ /* 0x000fe20000010000 */
[----:B------:R-:W-:Y:S01]  /*3670*/  FADD.FTZ R33, R31, R32 ;  /* 0x000000201f217221 */ /* 0x000fe20000010000 */
[----:B------:R-:W-:-:S04]  /*3680*/  PRMT R34, R59, 0x7632, R34 ;  /* 0x000076323b227816 */ /* 0x000fc80000000022 */
[----:B------:R-:W-:Y:S01]  /*3690*/  SHF.L.U32 R35, R34, 0x10, RZ ;  /* 0x0000001022237819 */ /* 0x000fe200000006ff */
[----:B------:R-:W-:Y:S02]  /*36a0*/  IMAD.U32 R32, R59, 0x10000, RZ ;  /* 0x000100003b207824 */ /* 0x000fe400078e00ff */
        /* <DEDUP_REMOVED lines=11> */
[C---:B------:R-:W-:Y:S01]  /*3760*/  PRMT R32, R61.reuse, 0x7632, R32 ;  /* 0x000076323d207816 */ /* 0x040fe20000000020 */
[C---:B------:R-:W-:Y:S01]  /*3770*/  FADD.FTZ R33, R30.reuse, R33 ;  /* 0x000000211e217221 */ /* 0x040fe20000010000 */
[----:B------:R-:W-:Y:S02]  /*3780*/  FFMA.FTZ R30, R30, R30, R31 ;  /* 0x0000001e1e1e7223 */ /* 0x000fe4000001001f */
[----:B------:R-:W-:Y:S01]  /*3790*/  SHF.L.U32 R32, R32, 0x10, RZ ;  /* 0x0000001020207819 */ /* 0x000fe200000006ff */
[----:B------:R-:W-:Y:S01]  /*37a0*/  FADD.FTZ R28, R28, R35 ;  /* 0x000000231c1c7221 */ /* 0x000fe20000010000 */
[----:B------:R-:W-:Y:S01]  /*37b0*/  SHF.L.U32 R31, R61, 0x10, RZ ;  /* 0x000000103d1f7819 */ /* 0x000fe200000006ff */
[----:B------:R-:W-:Y:S01]  /*37c0*/  FADD.FTZ R29, R29, R30 ;  /* 0x0000001e1d1d7221 */ /* 0x000fe20000010000 */
[----:B------:R-:W-:Y:S01]  /*37d0*/  PRMT R34, R62, 0x7632, R34 ;  /* 0x000076323e227816 */ /* 0x000fe20000000022 */
[----:B------:R-:W-:Y:S01]  /*37e0*/  FMUL.FTZ R30, R32, R32 ;  /* 0x00000020201e7220 */ /* 0x000fe20000410000 */
[----:B------:R-:W-:-:S02]  /*37f0*/  FADD.FTZ R28, R28, R33 ;  /* 0x000000211c1c7221 */ /* 0x000fc40000010000 */
[----:B------:R-:W-:Y:S01]  /*3800*/  SHF.L.U32 R35, R34, 0x10, RZ ;  /* 0x0000001022237819 */ /* 0x000fe200000006ff */
[C---:B------:R-:W-:Y:S01]  /*3810*/  FADD.FTZ R33, R31.reuse, R32 ;  /* 0x000000201f217221 */ /* 0x040fe20000010000 */
[----:B------:R-:W-:Y:S01]  /*3820*/  SHF.L.U32 R32, R62, 0x10, RZ ;  /* 0x000000103e207819 */ /* 0x000fe200000006ff */
[----:B------:R-:W-:Y:S02]  /*3830*/  FFMA.FTZ R30, R31, R31, R30 ;  /* 0x0000001f1f1e7223 */ /* 0x000fe4000001001e */
[----:B------:R-:W-:Y:S01]  /*3840*/  FMUL.FTZ R31, R35, R35 ;  /* 0x00000023231f7220 */ /* 0x000fe20000410000 */
[----:B------:R-:W-:Y:S01]  /*3850*/  FADD.FTZ R28, R28, R33 ;  /* 0x000000211c1c7221 */ /* 0x000fe20000010000 */
[C---:B------:R-:W-:Y:S01]  /*3860*/  FADD.FTZ R35, R32.reuse, R35 ;  /* 0x0000002320237221 */ /* 0x040fe20000010000 */
[----:B------:R-:W-:Y:S01]  /*3870*/  PRMT R34, R63, 0x7632, R34 ;  /* 0x000076323f227816 */ /* 0x000fe20000000022 */
[----:B------:R-:W-:Y:S01]  /*3880*/  FADD.FTZ R29, R29, R30 ;  /* 0x0000001e1d1d7221 */ /* 0x000fe20000010000 */
[----:B------:R-:W-:Y:S01]  /*3890*/  FFMA.FTZ R32, R32, R32, R31 ;  /* 0x0000002020207223 */ /* 0x000fe2000001001f */
[----:B------:R-:W-:-:S02]  /*38a0*/  SHF.L.U32 R30, R63, 0x10, RZ ;  /* 0x000000103f1e7819 */ /* 0x000fc400000006ff */
[----:B------:R-:W-:Y:S02]  /*38b0*/  IMAD.U32 R33, R34, 0x10000, RZ ;  /* 0x0001000022217824 */ /* 0x000fe400078e00ff */
[--C-:B------:R-:W-:Y:S02]  /*38c0*/  FADD.FTZ R29, R29, R32.reuse ;  /* 0x000000201d1d7221 */ /* 0x100fe40000010000 */
[----:B------:R-:W-:Y:S01]  /*38d0*/  FMUL.FTZ R31, R33, R33 ;  /* 0x00000021211f7220 */ /* 0x000fe20000410000 */
[----:B------:R-:W-:Y:S01]  /*38e0*/  FADD.FTZ R33, R30, R33 ;  /* 0x000000211e217221 */ /* 0x000fe20000010000 */
[----:B------:R-:W-:Y:S02]  /*38f0*/  PRMT R32, R64, 0x7632, R32 ;  /* 0x0000763240207816 */ /* 0x000fe40000000020 */
[----:B------:R-:W-:Y:S01]  /*3900*/  FFMA.FTZ R30, R30, R30, R31 ;  /* 0x0000001e1e1e7223 */ /* 0x000fe2000001001f */
[----:B------:R-:W-:Y:S01]  /*3910*/  FADD.FTZ R28, R28, R35 ;  /* 0x000000231c1c7221 */ /* 0x000fe20000010000 */
[----:B------:R-:W-:-:S02]  /*3920*/  SHF.L.U32 R32, R32, 0x10, RZ ;  /* 0x0000001020207819 */ /* 0x000fc400000006ff */
[----:B------:R-:W-:Y:S02]  /*3930*/  PRMT R34, R65, 0x7632, R34 ;  /* 0x0000763241227816 */ /* 0x000fe40000000022 */
[----:B------:R-:W-:Y:S01]  /*3940*/  SHF.L.U32 R31, R64, 0x10, RZ ;  /* 0x00000010401f7819 */ /* 0x000fe200000006ff */
[----:B------:R-:W-:Y:S01]  /*3950*/  FADD.FTZ R29, R29, R30 ;  /* 0x0000001e1d1d7221 */ /* 0x000fe20000010000 */
[----:B------:R-:W-:Y:S01]  /*3960*/  SHF.L.U32 R35, R34, 0x10, RZ ;  /* 0x0000001022237819 */ /* 0x000fe200000006ff */
[----:B------:R-:W-:Y:S01]  /*3970*/  FMUL.FTZ R30, R32, R32 ;  /* 0x00000020201e7220 */ /* 0x000fe20000410000 */
[----:B------:R-:W-:Y:S01]  /*3980*/  FADD.FTZ R28, R28, R33 ;  /* 0x000000211c1c7221 */ /* 0x000fe20000010000 */
[----:B------:R-:W-:Y:S01]  /*3990*/  FADD.FTZ R33, R31, R32 ;  /* 0x000000201f217221 */ /* 0x000fe20000010000 */
        /* <DEDUP_REMOVED lines=9> */
[----:B------:R-:W-:-:S02]  /*3a30*/  IMAD.U32 R30, R72, 0x10000, RZ ;  /* 0x00010000481e7824 */ /* 0x000fc400078e00ff */
[----:B------:R-:W-:Y:S01]  /*3a40*/  FMUL.FTZ R31, R33, R33 ;  /* 0x00000021211f7220 */ /* 0x000fe20000410000 */
[--C-:B------:R-:W-:Y:S01]  /*3a50*/  FADD.FTZ R29, R29, R32.reuse ;  /* 0x000000201d1d7221 */ /* 0x100fe20000010000 */
[C---:B------:R-:W-:Y:S01]  /*3a60*/  PRMT R32, R73.reuse, 0x7632, R32 ;  /* 0x0000763249207816 */ /* 0x040fe20000000020 */
[C---:B------:R-:W-:Y:S01]  /*3a70*/  FADD.FTZ R33, R30.reuse, R33 ;  /* 0x000000211e217221 */ /* 0x040fe20000010000 */
[----:B------:R-:W-:Y:S01]  /*3a80*/  FFMA.FTZ R30, R30, R30, R31 ;  /* 0x0000001e1e1e7223 */ /* 0x000fe2000001001f */
[----:B------:R-:W-:Y:S02]  /*3a90*/  PRMT R34, R74, 0x7632, R34 ;  /* 0x000076324a227816 */ /* 0x000fe40000000022 */
[----:B------:R-:W-:Y:S01]  /*3aa0*/  SHF.L.U32 R32, R32, 0x10, RZ ;  /* 0x0000001020207819 */ /* 0x000fe200000006ff */
[----:B------:R-:W-:Y:S01]  /*3ab0*/  FADD.FTZ R28, R28, R35 ;  /* 0x000000231c1c7221 */ /* 0x000fe20000010000 */
[----:B------:R-:W-:Y:S01]  /*3ac0*/  SHF.L.U32 R31, R73, 0x10, RZ ;  /* 0x00000010491f7819 */ /* 0x000fe200000006ff */
[----:B------:R-:W-:Y:S01]  /*3ad0*/  FADD.FTZ R29, R29, R30 ;  /* 0x0000001e1d1d7221 */ /* 0x000fe20000010000 */
[----:B------:R-:W-:Y:S01]  /*3ae0*/  SHF.L.U32 R35, R34, 0x10, RZ ;  /* 0x0000001022237819 */ /* 0x000fe200000006ff */
[----:B------:R-:W-:Y:S01]  /*3af0*/  FMUL.FTZ R30, R32, R32 ;  /* 0x00000020201e7220 */ /* 0x000fe20000410000 */
[----:B------:R-:W-:Y:S01]  /*3b00*/  FADD.FTZ R28, R28, R33 ;  /* 0x000000211c1c7221 */ /* 0x000fe20000010000 */
[C---:B------:R-:W-:Y:S01]  /*3b10*/  FADD.FTZ R33, R31.reuse, R32 ;  /* 0x000000201f217221 */ /* 0x040fe20000010000 */
        /* <DEDUP_REMOVED lines=17> */
[----:B------:R-:W-:Y:S01]  /*3c30*/  IMAD.U32 R32, R32, 0x10000, RZ ;  /* 0x0001000020207824 */ /* 0x000fe200078e00ff */
[----:B------:R-:W-:Y:S01]  /*3c40*/  PRMT R34, R77, 0x7632, R34 ;  /* 0x000076324d227816 */ /* 0x000fe20000000022 */
[----:B------:R-:W-:Y:S01]  /*3c50*/  FADD.FTZ R29, R29, R30 ;  /* 0x0000001e1d1d7221 */ /* 0x000fe20000010000 */
[----:B------:R-:W-:Y:S01]  /*3c60*/  FADD.FTZ R28, R28, R33 ;  /* 0x000000211c1c7221 */ /* 0x000fe20000010000 */
[----:B------:R-:W-:Y:S01]  /*3c70*/  FMUL.FTZ R30, R32, R32 ;  /* 0x00000020201e7220 */ /* 0x000fe20000410000 */
[----:B------:R-:W-:Y:S01]  /*3c80*/  SHF.L.U32 R35, R34, 0x10, RZ ;  /* 0x0000001022237819 */ /* 0x000fe200000006ff */
[C---:B------:R-:W-:Y:S01]  /*3c90*/  FADD.FTZ R33, R31.reuse, R32 ;  /* 0x000000201f217221 */ /* 0x040fe20000010000 */
[----:B------:R-:W-:Y:S01]  /*3ca0*/  PRMT R34, R78, 0x7632, R34 ;  /* 0x000076324e227816 */ /* 0x000fe20000000022 */
[----:B------:R-:W-:Y:S01]  /*3cb0*/  FFMA.FTZ R30, R31, R31, R30 ;  /* 0x0000001f1f1e7223 */ /* 0x000fe2000001001e */
[----:B------:R-:W-:Y:S01]  /*3cc0*/  SHF.L.U32 R32, R77, 0x10, RZ ;  /* 0x000000104d207819 */ /* 0x000fe200000006ff */
[----:B------:R-:W-:Y:S01]  /*3cd0*/  FADD.FTZ R28, R28, R33 ;  /* 0x000000211c1c7221 */ /* 0x000fe20000010000 */
[----:B------:R-:W-:Y:S01]  /*3ce0*/  FMUL.FTZ R31, R35, R35 ;  /* 0x00000023231f7220 */ /* 0x000fe20000410000 */
[----:B------:R-:W-:Y:S01]  /*3cf0*/  SHF.L.U32 R33, R34, 0x10, RZ ;  /* 0x0000001022217819 */ /* 0x000fe200000006ff */
[----:B------:R-:W-:Y:S01]  /*3d00*/  FADD.FTZ R29, R29, R30 ;  /* 0x0000001e1d1d7221 */ /* 0x000fe20000010000 */
[----:B------:R-:W-:Y:S01]  /*3d10*/  FADD.FTZ R35, R32, R35 ;  /* 0x0000002320237221 */ /* 0x000fe20000010000 */
[----:B------:R-:W-:Y:S01]  /*3d20*/  SHF.L.U32 R30, R78, 0x10, RZ ;  /* 0x000000104e1e7819 */ /* 0x000fe200000006ff */
[----:B------:R-:W-:Y:S01]  /*3d30*/  FFMA.FTZ R32, R32, R32, R31 ;  /* 0x0000002020207223 */ /* 0x000fe2000001001f */
[----:B------:R-:W-:Y:S01]  /*3d40*/  PRMT R34, R79, 0x7632, R34 ;  /* 0x000076324f227816 */ /* 0x000fe20000000022 */
[----:B------:R-:W-:Y:S01]  /*3d50*/  FMUL.FTZ R31, R33, R33 ;  /* 0x00000021211f7220 */ /* 0x000fe20000410000 */
[----:B------:R-:W0:Y:S01]  /*3d60*/  S2R R36, SR_LANEID ;  /* 0x0000000000247919 */ /* 0x000e220000000000 */
[----:B------:R-:W-:Y:S01]  /*3d70*/  FADD.FTZ R28, R28, R35 ;  /* 0x000000231c1c7221 */ /* 0x000fe20000010000 */
[----:B------:R-:W-:Y:S01]  /*3d80*/  FADD.FTZ R33, R30, R33 ;  /* 0x000000211e217221 */ /* 0x000fe20000010000 */
[----:B------:R-:W-:Y:S01]  /*3d90*/  SHF.L.U32 R34, R34, 0x10, RZ ;  /* 0x0000001022227819 */ /* 0x000fe200000006ff */
[----:B------:R-:W-:Y:S01]  /*3da0*/  FADD.FTZ R29, R29, R32 ;  /* 0x000000201d1d7221 */ /* 0x000fe20000010000 */
[----:B------:R-:W-:Y:S01]  /*3db0*/  FFMA.FTZ R30, R30, R30, R31 ;  /* 0x0000001e1e1e7223 */ /* 0x000fe2000001001f */
[----:B------:R-:W-:Y:S01]  /*3dc0*/  PRMT R35, R49, 0x7632, R35 ;  /* 0x0000763231237816 */ /* 0x000fe20000000023 */
[----:B------:R-:W-:-:S02]  /*3dd0*/  IMAD.U32 R31, R79, 0x10000, RZ ;  /* 0x000100004f1f7824 */ /* 0x000fc400078e00ff */
[----:B------:R-:W-:Y:S01]  /*3de0*/  FMUL.FTZ R32, R34, R34 ;  /* 0x0000002222207220 */ /* 0x000fe20000410000 */
[----:B------:R-:W-:Y:S01]  /*3df0*/  FADD.FTZ R29, R29, R30 ;  /* 0x0000001e1d1d7221 */ /* 0x000fe20000010000 */
[----:B------:R-:W-:Y:S01]  /*3e00*/  SHF.L.U32 R35, R35, 0x10, RZ ;  /* 0x0000001023237819 */ /* 0x000fe200000006ff */
[----:B------:R-:W-:Y:S01]  /*3e10*/  FADD.FTZ R28, R28, R33 ;  /* 0x000000211c1c7221 */ /* 0x000fe20000010000 */
[----:B------:R-:W-:Y:S01]  /*3e20*/  SHF.L.U32 R30, R49, 0x10, RZ ;  /* 0x00000010311e7819 */ /* 0x000fe200000006ff */
[C---:B------:R-:W-:Y:S01]  /*3e30*/  FADD.FTZ R33, R31.reuse, R34 ;  /* 0x000000221f217221 */ /* 0x040fe20000010000 */
[----:B------:R-:W-:Y:S01]  /*3e40*/  FFMA.FTZ R32, R31, R31, R32 ;  /* 0x0000001f1f207223 */ /* 0x000fe20000010020 */
[----:B------:R-:W-:Y:S02]  /*3e50*/  FMUL.FTZ R31, R35, R35 ;  /* 0x00000023231f7220 */ /* 0x000fe40000410000 */
[----:B------:R-:W-:Y:S01]  /*3e60*/  FADD.FTZ R28, R28, R33 ;  /* 0x000000211c1c7221 */ /* 0x000fe20000010000 */
[C---:B------:R-:W-:Y:S01]  /*3e70*/  FADD.FTZ R35, R30.reuse, R35 ;  /* 0x000000231e237221 */ /* 0x040fe20000010000 */
[----:B------:R-:W-:Y:S01]  /*3e80*/  FADD.FTZ R29, R29, R32 ;  /* 0x000000201d1d7221 */ /* 0x000fe20000010000 */
[----:B------:R-:W-:-:S02]  /*3e90*/  FFMA.FTZ R30, R30, R30, R31 ;  /* 0x0000001e1e1e7223 */ /* 0x000fc4000001001f */
        /* <DEDUP_REMOVED lines=20> */
[----:B------:R-:W2:-:S12]  /*3fe0*/  S2UR UR5, SR_CgaCtaId ;  /* 0x00000000000579c3 */ /* 0x000e980000008800 */
[----:B0-----:R-:W-:Y:S01]  /*3ff0*/  @!P5 FADD.FTZ R46, R46, R29 ;  /* 0x0000001d2e2ed221 */ /* 0x001fe20000010000 */
[----:B-1----:R-:W-:-:S04]  /*4000*/  @!P5 FADD.FTZ R47, R47, R28 ;  /* 0x0000001c2f2fd221 */ /* 0x002fc80000010000 */
[----:B------:R-:W0:Y:S04]  /*4010*/  SHFL.DOWN PT, R29, R46, 0x10, 0x1f ;  /* 0x0a001f002e1d7f89 */ /* 0x000e2800000e0000 */
[----:B------:R-:W1:Y:S01]  /*4020*/  SHFL.DOWN PT, R28, R47, 0x10, 0x1f ;  /* 0x0a001f002f1c7f89 */ /* 0x000e6200000e0000 */
[----:B------:R-:W-:Y:S01]  /*4030*/  ISETP.GT.AND P5, PT, R36, 0xf, PT ;  /* 0x0000000f2400780c */ /* 0x000fe20003fa4270 */
[----:B------:R-:W-:Y:S02]  /*4040*/  UMOV UR4, 0x400 ;  /* 0x0000040000047882 */ /* 0x000fe40000000000 */
[----:B--2---:R-:W-:Y:S01]  /*4050*/  ULEA UR4, UR5, UR4, 0x18 ;  /* 0x0000000405047291 */ /* 0x004fe2000f8ec03f */
[----:B------:R-:W2:Y:S09]  /*4060*/  LDC R80, c[0x0][0xc] ;  /* 0x00000300ff507b82 */ /* 0x000eb20000000800 */
[----:B0-----:R-:W-:Y:S01]  /*4070*/  @!P5 FADD.FTZ R46, R46, R29 ;  /* 0x0000001d2e2ed221 */ /* 0x001fe20000010000 */
[----:B------:R-:W-:Y:S01]  /*4080*/  SHF.R.S32.HI R29, RZ, 0x1f, R106 ;  /* 0x0000001fff1d7819 */ /* 0x000fe2000001146a */
[----:B-1----:R-:W-:-:S03]  /*4090*/  @!P5 FADD.FTZ R47, R47, R28 ;  /* 0x0000001c2f2fd221 */ /* 0x002fc60000010000 */
[----:B------:R-:W-:Y:S02]  /*40a0*/  LEA.HI R29, R29, R106, RZ, 0x5 ;  /* 0x0000006a1d1d7211 */ /* 0x000fe400078f28ff */
[----:B------:R-:W-:Y:S02]  /*40b0*/  ISETP.NE.AND P5, PT, R36, RZ, PT ;  /* 0x000000ff2400720c */ /* 0x000fe40003fa5270 */
[----:B------:R-:W-:-:S04]  /*40c0*/  SHF.R.S32.HI R29, RZ, 0x5, R29 ;  /* 0x00000005ff1d7819 */ /* 0x000fc8000001141d */
[----:B------:R-:W-:-:S07]  /*40d0*/  LEA R29, R29, UR4, 0x3 ;  /* 0x000000041d1d7c11 */ /* 0x000fce000f8e18ff */
[----:B------:R0:W-:Y:S01]  /*40e0*/  @!P5 STS.64 [R29+0x10], R46 ;  /* 0x0000102e1d00d388 */ /* 0x0001e20000000a00 */
[----:B------:R-:W-:Y:S01]  /*40f0*/  BAR.SYNC.DEFER_BLOCKING 0x0 ;  /* 0x0000000000007b1d */ /* 0x000fe20000010000 */
[----:B------:R-:W-:Y:S02]  /*4100*/  ISETP.NE.AND P5, PT, R104, RZ, PT ;  /* 0x000000ff6800720c */ /* 0x000fe40003fa5270 */
[----:B------:R-:W-:-:S03]  /*4110*/  PRMT R86, R22, 0x7632, R86 ;  /* 0x0000763216567816 */ /* 0x000fc60000000056 */
[----:B------:R-:W-:Y:S01]  /*4120*/  BSSY B0, `(.L_x_3230) ;  /* 0x000002f000007945 */ /* 0x000fe20003800000 */
[----:B------:R-:W-:Y:S02]  /*4130*/  PRMT R87, R23, 0x7632, R87 ;  /* 0x0000763217577816 */ /* 0x000fe40000000057 */
[----:B------:R-:W-:Y:S02]  /*4140*/  PRMT R88, R24, 0x7632, R88 ;  /* 0x0000763218587816 */ /* 0x000fe40000000058 */
[----:B------:R-:W-:Y:S02]  /*4150*/  PRMT R89, R25, 0x7632, R89 ;  /* 0x0000763219597816 */ /* 0x000fe40000000059 */
[----:B------:R-:W-:Y:S01]  /*4160*/  PRMT R119, R26, 0x7632, R119 ;  /* 0x000076321a777816 */ /* 0x000fe20000000077 */
[----:B0-2---:R-:W-:Y:S06]  /*4170*/  @P5 BRA `(.L_x_3231) ;  /* 0x0000000000a45947 */ /* 0x005fec0003800000 */
        /* <DEDUP_REMOVED lines=41> */
.L_x_3231:
[----:B------:R-:W-:Y:S05]  /*4410*/  BSYNC B0 ;  /* 0x0000000000007941 */ /* 0x000fea0003800000 */
.L_x_3230:
[----:B------:R-:W-:Y:S02]  /*4420*/  ISETP.GE.U32.AND P6, PT, R80, 0x2, PT ;  /* 0x000000025000780c */ /* 0x000fe40003fc6070 */
        /* <DEDUP_REMOVED lines=21> */
[----:B------:R-:W-:-:S05]  /*4580*/  IMAD R30, R30, R18, RZ ;  /* 0x000000121e1e7224 */ /* 0x000fca00078e02ff */
[C---:B------:R-:W-:Y:S01]  /*4590*/  IADD3 R28, R30.reuse, R0, RZ ;  /* 0x000000001e1c7210 */ /* 0x040fe20007ffe0ff */
[----:B------:R-:W-:-:S05]  /*45a0*/  IMAD R30, R30, R80, RZ ;  /* 0x000000501e1e7224 */ /* 0x000fca00078e02ff */
[----:B------:R-:W-:Y:S01]  /*45b0*/  SHF.L.U32 R30, R30, 0x1, RZ ;  /* 0x000000011e1e7819 */ /* 0x000fe200000006ff */
[----:B0-----:R-:W-:Y:S02]  /*45c0*/  IMAD.WIDE.U32 R28, R28, 0x4, R32 ;  /* 0x000000041c1c7825 */ /* 0x001fe400078e0020 */
[----:B------:R-:W0:Y:S02]  /*45d0*/  LDC.64 R32, c[0x0][0x248] ;  /* 0x00009200ff207b82 */ /* 0x000e240000000a00 */
[----:B0-----:R-:W-:Y:S01]  /*45e0*/  IMAD.WIDE R30, R30, 0x4, R32 ;  /* 0x000000041e1e7825 */ /* 0x001fe200078e0220 */
[----:B------:R-:W-:Y:S06]  /*45f0*/  @P5 BRA `(.L_x_3233) ;  /* 0x0000000000505947 */ /* 0x000fec0003800000 */
[----:B------:R-:W0:Y:S01]  /*4600*/  S2UR UR4, SR_CTAID.Y ;  /* 0x00000000000479c3 */ /* 0x000e220000002600 */
[----:B------:R-:W-:Y:S02]  /*4610*/  LOP3.LUT P6, RZ, R19, 0x2, RZ, 0xc0, !PT ;  /* 0x0000000213ff7812 */ /* 0x000fe400078cc0ff */
[----:B0-----:R-:W-:-:S05]  /*4620*/  MOV R0, UR4 ;  /* 0x0000000400007c02 */ /* 0x001fca0008000f00 */
[----:B------:R-:W-:-:S04]  /*4630*/  IMAD R32, R18, UR8, R0 ;  /* 0x0000000812207c24 */ /* 0x000fc8000f8e0200 */
[----:B------:R-:W-:-:S05]  /*4640*/  IMAD.WIDE.U32 R32, R32, 0x8, R30 ;  /* 0x0000000820207825 */ /* 0x000fca00078e001e */
[----:B------:R0:W-:Y:S02]  /*4650*/  STG.E.64 desc[UR6][R32.64], R46 ;  /* 0x0000002e20007986 */ /* 0x0001e4000c101b06 */
[----:B0-----:R-:W-:-:S04]  /*4660*/  MOV R32, 0xffffffff ;  /* 0xffffffff00207802 */ /* 0x001fc80000000f00 */
[----:B------:R-:W-:Y:S01]  /*4670*/  SEL R32, R32, 0x1, P6 ;  /* 0x0000000120207807 */ /* 0x000fe20003000000 */
[----:B------:R-:W-:Y:S06]  /*4680*/  MEMBAR.ALL.GPU ;  /* 0x0000000000007992 */ /* 0x000fec000000a000 */
[----:B------:R-:W-:-:S00]  /*4690*/  ERRBAR ;  /* 0x00000000000079ab */ /* 0x000fc00000000000 */
[----:B------:R-:W-:Y:S06]  /*46a0*/  CGAERRBAR ;  /* 0x00000000000075ab */ /* 0x000fec0000000000 */
[----:B------:R0:W-:Y:S02]  /*46b0*/  REDG.E.ADD.S32.STRONG.GPU desc[UR6][R28.64], R32 ;  /* 0x000000201c00798e */ /* 0x0001e4000c10e386 */
[----:B0-----:R-:W-:-:S04]  /*46c0*/  SEL R32, R80, RZ, !P6 ;  /* 0x000000ff50207207 */ /* 0x001fc80007000000 */
[----:B------:R-:W-:-:S13]  /*46d0*/  ISETP.NE.AND P6, PT, R32, -0x1, PT ;  /* 0xffffffff2000780c */ /* 0x000fda0003fc5270 */
[----:B------:R-:W-:Y:S05]  /*46e0*/  @!P6 BRA `(.L_x_3233) ;  /* 0x000000000014e947 */ /* 0x000fea0003800000 */
.L_x_3234:
[----:B------:R-:W2:Y:S04]  /*46f0*/  LDG.E.STRONG.GPU R33, desc[UR6][R28.64] ;  /* 0x000000061c217981 */ /* 0x000ea8000c1ef900 */
[----:B--2---:R-:W-:Y:S01]  /*4700*/  CCTL.IVALL ;  /* 0x00000000ff00798f */ /* 0x004fe20002000000 */
[----:B------:R-:W-:Y:S05]  /*4710*/  YIELD ;  /* 0x0000000000007946 */ /* 0x000fea0003800000 */
[----:B------:R-:W-:-:S13]  /*4720*/  ISETP.NE.AND P6, PT, R33, R32, PT ;  /* 0x000000202100720c */ /* 0x000fda0003fc5270 */
[----:B------:R-:W-:Y:S05]  /*4730*/  @P6 BRA `(.L_x_3234) ;  /* 0xfffffffc00ec6947 */ /* 0x000fea000383ffff */
.L_x_3233:
[----:B------:R-:W-:Y:S01]  /*4740*/  ISETP.NE.AND P6, PT, R80, RZ, PT ;  /* 0x000000ff5000720c */ /* 0x000fe20003fc5270 */
[----:B------:R-:W-:Y:S05]  /*4750*/  WARPSYNC.ALL ;  /* 0x0000000000007948 */ /* 0x000fea0003800000 */
[----:B------:R-:W-:Y:S07]  /*4760*/  BAR.SYNC.DEFER_BLOCKING 0x0 ;  /* 0x0000000000007b1d */ /* 0x000fee0000010000 */
[----:B------:R-:W-:Y:S05]  /*4770*/  @!P6 BRA `(.L_x_3232) ;  /* 0x000000100010e947 */ /* 0x000fea0003800000 */
[----:B------:R-:W-:-:S05]  /*4780*/  VIADD R28, R80, 0xffffffff ;  /* 0xffffffff501c7836 */ /* 0x000fca0000000000 */
        /* <DEDUP_REMOVED lines=19> */
.L_x_3238:
[----:B------:R-:W-:-:S13]  /*48c0*/  ISETP.EQ.OR P6, PT, R28, UR8, P5 ;  /* 0x000000081c007c0c */ /* 0x000fda000afc2670 */
[----:B------:R-:W-:-:S04]  /*48d0*/  @!P6 IMAD R32, R18, R28, R0 ;  /* 0x0000001c1220e224 */ /* 0x000fc800078e0200 */
[----:B------:R-:W-:-:S06]  /*48e0*/  @!P6 IMAD.WIDE.U32 R32, R32, 0x8, R30 ;  /* 0x000000082020e825 */ /* 0x000fcc00078e001e */
[----:B------:R-:W2:Y:S02]  /*48f0*/  @!P6 LDG.E.64 R32, desc[UR6][R32.64] ;  /* 0x000000062020e981 */ /* 0x000ea4000c1e1b00 */
[----:B--2---:R-:W-:Y:S01]  /*4900*/  @!P6 FADD.FTZ R46, R46, R32 ;  /* 0x000000202e2ee221 */ /* 0x004fe20000010000 */
[----:B------:R-:W-:Y:S01]  /*4910*/  IADD3 R32, R28, 0x1, RZ ;  /* 0x000000011c207810 */ /* 0x000fe20007ffe0ff */
[----:B------:R-:W-:-:S03]  /*4920*/  @!P6 FADD.FTZ R47, R47, R33 ;  /* 0x000000212f2fe221 */ /* 0x000fc60000010000 */
        /* <DEDUP_REMOVED lines=19> */
[----:B------:R-:W-:Y:S02]  /*4a60*/  VIADD R32, R28, 0x4 ;  /* 0x000000041c207836 */ /* 0x000fe40000000000 */
        /* <DEDUP_REMOVED lines=88> */
.L_x_3237:
[----:B------:R-:W-:-:S13]  /*4ff0*/  ISETP.GT.AND P6, PT, R29, 0x4, PT ;  /* 0x000000041d00780c */ /* 0x000fda0003fc4270 */
[----:B------:R-:W-:Y:S05]  /*5000*/  @!P6 BRA `(.L_x_3239) ;  /* 0x0000000000f4e947 */ /* 0x000fea0003800000 */
        /* <DEDUP_REMOVED lines=53> */
[----:B------:R-:W-:Y:S01]  /*5360*/  VIADD R29, R29, 0xfffffffc ;  /* 0xfffffffc1d1d7836 */ /* 0x000fe20000000000 */
[----:B------:R-:W-:Y:S02]  /*5370*/  LOP3.LUT R21, R21, 0xfffffffe, RZ, 0xc0, !PT ;  /* 0xfffffffe15157812 */ /* 0x000fe400078ec0ff */
[----:B------:R-:W-:Y:S02]  /*5380*/  IADD3 R28, R28, 0x4, RZ ;  /* 0x000000041c1c7810 */ /* 0x000fe40007ffe0ff */
[----:B------:R-:W-:Y:S01]  /*5390*/  IADD3 R29, R29, -0x4, RZ ;  /* 0xfffffffc1d1d7810 */ /* 0x000fe20007ffe0ff */
[----:B--2---:R-:W-:Y:S01]  /*53a0*/  @!P6 FADD.FTZ R46, R46, R32 ;  /* 0x000000202e2ee221 */ /* 0x004fe20000010000 */
[----:B------:R-:W-:Y:S01]  /*53b0*/  @!P6 FADD.FTZ R47, R47, R33 ;  /* 0x000000212f2fe221 */ /* 0x000fe20000010000 */
[----:B------:R-:W-:-:S13]  /*53c0*/  PLOP3.LUT P6, PT, PT, PT, PT, 0x8, 0x0 ;  /* 0x000000000000781c */ /* 0x000fda0003fce170 */
[----:B------:R-:W-:-:S07]  /*53d0*/  @P6 LOP3.LUT R21, R21, 0x1, RZ, 0xfc, !PT ;  /* 0x0000000115156812 */ /* 0x000fce00078efcff */
.L_x_3239:
[----:B------:R-:W-:-:S04]  /*53e0*/  LOP3.LUT P6, RZ, R21, 0x1, RZ, 0xc0, !PT ;  /* 0x0000000115ff7812 */ /* 0x000fc800078cc0ff */
[----:B------:R-:W-:-:S13]  /*53f0*/  ISETP.NE.OR P6, PT, R29, RZ, P6 ;  /* 0x000000ff1d00720c */ /* 0x000fda00037c5670 */
[----:B------:R-:W-:Y:S05]  /*5400*/  @!P6 BRA `(.L_x_3235) ;  /* 0x00000000007ce947 */ /* 0x000fea0003800000 */
.L_x_3236:
        /* <DEDUP_REMOVED lines=25> */
[----:B------:R-:W-:Y:S01]  /*55a0*/  IADD3 R29, R29, -0x4, RZ ;  /* 0xfffffffc1d1d7810 */ /* 0x000fe20007ffe0ff */
[----:B------:R-:W-:Y:S02]  /*55b0*/  VIADD R28, R28, 0x4 ;  /* 0x000000041c1c7836 */ /* 0x000fe40000000000 */
[----:B--2---:R-:W-:Y:S01]  /*55c0*/  @!P6 FADD.FTZ R46, R46, R32 ;  /* 0x000000202e2ee221 */ /* 0x004fe20000010000 */
[----:B------:R-:W-:Y:S01]  /*55d0*/  @!P6 FADD.FTZ R47, R47, R33 ;  /* 0x000000212f2fe221 */ /* 0x000fe20000010000 */
[----:B------:R-:W-:-:S13]  /*55e0*/  ISETP.NE.AND P6, PT, R29, RZ, PT ;  /* 0x000000ff1d00720c */ /* 0x000fda0003fc5270 */
[----:B------:R-:W-:Y:S05]  /*55f0*/  @P6 BRA `(.L_x_3236) ;  /* 0xfffffffc00846947 */ /* 0x000fea000383ffff */
.L_x_3235:
        /* <DEDUP_REMOVED lines=10> */
.L_x_3241:
[----:B------:R-:W-:Y:S05]  /*56a0*/  BSYNC B0 ;  /* 0x0000000000007941 */ /* 0x000fea0003800000 */
.L_x_3240:
        /* <DEDUP_REMOVED lines=17> */
.L_x_3232:
[----:B------:R-:W0:Y:S01]  /*57c0*/  S2R R28, SR_TID.X ;  /* 0x00000000001c7919 */ /* 0x000e220000002100 */
[----:B------:R-:W-:Y:S01]  /*57d0*/  LOP3.LUT R21, R21, 0xf7ffffff, RZ, 0xc0, !PT ;  /* 0xf7ffffff15157812 */ /* 0x000fe200078ec0ff */
[----:B------:R-:W-:Y:S02]  /*57e0*/  ULDC.64 UR4, c[0x0][0x218] ;  /* 0x0000860000047ab9 */ /* 0x000fe40000000a00 */
[----:B------:R-:W-:Y:S01]  /*57f0*/  ISETP.EQ.U32.AND P6, PT, RZ, UR4, PT ;  /* 0x00000004ff007c0c */ /* 0x000fe2000bfc2070 */
[----:B------:R-:W-:Y:S01]  /*5800*/  UMOV UR4, 0x400 ;  /* 0x0000040000047882 */ /* 0x000fe20000000000 */
[----:B------:R-:W-:Y:S02]  /*5810*/  @P0 LOP3.LUT R21, R21, 0x8000000, RZ, 0xfc, !PT ;  /* 0x0800000015150812 */ /* 0x000fe400078efcff */
[----:B0-----:R-:W-:-:S04]  /*5820*/  LOP3.LUT P0, RZ, R28, UR8, RZ, 0xfc, !PT ;  /* 0x000000081cff7c12 */ /* 0x001fc8000f80fcff */
[----:B------:R-:W-:Y:S01]  /*5830*/  ISETP.EQ.OR.EX P6, PT, RZ, UR5, P0, P6 ;  /* 0x00000005ff007c0c */ /* 0x000fe200087c2760 */
[----:B------:R-:W0:Y:S01]  /*5840*/  S2UR UR5, SR_CgaCtaId ;  /* 0x00000000000579c3 */ /* 0x000e220000008800 */
[----:B------:R-:W-:Y:S02]  /*5850*/  SHF.L.U32 R35, R22, 0x10, RZ ;  /* 0x0000001016237819 */ /* 0x000fe400000006ff */
[----:B------:R-:W-:Y:S02]  /*5860*/  SHF.L.U32 R33, R86, 0x10, RZ ;  /* 0x0000001056217819 */ /* 0x000fe400000006ff */
[----:B------:R-:W-:-:S07]  /*5870*/  LOP3.LUT P0, RZ, R21, 0x8000000, RZ, 0xc0, !PT ;  /* 0x0800000015ff7812 */ /* 0x000fce000780c0ff */
[----:B------:R-:W1:Y:S01]  /*5880*/  @!P6 LDC.64 R28, c[0x0][0x218] ;  /* 0x00008600ff1ceb82 */ /* 0x000e620000000a00 */
[----:B0-----:R-:W-:-:S03]  /*5890*/  ULEA UR4, UR5, UR4, 0x18 ;  /* 0x0000000405047291 */ /* 0x001fc6000f8ec03f */
[----:B------:R-:W-:-:S06]  /*58a0*/  ULDC UR5, c[0x0][0x2a4] ;  /* 0x0000a90000057ab9 */ /* 0x000fcc0000000800 */
[----:B------:R0:W-:Y:S01]  /*58b0*/  @!P5 STS.64 [UR4+0x98], R46 ;  /* 0x0000982eff00d988 */ /* 0x0001e20008000a04 */
[----:B-1----:R-:W-:-:S04]  /*58c0*/  @!P6 IMAD.WIDE R28, R20, 0x8, R28 ;  /* 0x00000008141ce825 */ /* 0x002fc800078e021c */
[----:B0-----:R-:W-:Y:S01]  /*58d0*/  @!P6 FMUL.FTZ R47, R47, UR5 ;  /* 0x000000052f2fec20 */ /* 0x001fe20008410000 */
[----:B------:R-:W-:-:S05]  /*58e0*/  @!P6 FMUL.FTZ R46, R46, UR5 ;  /* 0x000000052e2eec20 */ /* 0x000fca0008410000 */
[----:B------:R0:W-:Y:S01]  /*58f0*/  @!P6 STG.E.64 desc[UR6][R28.64], R46 ;  /* 0x0000002e1c00e986 */ /* 0x0001e2000c101b06 */
[----:B------:R-:W-:Y:S01]  /*5900*/  BAR.SYNC.DEFER_BLOCKING 0x0 ;  /* 0x0000000000007b1d */ /* 0x000fe20000010000 */
[----:B0-----:R-:W-:-:S05]  /*5910*/  HFMA2.MMA R47, -RZ, RZ, 1.875, 0 ;  /* 0x3f800000ff2f7435 */ /* 0x001fca00000001ff */
[----:B------:R-:W0:Y:S02]  /*5920*/  LDS.64 R28, [UR4+0x98] ;  /* 0x00009804ff1c7984 */ /* 0x000e240008000a00 */
[----:B0-----:R-:W-:Y:S01]  /*5930*/  FMUL.FTZ R46, R28, UR5 ;  /* 0x000000051c2e7c20 */ /* 0x001fe20008410000 */
[----:B------:R-:W-:-:S03]  /*5940*/  SHF.L.U32 R28, R70, 0x2, RZ ;  /* 0x00000002461c7819 */ /* 0x000fc600000006ff */
[----:B------:R-:W-:-:S04]  /*5950*/  FMUL.FTZ R30, R46, R46 ;  /* 0x0000002e2e1e7220 */ /* 0x000fc80000410000 */
[----:B------:R-:W-:Y:S01]  /*5960*/  FFMA.FTZ R30, R29, UR5, -R30 ;  /* 0x000000051d1e7c23 */ /* 0x000fe2000801081e */
[----:B------:R-:W-:Y:S01]  /*5970*/  ULDC.64 UR4, c[0x0][0x228] ;  /* 0x00008a0000047ab9 */ /* 0x000fe20000000a00 */
[----:B------:R-:W-:-:S03]  /*5980*/  SHF.L.U64.HI R29, R70, 0x2, R71 ;  /* 0x00000002461d7819 */ /* 0x000fc60000010247 */
[----:B------:R-:W-:-:S13]  /*5990*/  FSETP.GTU.FTZ.AND P5, PT, R30, RZ, PT ;  /* 0x000000ff1e00720b */ /* 0x000fda0003fbc000 */
[----:B------:R-:W0:Y:S02]  /*59a0*/  @P5 LDC R31, c[0x0][0x238] ;  /* 0x00008e00ff1f5b82 */ /* 0x000e240000000800 */
[----:B0-----:R-:W-:-:S04]  /*59b0*/  @P5 FADD.FTZ R32, R30, R31 ;  /* 0x0000001f1e205221 */ /* 0x001fc80000010000 */
[----:B------:R0:W1:Y:S01]  /*59c0*/  @P5 MUFU.RSQ R47, R32 ;  /* 0x00000020002f5308 */ /* 0x0000620000001400 */
[----:B------:R-:W-:-:S04]  /*59d0*/  IADD3 R30, P5, R28, UR4, RZ ;  /* 0x000000041c1e7c10 */ /* 0x000fc8000ffbe0ff */
[----:B------:R-:W-:Y:S01]  /*59e0*/  IADD3.X R31, R29, UR5, RZ, P5, !PT ;  /* 0x000000051d1f7c10 */ /* 0x000fe2000affe4ff */
[----:B------:R-:W-:Y:S02]  /*59f0*/  ULDC.64 UR4, c[0x0][0x230] ;  /* 0x00008c0000047ab9 */ /* 0x000fe40000000a00 */
[----:B------:R-:W-:-:S03]  /*5a00*/  IADD3 R28, P5, R28, UR4, RZ ;  /* 0x000000041c1c7c10 */ /* 0x000fc6000ffbe0ff */
[----:B------:R-:W2:Y:S01]  /*5a10*/  LDG.E.64 R30, desc[UR6][R30.64] ;  /* 0x000000061e1e7981 */ /* 0x000ea2000c1e1b00 */
[----:B------:R-:W-:-:S06]  /*5a20*/  IADD3.X R29, R29, UR5, RZ, P5, !PT ;  /* 0x000000051d1d7c10 */ /* 0x000fcc000affe4ff */
[----:B------:R-:W2:Y:S01]  /*5a30*/  LDG.E.64 R28, desc[UR6][R28.64] ;  /* 0x000000061c1c7981 */ /* 0x000ea2000c1e1b00 */
[----:B------:R-:W-:Y:S01]  /*5a40*/  ISETP.NE.AND P6, PT, RZ, UR9, PT ;  /* 0x00000009ff007c0c */ /* 0x000fe2000bfc5270 */
[----:B------:R-:W-:Y:S01]  /*5a50*/  FADD.FTZ R22, R35, -R46 ;  /* 0x8000002e23167221 */ /* 0x000fe20000010000 */
[----:B0-----:R-:W-:-:S03]  /*5a60*/  FADD.FTZ R32, -R46, R33 ;  /* 0x000000212e207221 */ /* 0x001fc60000010100 */
[-C--:B-1----:R-:W-:Y:S01]  /*5a70*/  FMUL.FTZ R33, R22, R47.reuse ;  /* 0x0000002f16217220 */ /* 0x082fe20000410000 */
[----:B------:R-:W-:-:S03]  /*5a80*/  FMUL.FTZ R32, R32, R47 ;  /* 0x0000002f20207220 */ /* 0x000fc60000410000 */
[----:B--2---:R-:W-:Y:S01]  /*5a90*/  FFMA.FTZ R22, R30, R33, R28 ;  /* 0x000000211e167223 */ /* 0x004fe2000001001c */
[----:B------:R-:W-:-:S03]  /*5aa0*/  FFMA.FTZ R33, R31, R32, R29 ;  /* 0x000000201f217223 */ /* 0x000fc6000001001d */
[----:B------:R-:W-:Y:S05]  /*5ab0*/  @!P6 BRA `(.L_x_3242) ;  /* 0x000000000028e947 */ /* 0x000fea0003800000 */
[----:B------:R-:W-:-:S06]  /*5ac0*/  FMUL.FTZ R32, R22, -1.4426950216293334961 ;  /* 0xbfb8aa3b16207820 */ /* 0x000fcc0000410000 */
[----:B------:R-:W0:Y:S02]  /*5ad0*/  MUFU.EX2 R32, R32 ;  /* 0x0000002000207308 */ /* 0x000e240000000800 */
[----:B0-----:R-:W-:-:S06]  /*5ae0*/  FADD.FTZ R34, R32, 1 ;  /* 0x3f80000020227421 */ /* 0x001fcc0000010000 */
[----:B------:R-:W0:Y:S02]  /*5af0*/  MUFU.RCP R35, R34 ;  /* 0x0000002200237308 */ /* 0x000e240000001000 */
[----:B0-----:R-:W-:Y:S01]  /*5b00*/  FMUL.FTZ R22, R22, R35 ;  /* 0x0000002316167220 */ /* 0x001fe20000410000 */
[----:B------:R-:W-:-:S06]  /*5b10*/  FMUL.FTZ R35, R33, -1.4426950216293334961 ;  /* 0xbfb8aa3b21237820 */ /* 0x000fcc0000410000 */
[----:B------:R-:W0:Y:S02]  /*5b20*/  MUFU.EX2 R35, R35 ;  /* 0x0000002300237308 */ /* 0x000e240000000800 */
[----:B0-----:R-:W-:-:S06]  /*5b30*/  FADD.FTZ R36, R35, 1 ;  /* 0x3f80000023247421 */ /* 0x001fcc0000010000 */
[----:B------:R-:W0:Y:S02]  /*5b40*/  MUFU.RCP R36, R36 ;  /* 0x0000002400247308 */ /* 0x000e240000001000 */
[----:B0-----:R-:W-:-:S07]  /*5b50*/  FMUL.FTZ R33, R33, R36 ;  /* 0x0000002421217220 */ /* 0x001fce0000410000 */
.L_x_3242:
[----:B------:R-:W-:Y:S01]  /*5b60*/  LOP3.LUT P5, RZ, R21, 0x4000000, RZ, 0xc0, !PT ;  /* 0x0400000015ff7812 */ /* 0x000fe200078ac0ff */
[----:B------:R-:W-:-:S12]  /*5b70*/  BSSY B0, `(.L_x_3243) ;  /* 0x000000e000007945 */ /* 0x000fd80003800000 */
[----:B------:R-:W-:Y:S05]  /*5b80*/  @!P5 BRA `(.L_x_3244) ;  /* 0x000000000030d947 */ /* 0x000fea0003800000 */
[----:B------:R-:W-:Y:S01]  /*5b90*/  F2FP.BF16.F32.PACK_AB R22, R33, R22 ;  /* 0x000000162116723e */ /* 0x000fe200000010ff */
[----:B------:R-:W-:Y:S01]  /*5ba0*/  ULDC.64 UR4, c[0x0][0x270] ;  /* 0x00009c0000047ab9 */ /* 0x000fe20000000a00 */
[----:B------:R-:W-:Y:S01]  /*5bb0*/  MOV R33, R67 ;  /* 0x0000004300217202 */ /* 0x000fe20000000f00 */
[----:B------:R-:W-:Y:S02]  /*5bc0*/  IMAD R34, R120, UR4, RZ ;  /* 0x0000000478227c24 */ /* 0x000fe4000f8e02ff */
[----:B------:R-:W-:Y:S02]  /*5bd0*/  IMAD.MOV.U32 R32, RZ, RZ, R68 ;  /* 0x000000ffff207224 */ /* 0x000fe400078e0044 */
[C---:B------:R-:W-:Y:S02]  /*5be0*/  IMAD R34, R81.reuse, UR5, R34 ;  /* 0x0000000551227c24 */ /* 0x040fe4000f8e0222 */
[----:B------:R-:W-:Y:S01]  /*5bf0*/  IMAD.WIDE.U32 R32, R81, UR4, R32 ;  /* 0x0000000451207c25 */ /* 0x000fe2000f8e0020 */
[----:B------:R-:W-:-:S04]  /*5c00*/  ULDC.64 UR4, c[0x0][0x210] ;  /* 0x0000840000047ab9 */ /* 0x000fc80000000a00 */
[----:B------:R-:W-:Y:S02]  /*5c10*/  IADD3 R33, R33, R34, RZ ;  /* 0x0000002221217210 */ /* 0x000fe40007ffe0ff */
[----:B------:R-:W-:-:S04]  /*5c20*/  LEA R34, P5, R32, UR4, 0x1 ;  /* 0x0000000420227c11 */ /* 0x000fc8000f8a08ff */
[----:B------:R-:W-:-:S05]  /*5c30*/  LEA.HI.X R35, R32, UR5, R33, 0x1, P5 ;  /* 0x0000000520237c11 */ /* 0x000fca000a8f0c21 */
[----:B------:R0:W-:Y:S04]  /*5c40*/  STG.E desc[UR6][R34.64], R22 ;  /* 0x0000001622007986 */ /* 0x0001e8000c101906 */
.L_x_3244:
[----:B------:R-:W-:Y:S05]  /*5c50*/  BSYNC B0 ;  /* 0x0000000000007941 */ /* 0x000fea0003800000 */
.L_x_3243:
[----:B------:R-:W-:Y:S02]  /*5c60*/  SHF.L.U32 R23, R23, 0x10, RZ ;  /* 0x0000001017177819 */ /* 0x000fe400000006ff */
[----:B------:R-:W-:-:S03]  /*5c70*/  SHF.L.U32 R87, R87, 0x10, RZ ;  /* 0x0000001057577819 */ /* 0x000fc600000006ff */
[----:B0-----:R-:W-:Y:S02]  /*5c80*/  FADD.FTZ R22, R23, -R46 ;  /* 0x8000002e17167221 */ /* 0x001fe40000010000 */
[----:B------:R-:W-:Y:S02]  /*5c90*/  FADD.FTZ R32, -R46, R87 ;  /* 0x000000572e207221 */ /* 0x000fe40000010100 */
[-C--:B------:R-:W-:Y:S02]  /*5ca0*/  FMUL.FTZ R23, R22, R47.reuse ;  /* 0x0000002f16177220 */ /* 0x080fe40000410000 */
[----:B------:R-:W-:Y:S02]  /*5cb0*/  FMUL.FTZ R32, R32, R47 ;  /* 0x0000002f20207220 */ /* 0x000fe40000410000 */
[----:B------:R-:W-:Y:S02]  /*5cc0*/  FFMA.FTZ R34, R30, R23, R28 ;  /* 0x000000171e227223 */ /* 0x000fe4000001001c */
        /* <DEDUP_REMOVED lines=12> */
.L_x_3245:
[----:B------:R-:W-:Y:S01]  /*5d90*/  LOP3.LUT P5, RZ, R21, 0x20000, RZ, 0xc0, !PT ;  /* 0x0002000015ff7812 */ /* 0x000fe200078ac0ff */
[----:B------:R-:W-:-:S12]  /*5da0*/  BSSY B0, `(.L_x_3246) ;  /* 0x000000f000007945 */ /* 0x000fd80003800000 */
[----:B------:R-:W-:Y:S05]  /*5db0*/  @!P5 BRA `(.L_x_3247) ;  /* 0x000000000034d947 */ /* 0x000fea0003800000 */
[----:B------:R-:W2:Y:S01]  /*5dc0*/  LDL R22, [R1+0x40] ;  /* 0x0000400001167983 */ /* 0x000ea20000100800 */
[----:B------:R-:W-:Y:S01]  /*5dd0*/  ULDC.64 UR4, c[0x0][0x270] ;  /* 0x00009c0000047ab9 */ /* 0x000fe20000000a00 */
[----:B------:R-:W-:Y:S02]  /*5de0*/  MOV R23, R67 ;  /* 0x0000004300177202 */ /* 0x000fe40000000f00 */
[----:B------:R-:W-:Y:S01]  /*5df0*/  F2FP.BF16.F32.PACK_AB R35, R35, R34 ;  /* 0x000000222323723e */ /* 0x000fe200000010ff */
[----:B--2---:R-:W-:Y:S01]  /*5e00*/  IMAD R32, R22, UR4, RZ ;  /* 0x0000000416207c24 */ /* 0x004fe2000f8e02ff */
[----:B------:R-:W-:-:S03]  /*5e10*/  MOV R22, R68 ;  /* 0x0000004400167202 */ /* 0x000fc60000000f00 */
[C---:B------:R-:W-:Y:S02]  /*5e20*/  IMAD R33, R103.reuse, UR5, R32 ;  /* 0x0000000567217c24 */ /* 0x040fe4000f8e0220 */
[----:B------:R-:W-:Y:S01]  /*5e30*/  IMAD.WIDE.U32 R22, R103, UR4, R22 ;  /* 0x0000000467167c25 */ /* 0x000fe2000f8e0016 */
[----:B------:R-:W-:-:S03]  /*5e40*/  ULDC.64 UR4, c[0x0][0x210] ;  /* 0x0000840000047ab9 */ /* 0x000fc60000000a00 */
[----:B------:R-:W-:Y:S01]  /*5e50*/  IMAD.IADD R23, R23, 0x1, R33 ;  /* 0x0000000117177824 */ /* 0x000fe200078e0221 */
[----:B------:R-:W-:-:S04]  /*5e60*/  LEA R32, P5, R22, UR4, 0x1 ;  /* 0x0000000416207c11 */ /* 0x000fc8000f8a08ff */
[----:B------:R-:W-:-:S05]  /*5e70*/  LEA.HI.X R33, R22, UR5, R23, 0x1, P5 ;  /* 0x0000000516217c11 */ /* 0x000fca000a8f0c17 */
[----:B------:R0:W-:Y:S04]  /*5e80*/  STG.E desc[UR6][R32.64], R35 ;  /* 0x0000002320007986 */ /* 0x0001e8000c101906 */
.L_x_3247:
[----:B------:R-:W-:Y:S05]  /*5e90*/  BSYNC B0 ;  /* 0x0000000000007941 */ /* 0x000fea0003800000 */
.L_x_3246:
[----:B0-----:R-:W-:Y:S02]  /*5ea0*/  SHF.L.U32 R33, R24, 0x10, RZ ;  /* 0x0000001018217819 */ /* 0x001fe400000006ff */
[----:B------:R-:W-:-:S03]  /*5eb0*/  SHF.L.U32 R23, R88, 0x10, RZ ;  /* 0x0000001058177819 */ /* 0x000fc600000006ff */
[----:B------:R-:W-:Y:S02]  /*5ec0*/  FADD.FTZ R22, R33, -R46 ;  /* 0x8000002e21167221 */ /* 0x000fe40000010000 */
        /* <DEDUP_REMOVED lines=16> */
.L_x_3248:
        /* <DEDUP_REMOVED lines=11> */
[----:B------:R-:W-:-:S04]  /*6080*/  ULDC.64 UR4, c[0x0][0x210] ;  /* 0x0000840000047ab9 */ /* 0x000fc80000000a00 */
[----:B------:R-:W-:Y:S02]  /*6090*/  IADD3 R33, R23, R33, RZ ;  /* 0x0000002117217210 */ /* 0x000fe40007ffe0ff */
[----:B------:R-:W-:-:S04]  /*60a0*/  LEA R32, P5, R22, UR4, 0x1 ;  /* 0x0000000416207c11 */ /* 0x000fc8000f8a08ff */
[----:B------:R-:W-:-:S05]  /*60b0*/  LEA.HI.X R33, R22, UR5, R33, 0x1, P5 ;  /* 0x0000000516217c11 */ /* 0x000fca000a8f0c21 */
[----:B------:R0:W-:Y:S04]  /*60c0*/  STG.E desc[UR6][R32.64], R35 ;  /* 0x0000002320007986 */ /* 0x0001e8000c101906 */
.L_x_3250:
[----:B------:R-:W-:Y:S05]  /*60d0*/  BSYNC B0 ;  /* 0x0000000000007941 */ /* 0x000fea0003800000 */
.L_x_3249:
[----:B------:R-:W-:Y:S01]  /*60e0*/  SHF.L.U32 R25, R25, 0x10, RZ ;  /* 0x0000001019197819 */ /* 0x000fe200000006ff */
[----:B------:R-:W-:-:S04]  /*60f0*/  IMAD.U32 R89, R89, 0x10000, RZ ;  /* 0x0001000059597824 */ /* 0x000fc800078e00ff */
[----:B------:R-:W-:Y:S01]  /*6100*/  FADD.FTZ R22, R25, -R46 ;  /* 0x8000002e19167221 */ /* 0x000fe20000010000 */
[----:B------:R-:W-:-:S03]  /*6110*/  FADD.FTZ R24, -R46, R89 ;  /* 0x000000592e187221 */ /* 0x000fc60000010100 */
[-C--:B------:R-:W-:Y:S01]  /*6120*/  FMUL.FTZ R23, R22, R47.reuse ;  /* 0x0000002f16177220 */ /* 0x080fe20000410000 */
[----:B------:R-:W-:-:S03]  /*6130*/  FMUL.FTZ R24, R24, R47 ;  /* 0x0000002f18187220 */ /* 0x000fc60000410000 */
[----:B0-----:R-:W-:Y:S01]  /*6140*/  FFMA.FTZ R32, R30, R23, R28 ;  /* 0x000000171e207223 */ /* 0x001fe2000001001c */
        /* <DEDUP_REMOVED lines=12> */
.L_x_3251:
        /* <DEDUP_REMOVED lines=16> */
.L_x_3253:
[----:B------:R-:W-:Y:S05]  /*6310*/  BSYNC B0 ;  /* 0x0000000000007941 */ /* 0x000fea0003800000 */
.L_x_3252:
[----:B------:R-:W-:Y:S01]  /*6320*/  SHF.L.U32 R39, R74, 0x10, RZ ;  /* 0x000000104a277819 */ /* 0x000fe200000006ff */
[----:B------:R-:W-:Y:S01]  /*6330*/  IMAD.U32 R91, R91, 0x10000, RZ ;  /* 0x000100005b5b7824 */ /* 0x000fe200078e00ff */
[----:B------:R-:W-:Y:S01]  /*6340*/  SHF.L.U32 R43, R76, 0x10, RZ ;  /* 0x000000104c2b7819 */ /* 0x000fe200000006ff */
[----:B------:R-:W-:Y:S01]  /*6350*/  IMAD.U32 R87, R50, 0x10000, RZ ;  /* 0x0001000032577824 */ /* 0x000fe200078e00ff */
[----:B------:R-:W-:Y:S01]  /*6360*/  SHF.L.U32 R41, R75, 0x10, RZ ;  /* 0x000000104b297819 */ /* 0x000fe200000006ff */
[--C-:B------:R-:W-:Y:S01]  /*6370*/  FADD.FTZ R38, R39, -R46.reuse ;  /* 0x8000002e27267221 */ /* 0x100fe20000010000 */
[----:B------:R-:W-:Y:S01]  /*6380*/  SHF.L.U32 R80, R53, 0x10, RZ ;  /* 0x0000001035507819 */ /* 0x000fe200000006ff */
[--C-:B------:R-:W-:Y:S01]  /*6390*/  FADD.FTZ R40, R43, -R46.reuse ;  /* 0x8000002e2b287221 */ /* 0x100fe20000010000 */
[----:B------:R-:W-:Y:S01]  /*63a0*/  SHF.L.U32 R53, R78, 0x10, RZ ;  /* 0x000000104e357819 */ /* 0x000fe200000006ff */
[--C-:B------:R-:W-:Y:S01]  /*63b0*/  FADD.FTZ R39, R41, -R46.reuse ;  /* 0x8000002e29277221 */ /* 0x100fe20000010000 */
[----:B------:R-:W-:Y:S01]  /*63c0*/  SHF.L.U32 R90, R90, 0x10, RZ ;  /* 0x000000105a5a7819 */ /* 0x000fe200000006ff */
[----:B------:R-:W-:Y:S01]  /*63d0*/  IMAD.U32 R23, R57, 0x10000, RZ ;  /* 0x0001000039177824 */ /* 0x000fe200078e00ff */
[----:B------:R-:W-:Y:S01]  /*63e0*/  SHF.L.U32 R114, R26, 0x10, RZ ;  /* 0x000000101a727819 */ /* 0x000fe200000006ff */
[----:B------:R-:W-:Y:S01]  /*63f0*/  IMAD.U32 R34, R64, 0x10000, RZ ;  /* 0x0001000040227824 */ /* 0x000fe200078e00ff */
[----:B------:R-:W-:Y:S01]  /*6400*/  SHF.L.U32 R89, R27, 0x10, RZ ;  /* 0x000000101b597819 */ /* 0x000fe200000006ff */
[----:B------:R-:W-:Y:S01]  /*6410*/  IMAD.U32 R41, R77, 0x10000, RZ ;  /* 0x000100004d297824 */ /* 0x000fe200078e00ff */
[----:B------:R-:W-:Y:S01]  /*6420*/  SHF.L.U32 R88, R48, 0x10, RZ ;  /* 0x0000001030587819 */ /* 0x000fe200000006ff */
[----:B------:R-:W-:Y:S01]  /*6430*/  FADD.FTZ R42, R53, -R46 ;  /* 0x8000002e352a7221 */ /* 0x000fe20000010000 */
[----:B------:R-:W-:Y:S01]  /*6440*/  SHF.L.U32 R86, R51, 0x10, RZ ;  /* 0x0000001033567819 */ /* 0x000fe200000006ff */
[----:B------:R-:W-:Y:S01]  /*6450*/  FADD.FTZ R53, -R46, R90 ;  /* 0x0000005a2e357221 */ /* 0x000fe20000010100 */
[----:B------:R-:W-:Y:S01]  /*6460*/  SHF.L.U32 R81, R52, 0x10, RZ ;  /* 0x0000001034517819 */ /* 0x000fe200000006ff */
[----:B------:R-:W-:Y:S01]  /*6470*/  FADD.FTZ R52, -R46, R91 ;  /* 0x0000005b2e347221 */ /* 0x000fe20000010100 */
[----:B------:R-:W-:Y:S01]  /*6480*/  SHF.L.U32 R45, R54, 0x10, RZ ;  /* 0x00000010362d7819 */ /* 0x000fe200000006ff */
[----:B------:R-:W1:Y:S01]  /*6490*/  S2R R91, SR_TID.X ;  /* 0x00000000005b7919 */ /* 0x000e620000002100 */
[----:B------:R-:W-:Y:S01]  /*64a0*/  SHF.L.U32 R44, R55, 0x10, RZ ;  /* 0x00000010372c7819 */ /* 0x000fe200000006ff */
[----:B------:R-:W2:Y:S01]  /*64b0*/  LDC R90, c[0x0][0x294] ;  /* 0x0000a500ff5a7b82 */ /* 0x000ea20000000800 */
[----:B------:R-:W-:Y:S01]  /*64c0*/  SHF.L.U32 R22, R56, 0x10, RZ ;  /* 0x0000001038167819 */ /* 0x000fe200000006ff */
[--C-:B------:R-:W-:Y:S01]  /*64d0*/  FADD.FTZ R114, R114, -R46.reuse ;  /* 0x8000002e72727221 */ /* 0x100fe20000010000 */
[----:B0-----:R-:W-:Y:S01]  /*64e0*/  SHF.L.U32 R24, R58, 0x10, RZ ;  /* 0x000000103a187819 */ /* 0x001fe200000006ff */
[--C-:B------:R-:W-:Y:S01]  /*64f0*/  FADD.FTZ R89, R89, -R46.reuse ;  /* 0x8000002e59597221 */ /* 0x100fe20000010000 */
[----:B------:R-:W-:Y:S01]  /*6500*/  SHF.L.U32 R25, R59, 0x10, RZ ;  /* 0x000000103b197819 */ /* 0x000fe200000006ff */
        /* <DEDUP_REMOVED lines=30> */
[----:B------:R-:W-:Y:S01]  /*66f0*/  FADD.FTZ R48, R51, -R46 ;  /* 0x8000002e33307221 */ /* 0x000fe20000010000 */
[----:B------:R-:W-:Y:S01]  /*6700*/  PRMT R54, R72, 0x7632, R54 ;  /* 0x0000763248367816 */ /* 0x000fe20000000036 */
[-C--:B------:R-:W-:Y:S01]  /*6710*/  FMUL.FTZ R114, R114, R47.reuse ;  /* 0x0000002f72727220 */ /* 0x080fe20000410000 */
        /* <DEDUP_REMOVED lines=34> */
[----:B------:R-:W-:Y:S01]  /*6940*/  FMUL.FTZ R48, R48, R47 ;  /* 0x0000002f30307220 */ /* 0x000fe20000410000 */
[----:B------:R-:W-:Y:S01]  /*6950*/  SHF.L.U32 R118, R118, 0x10, RZ ;  /* 0x0000001076767819 */ /* 0x000fe200000006ff */
[----:B------:R-:W-:Y:S01]  /*6960*/  IMAD.U32 R116, R116, 0x10000, RZ ;  /* 0x0001000074747824 */ /* 0x000fe200078e00ff */
[----:B------:R-:W-:Y:S01]  /*6970*/  SHF.L.U32 R117, R117, 0x10, RZ ;  /* 0x0000001075757819 */ /* 0x000fe200000006ff */
[----:B------:R-:W-:Y:S01]  /*6980*/  IMAD.U32 R108, R108, 0x10000, RZ ;  /* 0x000100006c6c7824 */ /* 0x000fe200078e00ff */
[----:B------:R-:W-:Y:S01]  /*6990*/  SHF.L.U32 R115, R115, 0x10, RZ ;  /* 0x0000001073737819 */ /* 0x000fe200000006ff */
[----:B------:R-:W-:Y:S01]  /*69a0*/  IMAD.U32 R59, R59, 0x10000, RZ ;  /* 0x000100003b3b7824 */ /* 0x000fe200078e00ff */
[----:B------:R-:W-:Y:S01]  /*69b0*/  SHF.L.U32 R113, R113, 0x10, RZ ;  /* 0x0000001071717819 */ /* 0x000fe200000006ff */
[--C-:B------:R-:W-:Y:S01]  /*69c0*/  FFMA.FTZ R114, R30, R114, R28.reuse ;  /* 0x000000721e727223 */ /* 0x100fe2000001001c */
[----:B------:R-:W-:Y:S01]  /*69d0*/  SHF.L.U32 R112, R112, 0x10, RZ ;  /* 0x0000001070707819 */ /* 0x000fe200000006ff */
[C-C-:B------:R-:W-:Y:S01]  /*69e0*/  FFMA.FTZ R89, R30.reuse, R89, R28.reuse ;  /* 0x000000591e597223 */ /* 0x140fe2000001001c */
[----:B------:R-:W-:Y:S01]  /*69f0*/  SHF.L.U32 R111, R111, 0x10, RZ ;  /* 0x000000106f6f7819 */ /* 0x000fe200000006ff */
[--C-:B------:R-:W-:Y:S01]  /*6a00*/  FFMA.FTZ R88, R30, R88, R28.reuse ;  /* 0x000000581e587223 */ /* 0x100fe2000001001c */
[----:B------:R-:W-:Y:S01]  /*6a10*/  SHF.L.U32 R110, R110, 0x10, RZ ;  /* 0x000000106e6e7819 */ /* 0x000fe200000006ff */
[C-C-:B------:R-:W-:Y:S01]  /*6a20*/  FFMA.FTZ R87, R30.reuse, R87, R28.reuse ;  /* 0x000000571e577223 */ /* 0x140fe2000001001c */
[----:B------:R-:W-:Y:S01]  /*6a30*/  SHF.L.U32 R109, R109, 0x10, RZ ;  /* 0x000000106d6d7819 */ /* 0x000fe200000006ff */
[C-C-:B------:R-:W-:Y:S01]  /*6a40*/  FFMA.FTZ R86, R30.reuse, R86, R28.reuse ;  /* 0x000000561e567223 */ /* 0x140fe2000001001c */
[----:B------:R-:W-:Y:S01]  /*6a50*/  SHF.L.U32 R107, R107, 0x10, RZ ;  /* 0x000000106b6b7819 */ /* 0x000fe200000006ff */
[--C-:B------:R-:W-:Y:S01]  /*6a60*/  FFMA.FTZ R81, R30, R81, R28.reuse ;  /* 0x000000511e517223 */ /* 0x100fe2000001001c */
        /* <DEDUP_REMOVED lines=28> */
[C-C-:B------:R-:W-:Y:S01]  /*6c30*/  FFMA.FTZ R37, R30.reuse, R37, R28.reuse ;  /* 0x000000251e257223 */ /* 0x140fe2000001001c */
[C-C-:B------:R-:W-:Y:S01]  /*6c40*/  FFMA.FTZ R38, R30.reuse, R38, R28.reuse ;  /* 0x000000261e267223 */ /* 0x140fe2000001001c */
[C-C-:B------:R-:W-:Y:S01]  /*6c50*/  FFMA.FTZ R39, R30.reuse, R39, R28.reuse ;  /* 0x000000271e277223 */ /* 0x140fe2000001001c */
[C-C-:B------:R-:W-:Y:S01]  /*6c60*/  FFMA.FTZ R40, R30.reuse, R40, R28.reuse ;  /* 0x000000281e287223 */ /* 0x140fe2000001001c */
[C-C-:B------:R-:W-:Y:S01]  /*6c70*/  FFMA.FTZ R41, R30.reuse, R41, R28.reuse ;  /* 0x000000291e297223 */ /* 0x140fe2000001001c */
[C-C-:B------:R-:W-:Y:S01]  /*6c80*/  FFMA.FTZ R42, R30.reuse, R42, R28.reuse ;  /* 0x0000002a1e2a7223 */ /* 0x140fe2000001001c */
[C-C-:B------:R-:W-:Y:S01]  /*6c90*/  FFMA.FTZ R43, R30.reuse, R43, R28.reuse ;  /* 0x0000002b1e2b7223 */ /* 0x140fe2000001001c */
[----:B------:R-:W-:Y:S01]  /*6ca0*/  FFMA.FTZ R28, R30, R48, R28 ;  /* 0x000000301e1c7223 */ /* 0x000fe2000001001c */
        /* <DEDUP_REMOVED lines=82> */
[----:B-12---:R-:W-:Y:S06]  /*71d0*/  @!P6 BRA `(.L_x_3254) ;  /* 0x000000000028e947 */ /* 0x006fec0003800000 */
        /* <DEDUP_REMOVED lines=10> */
.L_x_3254:
[----:B------:R-:W-:Y:S01]  /*7280*/  LOP3.LUT P5, RZ, R21, 0x4000, RZ, 0xc0, !PT ;  /* 0x0000400015ff7812 */ /* 0x000fe200078ac0ff */
[----:B------:R-:W-:-:S12]  /*7290*/  BSSY B0, `(.L_x_3255) ;  /* 0x000000f000007945 */ /* 0x000fd80003800000 */
[----:B------:R-:W-:Y:S05]  /*72a0*/  @!P5 BRA `(.L_x_3256) ;  /* 0x000000000034d947 */ /* 0x000fea0003800000 */
[----:B------:R-:W2:Y:S01]  /*72b0*/  LDL R31, [R1+0x34] ;  /* 0x00003400011f7983 */ /* 0x000ea20000100800 */
[----:B------:R-:W-:Y:S01]  /*72c0*/  ULDC.64 UR4, c[0x0][0x270] ;  /* 0x00009c0000047ab9 */ /* 0x000fe20000000a00 */
[----:B------:R-:W-:Y:S02]  /*72d0*/  MOV R62, R68 ;  /* 0x00000044003e7202 */ /* 0x000fe40000000f00 */
[----:B------:R-:W-:Y:S02]  /*72e0*/  MOV R63, R67 ;  /* 0x00000043003f7202 */ /* 0x000fe40000000f00 */
[----:B------:R-:W-:Y:S01]  /*72f0*/  F2FP.BF16.F32.PACK_AB R29, R29, R114 ;  /* 0x000000721d1d723e */ /* 0x000fe200000010ff */
[----:B------:R-:W-:-:S04]  /*7300*/  IMAD.WIDE.U32 R62, R100, UR4, R62 ;  /* 0x00000004643e7c25 */ /* 0x000fc8000f8e003e */
[----:B--2---:R-:W-:-:S04]  /*7310*/  IMAD R31, R31, UR4, RZ ;  /* 0x000000041f1f7c24 */ /* 0x004fc8000f8e02ff */
[----:B------:R-:W-:Y:S01]  /*7320*/  IMAD R31, R100, UR5, R31 ;  /* 0x00000005641f7c24 */ /* 0x000fe2000f8e021f */
[----:B------:R-:W-:Y:S02]  /*7330*/  ULDC.64 UR4, c[0x0][0x210] ;  /* 0x0000840000047ab9 */ /* 0x000fe40000000a00 */
[----:B------:R-:W-:Y:S02]  /*7340*/  LEA R64, P5, R62, UR4, 0x1 ;  /* 0x000000043e407c11 */ /* 0x000fe4000f8a08ff */
[----:B------:R-:W-:-:S04]  /*7350*/  IADD3 R31, R63, R31, RZ ;  /* 0x0000001f3f1f7210 */ /* 0x000fc80007ffe0ff */
[----:B------:R-:W-:-:S05]  /*7360*/  LEA.HI.X R65, R62, UR5, R31, 0x1, P5 ;  /* 0x000000053e417c11 */ /* 0x000fca000a8f0c1f */
[----:B------:R0:W-:Y:S02]  /*7370*/  STG.E desc[UR6][R64.64], R29 ;  /* 0x0000001d40007986 */ /* 0x0001e4000c101906 */
.L_x_3256:
[----:B------:R-:W-:Y:S05]  /*7380*/  BSYNC B0 ;  /* 0x0000000000007941 */ /* 0x000fea0003800000 */
.L_x_3255:
        /* <DEDUP_REMOVED lines=11> */
.L_x_3257:
[----:B------:R-:W-:Y:S01]  /*7440*/  LOP3.LUT P5, RZ, R21, 0x2000, RZ, 0xc0, !PT ;  /* 0x0000200015ff7812 */ /* 0x000fe200078ac0ff */
[----:B------:R-:W-:-:S12]  /*7450*/  BSSY B0, `(.L_x_3258) ;  /* 0x000000f000007945 */ /* 0x000fd80003800000 */
[----:B------:R-:W-:Y:S05]  /*7460*/  @!P5 BRA `(.L_x_3259) ;  /* 0x000000000034d947 */ /* 0x000fea0003800000 */
[----:B0-----:R-:W2:Y:S01]  /*7470*/  LDL R29, [R1+0x30] ;  /* 0x00003000011d7983 */ /* 0x001ea20000100800 */
[----:B------:R-:W-:Y:S01]  /*7480*/  ULDC.64 UR4, c[0x0][0x270] ;  /* 0x00009c0000047ab9 */ /* 0x000fe20000000a00 */
[----:B------:R-:W-:Y:S01]  /*7490*/  MOV R63, R67 ;  /* 0x00000043003f7202 */ /* 0x000fe20000000f00 */
[----:B------:R-:W-:Y:S01]  /*74a0*/  IMAD.MOV.U32 R62, RZ, RZ, R68 ;  /* 0x000000ffff3e7224 */ /* 0x000fe200078e0044 */
[----:B------:R-:W-:-:S03]  /*74b0*/  F2FP.BF16.F32.PACK_AB R79, R79, R89 ;  /* 0x000000594f4f723e */ /* 0x000fc600000010ff */
        /* <DEDUP_REMOVED lines=8> */
.L_x_3259:
[----:B------:R-:W-:Y:S05]  /*7540*/  BSYNC B0 ;  /* 0x0000000000007941 */ /* 0x000fea0003800000 */
.L_x_3258:
[----:B0-----:R-:W-:-:S05]  /*7550*/  SHF.R.U32.HI R29, RZ, 0x5, R91 ;  /* 0x00000005ff1d7819 */ /* 0x001fca000001165b */
[----:B------:R-:W-:Y:S01]  /*7560*/  IMAD R29, R90, UR8, R29 ;  /* 0x000000085a1d7c24 */ /* 0x000fe2000f8e021d */
[----:B------:R-:W-:Y:S06]  /*7570*/  @!P6 BRA `(.L_x_3260) ;  /* 0x000000000028e947 */ /* 0x000fec0003800000 */
        /* <DEDUP_REMOVED lines=10> */
.L_x_3260:
        /* <DEDUP_REMOVED lines=12> */
[----:B-1----:R-:W-:Y:S02]  /*76e0*/  LEA R64, P5, R62, UR4, 0x1 ;  /* 0x000000043e407c11 */ /* 0x002fe4000f8a08ff */
[----:B------:R-:W-:-:S04]  /*76f0*/  IADD3 R31, R63, R31, RZ ;  /* 0x0000001f3f1f7210 */ /* 0x000fc80007ffe0ff */
[----:B------:R-:W-:-:S05]  /*7700*/  LEA.HI.X R65, R62, UR5, R31, 0x1, P5 ;  /* 0x000000053e417c11 */ /* 0x000fca000a8f0c1f */
[----:B------:R0:W-:Y:S02]  /*7710*/  STG.E desc[UR6][R64.64], R73 ;  /* 0x0000004940007986 */ /* 0x0001e4000c101906 */
.L_x_3262:
[----:B------:R-:W-:Y:S05]  /*7720*/  BSYNC B0 ;  /* 0x0000000000007941 */ /* 0x000fea0003800000 */
.L_x_3261:
[----:B0-----:R-:W-:Y:S01]  /*7730*/  IADD3 R73, R29, 0x1f0, RZ ;  /* 0x000001f01d497810 */ /* 0x001fe20007ffe0ff */
        /* <DEDUP_REMOVED lines=11> */
.L_x_3263:
[----:B------:R-:W-:Y:S01]  /*77f0*/  LOP3.LUT P5, RZ, R21, 0x800, RZ, 0xc0, !PT ;  /* 0x0000080015ff7812 */ /* 0x000fe200078ac0ff */
[----:B------:R-:W-:-:S12]  /*7800*/  BSSY B0, `(.L_x_3264) ;  /* 0x000000f000007945 */ /* 0x000fd80003800000 */
[----:B------:R-:W-:Y:S05]  /*7810*/  @!P5 BRA `(.L_x_3265) ;  /* 0x000000000034d947 */ /* 0x000fea0003800000 */
[----:B------:R-:W1:Y:S01]  /*7820*/  LDL R31, [R1+0x28] ;  /* 0x00002800011f7983 */ /* 0x000e620000100800 */
[----:B------:R-:W-:Y:S01]  /*7830*/  ULDC.64 UR4, c[0x0][0x270] ;  /* 0x00009c0000047ab9 */ /* 0x000fe20000000a00 */
[----:B------:R-:W-:Y:S01]  /*7840*/  MOV R63, R67 ;  /* 0x00000043003f7202 */ /* 0x000fe20000000f00 */
[----:B------:R-:W-:Y:S01]  /*7850*/  IMAD.MOV.U32 R62, RZ, RZ, R68 ;  /* 0x000000ffff3e7224 */ /* 0x000fe200078e0044 */
[----:B------:R-:W-:-:S03]  /*7860*/  F2FP.BF16.F32.PACK_AB R87, R78, R87 ;  /* 0x000000574e57723e */ /* 0x000fc600000010ff */
[----:B------:R-:W-:-:S04]  /*7870*/  IMAD.WIDE.U32 R62, R97, UR4, R62 ;  /* 0x00000004613e7c25 */ /* 0x000fc8000f8e003e */
[----:B-1----:R-:W-:-:S04]  /*7880*/  IMAD R64, R31, UR4, RZ ;  /* 0x000000041f407c24 */ /* 0x002fc8000f8e02ff */
[----:B------:R-:W-:Y:S01]  /*7890*/  IMAD R31, R97, UR5, R64 ;  /* 0x00000005611f7c24 */ /* 0x000fe2000f8e0240 */
[----:B------:R-:W-:Y:S02]  /*78a0*/  ULDC.64 UR4, c[0x0][0x210] ;  /* 0x0000840000047ab9 */ /* 0x000fe40000000a00 */
[----:B------:R-:W-:Y:S02]  /*78b0*/  LEA R64, P5, R62, UR4, 0x1 ;  /* 0x000000043e407c11 */ /* 0x000fe4000f8a08ff */
[----:B------:R-:W-:-:S04]  /*78c0*/  IADD3 R31, R63, R31, RZ ;  /* 0x0000001f3f1f7210 */ /* 0x000fc80007ffe0ff */
[----:B------:R-:W-:-:S05]  /*78d0*/  LEA.HI.X R65, R62, UR5, R31, 0x1, P5 ;  /* 0x000000053e417c11 */ /* 0x000fca000a8f0c1f */
[----:B------:R0:W-:Y:S02]  /*78e0*/  STG.E desc[UR6][R64.64], R87 ;  /* 0x0000005740007986 */ /* 0x0001e4000c101906 */
.L_x_3265:
[----:B------:R-:W-:Y:S05]  /*78f0*/  BSYNC B0 ;  /* 0x0000000000007941 */ /* 0x000fea0003800000 */
.L_x_3264:
[----:B------:R-:W-:Y:S05]  /*7900*/  @!P6 BRA `(.L_x_3266) ;  /* 0x000000000028e947 */ /* 0x000fea0003800000 */
        /* <DEDUP_REMOVED lines=10> */
.L_x_3266:
        /* <DEDUP_REMOVED lines=12> */
[----:B01----:R-:W-:Y:S02]  /*7a70*/  LEA R64, P5, R62, UR4, 0x1 ;  /* 0x000000043e407c11 */ /* 0x003fe4000f8a08ff */
[----:B------:R-:W-:-:S04]  /*7a80*/  IADD3 R31, R63, R31, RZ ;  /* 0x0000001f3f1f7210 */ /* 0x000fc80007ffe0ff */
[----:B------:R-:W-:-:S05]  /*7a90*/  LEA.HI.X R65, R62, UR5, R31, 0x1, P5 ;  /* 0x000000053e417c11 */ /* 0x000fca000a8f0c1f */
[----:B------:R2:W-:Y:S02]  /*7aa0*/  STG.E desc[UR6][R64.64], R77 ;  /* 0x0000004d40007986 */ /* 0x0005e4000c101906 */
.L_x_3268:
[----:B------:R-:W-:Y:S05]  /*7ab0*/  BSYNC B0 ;  /* 0x0000000000007941 */ /* 0x000fea0003800000 */
.L_x_3267:
[----:B------:R-:W-:Y:S05]  /*7ac0*/  @!P6 BRA `(.L_x_3269) ;  /* 0x000000000028e947 */ /* 0x000fea0003800000 */
[----:B------:R-:W-:Y:S01]  /*7ad0*/  FMUL.FTZ R31, R81, -1.4426950216293334961 ;  /* 0xbfb8aa3b511f7820 */ /* 0x000fe20000410000 */
[----:B------:R-:W-:-:S05]  /*7ae0*/  FMUL.FTZ R63, R76, -1.4426950216293334961 ;  /* 0xbfb8aa3b4c3f7820 */ /* 0x000fca0000410000 */
[----:B------:R-:W3:Y:S08]  /*7af0*/  MUFU.EX2 R31, R31 ;  /* 0x0000001f001f7308 */ /* 0x000ef00000000800 */
[----:B------:R-:W0:Y:S01]  /*7b00*/  MUFU.EX2 R63, R63 ;  /* 0x0000003f003f7308 */ /* 0x000e220000000800 */
[----:B---3--:R-:W-:-:S07]  /*7b10*/  FADD.FTZ R62, R31, 1 ;  /* 0x3f8000001f3e7421 */ /* 0x008fce0000010000 */
[----:B------:R-:W3:Y:S01]  /*7b20*/  MUFU.RCP R62, R62 ;  /* 0x0000003e003e7308 */ /* 0x000ee20000001000 */
[----:B012---:R-:W-:-:S07]  /*7b30*/  FADD.FTZ R64, R63, 1 ;  /* 0x3f8000003f407421 */ /* 0x007fce0000010000 */
[----:B------:R-:W0:Y:S01]  /*7b40*/  MUFU.RCP R65, R64 ;  /* 0x0000004000417308 */ /* 0x000e220000001000 */
[----:B---3--:R-:W-:Y:S01]  /*7b50*/  FMUL.FTZ R81, R81, R62 ;  /* 0x0000003e51517220 */ /* 0x008fe20000410000 */
[----:B0-----:R-:W-:-:S07]  /*7b60*/  FMUL.FTZ R76, R76, R65 ;  /* 0x000000414c4c7220 */ /* 0x001fce0000410000 */
.L_x_3269:
[----:B------:R-:W-:Y:S01]  /*7b70*/  LOP3.LUT P5, RZ, R21, 0x200, RZ, 0xc0, !PT ;  /* 0x0000020015ff7812 */ /* 0x000fe200078ac0ff */
[----:B------:R-:W-:-:S12]  /*7b80*/  BSSY B0, `(.L_x_3270) ;  /* 0x000000f000007945 */ /* 0x000fd80003800000 */
[----:B------:R-:W-:Y:S05]  /*7b90*/  @!P5 BRA `(.L_x_3271) ;  /* 0x000000000034d947 */ /* 0x000fea0003800000 */
[----:B------:R-:W3:Y:S01]  /*7ba0*/  LDL R31, [R1+0x20] ;  /* 0x00002000011f7983 */ /* 0x000ee20000100800 */
[----:B------:R-:W-:Y:S01]  /*7bb0*/  ULDC.64 UR4, c[0x0][0x270] ;  /* 0x00009c0000047ab9 */ /* 0x000fe20000000a00 */
[----:B------:R-:W-:Y:S01]  /*7bc0*/  MOV R62, R68 ;  /* 0x00000044003e7202 */ /* 0x000fe20000000f00 */
[----:B------:R-:W-:Y:S01]  /*7bd0*/  IMAD.MOV.U32 R63, RZ, RZ, R67 ;  /* 0x000000ffff3f7224 */ /* 0x000fe200078e0043 */
[----:B------:R-:W-:-:S03]  /*7be0*/  F2FP.BF16.F32.PACK_AB R81, R76, R81 ;  /* 0x000000514c51723e */ /* 0x000fc600000010ff */
[----:B------:R-:W-:-:S04]  /*7bf0*/  IMAD.WIDE.U32 R62, R94, UR4, R62 ;  /* 0x000000045e3e7c25 */ /* 0x000fc8000f8e003e */
[----:B---3--:R-:W-:-:S04]  /*7c00*/  IMAD R31, R31, UR4, RZ ;  /* 0x000000041f1f7c24 */ /* 0x008fc8000f8e02ff */
[----:B------:R-:W-:Y:S01]  /*7c10*/  IMAD R31, R94, UR5, R31 ;  /* 0x000000055e1f7c24 */ /* 0x000fe2000f8e021f */
[----:B------:R-:W-:Y:S02]  /*7c20*/  ULDC.64 UR4, c[0x0][0x210] ;  /* 0x0000840000047ab9 */ /* 0x000fe40000000a00 */
[----:B012---:R-:W-:Y:S02]  /*7c30*/  LEA R64, P5, R62, UR4, 0x1 ;  /* 0x000000043e407c11 */ /* 0x007fe4000f8a08ff */
[----:B------:R-:W-:-:S04]  /*7c40*/  IADD3 R31, R63, R31, RZ ;  /* 0x0000001f3f1f7210 */ /* 0x000fc80007ffe0ff */
[----:B------:R-:W-:-:S05]  /*7c50*/  LEA.HI.X R65, R62, UR5, R31, 0x1, P5 ;  /* 0x000000053e417c11 */ /* 0x000fca000a8f0c1f */
[----:B------:R3:W-:Y:S02]  /*7c60*/  STG.E desc[UR6][R64.64], R81 ;  /* 0x0000005140007986 */ /* 0x0007e4000c101906 */
.L_x_3271:
[----:B------:R-:W-:Y:S05]  /*7c70*/  BSYNC B0 ;  /* 0x0000000000007941 */ /* 0x000fea0003800000 */
.L_x_3270:
[----:B------:R-:W-:Y:S05]  /*7c80*/  @!P6 BRA `(.L_x_3272) ;  /* 0x000000000028e947 */ /* 0x000fea0003800000 */
[----:B------:R-:W-:Y:S01]  /*7c90*/  FMUL.FTZ R31, R80, -1.4426950216293334961 ;  /* 0xbfb8aa3b501f7820 */ /* 0x000fe20000410000 */
[----:B0123--:R-:W-:-:S05]  /*7ca0*/  FMUL.FTZ R64, R75, -1.4426950216293334961 ;  /* 0xbfb8aa3b4b407820 */ /* 0x00ffca0000410000 */
        /* <DEDUP_REMOVED lines=8> */
.L_x_3272:
[----:B------:R-:W-:Y:S01]  /*7d30*/  LOP3.LUT P5, RZ, R21, 0x100, RZ, 0xc0, !PT ;  /* 0x0000010015ff7812 */ /* 0x000fe200078ac0ff */
[----:B------:R-:W-:-:S12]  /*7d40*/  BSSY B0, `(.L_x_3273) ;  /* 0x000000f000007945 */ /* 0x000fd80003800000 */
[----:B------:R-:W-:Y:S05]  /*7d50*/  @!P5 BRA `(.L_x_3274) ;  /* 0x000000000034d947 */ /* 0x000fea0003800000 */
[----:B------:R-:W0:Y:S01]  /*7d60*/  LDL R31, [R1+0x1c] ;  /* 0x00001c00011f7983 */ /* 0x000e220000100800 */
[----:B------:R-:W-:Y:S01]  /*7d70*/  ULDC.64 UR4, c[0x0][0x270] ;  /* 0x00009c0000047ab9 */ /* 0x000fe20000000a00 */
[----:B------:R-:W-:Y:S02]  /*7d80*/  MOV R62, R68 ;  /* 0x00000044003e7202 */ /* 0x000fe40000000f00 */
[----:B------:R-:W-:Y:S02]  /*7d90*/  MOV R63, R67 ;  /* 0x00000043003f7202 */ /* 0x000fe40000000f00 */
[----:B------:R-:W-:Y:S01]  /*7da0*/  F2FP.BF16.F32.PACK_AB R75, R75, R80 ;  /* 0x000000504b4b723e */ /* 0x000fe200000010ff */
[----:B------:R-:W-:-:S04]  /*7db0*/  IMAD.WIDE.U32 R62, R85, UR4, R62 ;  /* 0x00000004553e7c25 */ /* 0x000fc8000f8e003e */
[----:B0123--:R-:W-:-:S04]  /*7dc0*/  IMAD R64, R31, UR4, RZ ;  /* 0x000000041f407c24 */ /* 0x00ffc8000f8e02ff */
[----:B------:R-:W-:Y:S01]  /*7dd0*/  IMAD R31, R85, UR5, R64 ;  /* 0x00000005551f7c24 */ /* 0x000fe2000f8e0240 */
[----:B------:R-:W-:Y:S02]  /*7de0*/  ULDC.64 UR4, c[0x0][0x210] ;  /* 0x0000840000047ab9 */ /* 0x000fe40000000a00 */
[----:B------:R-:W-:Y:S02]  /*7df0*/  LEA R64, P5, R62, UR4, 0x1 ;  /* 0x000000043e407c11 */ /* 0x000fe4000f8a08ff */
[----:B------:R-:W-:-:S04]  /*7e00*/  IADD3 R31, R63, R31, RZ ;  /* 0x0000001f3f1f7210 */ /* 0x000fc80007ffe0ff */
[----:B------:R-:W-:-:S05]  /*7e10*/  LEA.HI.X R65, R62, UR5, R31, 0x1, P5 ;  /* 0x000000053e417c11 */ /* 0x000fca000a8f0c1f */
[----:B------:R4:W-:Y:S02]  /*7e20*/  STG.E desc[UR6][R64.64], R75 ;  /* 0x0000004b40007986 */ /* 0x0009e4000c101906 */
.L_x_3274:
[----:B------:R-:W-:Y:S05]  /*7e30*/  BSYNC B0 ;  /* 0x0000000000007941 */ /* 0x000fea0003800000 */
.L_x_3273:
[----:B------:R-:W-:Y:S05]  /*7e40*/  @!P6 BRA `(.L_x_3275) ;  /* 0x000000000028e947 */ /* 0x000fea0003800000 */
[----:B------:R-:W-:Y:S01]  /*7e50*/  FMUL.FTZ R31, R45, -1.4426950216293334961 ;  /* 0xbfb8aa3b2d1f7820 */ /* 0x000fe20000410000 */
[----:B------:R-:W-:-:S05]  /*7e60*/  FMUL.FTZ R63, R74, -1.4426950216293334961 ;  /* 0xbfb8aa3b4a3f7820 */ /* 0x000fca0000410000 */
[----:B------:R-:W5:Y:S08]  /*7e70*/  MUFU.EX2 R31, R31 ;  /* 0x0000001f001f7308 */ /* 0x000f700000000800 */
[----:B------:R-:W0:Y:S01]  /*7e80*/  MUFU.EX2 R63, R63 ;  /* 0x0000003f003f7308 */ /* 0x000e220000000800 */
[----:B-----5:R-:W-:-:S07]  /*7e90*/  FADD.FTZ R62, R31, 1 ;  /* 0x3f8000001f3e7421 */ /* 0x020fce0000010000 */
[----:B------:R-:W5:Y:S01]  /*7ea0*/  MUFU.RCP R62, R62 ;  /* 0x0000003e003e7308 */ /* 0x000f620000001000 */
[----:B01234-:R-:W-:-:S07]  /*7eb0*/  FADD.FTZ R64, R63, 1 ;  /* 0x3f8000003f407421 */ /* 0x01ffce0000010000 */
[----:B------:R-:W0:Y:S01]  /*7ec0*/  MUFU.RCP R65, R64 ;  /* 0x0000004000417308 */ /* 0x000e220000001000 */
[----:B-----5:R-:W-:Y:S01]  /*7ed0*/  FMUL.FTZ R45, R45, R62 ;  /* 0x0000003e2d2d7220 */ /* 0x020fe20000410000 */
[----:B0-----:R-:W-:-:S07]  /*7ee0*/  FMUL.FTZ R74, R74, R65 ;  /* 0x000000414a4a7220 */ /* 0x001fce0000410000 */
.L_x_3275:
[----:B------:R-:W-:Y:S01]  /*7ef0*/  LOP3.LUT P5, RZ, R21, 0x80, RZ, 0xc0, !PT ;  /* 0x0000008015ff7812 */ /* 0x000fe200078ac0ff */
[----:B------:R-:W-:-:S12]  /*7f00*/  BSSY B0, `(.L_x_3276) ;  /* 0x000000f000007945 */ /* 0x000fd80003800000 */
[----:B------:R-:W-:Y:S05]  /*7f10*/  @!P5 BRA `(.L_x_3277) ;  /* 0x000000000034d947 */ /* 0x000fea0003800000 */
[----:B------:R-:W5:Y:S01]  /*7f20*/  LDL R31, [R1+0x18] ;  /* 0x00001800011f7983 */ /* 0x000f620000100800 */
[----:B------:R-:W-:Y:S01]  /*7f30*/  ULDC.64 UR4, c[0x0][0x270] ;  /* 0x00009c0000047ab9 */ /* 0x000fe20000000a00 */
[----:B------:R-:W-:Y:S02]  /*7f40*/  MOV R62, R68 ;  /* 0x00000044003e7202 */ /* 0x000fe40000000f00 */
[----:B------:R-:W-:Y:S02]  /*7f50*/  MOV R63, R67 ;  /* 0x00000043003f7202 */ /* 0x000fe40000000f00 */
[----:B------:R-:W-:Y:S01]  /*7f60*/  F2FP.BF16.F32.PACK_AB R45, R74, R45 ;  /* 0x0000002d4a2d723e */ /* 0x000fe200000010ff */
[----:B------:R-:W-:-:S04]  /*7f70*/  IMAD.WIDE.U32 R62, R84, UR4, R62 ;  /* 0x00000004543e7c25 */ /* 0x000fc8000f8e003e */
[----:B-----5:R-:W-:-:S04]  /*7f80*/  IMAD R31, R31, UR4, RZ ;  /* 0x000000041f1f7c24 */ /* 0x020fc8000f8e02ff */
[----:B------:R-:W-:Y:S01]  /*7f90*/  IMAD R31, R84, UR5, R31 ;  /* 0x00000005541f7c24 */ /* 0x000fe2000f8e021f */
[----:B------:R-:W-:Y:S02]  /*7fa0*/  ULDC.64 UR4, c[0x0][0x210] ;  /* 0x0000840000047ab9 */ /* 0x000fe40000000a00 */
[----:B01234-:R-:W-:Y:S01]  /*7fb0*/  LEA R64, P5, R62, UR4, 0x1 ;  /* 0x000000043e407c11 */ /* 0x01ffe2000f8a08ff */
[----:B------:R-:W-:-:S05]  /*7fc0*/  IMAD.IADD R31, R63, 0x1, R31 ;  /* 0x000000013f1f7824 */ /* 0x000fca00078e021f */
[----:B------:R-:W-:-:S05]  /*7fd0*/  LEA.HI.X R65, R62, UR5, R31, 0x1, P5 ;  /* 0x000000053e417c11 */ /* 0x000fca000a8f0c1f */
[----:B------:R0:W-:Y:S02]  /*7fe0*/  STG.E desc[UR6][R64.64], R45 ;  /* 0x0000002d40007986 */ /* 0x0001e4000c101906 */
.L_x_3277:
[----:B------:R-:W-:Y:S05]  /*7ff0*/  BSYNC B0 ;  /* 0x0000000000007941 */ /* 0x000fea0003800000 */
.L_x_3276:
[----:B------:R-:W-:Y:S05]  /*8000*/  @!P6 BRA `(.L_x_3278) ;  /* 0x000000000028e947 */ /* 0x000fea0003800000 */
[----:B------:R-:W-:Y:S01]  /*8010*/  FMUL.FTZ R31, R44, -1.4426950216293334961 ;  /* 0xbfb8aa3b2c1f7820 */ /* 0x000fe20000410000 */
[----:B------:R-:W-:-:S05]  /*8020*/  FMUL.FTZ R62, R72, -1.4426950216293334961 ;  /* 0xbfb8aa3b483e7820 */ /* 0x000fca0000410000 */
[----:B------:R-:W0:Y:S08]  /*8030*/  MUFU.EX2 R31, R31 ;  /* 0x0000001f001f7308 */ /* 0x000e300000000800 */
[----:B------:R-:W5:Y:S01]  /*8040*/  MUFU.EX2 R62, R62 ;  /* 0x0000003e003e7308 */ /* 0x000f620000000800 */
[----:B0-----:R-:W-:-:S07]  /*8050*/  FADD.FTZ R45, R31, 1 ;  /* 0x3f8000001f2d7421 */ /* 0x001fce0000010000 */
[----:B------:R-:W0:Y:S01]  /*8060*/  MUFU.RCP R45, R45 ;  /* 0x0000002d002d7308 */ /* 0x000e220000001000 */
[----:B-----5:R-:W-:-:S07]  /*8070*/  FADD.FTZ R63, R62, 1 ;  /* 0x3f8000003e3f7421 */ /* 0x020fce0000010000 */
[----:B------:R-:W5:Y:S01]  /*8080*/  MUFU.RCP R63, R63 ;  /* 0x0000003f003f7308 */ /* 0x000f620000001000 */
[----:B0-----:R-:W-:Y:S01]  /*8090*/  FMUL.FTZ R44, R44, R45 ;  /* 0x0000002d2c2c7220 */ /* 0x001fe20000410000 */
[----:B-----5:R-:W-:-:S07]  /*80a0*/  FMUL.FTZ R72, R72, R63 ;  /* 0x0000003f48487220 */ /* 0x020fce0000410000 */
.L_x_3278:
[----:B------:R-:W-:Y:S01]  /*80b0*/  LOP3.LUT P5, RZ, R21, 0x40, RZ, 0xc0, !PT ;  /* 0x0000004015ff7812 */ /* 0x000fe200078ac0ff */
[----:B------:R-:W-:-:S12]  /*80c0*/  BSSY B0, `(.L_x_3279) ;  /* 0x000000f000007945 */ /* 0x000fd80003800000 */
[----:B------:R-:W-:Y:S05]  /*80d0*/  @!P5 BRA `(.L_x_3280) ;  /* 0x000000000034d947 */ /* 0x000fea0003800000 */
[----:B------:R-:W0:Y:S01]  /*80e0*/  LDL R31, [R1+0x14] ;  /* 0x00001400011f7983 */ /* 0x000e220000100800 */
[----:B------:R-:W-:Y:S01]  /*80f0*/  ULDC.64 UR4, c[0x0][0x270] ;  /* 0x00009c0000047ab9 */ /* 0x000fe20000000a00 */
[----:B------:R-:W-:Y:S02]  /*8100*/  MOV R62, R68 ;  /* 0x00000044003e7202 */ /* 0x000fe40000000f00 */
[----:B------:R-:W-:-:S03]  /*8110*/  MOV R63, R67 ;  /* 0x00000043003f7202 */ /* 0x000fc60000000f00 */
[----:B------:R-:W-:-:S04]  /*8120*/  IMAD.WIDE.U32 R62, R83, UR4, R62 ;  /* 0x00000004533e7c25 */ /* 0x000fc8000f8e003e */
[----:B01234-:R-:W-:-:S04]  /*8130*/  IMAD R64, R31, UR4, RZ ;  /* 0x000000041f407c24 */ /* 0x01ffc8000f8e02ff */
[----:B------:R-:W-:Y:S01]  /*8140*/  IMAD R31, R83, UR5, R64 ;  /* 0x00000005531f7c24 */ /* 0x000fe2000f8e0240 */
[----:B------:R-:W-:Y:S02]  /*8150*/  ULDC.64 UR4, c[0x0][0x210] ;  /* 0x0000840000047ab9 */ /* 0x000fe40000000a00 */
[----:B------:R-:W-:Y:S02]  /*8160*/  LEA R64, P5, R62, UR4, 0x1 ;  /* 0x000000043e407c11 */ /* 0x000fe4000f8a08ff */
[----:B------:R-:W-:-:S04]  /*8170*/  IADD3 R31, R63, R31, RZ ;  /* 0x0000001f3f1f7210 */ /* 0x000fc80007ffe0ff */
[----:B------:R-:W-:Y:S02]  /*8180*/  LEA.HI.X R65, R62, UR5, R31, 0x1, P5 ;  /* 0x000000053e417c11 */ /* 0x000fe4000a8f0c1f */
[----:B------:R-:W-:-:S05]  /*8190*/  F2FP.BF16.F32.PACK_AB R31, R72, R44 ;  /* 0x0000002c481f723e */ /* 0x000fca00000010ff */
[----:B------:R0:W-:Y:S02]  /*81a0*/  STG.E desc[UR6][R64.64], R31 ;  /* 0x0000001f40007986 */ /* 0x0001e4000c101906 */
.L_x_3280:
[----:B------:R-:W-:Y:S05]  /*81b0*/  BSYNC B0 ;  /* 0x0000000000007941 */ /* 0x000fea0003800000 */
.L_x_3279:
[----:B------:R-:W-:Y:S05]  /*81c0*/  @!P6 BRA `(.L_x_3281) ;  /* 0x000000000028e947 */ /* 0x000fea0003800000 */
[----:B0-----:R-:W-:Y:S01]  /*81d0*/  FMUL.FTZ R31, R22, -1.4426950216293334961 ;  /* 0xbfb8aa3b161f7820 */ /* 0x001fe20000410000 */
[----:B------:R-:W-:-:S05]  /*81e0*/  FMUL.FTZ R62, R71, -1.4426950216293334961 ;  /* 0xbfb8aa3b473e7820 */ /* 0x000fca0000410000 */
[----:B------:R-:W0:Y:S08]  /*81f0*/  MUFU.EX2 R31, R31 ;  /* 0x0000001f001f7308 */ /* 0x000e300000000800 */
[----:B------:R-:W5:Y:S01]  /*8200*/  MUFU.EX2 R62, R62 ;  /* 0x0000003e003e7308 */ /* 0x000f620000000800 */
[----:B0-----:R-:W-:-:S07]  /*8210*/  FADD.FTZ R44, R31, 1 ;  /* 0x3f8000001f2c7421 */ /* 0x001fce0000010000 */
[----:B------:R-:W0:Y:S01]  /*8220*/  MUFU.RCP R45, R44 ;  /* 0x0000002c002d7308 */ /* 0x000e220000001000 */
[----:B-----5:R-:W-:-:S07]  /*8230*/  FADD.FTZ R63, R62, 1 ;  /* 0x3f8000003e3f7421 */ /* 0x020fce0000010000 */
[----:B-1234-:R-:W1:Y:S01]  /*8240*/  MUFU.RCP R64, R63 ;  /* 0x0000003f00407308 */ /* 0x01ee620000001000 */
[----:B0-----:R-:W-:Y:S01]  /*8250*/  FMUL.FTZ R22, R22, R45 ;  /* 0x0000002d16167220 */ /* 0x001fe20000410000 */
[----:B-1----:R-:W-:-:S07]  /*8260*/  FMUL.FTZ R71, R71, R64 ;  /* 0x0000004047477220 */ /* 0x002fce0000410000 */
.L_x_3281:
[----:B------:R-:W-:Y:S01]  /*8270*/  LOP3.LUT P5, RZ, R21, 0x20, RZ, 0xc0, !PT ;  /* 0x0000002015ff7812 */ /* 0x000fe200078ac0ff */
[----:B------:R-:W-:-:S12]  /*8280*/  BSSY B0, `(.L_x_3282) ;  /* 0x000000f000007945 */ /* 0x000fd80003800000 */
[----:B------:R-:W-:Y:S05]  /*8290*/  @!P5 BRA `(.L_x_3283) ;  /* 0x000000000034d947 */ /* 0x000fea0003800000 */
[----:B0-----:R-:W5:Y:S01]  /*82a0*/  LDL R31, [R1+0x10] ;  /* 0x00001000011f7983 */ /* 0x001f620000100800 */
        /* <DEDUP_REMOVED lines=8> */
[----:B------:R-:W-:Y:S02]  /*8330*/  LEA R62, P5, R44, UR4, 0x1 ;  /* 0x000000042c3e7c11 */ /* 0x000fe4000f8a08ff */
[----:B------:R-:W-:-:S04]  /*8340*/  IADD3 R31, R45, R31, RZ ;  /* 0x0000001f2d1f7210 */ /* 0x000fc80007ffe0ff */
[----:B------:R-:W-:-:S05]  /*8350*/  LEA.HI.X R63, R44, UR5, R31, 0x1, P5 ;  /* 0x000000052c3f7c11 */ /* 0x000fca000a8f0c1f */
[----:B------:R0:W-:Y:S02]  /*8360*/  STG.E desc[UR6][R62.64], R71 ;  /* 0x000000473e007986 */ /* 0x0001e4000c101906 */
.L_x_3283:
[----:B------:R-:W-:Y:S05]  /*8370*/  BSYNC B0 ;  /* 0x0000000000007941 */ /* 0x000fea0003800000 */
.L_x_3282:
[----:B------:R-:W-:Y:S05]  /*8380*/  @!P6 BRA `(.L_x_3284) ;  /* 0x000000000028e947 */ /* 0x000fea0003800000 */
[----:B------:R-:W-:Y:S01]  /*8390*/  FMUL.FTZ R22, R23, -1.4426950216293334961 ;  /* 0xbfb8aa3b17167820 */ /* 0x000fe20000410000 */
[----:B0-----:R-:W-:-:S05]  /*83a0*/  FMUL.FTZ R45, R30, -1.4426950216293334961 ;  /* 0xbfb8aa3b1e2d7820 */ /* 0x001fca0000410000 */
        /* <DEDUP_REMOVED lines=8> */
.L_x_3284:
[----:B------:R-:W-:Y:S01]  /*8430*/  LOP3.LUT P5, RZ, R21, 0x10, RZ, 0xc0, !PT ;  /* 0x0000001015ff7812 */ /* 0x000fe200078ac0ff */
[----:B------:R-:W-:-:S12]  /*8440*/  BSSY B0, `(.L_x_3285) ;  /* 0x000000f000007945 */ /* 0x000fd80003800000 */
[----:B------:R-:W-:Y:S05]  /*8450*/  @!P5 BRA `(.L_x_3286) ;  /* 0x000000000034d947 */ /* 0x000fea0003800000 */
[----:B------:R-:W5:Y:S01]  /*8460*/  LDL R22, [R1+0xc] ;  /* 0x00000c0001167983 */ /* 0x000f620000100800 */
[----:B------:R-:W-:Y:S01]  /*8470*/  ULDC.64 UR4, c[0x0][0x270] ;  /* 0x00009c0000047ab9 */ /* 0x000fe20000000a00 */
[----:B0-----:R-:W-:Y:S01]  /*8480*/  MOV R45, R67 ;  /* 0x00000043002d7202 */ /* 0x001fe20000000f00 */
[----:B------:R-:W-:Y:S01]  /*8490*/  IMAD.MOV.U32 R44, RZ, RZ, R68 ;  /* 0x000000ffff2c7224 */ /* 0x000fe200078e0044 */
[----:B------:R-:W-:-:S03]  /*84a0*/  F2FP.BF16.F32.PACK_AB R23, R30, R23 ;  /* 0x000000171e17723e */ /* 0x000fc600000010ff */
        /* <DEDUP_REMOVED lines=8> */
.L_x_3286:
[----:B------:R-:W-:Y:S05]  /*8530*/  BSYNC B0 ;  /* 0x0000000000007941 */ /* 0x000fea0003800000 */
.L_x_3285:
        /* <DEDUP_REMOVED lines=11> */
.L_x_3287:
[----:B------:R-:W-:Y:S01]  /*85f0*/  LOP3.LUT P5, RZ, R21, 0x8, RZ, 0xc0, !PT ;  /* 0x0000000815ff7812 */ /* 0x000fe200078ac0ff */
[----:B------:R-:W-:-:S12]  /*8600*/  BSSY B0, `(.L_x_3288) ;  /* 0x000000f000007945 */ /* 0x000fd80003800000 */
[----:B------:R-:W-:Y:S05]  /*8610*/  @!P5 BRA `(.L_x_3289) ;  /* 0x000000000034d947 */ /* 0x000fea0003800000 */
[----:B------:R-:W5:Y:S01]  /*8620*/  LDL R22, [R1+0x8] ;  /* 0x0000080001167983 */ /* 0x000f620000100800 */
[----:B------:R-:W-:Y:S01]  /*8630*/  ULDC.64 UR4, c[0x0][0x270] ;  /* 0x00009c0000047ab9 */ /* 0x000fe20000000a00 */
[----:B0-----:R-:W-:Y:S01]  /*8640*/  MOV R23, R67 ;  /* 0x0000004300177202 */ /* 0x001fe20000000f00 */
[----:B-----5:R-:W-:Y:S01]  /*8650*/  IMAD R30, R22, UR4, RZ ;  /* 0x00000004161e7c24 */ /* 0x020fe2000f8e02ff */
[----:B------:R-:W-:-:S03]  /*8660*/  MOV R22, R68 ;  /* 0x0000004400167202 */ /* 0x000fc60000000f00 */
[C---:B------:R-:W-:Y:S02]  /*8670*/  IMAD R31, R11.reuse, UR5, R30 ;  /* 0x000000050b1f7c24 */ /* 0x040fe4000f8e021e */
[----:B------:R-:W-:Y:S01]  /*8680*/  IMAD.WIDE.U32 R22, R11, UR4, R22 ;  /* 0x000000040b167c25 */ /* 0x000fe2000f8e0016 */
[----:B------:R-:W-:-:S04]  /*8690*/  ULDC.64 UR4, c[0x0][0x210] ;  /* 0x0000840000047ab9 */ /* 0x000fc80000000a00 */
[----:B------:R-:W-:Y:S02]  /*86a0*/  IADD3 R31, R23, R31, RZ ;  /* 0x0000001f171f7210 */ /* 0x000fe40007ffe0ff */
[----:B------:R-:W-:Y:S02]  /*86b0*/  LEA R30, P5, R22, UR4, 0x1 ;  /* 0x00000004161e7c11 */ /* 0x000fe4000f8a08ff */
[----:B------:R-:W-:Y:S02]  /*86c0*/  F2FP.BF16.F32.PACK_AB R23, R46, R24 ;  /* 0x000000182e17723e */ /* 0x000fe400000010ff */
[----:B------:R-:W-:-:S05]  /*86d0*/  LEA.HI.X R31, R22, UR5, R31, 0x1, P5 ;  /* 0x00000005161f7c11 */ /* 0x000fca000a8f0c1f */
[----:B------:R0:W-:Y:S04]  /*86e0*/  STG.E desc[UR6][R30.64], R23 ;  /* 0x000000171e007986 */ /* 0x0001e8000c101906 */
.L_x_3289:
[----:B------:R-:W-:Y:S05]  /*86f0*/  BSYNC B0 ;  /* 0x0000000000007941 */ /* 0x000fea0003800000 */
.L_x_3288:
        /* <DEDUP_REMOVED lines=11> */
.L_x_3290:
[----:B------:R-:W-:Y:S01]  /*87b0*/  LOP3.LUT P5, RZ, R21, 0x4, RZ, 0xc0, !PT ;  /* 0x0000000415ff7812 */ /* 0x000fe200078ac0ff */
[----:B------:R-:W-:-:S12]  /*87c0*/  BSSY B0, `(.L_x_3291) ;  /* 0x000000f000007945 */ /* 0x000fd80003800000 */
[----:B------:R-:W-:Y:S05]  /*87d0*/  @!P5 BRA `(.L_x_3292) ;  /* 0x000000000034d947 */ /* 0x000fea0003800000 */
[----:B------:R-:W5:Y:S01]  /*87e0*/  LDL R22, [R1+0x4] ;  /* 0x0000040001167983 */ /* 0x000f620000100800 */
[----:B------:R-:W-:Y:S01]  /*87f0*/  ULDC.64 UR4, c[0x0][0x270] ;  /* 0x00009c0000047ab9 */ /* 0x000fe20000000a00 */
[----:B0-----:R-:W-:Y:S01]  /*8800*/  IMAD.MOV.U32 R23, RZ, RZ, R67 ;  /* 0x000000ffff177224 */ /* 0x001fe200078e0043 */
[----:B------:R-:W-:Y:S01]  /*8810*/  F2FP.BF16.F32.PACK_AB R25, R47, R25 ;  /* 0x000000192f19723e */ /* 0x000fe200000010ff */
[----:B-----5:R-:W-:Y:S01]  /*8820*/  IMAD R31, R22, UR4, RZ ;  /* 0x00000004161f7c24 */ /* 0x020fe2000f8e02ff */
        /* <DEDUP_REMOVED lines=8> */
.L_x_3292:
[----:B------:R-:W-:Y:S05]  /*88b0*/  BSYNC B0 ;  /* 0x0000000000007941 */ /* 0x000fea0003800000 */
.L_x_3291:
        /* <DEDUP_REMOVED lines=11> */
.L_x_3293:
[----:B------:R-:W-:Y:S01]  /*8970*/  LOP3.LUT P5, RZ, R21, 0x2, RZ, 0xc0, !PT ;  /* 0x0000000215ff7812 */ /* 0x000fe200078ac0ff */
[----:B------:R-:W-:-:S12]  /*8980*/  BSSY B0, `(.L_x_3294) ;  /* 0x000000f000007945 */ /* 0x000fd80003800000 */
[----:B------:R-:W-:Y:S05]  /*8990*/  @!P5 BRA `(.L_x_3295) ;  /* 0x000000000034d947 */ /* 0x000fea0003800000 */
[----:B------:R-:W5:Y:S01]  /*89a0*/  LDL R22, [R1] ;  /* 0x0000000001167983 */ /* 0x000f620000100800 */
        /* <DEDUP_REMOVED lines=12> */
.L_x_3295:
[----:B------:R-:W-:Y:S05]  /*8a70*/  BSYNC B0 ;  /* 0x0000000000007941 */ /* 0x000fea0003800000 */
.L_x_3294:
        /* <DEDUP_REMOVED lines=11> */
.L_x_3296:
        /* <DEDUP_REMOVED lines=14> */
.L_x_3298:
[----:B------:R-:W-:Y:S05]  /*8c10*/  BSYNC B0 ;  /* 0x0000000000007941 */ /* 0x000fea0003800000 */
.L_x_3297:
        /* <DEDUP_REMOVED lines=11> */
.L_x_3299:
[----:B------:R-:W-:Y:S04]  /*8cd0*/  BSSY B0, `(.L_x_3300) ;  /* 0x000000e000007945 */ /* 0x000fe80003800000 */
        /* <DEDUP_REMOVED lines=13> */
.L_x_3301:
[----:B------:R-:W-:Y:S05]  /*8db0*/  BSYNC B0 ;  /* 0x0000000000007941 */ /* 0x000fea0003800000 */
.L_x_3300:
        /* <DEDUP_REMOVED lines=11> */
.L_x_3302:
        /* <DEDUP_REMOVED lines=14> */
.L_x_3304:
[----:B------:R-:W-:Y:S05]  /*8f50*/  BSYNC B0 ;  /* 0x0000000000007941 */ /* 0x000fea0003800000 */
.L_x_3303:
        /* <DEDUP_REMOVED lines=11> */
.L_x_3305:
[----:B------:R-:W-:Y:S04]  /*9010*/  BSSY B0, `(.L_x_3306) ;  /* 0x000000e000007945 */ /* 0x000fe80003800000 */
[----:B------:R-:W-:Y:S05]  /*9020*/  @!P3 BRA `(.L_x_3307) ;  /* 0x000000000030b947 */ /* 0x000fea0003800000 */
[----:B------:R-:W-:Y:S01]  /*9030*/  ULDC.64 UR4, c[0x0][0x270] ;  /* 0x00009c0000047ab9 */ /* 0x000fe20000000a00 */
[----:B0-----:R-:W-:Y:S01]  /*9040*/  MOV R23, R67 ;  /* 0x0000004300177202 */ /* 0x001fe20000000f00 */
[----:B------:R-:W-:Y:S02]  /*9050*/  IMAD R24, R122, UR4, RZ ;  /* 0x000000047a187c24 */ /* 0x000fe4000f8e02ff */
[----:B------:R-:W-:Y:S02]  /*9060*/  IMAD.MOV.U32 R22, RZ, RZ, R68 ;  /* 0x000000ffff167224 */ /* 0x000fe400078e0044 */
        /* <DEDUP_REMOVED lines=8> */
.L_x_3307:
[----:B------:R-:W-:Y:S05]  /*90f0*/  BSYNC B0 ;  /* 0x0000000000007941 */ /* 0x000fea0003800000 */
.L_x_3306:
        /* <DEDUP_REMOVED lines=11> */
.L_x_3308:
        /* <DEDUP_REMOVED lines=14> */
.L_x_3310:
[----:B------:R-:W-:Y:S05]  /*9290*/  BSYNC B0 ;  /* 0x0000000000007941 */ /* 0x000fea0003800000 */
.L_x_3309:
        /* <DEDUP_REMOVED lines=11> */
.L_x_3311:
[----:B------:R-:W-:Y:S01]  /*9350*/  LOP3.LUT P5, RZ, R21, 0x2000000, RZ, 0xc0, !PT ;  /* 0x0200000015ff7812 */ /* 0x000fe200078ac0ff */
[----:B------:R-:W-:-:S12]  /*9360*/  BSSY B0, `(.L_x_3312) ;  /* 0x000000f000007945 */ /* 0x000fd80003800000 */
[----:B------:R-:W-:Y:S05]  /*9370*/  @!P5 BRA `(.L_x_3313) ;  /* 0x000000000034d947 */ /* 0x000fea0003800000 */
[----:B0-----:R-:W-:Y:S01]  /*9380*/  SHF.R.S32.HI R25, RZ, 0x1f, R2 ;  /* 0x0000001fff197819 */ /* 0x001fe20000011402 */
[----:B------:R-:W-:Y:S01]  /*9390*/  ULDC.64 UR4, c[0x0][0x270] ;  /* 0x00009c0000047ab9 */ /* 0x000fe20000000a00 */
[----:B------:R-:W-:Y:S01]  /*93a0*/  MOV R22, R68 ;  /* 0x0000004400167202 */ /* 0x000fe20000000f00 */
[----:B------:R-:W-:Y:S02]  /*93b0*/  IMAD.MOV.U32 R23, RZ, RZ, R67 ;  /* 0x000000ffff177224 */ /* 0x000fe400078e0043 */
        /* <DEDUP_REMOVED lines=9> */
.L_x_3313:
[----:B------:R-:W-:Y:S05]  /*9450*/  BSYNC B0 ;  /* 0x0000000000007941 */ /* 0x000fea0003800000 */
.L_x_3312:
        /* <DEDUP_REMOVED lines=11> */
.L_x_3314:
[----:B------:R-:W-:Y:S01]  /*9510*/  LOP3.LUT P5, RZ, R21, 0x1000000, RZ, 0xc0, !PT ;  /* 0x0100000015ff7812 */ /* 0x000fe200078ac0ff */
[----:B------:R-:W-:-:S12]  /*9520*/  BSSY B0, `(.L_x_3315) ;  /* 0x000000f000007945 */ /* 0x000fd80003800000 */
[----:B------:R-:W-:Y:S05]  /*9530*/  @!P5 BRA `(.L_x_3316) ;  /* 0x000000000034d947 */ /* 0x000fea0003800000 */
[----:B0-----:R-:W-:Y:S01]  /*9540*/  SHF.R.S32.HI R24, RZ, 0x1f, R3 ;  /* 0x0000001fff187819 */ /* 0x001fe20000011403 */
[----:B------:R-:W-:Y:S01]  /*9550*/  ULDC.64 UR4, c[0x0][0x270] ;  /* 0x00009c0000047ab9 */ /* 0x000fe20000000a00 */
[----:B------:R-:W-:Y:S02]  /*9560*/  MOV R22, R68 ;  /* 0x0000004400167202 */ /* 0x000fe40000000f00 */
        /* <DEDUP_REMOVED lines=10> */
.L_x_3316:
[----:B------:R-:W-:Y:S05]  /*9610*/  BSYNC B0 ;  /* 0x0000000000007941 */ /* 0x000fea0003800000 */
.L_x_3315:
        /* <DEDUP_REMOVED lines=11> */
.L_x_3317:
[----:B------:R-:W-:Y:S01]  /*96d0*/  LOP3.LUT P5, RZ, R21, 0x800000, RZ, 0xc0, !PT ;  /* 0x0080000015ff7812 */ /* 0x000fe200078ac0ff */
[----:B------:R-:W-:-:S12]  /*96e0*/  BSSY B0, `(.L_x_3318) ;  /* 0x000000f000007945 */ /* 0x000fd80003800000 */
[----:B------:R-:W-:Y:S05]  /*96f0*/  @!P5 BRA `(.L_x_3319) ;  /* 0x000000000034d947 */ /* 0x000fea0003800000 */
[----:B0-----:R-:W-:Y:S01]  /*9700*/  SHF.R.S32.HI R25, RZ, 0x1f, R4 ;  /* 0x0000001fff197819 */ /* 0x001fe20000011404 */
[----:B------:R-:W-:Y:S01]  /*9710*/  ULDC.64 UR4, c[0x0][0x270] ;  /* 0x00009c0000047ab9 */ /* 0x000fe20000000a00 */
[----:B------:R-:W-:Y:S02]  /*9720*/  MOV R22, R68 ;  /* 0x0000004400167202 */ /* 0x000fe40000000f00 */
[----:B------:R-:W-:Y:S01]  /*9730*/  MOV R23, R67 ;  /* 0x0000004300177202 */ /* 0x000fe20000000f00 */
[----:B------:R-:W-:Y:S02]  /*9740*/  IMAD R25, R25, UR4, RZ ;  /* 0x0000000419197c24 */ /* 0x000fe4000f8e02ff */
[----:B------:R-:W-:-:S04]  /*9750*/  IMAD.WIDE.U32 R22, R4, UR4, R22 ;  /* 0x0000000404167c25 */ /* 0x000fc8000f8e0016 */
[----:B------:R-:W-:Y:S01]  /*9760*/  IMAD R25, R4, UR5, R25 ;  /* 0x0000000504197c24 */ /* 0x000fe2000f8e0219 */
[----:B------:R-:W-:Y:S02]  /*9770*/  ULDC.64 UR4, c[0x0][0x210] ;  /* 0x0000840000047ab9 */ /* 0x000fe40000000a00 */
[----:B------:R-:W-:Y:S01]  /*9780*/  LEA R24, P5, R22, UR4, 0x1 ;  /* 0x0000000416187c11 */ /* 0x000fe2000f8a08ff */
[----:B------:R-:W-:Y:S01]  /*9790*/  IMAD.IADD R25, R23, 0x1, R25 ;  /* 0x0000000117197824 */ /* 0x000fe200078e0219 */
[----:B------:R-:W-:-:S04]  /*97a0*/  F2FP.BF16.F32.PACK_AB R23, R56, R38 ;  /* 0x000000263817723e */ /* 0x000fc800000010ff */
[----:B------:R-:W-:-:S05]  /*97b0*/  LEA.HI.X R25, R22, UR5, R25, 0x1, P5 ;  /* 0x0000000516197c11 */ /* 0x000fca000a8f0c19 */
[----:B------:R0:W-:Y:S02]  /*97c0*/  STG.E desc[UR6][R24.64], R23 ;  /* 0x0000001718007986 */ /* 0x0001e4000c101906 */
.L_x_3319:
[----:B------:R-:W-:Y:S05]  /*97d0*/  BSYNC B0 ;  /* 0x0000000000007941 */ /* 0x000fea0003800000 */
.L_x_3318:
        /* <DEDUP_REMOVED lines=11> */
.L_x_3320:
        /* <DEDUP_REMOVED lines=16> */
.L_x_3322:
[----:B------:R-:W-:Y:S05]  /*9990*/  BSYNC B0 ;  /* 0x0000000000007941 */ /* 0x000fea0003800000 */
.L_x_3321:
        /* <DEDUP_REMOVED lines=11> */
.L_x_3323:
        /* <DEDUP_REMOVED lines=16> */
.L_x_3325:
[----:B------:R-:W-:Y:S05]  /*9b50*/  BSYNC B0 ;  /* 0x0000000000007941 */ /* 0x000fea0003800000 */
.L_x_3324:
        /* <DEDUP_REMOVED lines=11> */
.L_x_3326:
[----:B------:R-:W-:Y:S01]  /*9c10*/  LOP3.LUT P5, RZ, R21, 0x100000, RZ, 0xc0, !PT ;  /* 0x0010000015ff7812 */ /* 0x000fe200078ac0ff */
[----:B------:R-:W-:-:S12]  /*9c20*/  BSSY B0, `(.L_x_3327) ;  /* 0x000000f000007945 */ /* 0x000fd80003800000 */
[----:B------:R-:W-:Y:S05]  /*9c30*/  @!P5 BRA `(.L_x_3328) ;  /* 0x000000000034d947 */ /* 0x000fea0003800000 */
[----:B0-----:R-:W-:Y:S01]  /*9c40*/  SHF.R.S32.HI R24, RZ, 0x1f, R7 ;  /* 0x0000001fff187819 */ /* 0x001fe20000011407 */
        /* <DEDUP_REMOVED lines=12> */
.L_x_3328:
[----:B------:R-:W-:Y:S05]  /*9d10*/  BSYNC B0 ;  /* 0x0000000000007941 */ /* 0x000fea0003800000 */
.L_x_3327:
        /* <DEDUP_REMOVED lines=11> */
.L_x_3329:
        /* <DEDUP_REMOVED lines=16> */
.L_x_3331:
[----:B------:R-:W-:Y:S05]  /*9ed0*/  BSYNC B0 ;  /* 0x0000000000007941 */ /* 0x000fea0003800000 */
.L_x_3330:
        /* <DEDUP_REMOVED lines=11> */
.L_x_3332:
        /* <DEDUP_REMOVED lines=16> */
.L_x_3334:
[----:B------:R-:W-:Y:S05]  /*a090*/  BSYNC B0 ;  /* 0x0000000000007941 */ /* 0x000fea0003800000 */
.L_x_3333:
        /* <DEDUP_REMOVED lines=11> */
.L_x_3335:
        /* <DEDUP_REMOVED lines=8> */
[----:B0-----:R-:W-:Y:S01]  /*a1d0*/  MOV R23, R67 ;  /* 0x0000004300177202 */ /* 0x001fe20000000f00 */
[----:B------:R-:W-:Y:S01]  /*a1e0*/  IMAD R24, R22, UR4, RZ ;  /* 0x0000000416187c24 */ /* 0x000fe2000f8e02ff */
[----:B------:R-:W-:-:S05]  /*a1f0*/  MOV R22, R68 ;  /* 0x0000004400167202 */ /* 0x000fca0000000f00 */
        /* <DEDUP_REMOVED lines=8> */
.L_x_3337:
[----:B------:R-:W-:Y:S05]  /*a280*/  BSYNC B0 ;  /* 0x0000000000007941 */ /* 0x000fea0003800000 */
.L_x_3336:
[----:B------:R-:W-:Y:S01]  /*a290*/  ULDC UR4, c[0x0][0x288] ;  /* 0x0000a20000047ab9 */ /* 0x000fe20000000800 */
[----:B------:R-:W-:Y:S01]  /*a2a0*/  ULDC UR5, c[0x0][0x258] ;  /* 0x0000960000057ab9 */ /* 0x000fe20000000800 */
[----:B------:R-:W-:Y:S01]  /*a2b0*/  IADD3 R20, R18, R20, RZ ;  /* 0x0000001412147210 */ /* 0x000fe20007ffe0ff */
[----:B------:R-:W-:Y:S01]  /*a2c0*/  UIMAD UR4, UR4, UR5, URZ ;  /* 0x00000005040472a4 */ /* 0x000fe2000f8e023f */
[----:B------:R-:W-:-:S05]  /*a2d0*/  IADD3 R19, R19, 0x1, RZ ;  /* 0x0000000113137810 */ /* 0x000fca0007ffe0ff */
[----:B------:R-:W-:-:S13]  /*a2e0*/  ISETP.GE.AND P5, PT, R20, UR4, PT ;  /* 0x0000000414007c0c */ /* 0x000fda000bfa6270 */
[----:B------:R-:W-:Y:S05]  /*a2f0*/  @!P5 BRA `(.L_x_3338) ;  /* 0xffffff680094d947 */ /* 0x000fea000383ffff */
[----:B------:R-:W-:Y:S05]  /*a300*/  EXIT ;  /* 0x000000000000794d */ /* 0x000fea0003800000 */
.L_x_3339:
        /* <DEDUP_REMOVED lines=15> */
.L_x_5255:


//--------------------- .text._Z35group_norm_nhwc_fwd_one_pass_kernelI11Bf16IOBf16WLi64ELi64ELi512EEv26Group_norm_nhwc_fwd_params --------------------------
	.section	.text._Z35group_norm_nhwc_fwd_one_pass_kernelI11Bf16IOBf16WLi64ELi64ELi512EEv26Group_norm_nhwc_fwd_params,"ax",@progbits
	.align	128
        .global         _Z35group_norm_nhwc_fwd_one_pass_kernelI11Bf16IOBf16WLi64ELi64ELi512EEv26Group_norm_nhwc_fwd_params
        .type           _Z35group_norm_nhwc_fwd_one_pass_kernelI11Bf16IOBf16WLi64ELi64ELi512EEv26Group_norm_nhwc_fwd_params,@function
        .size           _Z35group_norm_nhwc_fwd_one_pass_kernelI11Bf16IOBf16WLi64ELi64ELi512EEv26Group_norm_nhwc_fwd_params,(.L_x_5256 - _Z35group_norm_nhwc_fwd_one_pass_kernelI11Bf16IOBf16WLi64ELi64ELi512EEv26Group_norm_nhwc_fwd_params)
        .other          _Z35group_norm_nhwc_fwd_one_pass_kernelI11Bf16IOBf16WLi64ELi64ELi512EEv26Group_norm_nhwc_fwd_params,@"STO_CUDA_ENTRY STV_DEFAULT"
_Z35group_norm_nhwc_fwd_one_pass_kernelI11Bf16IOBf16WLi64ELi64ELi512EEv26Group_norm_nhwc_fwd_params:
.text._Z35group_norm_nhwc_fwd_one_pass_kernelI11Bf16IOBf16WLi64ELi64ELi512EEv26Group_norm_nhwc_fwd_params:
        /* <DEDUP_REMOVED lines=19> */
.L_x_3364:
[----:B0-2---:R-:W0:Y:S01]  /*0130*/  LDC R4, c[0x0][0x288] ;  /* 0x0000a200ff047b82 */ /* 0x005e220000000800 */
[----:B------:R-:W-:Y:S01]  /*0140*/  IABS R10, R21 ;  /* 0x00000015000a7213 */ /* 0x000fe20000000000 */
[----:B------:R-:W-:Y:S01]  /*0150*/  ULDC.64 UR12, c[0x0][0x278] ;  /* 0x00009e00000c7ab9 */ /* 0x000fe20000000a00 */
[----:B------:R-:W-:Y:S01]  /*0160*/  SHF.R.U32.HI R13, RZ, 0x5, R16 ;  /* 0x00000005ff0d7819 */ /* 0x000fe20000011610 */
[----:B------:R-:W-:Y:S01]  /*0170*/  ULDC.64 UR14, c[0x0][0x280] ;  /* 0x0000a000000e7ab9 */ /* 0x000fe20000000a00 */
[----:B------:R-:W-:Y:S02]  /*0180*/  MOV R20, RZ ;  /* 0x000000ff00147202 */ /* 0x000fe40000000f00 */
[----:B0-----:R-:W-:-:S04]  /*0190*/  IABS R8, R4 ;  /* 0x0000000400087213 */ /* 0x001fc80000000000 */
[----:B------:R-:W0:Y:S08]  /*01a0*/  I2F.RP R5, R8 ;  /* 0x0000000800057306 */ /* 0x000e300000209400 */
[----:B0-----:R-:W0:Y:S02]  /*01b0*/  MUFU.RCP R5, R5 ;  /* 0x0000000500057308 */ /* 0x001e240000001000 */
[----:B01----:R-:W-:-:S06]  /*01c0*/  IADD3 R6, R5, 0xffffffe, RZ ;  /* 0x0ffffffe05067810 */ /* 0x003fcc0007ffe0ff */
        /* <DEDUP_REMOVED lines=17> */
[----:B------:R-:W-:Y:S02]  /*02e0*/  @!P4 IADD3 R7, R7, 0x1, RZ ;  /* 0x000000010707c810 */ /* 0x000fe40007ffe0ff */
[----:B------:R-:W-:-:S02]  /*02f0*/  ISETP.GE.AND P2, PT, R5, RZ, PT ;  /* 0x000000ff0500720c */ /* 0x000fc40003f46270 */
[----:B------:R-:W-:Y:S02]  /*0300*/  ISETP.GE.AND.EX P0, PT, R15, UR13, PT, P0 ;  /* 0x0000000d0f007c0c */ /* 0x000fe4000bf06300 */
[----:B------:R-:W-:Y:S02]  /*0310*/  ISETP.NE.AND P4, PT, R4, RZ, PT ;  /* 0x000000ff0400720c */ /* 0x000fe40003f85270 */
[C---:B------:R-:W-:Y:S02]  /*0320*/  ISETP.LT.U32.AND P0, PT, R16.reuse, 0x200, !P0 ;  /* 0x000002001000780c */ /* 0x040fe40004701070 */
[----:B------:R-:W-:Y:S02]  /*0330*/  @P3 IADD3 R7, R7, 0x1, RZ ;  /* 0x0000000107073810 */ /* 0x000fe40007ffe0ff */
[----:B------:R-:W-:Y:S02]  /*0340*/  IADD3 R10, R13, 0x10, RZ ;  /* 0x000000100d0a7810 */ /* 0x000fe40007ffe0ff */
[----:B------:R-:W-:-:S02]  /*0350*/  SHF.L.U32 R5, R16, 0x1, RZ ;  /* 0x0000000110057819 */ /* 0x000fc400000006ff */
[----:B------:R-:W-:Y:S02]  /*0360*/  @!P2 IADD3 R7, -R7, RZ, RZ ;  /* 0x000000ff0707a210 */ /* 0x000fe40007ffe1ff */
[----:B------:R-:W-:Y:S02]  /*0370*/  ISETP.GE.U32.AND P2, PT, R10, UR12, PT ;  /* 0x0000000c0a007c0c */ /* 0x000fe4000bf46070 */
[----:B------:R-:W-:Y:S01]  /*0380*/  SHF.R.S32.HI R11, RZ, 0x1f, R10 ;  /* 0x0000001fff0b7819 */ /* 0x000fe2000001140a */
[----:B------:R-:W0:Y:S01]  /*0390*/  @P0 LDC.64 R30, c[0x0][0x270] ;  /* 0x00009c00ff1e0b82 */ /* 0x000e220000000a00 */
[----:B------:R-:W-:Y:S02]  /*03a0*/  @!P4 LOP3.LUT R7, RZ, R4, RZ, 0x33, !PT ;  /* 0x00000004ff07c212 */ /* 0x000fe400078e33ff */
[----:B------:R-:W-:Y:S02]  /*03b0*/  ISETP.GE.AND.EX P2, PT, R11, UR13, PT, P2 ;  /* 0x0000000d0b007c0c */ /* 0x000fe4000bf46320 */
[----:B------:R-:W-:-:S02]  /*03c0*/  IADD3 R6, -R7, RZ, RZ ;  /* 0x000000ff07067210 */ /* 0x000fc40007ffe1ff */
[----:B------:R-:W-:Y:S02]  /*03d0*/  ISETP.LT.U32.AND P2, PT, R16, 0x200, !P2 ;  /* 0x000002001000780c */ /* 0x000fe40005741070 */
[----:B------:R-:W-:Y:S01]  /*03e0*/  LOP3.LUT R5, R5, 0x3e, RZ, 0xc0, !PT ;  /* 0x0000003e05057812 */ /* 0x000fe200078ec0ff */
[----:B------:R-:W-:Y:S01]  /*03f0*/  IMAD R4, R4, R6, R21 ;  /* 0x0000000604047224 */ /* 0x000fe200078e0215 */
[----:B------:R-:W-:Y:S02]  /*0400*/  SHF.R.S32.HI R6, RZ, 0x1f, R7 ;  /* 0x0000001fff067819 */ /* 0x000fe40000011407 */
[----:B------:R-:W-:Y:S02]  /*0410*/  IADD3 R12, R13, 0x20, RZ ;  /* 0x000000200d0c7810 */ /* 0x000fe40007ffe0ff */
[----:B------:R-:W-:Y:S01]  /*0420*/  LEA R28, R4, R5, 0x6 ;  /* 0x00000005041c7211 */ /* 0x000fe200078e30ff */
[----:B------:R-:W-:Y:S01]  /*0430*/  IMAD R6, R6, UR14, RZ ;  /* 0x0000000e06067c24 */ /* 0x000fe2000f8e02ff */
[----:B------:R-:W-:-:S02]  /*0440*/  ISETP.GE.U32.AND P3, PT, R12, UR12, PT ;  /* 0x0000000c0c007c0c */ /* 0x000fc4000bf66070 */
[----:B------:R-:W-:Y:S01]  /*0450*/  SHF.R.S32.HI R29, RZ, 0x1f, R28 ;  /* 0x0000001fff1d7819 */ /* 0x000fe2000001141c */
[----:B------:R-:W3:Y:S01]  /*0460*/  @P2 LDC.64 R8, c[0x0][0x270] ;  /* 0x00009c00ff082b82 */ /* 0x000ee20000000a00 */
[C---:B------:R-:W-:Y:S02]  /*0470*/  IMAD R27, R7.reuse, UR15, R6 ;  /* 0x0000000f071b7c24 */ /* 0x040fe4000f8e0206 */
[----:B------:R-:W-:-:S05]  /*0480*/  IMAD.WIDE.U32 R24, R7, UR14, R28 ;  /* 0x0000000e07187c25 */ /* 0x000fca000f8e001c */
[----:B------:R-:W4:Y:S01]  /*0490*/  @P0 LDC.64 R6, c[0x0][0x220] ;  /* 0x00008800ff060b82 */ /* 0x000f220000000a00 */
[----:B0-----:R-:W-:Y:S01]  /*04a0*/  @P0 IMAD R4, R15, R30, RZ ;  /* 0x0000001e0f040224 */ /* 0x001fe200078e02ff */
[----:B------:R-:W-:Y:S02]  /*04b0*/  IADD3 R27, R25, R27, RZ ;  /* 0x0000001b191b7210 */ /* 0x000fe40007ffe0ff */
[----:B------:R-:W-:Y:S01]  /*04c0*/  @P0 MOV R26, R24 ;  /* 0x00000018001a0202 */ /* 0x000fe20000000f00 */
[C---:B------:R-:W-:Y:S01]  /*04d0*/  @P0 IMAD R17, R13.reuse, R31, R4 ;  /* 0x0000001f0d110224 */ /* 0x040fe200078e0204 */
[----:B------:R-:W-:Y:S02]  /*04e0*/  SHF.R.S32.HI R15, RZ, 0x1f, R12 ;  /* 0x0000001fff0f7819 */ /* 0x000fe4000001140c */
[----:B------:R-:W0:Y:S01]  /*04f0*/  @P2 LDC.64 R4, c[0x0][0x220] ;  /* 0x00008800ff042b82 */ /* 0x000e220000000a00 */
[C---:B------:R-:W-:Y:S01]  /*0500*/  @P0 IMAD.WIDE.U32 R30, R13.reuse, R30, R26 ;  /* 0x0000001e0d1e0225 */ /* 0x040fe200078e001a */
[----:B------:R-:W-:-:S02]  /*0510*/  IADD3 R13, R13, 0x30, RZ ;  /* 0x000000300d0d7810 */ /* 0x000fc40007ffe0ff */
[----:B------:R-:W-:Y:S02]  /*0520*/  ISETP.GE.AND.EX P3, PT, R15, UR13, PT, P3 ;  /* 0x0000000d0f007c0c */ /* 0x000fe4000bf66330 */
[----:B------:R-:W-:Y:S02]  /*0530*/  ISETP.GE.U32.AND P4, PT, R13, UR12, PT ;  /* 0x0000000c0d007c0c */ /* 0x000fe4000bf86070 */
[----:B------:R-:W-:Y:S01]  /*0540*/  SHF.R.S32.HI R14, RZ, 0x1f, R13 ;  /* 0x0000001fff0e7819 */ /* 0x000fe2000001140d */
[----:B---3--:R-:W-:Y:S01]  /*0550*/  @P2 IMAD R11, R11, R8, RZ ;  /* 0x000000080b0b2224 */ /* 0x008fe200078e02ff */
[----:B------:R-:W-:Y:S02]  /*0560*/  ISETP.LT.U32.AND P3, PT, R16, 0x200, !P3 ;  /* 0x000002001000780c */ /* 0x000fe40005f61070 */
[----:B------:R-:W-:Y:S01]  /*0570*/  ISETP.GE.AND.EX P4, PT, R14, UR13, PT, P4 ;  /* 0x0000000d0e007c0c */ /* 0x000fe2000bf86340 */
[----:B------:R-:W-:Y:S01]  /*0580*/  @P2 IMAD R9, R10, R9, R11 ;  /* 0x000000090a092224 */ /* 0x000fe200078e020b */
[----:B------:R-:W-:-:S02]  /*0590*/  @P2 MOV R18, R24 ;  /* 0x0000001800122202 */ /* 0x000fc40000000f00 */
[----:B------:R-:W-:Y:S02]  /*05a0*/  @P2 MOV R19, R27 ;  /* 0x0000001b00132202 */ /* 0x000fe40000000f00 */
[----:B------:R-:W-:Y:S02]  /*05b0*/  ISETP.LT.U32.AND P4, PT, R16, 0x200, !P4 ;  /* 0x000002001000780c */ /* 0x000fe40006781070 */
[----:B------:R-:W-:Y:S01]  /*05c0*/  @P0 IADD3 R17, R31, R17, RZ ;  /* 0x000000111f110210 */ /* 0x000fe20007ffe0ff */
[----:B------:R-:W-:Y:S01]  /*05d0*/  @P2 IMAD.WIDE.U32 R10, R10, R8, R18 ;  /* 0x000000080a0a2225 */ /* 0x000fe200078e0012 */
[----:B----4-:R-:W-:-:S04]  /*05e0*/  @P0 LEA R18, P5, R30, R6, 0x1 ;  /* 0x000000061e120211 */ /* 0x010fc800078a08ff */
[----:B------:R-:W-:Y:S02]  /*05f0*/  @P0 LEA.HI.X R19, R30, R7, R17, 0x1, P5 ;  /* 0x000000071e130211 */ /* 0x000fe400028f0c11 */
[----:B------:R-:W3:Y:S01]  /*0600*/  @P3 LDC.64 R6, c[0x0][0x270] ;  /* 0x00009c00ff063b82 */ /* 0x000ee20000000a00 */
[----:B------:R-:W-:Y:S02]  /*0610*/  @P2 IADD3 R11, R11, R9, RZ ;  /* 0x000000090b0b2210 */ /* 0x000fe40007ffe0ff */
[C---:B0-----:R-:W-:Y:S01]  /*0620*/  @P2 LEA R30, P5, R10.reuse, R4, 0x1 ;  /* 0x000000040a1e2211 */ /* 0x041fe200078a08ff */
[----:B------:R0:W4:Y:S03]  /*0630*/  @P0 LDG.E R20, desc[UR8][R18.64] ;  /* 0x0000000812140981 */ /* 0x000126000c1e1900 */
[----:B------:R-:W-:Y:S01]  /*0640*/  @P2 LEA.HI.X R31, R10, R5, R11, 0x1, P5 ;  /* 0x000000050a1f2211 */ /* 0x000fe200028f0c0b */
[----:B------:R-:W5:Y:S08]  /*0650*/  @P4 LDC.64 R8, c[0x0][0x270] ;  /* 0x00009c00ff084b82 */ /* 0x000f700000000a00 */
[----:B------:R-:W1:Y:S01]  /*0660*/  @P3 LDC.64 R10, c[0x0][0x220] ;  /* 0x00008800ff0a3b82 */ /* 0x000e620000000a00 */
[----:B0-----:R-:W-:-:S06]  /*0670*/  CS2R R18, SRZ ;  /* 0x0000000000127805 */ /* 0x001fcc000001ff00 */
[----:B------:R0:W2:Y:S01]  /*0680*/  @P2 LDG.E R18, desc[UR8][R30.64] ;  /* 0x000000081e122981 */ /* 0x0000a2000c1e1900 */
[----:B------:R-:W1:Y:S01]  /*0690*/  @P4 LDC.64 R4, c[0x0][0x220] ;  /* 0x00008800ff044b82 */ /* 0x000e620000000a00 */
[----:B---3--:R-:W-:-:S04]  /*06a0*/  @P3 IMAD R15, R15, R6, RZ ;  /* 0x000000060f0f3224 */ /* 0x008fc800078e02ff */
[----:B------:R-:W-:Y:S01]  /*06b0*/  @P3 IMAD R7, R12, R7, R15 ;  /* 0x000000070c073224 */ /* 0x000fe200078e020f */
[-C--:B------:R-:W-:Y:S01]  /*06c0*/  @P3 MOV R15, R27.reuse ;  /* 0x0000001b000f3202 */ /* 0x080fe20000000f00 */
[----:B-----5:R-:W-:Y:S01]  /*06d0*/  @P4 IMAD R17, R14, R8, RZ ;  /* 0x000000080e114224 */ /* 0x020fe200078e02ff */
[-C--:B------:R-:W-:Y:S02]  /*06e0*/  @P3 MOV R14, R24.reuse ;  /* 0x00000018000e3202 */ /* 0x080fe40000000f00 */
[----:B0-----:R-:W-:Y:S02]  /*06f0*/  @P4 MOV R30, R24 ;  /* 0x00000018001e4202 */ /* 0x001fe40000000f00 */
[----:B------:R-:W-:Y:S01]  /*0700*/  @P4 MOV R31, R27 ;  /* 0x0000001b001f4202 */ /* 0x000fe20000000f00 */
[----:B------:R-:W-:-:S04]  /*0710*/  @P3 IMAD.WIDE.U32 R14, R12, R6, R14 ;  /* 0x000000060c0e3225 */ /* 0x000fc800078e000e */
[C---:B------:R-:W-:Y:S02]  /*0720*/  @P4 IMAD R9, R13.reuse, R9, R17 ;  /* 0x000000090d094224 */ /* 0x040fe400078e0211 */
[----:B------:R-:W-:Y:S01]  /*0730*/  @P4 IMAD.WIDE.U32 R30, R13, R8, R30 ;  /* 0x000000080d1e4225 */ /* 0x000fe200078e001e */
[----:B------:R-:W-:Y:S02]  /*0740*/  @P3 IADD3 R7, R15, R7, RZ ;  /* 0x000000070f073210 */ /* 0x000fe40007ffe0ff */
[----:B-1----:R-:W-:Y:S02]  /*0750*/  @P3 LEA R10, P0, R14, R10, 0x1 ;  /* 0x0000000a0e0a3211 */ /* 0x002fe400078008ff */
[----:B------:R-:W-:Y:S02]  /*0760*/  @P4 IADD3 R9, R31, R9, RZ ;  /* 0x000000091f094210 */ /* 0x000fe40007ffe0ff */
[----:B------:R-:W-:Y:S02]  /*0770*/  @P4 LEA R4, P2, R30, R4, 0x1 ;  /* 0x000000041e044211 */ /* 0x000fe400078408ff */
[----:B------:R-:W-:-:S02]  /*0780*/  @P3 LEA.HI.X R11, R14, R11, R7, 0x1, P0 ;  /* 0x0000000b0e0b3211 */ /* 0x000fc400000f0c07 */
[----:B------:R-:W-:Y:S02]  /*0790*/  MOV R17, RZ ;  /* 0x000000ff00117202 */ /* 0x000fe40000000f00 */
[----:B------:R-:W-:Y:S01]  /*07a0*/  @P4 LEA.HI.X R5, R30, R5, R9, 0x1, P2 ;  /* 0x000000051e054211 */ /* 0x000fe200010f0c09 */
[----:B------:R0:W3:Y:S04]  /*07b0*/  @P3 LDG.E R19, desc[UR8][R10.64] ;  /* 0x000000080a133981 */ /* 0x0000e8000c1e1900 */
[----:B------:R1:W5:Y:S01]  /*07c0*/  @P4 LDG.E R17, desc[UR8][R4.64] ;  /* 0x0000000804114981 */ /* 0x000362000c1e1900 */
[----:B0-----:R-:W0:Y:S02]  /*07d0*/  S2R R11, SR_LANEID ;  /* 0x00000000000b7919 */ /* 0x001e240000000000 */
[C---:B0-----:R-:W-:Y:S01]  /*07e0*/  ISETP.GT.AND P0, PT, R11.reuse, 0x1e, PT ;  /* 0x0000001e0b00780c */ /* 0x041fe20003f04270 */
[----:B------:R-:W0:Y:S01]  /*07f0*/  S2UR UR6, SR_CgaCtaId ;  /* 0x00000000000679c3 */ /* 0x000e220000008800 */
[----:B------:R-:W-:Y:S01]  /*0800*/  UMOV UR5, 0x400 ;  /* 0x0000040000057882 */ /* 0x000fe20000000000 */
[----:B------:R-:W-:Y:S01]  /*0810*/  ISETP.NE.AND P2, PT, R11, RZ, PT ;  /* 0x000000ff0b00720c */ /* 0x000fe20003f45270 */
[----:B0-----:R-:W-:Y:S01]  /*0820*/  ULEA UR5, UR6, UR5, 0x18 ;  /* 0x0000000506057291 */ /* 0x001fe2000f8ec03f */
[----:B----4-:R-:W-:-:S04]  /*0830*/  PRMT R6, R20, 0x7632, R6 ;  /* 0x0000763214067816 */ /* 0x010fc80000000006 */
[----:B------:R-:W-:Y:S02]  /*0840*/  SHF.L.U32 R7, R6, 0x10, RZ ;  /* 0x0000001006077819 */ /* 0x000fe400000006ff */
[----:B------:R-:W-:-:S03]  /*0850*/  SHF.L.U32 R6, R20, 0x10, RZ ;  /* 0x0000001014067819 */ /* 0x000fc600000006ff */
[----:B------:R-:W-:Y:S02]  /*0860*/  FMUL.FTZ R9, R7, R7 ;  /* 0x0000000707097220 */ /* 0x000fe40000410000 */
[----:B------:R-:W-:Y:S01]  /*0870*/  FADD.FTZ R7, R6, R7 ;  /* 0x0000000706077221 */ /* 0x000fe20000010000 */
[----:B--2---:R-:W-:-:S04]  /*0880*/  PRMT R8, R18, 0x7632, R8 ;  /* 0x0000763212087816 */ /* 0x004fc80000000008 */
[----:B------:R-:W-:Y:S02]  /*0890*/  SHF.L.U32 R13, R8, 0x10, RZ ;  /* 0x00000010080d7819 */ /* 0x000fe400000006ff */
[----:B------:R-:W-:Y:S01]  /*08a0*/  SHF.L.U32 R8, R18, 0x10, RZ ;  /* 0x0000001012087819 */ /* 0x000fe200000006ff */
[----:B------:R-:W-:Y:S02]  /*08b0*/  FFMA.FTZ R6, R6, R6, R9 ;  /* 0x0000000606067223 */ /* 0x000fe40000010009 */
[----:B------:R-:W-:Y:S02]  /*08c0*/  FMUL.FTZ R15, R13, R13 ;  /* 0x0000000d0d0f7220 */ /* 0x000fe40000410000 */
[C---:B------:R-:W-:Y:S01]  /*08d0*/  FADD.FTZ R10, R8.reuse, R13 ;  /* 0x0000000d080a7221 */ /* 0x040fe20000010000 */
[----:B------:R-:W-:Y:S01]  /*08e0*/  FADD.FTZ R7, RZ, R7 ;  /* 0x00000007ff077221 */ /* 0x000fe20000010000 */
[----:B-1----:R-:W-:-:S03]  /*08f0*/  FFMA.FTZ R4, R8, R8, R15 ;  /* 0x0000000808047223 */ /* 0x002fc6000001000f */
[----:B------:R-:W-:Y:S01]  /*0900*/  FADD.FTZ R7, R7, R10 ;  /* 0x0000000a07077221 */ /* 0x000fe20000010000 */
[----:B---3--:R-:W-:Y:S02]  /*0910*/  PRMT R5, R19, 0x7632, R5 ;  /* 0x0000763213057816 */ /* 0x008fe40000000005 */
[----:B-----5:R-:W-:Y:S02]  /*0920*/  PRMT R9, R17, 0x7632, R9 ;  /* 0x0000763211097816 */ /* 0x020fe40000000009 */
[----:B------:R-:W-:Y:S02]  /*0930*/  SHF.L.U32 R13, R5, 0x10, RZ ;  /* 0x00000010050d7819 */ /* 0x000fe400000006ff */
[----:B------:R-:W-:Y:S01]  /*0940*/  SHF.L.U32 R5, R9, 0x10, RZ ;  /* 0x0000001009057819 */ /* 0x000fe200000006ff */
[----:B------:R-:W-:Y:S01]  /*0950*/  FADD.FTZ R9, RZ, R6 ;  /* 0x00000006ff097221 */ /* 0x000fe20000010000 */
[----:B------:R-:W-:Y:S01]  /*0960*/  SHF.L.U32 R8, R19, 0x10, RZ ;  /* 0x0000001013087819 */ /* 0x000fe200000006ff */
[----:B------:R-:W-:Y:S01]  /*0970*/  FMUL.FTZ R15, R13, R13 ;  /* 0x0000000d0d0f7220 */ /* 0x000fe20000410000 */
[----:B------:R-:W-:Y:S01]  /*0980*/  SHF.L.U32 R6, R17, 0x10, RZ ;  /* 0x0000001011067819 */ /* 0x000fe200000006ff */
[----:B------:R-:W-:Y:S01]  /*0990*/  FADD.FTZ R4, R9, R4 ;  /* 0x0000000409047221 */ /* 0x000fe20000010000 */
[----:B------:R-:W-:Y:S01]  /*09a0*/  FMUL.FTZ R9, R5, R5 ;  /* 0x0000000505097220 */ /* 0x000fe20000410000 */
[C---:B------:R-:W-:Y:S01]  /*09b0*/  FADD.FTZ R10, R8.reuse, R13 ;  /* 0x0000000d080a7221 */ /* 0x040fe20000010000 */
[----:B------:R-:W-:Y:S01]  /*09c0*/  FFMA.FTZ R15, R8, R8, R15 ;  /* 0x00000008080f7223 */ /* 0x000fe2000001000f */
[C---:B------:R-:W-:Y:S01]  /*09d0*/  FADD.FTZ R8, R6.reuse, R5 ;  /* 0x0000000506087221 */ /* 0x040fe20000010000 */
[----:B------:R-:W-:Y:S01]  /*09e0*/  FFMA.FTZ R9, R6, R6, R9 ;  /* 0x0000000606097223 */ /* 0x000fe20000010009 */
[----:B------:R-:W-:Y:S01]  /*09f0*/  FADD.FTZ R7, R7, R10 ;  /* 0x0000000a07077221 */ /* 0x000fe20000010000 */
[----:B------:R-:W-:-:S03]  /*0a00*/  FADD.FTZ R4, R4, R15 ;  /* 0x0000000f04047221 */ /* 0x000fc60000010000 */
        /* <DEDUP_REMOVED lines=25> */
[----:B------:R-:W-:-:S04]  /*0ba0*/  LEA.HI R7, R7, R16, RZ, 0x5 ;  /* 0x0000001007077211 */ /* 0x000fc800078f28ff */
[----:B------:R-:W-:-:S04]  /*0bb0*/  SHF.R.S32.HI R7, RZ, 0x5, R7 ;  /* 0x00000005ff077819 */ /* 0x000fc80000011407 */
[----:B------:R-:W-:-:S03]  /*0bc0*/  LEA R7, R7, UR5, 0x3 ;  /* 0x0000000507077c11 */ /* 0x000fc6000f8e18ff */
[----:B0-----:R-:W-:Y:S01]  /*0bd0*/  @!P0 FADD.FTZ R8, R8, R5 ;  /* 0x0000000508088221 */ /* 0x001fe20000010000 */
[----:B-1----:R-:W-:-:S05]  /*0be0*/  @!P0 FADD.FTZ R9, R9, R4 ;  /* 0x0000000409098221 */ /* 0x002fca0000010000 */
[----:B------:R0:W-:Y:S01]  /*0bf0*/  @!P2 STS.64 [R7+0x10], R8 ;  /* 0x000010080700a388 */ /* 0x0001e20000000a00 */
[----:B------:R-:W-:Y:S01]  /*0c00*/  BAR.SYNC.DEFER_BLOCKING 0x0 ;  /* 0x0000000000007b1d */ /* 0x000fe20000010000 */
[----:B------:R-:W-:Y:S02]  /*0c10*/  ISETP.NE.AND P2, PT, R16, RZ, PT ;  /* 0x000000ff1000720c */ /* 0x000fe40003f45270 */
[----:B------:R-:W-:-:S03]  /*0c20*/  ISETP.GE.U32.AND P0, PT, R3, 0x2, PT ;  /* 0x000000020300780c */ /* 0x000fc60003f06070 */
[----:B------:R-:W-:Y:S08]  /*0c30*/  BSSY B0, `(.L_x_3340) ;  /* 0x000002b000007945 */ /* 0x000ff00003800000 */
        /* <DEDUP_REMOVED lines=18> */
[----:B------:R-:W-:-:S03]  /*0d60*/  FADD.FTZ R12, R12, R15 ;  /* 0x0000000f0c0c7221 */ /* 0x000fc60000010000 */
[----:B0-----:R-:W-:Y:S01]  /*0d70*/  FADD.FTZ R23, R23, R8 ;  /* 0x0000000817177221 */ /* 0x001fe20000010000 */
[----:B------:R-:W-:Y:S02]  /*0d80*/  FADD.FTZ R8, R12, R9 ;  /* 0x000000090c087221 */ /* 0x000fe40000010000 */
[----:B------:R-:W0:Y:S01]  /*0d90*/  LDS.128 R12, [UR5+0x60] ;  /* 0x00006005ff0c7984 */ /* 0x000e220008000c00 */
[----:B------:R-:W-:Y:S01]  /*0da0*/  FADD.FTZ R23, R23, R10 ;  /* 0x0000000a17177221 */ /* 0x000fe20000010000 */
[----:B------:R-:W-:-:S03]  /*0db0*/  FADD.FTZ R8, R8, R11 ;  /* 0x0000000b08087221 */ /* 0x000fc60000010000 */
[----:B-1----:R-:W-:Y:S01]  /*0dc0*/  FADD.FTZ R23, R23, R4 ;  /* 0x0000000417177221 */ /* 0x002fe20000010000 */
        /* <DEDUP_REMOVED lines=17> */
.L_x_3341:
[----:B------:R-:W-:Y:S05]  /*0ee0*/  BSYNC B0 ;  /* 0x0000000000007941 */ /* 0x000fea0003800000 */
.L_x_3340:
        /* <DEDUP_REMOVED lines=25> */
.L_x_3344:
[----:B0-----:R-:W2:Y:S04]  /*1080*/  LDG.E.STRONG.GPU R6, desc[UR8][R4.64] ;  /* 0x0000000804067981 */ /* 0x001ea8000c1ef900 */
[----:B--2---:R-:W-:Y:S01]  /*1090*/  CCTL.IVALL ;  /* 0x00000000ff00798f */ /* 0x004fe20002000000 */
[----:B------:R-:W-:Y:S05]  /*10a0*/  YIELD ;  /* 0x0000000000007946 */ /* 0x000fea0003800000 */
[----:B------:R-:W-:-:S13]  /*10b0*/  ISETP.NE.AND P0, PT, R6, R13, PT ;  /* 0x0000000d0600720c */ /* 0x000fda0003f05270 */
[----:B------:R-:W-:Y:S05]  /*10c0*/  @P0 BRA `(.L_x_3344) ;  /* 0xfffffffc00ec0947 */ /* 0x000fea000383ffff */
.L_x_3343:
        /* <DEDUP_REMOVED lines=17> */
.L_x_3348:
        /* <DEDUP_REMOVED lines=8> */
[C-C-:B------:R-:W-:Y:S02]  /*1260*/  @!P6 IMAD R7, R2.reuse, R7, R0.reuse ;  /* 0x000000070207e224 */ /* 0x140fe400078e0200 */
[----:B------:R-:W-:Y:S02]  /*1270*/  @!P3 IMAD R5, R2, R4, R0 ;  /* 0x000000040205b224 */ /* 0x000fe400078e0200 */
[----:B------:R-:W-:-:S04]  /*1280*/  @!P6 IMAD.WIDE.U32 R6, R7, 0x8, R14 ;  /* 0x000000080706e825 */ /* 0x000fc800078e000e */
[----:B------:R-:W-:Y:S02]  /*1290*/  @!P3 IMAD.WIDE.U32 R4, R5, 0x8, R14 ;  /* 0x000000080504b825 */ /* 0x000fe400078e000e */
[----:B------:R-:W3:Y:S04]  /*12a0*/  @!P6 LDG.E.64 R6, desc[UR8][R6.64] ;  /* 0x000000080606e981 */ /* 0x000ee8000c1e1b00 */
        /* <DEDUP_REMOVED lines=9> */
[----:B------:R-:W-:-:S03]  /*1340*/  IADD3 R23, R13, 0x4, RZ ;  /* 0x000000040d177810 */ /* 0x000fc60007ffe0ff */
[----:B----4-:R-:W-:Y:S01]  /*1350*/  @!P3 FADD.FTZ R8, R8, R4 ;  /* 0x000000040808b221 */ /* 0x010fe20000010000 */
[----:B------:R-:W-:Y:S02]  /*1360*/  ISETP.EQ.OR P5, PT, R23, UR7, P2 ;  /* 0x0000000717007c0c */ /* 0x000fe400097a2670 */
[----:B------:R-:W-:Y:S01]  /*1370*/  IADD3 R4, R13, 0x5, RZ ;  /* 0x000000050d047810 */ /* 0x000fe20007ffe0ff */
[----:B------:R-:W-:-:S03]  /*1380*/  @!P6 FADD.FTZ R9, R9, R7 ;  /* 0x000000070909e221 */ /* 0x000fc60000010000 */
[----:B------:R-:W-:Y:S01]  /*1390*/  ISETP.EQ.OR P6, PT, R4, UR7, P2 ;  /* 0x0000000704007c0c */ /* 0x000fe200097c2670 */
[----:B------:R-:W-:-:S06]  /*13a0*/  @!P3 FADD.FTZ R9, R9, R5 ;  /* 0x000000050909b221 */ /* 0x000fcc0000010000 */
[----:B------:R-:W-:-:S04]  /*13b0*/  @!P5 IMAD R7, R2, R23, R0 ;  /* 0x000000170207d224 */ /* 0x000fc800078e0200 */
[----:B------:R-:W-:-:S04]  /*13c0*/  @!P5 IMAD.WIDE.U32 R6, R7, 0x8, R14 ;  /* 0x000000080706d825 */ /* 0x000fc800078e000e */
[----:B------:R-:W-:Y:S02]  /*13d0*/  @!P6 IMAD R5, R2, R4, R0 ;  /* 0x000000040205e224 */ /* 0x000fe400078e0200 */
[----:B------:R-:W3:Y:S02]  /*13e0*/  @!P5 LDG.E.64 R6, desc[UR8][R6.64] ;  /* 0x000000080606d981 */ /* 0x000ee4000c1e1b00 */
        /* <DEDUP_REMOVED lines=9> */
[----:B------:R-:W-:-:S04]  /*1480*/  IADD3 R23, R13, 0x7, RZ ;  /* 0x000000070d177810 */ /* 0x000fc80007ffe0ff */
[----:B------:R-:W-:Y:S01]  /*1490*/  ISETP.EQ.OR P4, PT, R23, UR7, P2 ;  /* 0x0000000717007c0c */ /* 0x000fe20009782670 */
[----:B---3--:R-:W-:Y:S01]  /*14a0*/  @!P5 FADD.FTZ R9, R9, R7 ;  /* 0x000000070909d221 */ /* 0x008fe20000010000 */
[----:B------:R-:W-:Y:S01]  /*14b0*/  @!P5 FADD.FTZ R8, R8, R6 ;  /* 0x000000060808d221 */ /* 0x000fe20000010000 */
[----:B------:R-:W-:Y:S02]  /*14c0*/  IADD3 R6, R13, 0x8, RZ ;  /* 0x000000080d067810 */ /* 0x000fe40007ffe0ff */
[----:B----4-:R-:W-:Y:S01]  /*14d0*/  @!P6 FADD.FTZ R9, R9, R5 ;  /* 0x000000050909e221 */ /* 0x010fe20000010000 */
[----:B------:R-:W-:Y:S01]  /*14e0*/  @!P6 FADD.FTZ R8, R8, R4 ;  /* 0x000000040808e221 */ /* 0x000fe20000010000 */
[----:B------:R-:W-:Y:S02]  /*14f0*/  ISETP.EQ.OR P6, PT, R6, UR7, P2 ;  /* 0x0000000706007c0c */ /* 0x000fe400097c2670 */
[----:B------:R-:W-:-:S04]  /*1500*/  IADD3 R7, R13, 0x9, RZ ;  /* 0x000000090d077810 */ /* 0x000fc80007ffe0ff */
[----:B------:R-:W-:-:S04]  /*1510*/  @!P4 IMAD R5, R2, R23, R0 ;  /* 0x000000170205c224 */ /* 0x000fc800078e0200 */
[----:B------:R-:W-:Y:S01]  /*1520*/  @!P4 IMAD.WIDE.U32 R4, R5, 0x8, R14 ;  /* 0x000000080504c825 */ /* 0x000fe200078e000e */
[----:B------:R-:W-:-:S05]  /*1530*/  ISETP.EQ.OR P5, PT, R7, UR7, P2 ;  /* 0x0000000707007c0c */ /* 0x000fca00097a2670 */
[----:B------:R-:W3:Y:S01]  /*1540*/  @!P4 LDG.E.64 R4, desc[UR8][R4.64] ;  /* 0x000000080404c981 */ /* 0x000ee2000c1e1b00 */
[----:B------:R-:W-:-:S07]  /*1550*/  @!P6 IMAD R23, R2, R6, R0 ;  /* 0x000000060217e224 */ /* 0x000fce00078e0200 */
[----:B------:R-:W-:-:S04]  /*1560*/  @!P5 IMAD R7, R2, R7, R0 ;  /* 0x000000070207d224 */ /* 0x000fc800078e0200 */
[----:B------:R-:W-:-:S06]  /*1570*/  @!P5 IMAD.WIDE.U32 R6, R7, 0x8, R14 ;  /* 0x000000080706d825 */ /* 0x000fcc00078e000e */
[----:B------:R-:W4:Y:S01]  /*1580*/  @!P5 LDG.E.64 R6, desc[UR8][R6.64] ;  /* 0x000000080606d981 */ /* 0x000f22000c1e1b00 */
[----:B--2---:R-:W-:Y:S01]  /*1590*/  @!P3 FADD.FTZ R8, R8, R10 ;  /* 0x0000000a0808b221 */ /* 0x004fe20000010000 */
[----:B------:R-:W-:Y:S01]  /*15a0*/  @!P3 FADD.FTZ R9, R9, R11 ;  /* 0x0000000b0909b221 */ /* 0x000fe20000010000 */
[----:B------:R-:W-:-:S06]  /*15b0*/  @!P6 IMAD.WIDE.U32 R10, R23, 0x8, R14 ;  /* 0x00000008170ae825 */ /* 0x000fcc00078e000e */
[----:B------:R-:W2:Y:S01]  /*15c0*/  @!P6 LDG.E.64 R10, desc[UR8][R10.64] ;  /* 0x000000080a0ae981 */ /* 0x000ea2000c1e1b00 */
        /* <DEDUP_REMOVED lines=8> */
[----:B------:R-:W-:Y:S02]  /*1650*/  @!P4 IMAD R11, R2, R5, R0 ;  /* 0x00000005020bc224 */ /* 0x000fe400078e0200 */
[----:B----4-:R-:W-:Y:S01]  /*1660*/  @!P5 FADD.FTZ R8, R8, R6 ;  /* 0x000000060808d221 */ /* 0x010fe20000010000 */
[----:B------:R-:W-:Y:S01]  /*1670*/  IADD3 R6, R13, 0xc, RZ ;  /* 0x0000000c0d067810 */ /* 0x000fe20007ffe0ff */
[----:B------:R-:W-:-:S04]  /*1680*/  @!P4 IMAD.WIDE.U32 R10, R11, 0x8, R14 ;  /* 0x000000080b0ac825 */ /* 0x000fc800078e000e */
[----:B------:R-:W-:Y:S01]  /*1690*/  @!P3 IMAD R5, R2, R4, R0 ;  /* 0x000000040205b224 */ /* 0x000fe200078e0200 */
[----:B------:R-:W-:Y:S01]  /*16a0*/  ISETP.EQ.OR P6, PT, R6, UR7, P2 ;  /* 0x0000000706007c0c */ /* 0x000fe200097c2670 */
[----:B------:R-:W2:Y:S02]  /*16b0*/  @!P4 LDG.E.64 R10, desc[UR8][R10.64] ;  /* 0x000000080a0ac981 */ /* 0x000ea4000c1e1b00 */
[----:B------:R-:W-:-:S06]  /*16c0*/  @!P3 IMAD.WIDE.U32 R4, R5, 0x8, R14 ;  /* 0x000000080504b825 */ /* 0x000fcc00078e000e */
[----:B------:R-:W3:Y:S01]  /*16d0*/  @!P3 LDG.E.64 R4, desc[UR8][R4.64] ;  /* 0x000000080404b981 */ /* 0x000ee2000c1e1b00 */
[----:B------:R-:W-:-:S03]  /*16e0*/  @!P5 FADD.FTZ R9, R9, R7 ;  /* 0x000000070909d221 */ /* 0x000fc60000010000 */
        /* <DEDUP_REMOVED lines=8> */
[----:B------:R-:W-:Y:S02]  /*1770*/  IADD3 R10, R13, 0xf, RZ ;  /* 0x0000000f0d0a7810 */ /* 0x000fe40007ffe0ff */
[----:B------:R-:W-:Y:S01]  /*1780*/  ISETP.EQ.OR P4, PT, R11, UR7, P2 ;  /* 0x000000070b007c0c */ /* 0x000fe20009782670 */
[----:B---3--:R-:W-:-:S06]  /*1790*/  @!P3 FADD.FTZ R9, R9, R5 ;  /* 0x000000050909b221 */ /* 0x008fcc0000010000 */
[----:B------:R-:W-:Y:S02]  /*17a0*/  @!P5 IMAD R5, R2, R23, R0 ;  /* 0x000000170205d224 */ /* 0x000fe400078e0200 */
[----:B------:R-:W-:Y:S01]  /*17b0*/  @!P3 FADD.FTZ R8, R8, R4 ;  /* 0x000000040808b221 */ /* 0x000fe20000010000 */
[----:B------:R-:W-:Y:S01]  /*17c0*/  ISETP.EQ.OR P3, PT, R10, UR7, P2 ;  /* 0x000000070a007c0c */ /* 0x000fe20009762670 */
[----:B------:R-:W-:-:S04]  /*17d0*/  @!P5 IMAD.WIDE.U32 R4, R5, 0x8, R14 ;  /* 0x000000080504d825 */ /* 0x000fc800078e000e */
[----:B------:R-:W-:Y:S02]  /*17e0*/  @!P4 IMAD R11, R2, R11, R0 ;  /* 0x0000000b020bc224 */ /* 0x000fe400078e0200 */
[----:B------:R-:W2:Y:S01]  /*17f0*/  @!P5 LDG.E.64 R4, desc[UR8][R4.64] ;  /* 0x000000080404d981 */ /* 0x000ea2000c1e1b00 */
        /* <DEDUP_REMOVED lines=17> */
.L_x_3347:
        /* <DEDUP_REMOVED lines=20> */
[----:B------:R-:W-:Y:S01]  /*1a50*/  @!P5 IMAD.WIDE.U32 R4, R7, 0x8, R14 ;  /* 0x000000080704d825 */ /* 0x000fe200078e000e */
[----:B------:R-:W-:-:S04]  /*1a60*/  ISETP.EQ.OR P3, PT, R13, UR7, P2 ;  /* 0x000000070d007c0c */ /* 0x000fc80009762670 */
[----:B------:R0:W2:Y:S02]  /*1a70*/  @!P5 LDG.E.64 R6, desc[UR8][R4.64] ;  /* 0x000000080406d981 */ /* 0x0000a4000c1e1b00 */
[----:B0-----:R-:W-:-:S06]  /*1a80*/  @!P0 IMAD.WIDE.U32 R4, R23, 0x8, R14 ;  /* 0x0000000817048825 */ /* 0x001fcc00078e000e */
[----:B------:R-:W4:Y:S01]  /*1a90*/  @!P0 LDG.E.64 R4, desc[UR8][R4.64] ;  /* 0x0000000804048981 */ /* 0x000f22000c1e1b00 */
[----:B---3--:R-:W-:Y:S01]  /*1aa0*/  @!P4 FADD.FTZ R9, R9, R11 ;  /* 0x0000000b0909c221 */ /* 0x008fe20000010000 */
[----:B------:R-:W-:Y:S02]  /*1ab0*/  @!P3 IMAD R11, R2, R13, R0 ;  /* 0x0000000d020bb224 */ /* 0x000fe400078e0200 */
[----:B------:R-:W-:Y:S02]  /*1ac0*/  @!P4 FADD.FTZ R8, R8, R10 ;  /* 0x0000000a0808c221 */ /* 0x000fe40000010000 */
[----:B------:R-:W-:-:S06]  /*1ad0*/  @!P3 IMAD.WIDE.U32 R10, R11, 0x8, R14 ;  /* 0x000000080b0ab825 */ /* 0x000fcc00078e000e */
[----:B------:R-:W3:Y:S01]  /*1ae0*/  @!P3 LDG.E.64 R10, desc[UR8][R10.64] ;  /* 0x000000080a0ab981 */ /* 0x000ee2000c1e1b00 */
[----:B------:R-:W-:Y:S01]  /*1af0*/  IADD3 R31, R13, 0x1, RZ ;  /* 0x000000010d1f7810 */ /* 0x000fe20007ffe0ff */
[----:B--2---:R-:W-:Y:S01]  /*1b00*/  @!P5 FADD.FTZ R8, R8, R6 ;  /* 0x000000060808d221 */ /* 0x004fe20000010000 */
[----:B------:R-:W-:Y:S01]  /*1b10*/  @!P5 FADD.FTZ R9, R9, R7 ;  /* 0x000000070909d221 */ /* 0x000fe20000010000 */
[----:B------:R-:W-:Y:S02]  /*1b20*/  IADD3 R7, R13, 0x2, RZ ;  /* 0x000000020d077810 */ /* 0x000fe40007ffe0ff */
[----:B------:R-:W-:Y:S02]  /*1b30*/  ISETP.EQ.OR P5, PT, R31, UR7, P2 ;  /* 0x000000071f007c0c */ /* 0x000fe400097a2670 */
[----:B------:R-:W-:Y:S01]  /*1b40*/  ISETP.EQ.OR P6, PT, R7, UR7, P2 ;  /* 0x0000000707007c0c */ /* 0x000fe200097c2670 */
[----:B----4-:R-:W-:Y:S01]  /*1b50*/  @!P0 FADD.FTZ R8, R8, R4 ;  /* 0x0000000408088221 */ /* 0x010fe20000010000 */
[----:B------:R-:W-:-:S09]  /*1b60*/  IADD3 R4, R13, 0x3, RZ ;  /* 0x000000030d047810 */ /* 0x000fd20007ffe0ff */
[C-C-:B------:R-:W-:Y:S02]  /*1b70*/  @!P5 IMAD R31, R2.reuse, R31, R0.reuse ;  /* 0x0000001f021fd224 */ /* 0x140fe400078e0200 */
[----:B------:R-:W-:Y:S01]  /*1b80*/  @!P0 FADD.FTZ R9, R9, R5 ;  /* 0x0000000509098221 */ /* 0x000fe20000010000 */
[----:B------:R-:W-:Y:S01]  /*1b90*/  @!P6 IMAD R7, R2, R7, R0 ;  /* 0x000000070207e224 */ /* 0x000fe200078e0200 */
[----:B------:R-:W-:Y:S01]  /*1ba0*/  ISETP.EQ.OR P4, PT, R4, UR7, P2 ;  /* 0x0000000704007c0c */ /* 0x000fe20009782670 */
[----:B------:R-:W-:-:S04]  /*1bb0*/  @!P5 IMAD.WIDE.U32 R30, R31, 0x8, R14 ;  /* 0x000000081f1ed825 */ /* 0x000fc800078e000e */
[----:B------:R-:W-:-:S04]  /*1bc0*/  @!P6 IMAD.WIDE.U32 R6, R7, 0x8, R14 ;  /* 0x000000080706e825 */ /* 0x000fc800078e000e */
[----:B---3--:R-:W-:Y:S01]  /*1bd0*/  @!P3 FADD.FTZ R8, R8, R10 ;  /* 0x0000000a0808b221 */ /* 0x008fe20000010000 */
[----:B------:R-:W-:Y:S01]  /*1be0*/  @!P3 FADD.FTZ R9, R9, R11 ;  /* 0x0000000b0909b221 */ /* 0x000fe20000010000 */
[----:B------:R-:W2:Y:S02]  /*1bf0*/  @!P6 LDG.E.64 R6, desc[UR8][R6.64] ;  /* 0x000000080606e981 */ /* 0x000ea4000c1e1b00 */
[----:B------:R-:W-:Y:S02]  /*1c00*/  @!P4 IMAD R10, R2, R4, R0 ;  /* 0x00000004020ac224 */ /* 0x000fe400078e0200 */
[----:B------:R-:W3:Y:S02]  /*1c10*/  @!P5 LDG.E.64 R4, desc[UR8][R30.64] ;  /* 0x000000081e04d981 */ /* 0x000ee4000c1e1b00 */
[----:B------:R-:W-:-:S06]  /*1c20*/  @!P4 IMAD.WIDE.U32 R10, R10, 0x8, R14 ;  /* 0x000000080a0ac825 */ /* 0x000fcc00078e000e */
[----:B------:R-:W4:Y:S01]  /*1c30*/  @!P4 LDG.E.64 R10, desc[UR8][R10.64] ;  /* 0x000000080a0ac981 */ /* 0x000f22000c1e1b00 */
[----:B------:R-:W-:Y:S02]  /*1c40*/  IADD3 R12, R12, -0x4, RZ ;  /* 0xfffffffc0c0c7810 */ /* 0x000fe40007ffe0ff */
[----:B------:R-:W-:Y:S02]  /*1c50*/  PLOP3.LUT P0, PT, PT, PT, PT, 0x8, 0x0 ;  /* 0x000000000000781c */ /* 0x000fe40003f0e170 */
[----:B------:R-:W-:Y:S02]  /*1c60*/  IADD3 R12, R12, -0x4, RZ ;  /* 0xfffffffc0c0c7810 */ /* 0x000fe40007ffe0ff */
[----:B------:R-:W-:Y:S01]  /*1c70*/  IADD3 R13, R13, 0x4, RZ ;  /* 0x000000040d0d7810 */ /* 0x000fe20007ffe0ff */
[----:B---3--:R-:W-:Y:S01]  /*1c80*/  @!P5 FADD.FTZ R8, R8, R4 ;  /* 0x000000040808d221 */ /* 0x008fe20000010000 */
[----:B------:R-:W-:-:S03]  /*1c90*/  @!P5 FADD.FTZ R9, R9, R5 ;  /* 0x000000050909d221 */ /* 0x000fc60000010000 */
[----:B--2---:R-:W-:Y:S01]  /*1ca0*/  @!P6 FADD.FTZ R8, R8, R6 ;  /* 0x000000060808e221 */ /* 0x004fe20000010000 */
[----:B------:R-:W-:-:S03]  /*1cb0*/  @!P6 FADD.FTZ R9, R9, R7 ;  /* 0x000000070909e221 */ /* 0x000fc60000010000 */
[----:B----4-:R-:W-:Y:S01]  /*1cc0*/  @!P4 FADD.FTZ R8, R8, R10 ;  /* 0x0000000a0808c221 */ /* 0x010fe20000010000 */
[----:B------:R-:W-:-:S07]  /*1cd0*/  @!P4 FADD.FTZ R9, R9, R11 ;  /* 0x0000000b0909c221 */ /* 0x000fce0000010000 */
.L_x_3349:
[----:B------:R-:W-:-:S13]  /*1ce0*/  ISETP.NE.OR P0, PT, R12, RZ, P0 ;  /* 0x000000ff0c00720c */ /* 0x000fda0000705670 */
[----:B------:R-:W-:Y:S05]  /*1cf0*/  @!P0 BRA `(.L_x_3345) ;  /* 0x00000000007c8947 */ /* 0x000fea0003800000 */
.L_x_3346:
        /* <DEDUP_REMOVED lines=12> */
[----:B------:R-:W-:-:S04]  /*1dc0*/  @!P3 IMAD.WIDE.U32 R30, R31, 0x8, R14 ;  /* 0x000000081f1eb825 */ /* 0x000fc800078e000e */
[----:B------:R-:W-:-:S04]  /*1dd0*/  @!P4 IMAD.WIDE.U32 R6, R7, 0x8, R14 ;  /* 0x000000080706c825 */ /* 0x000fc800078e000e */
[----:B------:R-:W-:Y:S02]  /*1de0*/  @!P5 IMAD R11, R2, R10, R0 ;  /* 0x0000000a020bd224 */ /* 0x000fe400078e0200 */
[----:B------:R-:W3:Y:S02]  /*1df0*/  @!P4 LDG.E.64 R6, desc[UR8][R6.64] ;  /* 0x000000080606c981 */ /* 0x000ee4000c1e1b00 */
[----:B------:R-:W-:-:S06]  /*1e00*/  @!P5 IMAD.WIDE.U32 R10, R11, 0x8, R14 ;  /* 0x000000080b0ad825 */ /* 0x000fcc00078e000e */
[----:B------:R-:W4:Y:S01]  /*1e10*/  @!P5 LDG.E.64 R10, desc[UR8][R10.64] ;  /* 0x000000080a0ad981 */ /* 0x000f22000c1e1b00 */
[----:B--2---:R-:W-:Y:S01]  /*1e20*/  @!P0 FADD.FTZ R8, R8, R4 ;  /* 0x0000000408088221 */ /* 0x004fe20000010000 */
[----:B------:R-:W-:Y:S02]  /*1e30*/  @!P0 FADD.FTZ R9, R9, R5 ;  /* 0x0000000509098221 */ /* 0x000fe40000010000 */
[----:B------:R-:W2:Y:S01]  /*1e40*/  @!P3 LDG.E.64 R4, desc[UR8][R30.64] ;  /* 0x000000081e04b981 */ /* 0x000ea2000c1e1b00 */
[----:B------:R-:W-:-:S04]  /*1e50*/  IADD3 R12, R12, -0x4, RZ ;  /* 0xfffffffc0c0c7810 */ /* 0x000fc80007ffe0ff */
[----:B------:R-:W-:Y:S02]  /*1e60*/  ISETP.NE.AND P0, PT, R12, RZ, PT ;  /* 0x000000ff0c00720c */ /* 0x000fe40003f05270 */
[----:B------:R-:W-:Y:S01]  /*1e70*/  IADD3 R13, R13, 0x4, RZ ;  /* 0x000000040d0d7810 */ /* 0x000fe20007ffe0ff */
[----:B--2---:R-:W-:Y:S01]  /*1e80*/  @!P3 FADD.FTZ R8, R8, R4 ;  /* 0x000000040808b221 */ /* 0x004fe20000010000 */
[----:B------:R-:W-:-:S03]  /*1e90*/  @!P3 FADD.FTZ R9, R9, R5 ;  /* 0x000000050909b221 */ /* 0x000fc60000010000 */
[----:B---3--:R-:W-:Y:S01]  /*1ea0*/  @!P4 FADD.FTZ R8, R8, R6 ;  /* 0x000000060808c221 */ /* 0x008fe20000010000 */
[----:B------:R-:W-:-:S03]  /*1eb0*/  @!P4 FADD.FTZ R9, R9, R7 ;  /* 0x000000070909c221 */ /* 0x000fc60000010000 */
[----:B----4-:R-:W-:Y:S01]  /*1ec0*/  @!P5 FADD.FTZ R8, R8, R10 ;  /* 0x0000000a0808d221 */ /* 0x010fe20000010000 */
[----:B------:R-:W-:Y:S01]  /*1ed0*/  @!P5 FADD.FTZ R9, R9, R11 ;  /* 0x0000000b0909d221 */ /* 0x000fe20000010000 */
[----:B------:R-:W-:Y:S06]  /*1ee0*/  @P0 BRA `(.L_x_3346) ;  /* 0xfffffffc00840947 */ /* 0x000fec000383ffff */
.L_x_3345:
        /* <DEDUP_REMOVED lines=12> */
.L_x_3351:
[----:B------:R-:W-:Y:S05]  /*1fb0*/  BSYNC B0 ;  /* 0x0000000000007941 */ /* 0x000fea0003800000 */
.L_x_3350:
        /* <DEDUP_REMOVED lines=16> */
.L_x_3342:
[----:B------:R-:W1:Y:S01]  /*20c0*/  S2UR UR6, SR_CgaCtaId ;  /* 0x00000000000679c3 */ /* 0x000e620000008800 */
[----:B------:R-:W-:Y:S01]  /*20d0*/  UMOV UR5, 0x400 ;  /* 0x0000040000057882 */ /* 0x000fe20000000000 */
[----:B------:R-:W-:Y:S01]  /*20e0*/  ULDC UR11, c[0x0][0x2a4] ;  /* 0x0000a900000b7ab9 */ /* 0x000fe20000000800 */
[----:B0-----:R-:W-:Y:S01]  /*20f0*/  SHF.L.U32 R6, R28, 0x1, RZ ;  /* 0x000000011c067819 */ /* 0x001fe200000006ff */
[----:B------:R-:W-:Y:S01]  /*2100*/  ULDC.64 UR12, c[0x0][0x228] ;  /* 0x00008a00000c7ab9 */ /* 0x000fe20000000a00 */
[----:B------:R-:W-:Y:S01]  /*2110*/  SHF.R.S32.HI R7, RZ, 0x1f, R28 ;  /* 0x0000001fff077819 */ /* 0x000fe2000001141c */
[----:B------:R-:W-:Y:S01]  /*2120*/  ULDC.64 UR14, c[0x0][0x230] ;  /* 0x00008c00000e7ab9 */ /* 0x000fe20000000a00 */
[----:B------:R-:W-:Y:S01]  /*2130*/  IADD3 R10, P0, R6, UR12, RZ ;  /* 0x0000000c060a7c10 */ /* 0x000fe2000ff1e0ff */
[----:B------:R-:W0:Y:S01]  /*2140*/  @P1 LDC.64 R4, c[0x0][0x218] ;  /* 0x00008600ff041b82 */ /* 0x000e220000000a00 */
[----:B------:R-:W-:Y:S02]  /*2150*/  SHF.L.U64.HI R28, R28, 0x1, R7 ;  /* 0x000000011c1c7819 */ /* 0x000fe40000010207 */
[----:B------:R-:W-:-:S02]  /*2160*/  IADD3 R6, P3, R6, UR14, RZ ;  /* 0x0000000e06067c10 */ /* 0x000fc4000ff7e0ff */
[C---:B------:R-:W-:Y:S02]  /*2170*/  IADD3.X R11, R28.reuse, UR13, RZ, P0, !PT ;  /* 0x0000000d1c0b7c10 */ /* 0x040fe400087fe4ff */
[----:B------:R-:W-:Y:S01]  /*2180*/  IADD3.X R7, R28, UR15, RZ, P3, !PT ;  /* 0x0000000f1c077c10 */ /* 0x000fe20009ffe4ff */
[----:B------:R-:W2:Y:S01]  /*2190*/  LDC R15, c[0x0][0x294] ;  /* 0x0000a500ff0f7b82 */ /* 0x000ea20000000800 */
[----:B------:R-:W-:Y:S01]  /*21a0*/  ULDC.64 UR14, c[0x0][0x278] ;  /* 0x00009e00000e7ab9 */ /* 0x000fe20000000a00 */
[----:B-1----:R-:W-:Y:S01]  /*21b0*/  ULEA UR5, UR6, UR5, 0x18 ;  /* 0x0000000506057291 */ /* 0x002fe2000f8ec03f */
[----:B0-----:R-:W-:-:S04]  /*21c0*/  @P1 IMAD.WIDE R12, R21, 0x8, R4 ;  /* 0x00000008150c1825 */ /* 0x001fc800078e0204 */
[----:B------:R-:W-:Y:S01]  /*21d0*/  @P1 FMUL.FTZ R5, R9, UR11 ;  /* 0x0000000b09051c20 */ /* 0x000fe20008410000 */
[----:B------:R-:W-:-:S03]  /*21e0*/  @P1 FMUL.FTZ R4, R8, UR11 ;  /* 0x0000000b08041c20 */ /* 0x000fc60008410000 */
[----:B------:R0:W-:Y:S04]  /*21f0*/  @!P2 STS.64 [UR5+0x98], R8 ;  /* 0x00009808ff00a988 */ /* 0x0001e80008000a05 */
[----:B------:R1:W-:Y:S01]  /*2200*/  @P1 STG.E.64 desc[UR8][R12.64], R4 ;  /* 0x000000040c001986 */ /* 0x0003e2000c101b08 */
[----:B------:R-:W-:Y:S06]  /*2210*/  BAR.SYNC.DEFER_BLOCKING 0x0 ;  /* 0x0000000000007b1d */ /* 0x000fec0000010000 */
[----:B0-----:R-:W3:Y:S04]  /*2220*/  LDG.E.U16 R9, desc[UR8][R10.64] ;  /* 0x000000080a097981 */ /* 0x001ee8000c1e1500 */
[----:B-1----:R0:W4:Y:S04]  /*2230*/  LDG.E.U16 R4, desc[UR8][R10.64+0x2] ;  /* 0x000002080a047981 */ /* 0x002128000c1e1500 */
[----:B------:R-:W5:Y:S04]  /*2240*/  LDG.E.U16 R5, desc[UR8][R6.64] ;  /* 0x0000000806057981 */ /* 0x000f68000c1e1500 */
[----:B------:R1:W5:Y:S01]  /*2250*/  LDG.E.U16 R8, desc[UR8][R6.64+0x2] ;  /* 0x0000020806087981 */ /* 0x000362000c1e1500 */
[----:B------:R-:W-:-:S02]  /*2260*/  ISETP.NE.AND P2, PT, RZ, UR10, PT ;  /* 0x0000000aff007c0c */ /* 0x000fc4000bf45270 */
[----:B0-----:R-:W-:Y:S02]  /*2270*/  SHF.R.U32.HI R10, RZ, 0x5, R16 ;  /* 0x00000005ff0a7819 */ /* 0x001fe40000011610 */
[C---:B------:R-:W-:Y:S02]  /*2280*/  PRMT R11, R20.reuse, 0x7632, R11 ;  /* 0x00007632140b7816 */ /* 0x040fe4000000000b */
[----:B------:R-:W-:Y:S01]  /*2290*/  SHF.L.U32 R20, R20, 0x10, RZ ;  /* 0x0000001014147819 */ /* 0x000fe200000006ff */
[----:B--2---:R-:W-:Y:S01]  /*22a0*/  IMAD R10, R15, UR7, R10 ;  /* 0x000000070f0a7c24 */ /* 0x004fe2000f8e020a */
[----:B------:R-:W-:Y:S01]  /*22b0*/  SHF.L.U32 R11, R11, 0x10, RZ ;  /* 0x000000100b0b7819 */ /* 0x000fe200000006ff */
[----:B-1----:R-:W0:Y:S01]  /*22c0*/  LDS.64 R6, [UR5+0x98] ;  /* 0x00009805ff067984 */ /* 0x002e220008000a00 */
[----:B------:R-:W-:Y:S02]  /*22d0*/  PRMT R12, R18, 0x7632, R12 ;  /* 0x00007632120c7816 */ /* 0x000fe4000000000c */
[----:B------:R-:W-:-:S02]  /*22e0*/  PRMT R15, R17, 0x7632, R15 ;  /* 0x00007632110f7816 */ /* 0x000fc4000000000f */
[----:B------:R-:W-:Y:S02]  /*22f0*/  SHF.L.U32 R18, R18, 0x10, RZ ;  /* 0x0000001012127819 */ /* 0x000fe400000006ff */
[----:B------:R-:W-:Y:S02]  /*2300*/  SHF.L.U32 R17, R17, 0x10, RZ ;  /* 0x0000001011117819 */ /* 0x000fe400000006ff */
[----:B------:R-:W-:Y:S02]  /*2310*/  SHF.L.U32 R12, R12, 0x10, RZ ;  /* 0x000000100c0c7819 */ /* 0x000fe400000006ff */
[----:B------:R-:W-:Y:S01]  /*2320*/  SHF.L.U32 R15, R15, 0x10, RZ ;  /* 0x000000100f0f7819 */ /* 0x000fe200000006ff */
[----:B0-----:R-:W-:-:S04]  /*2330*/  FMUL.FTZ R6, R6, UR11 ;  /* 0x0000000b06067c20 */ /* 0x001fc80008410000 */
[----:B------:R-:W-:Y:S01]  /*2340*/  FMUL.FTZ R14, R6, R6 ;  /* 0x00000006060e7220 */ /* 0x000fe20000410000 */
[--C-:B------:R-:W-:Y:S01]  /*2350*/  FADD.FTZ R20, R20, -R6.reuse ;  /* 0x8000000614147221 */ /* 0x100fe20000010000 */
[----:B------:R-:W-:Y:S01]  /*2360*/  FADD.FTZ R23, -R6, R11 ;  /* 0x0000000b06177221 */ /* 0x000fe20000010100 */
[----:B------:R-:W-:Y:S01]  /*2370*/  FADD.FTZ R18, R18, -R6 ;  /* 0x8000000612127221 */ /* 0x000fe20000010000 */
[----:B------:R-:W-:Y:S01]  /*2380*/  FFMA.FTZ R14, R7, UR11, -R14 ;  /* 0x0000000b070e7c23 */ /* 0x000fe2000801080e */
[----:B------:R-:W-:Y:S01]  /*2390*/  HFMA2.MMA R7, -RZ, RZ, 1.875, 0 ;  /* 0x3f800000ff077435 */ /* 0x000fe200000001ff */
[----:B------:R-:W-:Y:S01]  /*23a0*/  FADD.FTZ R11, -R6, R12 ;  /* 0x0000000c060b7221 */ /* 0x000fe20000010100 */
[----:B------:R-:W-:Y:S02]  /*23b0*/  FADD.FTZ R17, R17, -R6 ;  /* 0x8000000611117221 */ /* 0x000fe40000010000 */
[----:B------:R-:W-:-:S13]  /*23c0*/  FSETP.GTU.FTZ.AND P0, PT, R14, RZ, PT ;  /* 0x000000ff0e00720b */ /* 0x000fda0003f1c000 */
[----:B------:R-:W0:Y:S02]  /*23d0*/  @P0 LDC R13, c[0x0][0x238] ;  /* 0x00008e00ff0d0b82 */ /* 0x000e240000000800 */
[--C-:B0-----:R-:W-:Y:S01]  /*23e0*/  @P0 FADD.FTZ R14, R14, R13.reuse ;  /* 0x0000000d0e0e0221 */ /* 0x101fe20000010000 */
[C---:B------:R-:W-:Y:S02]  /*23f0*/  PRMT R13, R19.reuse, 0x7632, R13 ;  /* 0x00007632130d7816 */ /* 0x040fe4000000000d */
[----:B------:R-:W-:Y:S01]  /*2400*/  SHF.L.U32 R19, R19, 0x10, RZ ;  /* 0x0000001013137819 */ /* 0x000fe200000006ff */
[----:B------:R0:W1:Y:S01]  /*2410*/  @P0 MUFU.RSQ R7, R14 ;  /* 0x0000000e00070308 */ /* 0x0000620000001400 */
[----:B------:R-:W-:Y:S02]  /*2420*/  ISETP.GE.U32.AND P0, PT, R10, UR14, PT ;  /* 0x0000000e0a007c0c */ /* 0x000fe4000bf06070 */
[----:B------:R-:W-:Y:S01]  /*2430*/  SHF.L.U32 R13, R13, 0x10, RZ ;  /* 0x000000100d0d7819 */ /* 0x000fe200000006ff */
[----:B------:R-:W-:-:S04]  /*2440*/  FADD.FTZ R19, R19, -R6 ;  /* 0x8000000613137221 */ /* 0x000fc80000010000 */
[C---:B------:R-:W-:Y:S01]  /*2450*/  FADD.FTZ R28, -R6.reuse, R13 ;  /* 0x0000000d061c7221 */ /* 0x040fe20000010100 */
[----:B0-----:R-:W-:Y:S01]  /*2460*/  SHF.R.S32.HI R14, RZ, 0x1f, R10 ;  /* 0x0000001fff0e7819 */ /* 0x001fe2000001140a */
[----:B------:R-:W-:-:S03]  /*2470*/  FADD.FTZ R6, -R6, R15 ;  /* 0x0000000f06067221 */ /* 0x000fc60000010100 */
[----:B------:R-:W-:Y:S01]  /*2480*/  ISETP.GE.AND.EX P0, PT, R14, UR15, PT, P0 ;  /* 0x0000000f0e007c0c */ /* 0x000fe2000bf06300 */
[-C--:B-1----:R-:W-:Y:S01]  /*2490*/  FMUL.FTZ R23, R23, R7.reuse ;  /* 0x0000000717177220 */ /* 0x082fe20000410000 */
[----:B------:R-:W-:Y:S02]  /*24a0*/  FMUL.FTZ R20, R20, R7 ;  /* 0x0000000714147220 */ /* 0x000fe40000410000 */
[----:B------:R-:W-:Y:S02]  /*24b0*/  ISETP.LT.U32.AND P0, PT, R16, 0x200, !P0 ;  /* 0x000002001000780c */ /* 0x000fe40004701070 */
[----:B---3--:R-:W-:Y:S02]  /*24c0*/  SHF.L.U32 R9, R9, 0x10, RZ ;  /* 0x0000001009097819 */ /* 0x008fe400000006ff */
[----:B----4-:R-:W-:Y:S02]  /*24d0*/  SHF.L.U32 R4, R4, 0x10, RZ ;  /* 0x0000001004047819 */ /* 0x010fe400000006ff */
[----:B-----5:R-:W-:-:S02]  /*24e0*/  SHF.L.U32 R5, R5, 0x10, RZ ;  /* 0x0000001005057819 */ /* 0x020fc400000006ff */
[----:B------:R-:W-:-:S03]  /*24f0*/  SHF.L.U32 R8, R8, 0x10, RZ ;  /* 0x0000001008087819 */ /* 0x000fc600000006ff */
        /* <DEDUP_REMOVED lines=13> */
.L_x_3352:
        /* <DEDUP_REMOVED lines=14> */
.L_x_3354:
[----:B------:R-:W-:Y:S05]  /*26b0*/  BSYNC B0 ;  /* 0x0000000000007941 */ /* 0x000fea0003800000 */
.L_x_3353:
[-C--:B------:R-:W-:Y:S01]  /*26c0*/  FMUL.FTZ R18, R18, R7.reuse ;  /* 0x0000000712127220 */ /* 0x080fe20000410000 */
[-C--:B------:R-:W-:Y:S01]  /*26d0*/  FMUL.FTZ R20, R19, R7.reuse ;  /* 0x0000000713147220 */ /* 0x080fe20000410000 */
[-C--:B------:R-:W-:Y:S01]  /*26e0*/  FMUL.FTZ R30, R17, R7.reuse ;  /* 0x00000007111e7220 */ /* 0x080fe20000410000 */
[C---:B------:R-:W-:Y:S01]  /*26f0*/  IADD3 R13, R10.reuse, 0x10, RZ ;  /* 0x000000100a0d7810 */ /* 0x040fe20007ffe0ff */
[C-C-:B0-----:R-:W-:Y:S01]  /*2700*/  FFMA.FTZ R14, R9.reuse, R18, R5.reuse ;  /* 0x00000012090e7223 */ /* 0x141fe20000010005 */
[----:B------:R-:W-:Y:S01]  /*2710*/  IADD3 R12, R10, 0x20, RZ ;  /* 0x000000200a0c7810 */ /* 0x000fe20007ffe0ff */
[-C--:B------:R-:W-:Y:S01]  /*2720*/  FMUL.FTZ R19, R28, R7.reuse ;  /* 0x000000071c137220 */ /* 0x080fe20000410000 */
[----:B------:R-:W-:Y:S01]  /*2730*/  IADD3 R15, R10, 0x30, RZ ;  /* 0x000000300a0f7810 */ /* 0x000fe20007ffe0ff */
[C-C-:B------:R-:W-:Y:S01]  /*2740*/  FFMA.FTZ R10, R9.reuse, R20, R5.reuse ;  /* 0x00000014090a7223 */ /* 0x140fe20000010005 */
[----:B------:R-:W-:Y:S01]  /*2750*/  FFMA.FTZ R9, R9, R30, R5 ;  /* 0x0000001e09097223 */ /* 0x000fe20000010005 */
[----:B------:R-:W-:Y:S01]  /*2760*/  ISETP.GE.U32.AND P0, PT, R13, UR14, PT ;  /* 0x0000000e0d007c0c */ /* 0x000fe2000bf06070 */
[-C--:B------:R-:W-:Y:S01]  /*2770*/  FMUL.FTZ R23, R6, R7.reuse ;  /* 0x0000000706177220 */ /* 0x080fe20000410000 */
[----:B------:R-:W-:Y:S01]  /*2780*/  ISETP.GE.U32.AND P3, PT, R12, UR14, PT ;  /* 0x0000000e0c007c0c */ /* 0x000fe2000bf66070 */
[----:B------:R-:W-:Y:S01]  /*2790*/  FMUL.FTZ R7, R11, R7 ;  /* 0x000000070b077220 */ /* 0x000fe20000410000 */
[----:B------:R-:W-:Y:S01]  /*27a0*/  ISETP.GE.U32.AND P4, PT, R15, UR14, PT ;  /* 0x0000000e0f007c0c */ /* 0x000fe2000bf86070 */
[C-C-:B------:R-:W-:Y:S01]  /*27b0*/  FFMA.FTZ R11, R4.reuse, R23, R8.reuse ;  /* 0x00000017040b7223 */ /* 0x140fe20000010008 */
[----:B------:R-:W-:Y:S01]  /*27c0*/  SHF.R.S32.HI R5, RZ, 0x1f, R13 ;  /* 0x0000001fff057819 */ /* 0x000fe2000001140d */
[C---:B------:R-:W-:Y:S01]  /*27d0*/  FFMA.FTZ R19, R4.reuse, R19, R8 ;  /* 0x0000001304137223 */ /* 0x040fe20000010008 */
[----:B------:R-:W-:Y:S01]  /*27e0*/  SHF.R.S32.HI R17, RZ, 0x1f, R12 ;  /* 0x0000001fff117819 */ /* 0x000fe2000001140c */
[----:B------:R-:W-:Y:S01]  /*27f0*/  FFMA.FTZ R23, R4, R7, R8 ;  /* 0x0000000704177223 */ /* 0x000fe20000010008 */
[----:B------:R-:W-:-:S02]  /*2800*/  SHF.R.S32.HI R18, RZ, 0x1f, R15 ;  /* 0x0000001fff127819 */ /* 0x000fc4000001140f */
[----:B------:R-:W-:Y:S02]  /*2810*/  ISETP.GE.AND.EX P0, PT, R5, UR15, PT, P0 ;  /* 0x0000000f05007c0c */ /* 0x000fe4000bf06300 */
        /* <DEDUP_REMOVED lines=16> */
.L_x_3355:
        /* <DEDUP_REMOVED lines=14> */
.L_x_3357:
[----:B------:R-:W-:Y:S05]  /*2a00*/  BSYNC B0 ;  /* 0x0000000000007941 */ /* 0x000fea0003800000 */
.L_x_3356:
        /* <DEDUP_REMOVED lines=11> */
.L_x_3358:
        /* <DEDUP_REMOVED lines=10> */
[----:B0-----:R-:W-:-:S02]  /*2b60*/  LEA R6, P0, R4, UR12, 0x1 ;  /* 0x0000000c04067c11 */ /* 0x001fc4000f8008ff */
[----:B------:R-:W-:-:S04]  /*2b70*/  IADD3 R17, R5, R17, RZ ;  /* 0x0000001105117210 */ /* 0x000fc80007ffe0ff */
[----:B------:R-:W-:-:S05]  /*2b80*/  LEA.HI.X R7, R4, UR13, R17, 0x1, P0 ;  /* 0x0000000d04077c11 */ /* 0x000fca00080f0c11 */
[----:B------:R1:W-:Y:S02]  /*2b90*/  STG.E desc[UR8][R6.64], R19 ;  /* 0x0000001306007986 */ /* 0x0003e4000c101908 */
.L_x_3360:
[----:B------:R-:W-:Y:S05]  /*2ba0*/  BSYNC B0 ;  /* 0x0000000000007941 */ /* 0x000fea0003800000 */
.L_x_3359:
[----:B------:R-:W-:Y:S05]  /*2bb0*/  @!P2 BRA `(.L_x_3361) ;  /* 0x000000000028a947 */ /* 0x000fea0003800000 */
        /* <DEDUP_REMOVED lines=10> */
.L_x_3361:
[----:B------:R-:W-:Y:S04]  /*2c60*/  BSSY B0, `(.L_x_3362) ;  /* 0x000000d000007945 */ /* 0x000fe80003800000 */
[----:B------:R-:W-:Y:S05]  /*2c70*/  @!P4 BRA `(.L_x_3363) ;  /* 0x00000000002cc947 */ /* 0x000fea0003800000 */
        /* <DEDUP_REMOVED lines=11> */
.L_x_3363:
[----:B------:R-:W-:Y:S05]  /*2d30*/  BSYNC B0 ;  /* 0x0000000000007941 */ /* 0x000fea0003800000 */
.L_x_3362:
[----:B------:R-:W-:Y:S02]  /*2d40*/  IADD3 R21, R2, R21, RZ ;  /* 0x0000001502157210 */ /* 0x000fe40007ffe0ff */
[----:B------:R-:W-:Y:S02]  /*2d50*/  IADD3 R22, R22, 0x1, RZ ;  /* 0x0000000116167810 */ /* 0x000fe40007ffe0ff */
[----:B------:R-:W-:-:S13]  /*2d60*/  ISETP.GE.AND P0, PT, R21, UR4, PT ;  /* 0x0000000415007c0c */ /* 0x000fda000bf06270 */
[----:B------:R-:W-:Y:S05]  /*2d70*/  @!P0 BRA `(.L_x_3364) ;  /* 0xffffffd000ec8947 */ /* 0x000fea000383ffff */
[----:B------:R-:W-:Y:S05]  /*2d80*/  EXIT ;  /* 0x000000000000794d */ /* 0x000fea0003800000 */
.L_x_3365:
        /* <DEDUP_REMOVED lines=15> */
.L_x_5256:


//--------------------- .text._Z35group_norm_nhwc_fwd_one_pass_kernelI11Bf16IOBf16WLi128ELi64ELi512EEv26Group_norm_nhwc_fwd_params --------------------------
	.section	.text._Z35group_norm_nhwc_fwd_one_pass_kernelI11Bf16IOBf16WLi128ELi64ELi512EEv26Group_norm_nhwc_fwd_params,"ax",@progbits
	.align	128
        .global         _Z35group_norm_nhwc_fwd_one_pass_kernelI11Bf16IOBf16WLi128ELi64ELi512EEv26Group_norm_nhwc_fwd_params
        .type           _Z35group_norm_nhwc_fwd_one_pass_kernelI11Bf16IOBf16WLi128ELi64ELi512EEv26Group_norm_nhwc_fwd_params,@function
        .size           _Z35group_norm_nhwc_fwd_one_pass_kernelI11Bf16IOBf16WLi128ELi64ELi512EEv26Group_norm_nhwc_fwd_params,(.L_x_5257 - _Z35group_norm_nhwc_fwd_one_pass_kernelI11Bf16IOBf16WLi128ELi64ELi512EEv26Group_norm_nhwc_fwd_params)
        .other          _Z35group_norm_nhwc_fwd_one_pass_kernelI11Bf16IOBf16WLi128ELi64ELi512EEv26Group_norm_nhwc_fwd_params,@"STO_CUDA_ENTRY STV_DEFAULT"
_Z35group_norm_nhwc_fwd_one_pass_kernelI11Bf16IOBf16WLi128ELi64ELi512EEv26Group_norm_nhwc_fwd_params:
.text._Z35group_norm_nhwc_fwd_one_pass_kernelI11Bf16IOBf16WLi128ELi64ELi512EEv26Group_norm_nhwc_fwd_params:
        /* <DEDUP_REMOVED lines=11> */
[----:B------:R-:W-:Y:S01]  /*00b0*/  HFMA2.MMA R4, -RZ, RZ, 0, 0 ;  /* 0x00000000ff047435 */ /* 0x000fe200000001ff */
[----:B------:R-:W2:Y:S01]  /*00c0*/  S2R R3, SR_LANEID ;  /* 0x0000000000037919 */ /* 0x000ea20000000000 */
[----:B------:R-:W-:Y:S01]  /*00d0*/  MOV R6, R0 ;  /* 0x0000000000067202 */ /* 0x000fe20000000f00 */
[----:B------:R-:W-:Y:S01]  /*00e0*/  ULDC.U8 UR10, c[0x0][0x28c] ;  /* 0x0000a300000a7ab9 */ /* 0x000fe20000000000 */
[----:B------:R-:W-:Y:S02]  /*00f0*/  ULDC.64 UR8, c[0x0][0x208] ;  /* 0x0000820000087ab9 */ /* 0x000fe40000000a00 */
[----:B------:R-:W1:Y:S08]  /*0100*/  LDC R5, c[0x0][0x294] ;  /* 0x0000a500ff057b82 */ /* 0x000e700000000800 */
[----:B------:R-:W3:Y:S01]  /*0110*/  S2UR UR6, SR_CgaCtaId ;  /* 0x00000000000679c3 */ /* 0x000ee20000008800 */
[----:B0-----:R-:W-:-:S02]  /*0120*/  SHF.R.U32.HI R44, RZ, 0x5, R2 ;  /* 0x00000005ff2c7819 */ /* 0x001fc40000011602 */
[----:B------:R-:W-:-:S03]  /*0130*/  SHF.R.S32.HI R7, RZ, 0x1f, R2 ;  /* 0x0000001fff077819 */ /* 0x000fc60000011402 */
[----:B-1----:R-:W-:Y:S01]  /*0140*/  IMAD R44, R5, UR7, R44 ;  /* 0x00000007052c7c24 */ /* 0x002fe2000f8e022c */
[----:B------:R-:W-:Y:S01]  /*0150*/  LEA.HI R7, R7, R2, RZ, 0x5 ;  /* 0x0000000207077211 */ /* 0x000fe200078f28ff */
[----:B------:R-:W0:Y:S01]  /*0160*/  LDC R5, c[0x0][0x10] ;  /* 0x00000400ff057b82 */ /* 0x000e220000000800 */
[----:B---3--:R-:W-:Y:S02]  /*0170*/  ULEA UR5, UR6, UR5, 0x18 ;  /* 0x0000000506057291 */ /* 0x008fe4000f8ec03f */
[----:B------:R-:W-:Y:S02]  /*0180*/  SHF.R.S32.HI R29, RZ, 0x5, R7 ;  /* 0x00000005ff1d7819 */ /* 0x000fe40000011407 */
[C---:B------:R-:W-:Y:S02]  /*0190*/  IADD3 R7, R44.reuse, 0x10, RZ ;  /* 0x000000102c077810 */ /* 0x040fe40007ffe0ff */
[C---:B------:R-:W-:Y:S02]  /*01a0*/  IADD3 R8, R44.reuse, 0x30, RZ ;  /* 0x000000302c087810 */ /* 0x040fe40007ffe0ff */
[----:B------:R-:W-:-:S02]  /*01b0*/  IADD3 R9, R44, 0x40, RZ ;  /* 0x000000402c097810 */ /* 0x000fc40007ffe0ff */
[C---:B------:R-:W-:Y:S02]  /*01c0*/  IADD3 R10, R44.reuse, 0x50, RZ ;  /* 0x000000502c0a7810 */ /* 0x040fe40007ffe0ff */
[C---:B------:R-:W-:Y:S02]  /*01d0*/  IADD3 R11, R44.reuse, 0x60, RZ ;  /* 0x000000602c0b7810 */ /* 0x040fe40007ffe0ff */
[----:B------:R-:W-:Y:S02]  /*01e0*/  IADD3 R28, R44, 0x70, RZ ;  /* 0x000000702c1c7810 */ /* 0x000fe40007ffe0ff */
[----:B------:R-:W-:Y:S02]  /*01f0*/  LEA R29, R29, UR5, 0x3 ;  /* 0x000000051d1d7c11 */ /* 0x000fe4000f8e18ff */
[----:B------:R-:W-:Y:S02]  /*0200*/  SHF.R.S32.HI R31, RZ, 0x1f, R7 ;  /* 0x0000001fff1f7819 */ /* 0x000fe40000011407 */
[----:B------:R-:W-:-:S02]  /*0210*/  SHF.R.S32.HI R33, RZ, 0x1f, R8 ;  /* 0x0000001fff217819 */ /* 0x000fc40000011408 */
[----:B------:R-:W-:Y:S02]  /*0220*/  SHF.R.S32.HI R35, RZ, 0x1f, R9 ;  /* 0x0000001fff237819 */ /* 0x000fe40000011409 */
[----:B------:R-:W-:Y:S02]  /*0230*/  SHF.R.S32.HI R37, RZ, 0x1f, R10 ;  /* 0x0000001fff257819 */ /* 0x000fe4000001140a */
[----:B------:R-:W-:Y:S02]  /*0240*/  SHF.R.S32.HI R39, RZ, 0x1f, R11 ;  /* 0x0000001fff277819 */ /* 0x000fe4000001140b */
[----:B--2---:R-:W-:-:S07]  /*0250*/  SHF.R.S32.HI R41, RZ, 0x1f, R28 ;  /* 0x0000001fff297819 */ /* 0x004fce000001141c */
.L_x_3402:
[----:B01----:R-:W1:Y:S01]  /*0260*/  LDC R19, c[0x0][0x288] ;  /* 0x0000a200ff137b82 */ /* 0x003e620000000800 */
[----:B------:R-:W-:Y:S01]  /*0270*/  ULDC.64 UR14, c[0x0][0x278] ;  /* 0x00009e00000e7ab9 */ /* 0x000fe20000000a00 */
[----:B------:R-:W-:Y:S01]  /*0280*/  SHF.R.S32.HI R23, RZ, 0x1f, R44 ;  /* 0x0000001fff177819 */ /* 0x000fe2000001142c */
[----:B------:R-:W-:Y:S01]  /*0290*/  ULDC.64 UR12, c[0x0][0x280] ;  /* 0x0000a000000c7ab9 */ /* 0x000fe20000000a00 */
[----:B------:R-:W-:Y:S02]  /*02a0*/  ISETP.GE.U32.AND P5, PT, R7, UR14, PT ;  /* 0x0000000e07007c0c */ /* 0x000fe4000bfa6070 */
[C---:B------:R-:W-:Y:S02]  /*02b0*/  ISETP.GE.U32.AND P2, PT, R44.reuse, UR14, PT ;  /* 0x0000000e2c007c0c */ /* 0x040fe4000bf46070 */
[----:B------:R-:W-:Y:S02]  /*02c0*/  ISETP.GE.AND.EX P5, PT, R31, UR15, PT, P5 ;  /* 0x0000000f1f007c0c */ /* 0x000fe4000bfa6350 */
[----:B---3--:R-:W-:-:S02]  /*02d0*/  IADD3 R27, R44, 0x20, RZ ;  /* 0x000000202c1b7810 */ /* 0x008fc40007ffe0ff */
[----:B------:R-:W-:Y:S02]  /*02e0*/  ISETP.LT.U32.AND P5, PT, R2, 0x200, !P5 ;  /* 0x000002000200780c */ /* 0x000fe40006fa1070 */
[----:B--2---:R-:W-:Y:S02]  /*02f0*/  SHF.R.S32.HI R45, RZ, 0x1f, R27 ;  /* 0x0000001fff2d7819 */ /* 0x004fe4000001141b */
[----:B------:R-:W-:Y:S02]  /*0300*/  MOV R30, RZ ;  /* 0x000000ff001e7202 */ /* 0x000fe40000000f00 */
[----:B-1--4-:R-:W-:Y:S02]  /*0310*/  IABS R15, R19 ;  /* 0x00000013000f7213 */ /* 0x012fe40000000000 */
[----:B------:R-:W-:Y:S02]  /*0320*/  ISETP.NE.AND P3, PT, R19, RZ, PT ;  /* 0x000000ff1300720c */ /* 0x000fe40003f65270 */
[----:B------:R-:W1:Y:S08]  /*0330*/  I2F.RP R14, R15 ;  /* 0x0000000f000e7306 */ /* 0x000e700000209400 */
[----:B-1----:R-:W1:Y:S02]  /*0340*/  MUFU.RCP R14, R14 ;  /* 0x0000000e000e7308 */ /* 0x002e640000001000 */
[----:B-1----:R-:W-:-:S06]  /*0350*/  IADD3 R12, R14, 0xffffffe, RZ ;  /* 0x0ffffffe0e0c7810 */ /* 0x002fcc0007ffe0ff */
[----:B------:R1:W2:Y:S02]  /*0360*/  F2I.FTZ.U32.TRUNC.NTZ R13, R12 ;  /* 0x0000000c000d7305 */ /* 0x0002a4000021f000 */
[----:B-1----:R-:W-:Y:S02]  /*0370*/  MOV R12, RZ ;  /* 0x000000ff000c7202 */ /* 0x002fe40000000f00 */
[----:B--2---:R-:W-:-:S05]  /*0380*/  IADD3 R16, RZ, -R13, RZ ;  /* 0x8000000dff107210 */ /* 0x004fca0007ffe0ff */
[----:B------:R-:W-:Y:S01]  /*0390*/  IMAD R17, R16, R15, RZ ;  /* 0x0000000f10117224 */ /* 0x000fe200078e02ff */
[----:B------:R-:W-:-:S03]  /*03a0*/  IABS R16, R6 ;  /* 0x0000000600107213 */ /* 0x000fc60000000000 */
[----:B------:R-:W-:Y:S01]  /*03b0*/  IMAD.HI.U32 R13, R13, R17, R12 ;  /* 0x000000110d0d7227 */ /* 0x000fe200078e000c */
[----:B------:R-:W-:-:S04]  /*03c0*/  LOP3.LUT R12, R6, R19, RZ, 0x3c, !PT ;  /* 0x00000013060c7212 */ /* 0x000fc800078e3cff */
[----:B------:R-:W-:Y:S01]  /*03d0*/  ISETP.GE.AND P4, PT, R12, RZ, PT ;  /* 0x000000ff0c00720c */ /* 0x000fe20003f86270 */
[----:B------:R-:W-:Y:S01]  /*03e0*/  IMAD.HI.U32 R13, R13, R16, RZ ;  /* 0x000000100d0d7227 */ /* 0x000fe200078e00ff */
[----:B------:R-:W-:-:S04]  /*03f0*/  SHF.L.U32 R12, R2, 0x1, RZ ;  /* 0x00000001020c7819 */ /* 0x000fc800000006ff */
[----:B------:R-:W-:Y:S02]  /*0400*/  IADD3 R14, -R13, RZ, RZ ;  /* 0x000000ff0d0e7210 */ /* 0x000fe40007ffe1ff */
[----:B------:R-:W-:-:S03]  /*0410*/  LOP3.LUT R51, R12, 0x3e, RZ, 0xc0, !PT ;  /* 0x0000003e0c337812 */ /* 0x000fc600078ec0ff */
[C---:B------:R-:W-:Y:S02]  /*0420*/  IMAD R14, R15.reuse, R14, R16 ;  /* 0x0000000e0f0e7224 */ /* 0x040fe400078e0210 */
[----:B------:R-:W1:Y:S03]  /*0430*/  @P5 LDC.64 R16, c[0x0][0x220] ;  /* 0x00008800ff105b82 */ /* 0x000e660000000a00 */
[----:B------:R-:W-:-:S13]  /*0440*/  ISETP.GT.U32.AND P1, PT, R15, R14, PT ;  /* 0x0000000e0f00720c */ /* 0x000fda0003f24070 */
[-C--:B------:R-:W-:Y:S02]  /*0450*/  @!P1 IADD3 R14, R14, -R15.reuse, RZ ;  /* 0x8000000f0e0e9210 */ /* 0x080fe40007ffe0ff */
[----:B------:R-:W-:Y:S02]  /*0460*/  @!P1 IADD3 R13, R13, 0x1, RZ ;  /* 0x000000010d0d9810 */ /* 0x000fe40007ffe0ff */
[----:B------:R-:W-:Y:S02]  /*0470*/  ISETP.GE.U32.AND P0, PT, R14, R15, PT ;  /* 0x0000000f0e00720c */ /* 0x000fe40003f06070 */
[----:B------:R-:W-:-:S04]  /*0480*/  ISETP.GT.U32.AND P1, PT, R2, 0x1ff, PT ;  /* 0x000001ff0200780c */ /* 0x000fc80003f24070 */
[----:B------:R-:W-:-:S07]  /*0490*/  ISETP.GE.OR.EX P2, PT, R23, UR15, P1, P2 ;  /* 0x0000000f17007c0c */ /* 0x000fce0008f46720 */
[----:B------:R-:W-:Y:S02]  /*04a0*/  @P0 IADD3 R13, R13, 0x1, RZ ;  /* 0x000000010d0d0810 */ /* 0x000fe40007ffe0ff */
[----:B------:R-:W-:Y:S02]  /*04b0*/  ISETP.GE.U32.AND P0, PT, R27, UR14, PT ;  /* 0x0000000e1b007c0c */ /* 0x000fe4000bf06070 */
[----:B------:R-:W-:Y:S02]  /*04c0*/  @!P4 IADD3 R13, -R13, RZ, RZ ;  /* 0x000000ff0d0dc210 */ /* 0x000fe40007ffe1ff */
[----:B------:R-:W-:Y:S01]  /*04d0*/  @!P3 LOP3.LUT R13, RZ, R19, RZ, 0x33, !PT ;  /* 0x00000013ff0db212 */ /* 0x000fe200078e33ff */
[----:B------:R-:W2:Y:S01]  /*04e0*/  @!P2 LDC.64 R20, c[0x0][0x270] ;  /* 0x00009c00ff14ab82 */ /* 0x000ea20000000a00 */
[----:B------:R-:W-:Y:S02]  /*04f0*/  ISETP.GE.U32.AND P3, PT, R8, UR14, PT ;  /* 0x0000000e08007c0c */ /* 0x000fe4000bf66070 */
[----:B------:R-:W-:-:S02]  /*0500*/  IADD3 R15, -R13, RZ, RZ ;  /* 0x000000ff0d0f7210 */ /* 0x000fc40007ffe1ff */
[----:B------:R-:W-:Y:S02]  /*0510*/  ISETP.GE.OR.EX P1, PT, R45, UR15, P1, P0 ;  /* 0x0000000f2d007c0c */ /* 0x000fe40008f26700 */
[----:B------:R-:W-:Y:S01]  /*0520*/  ISETP.GE.AND.EX P0, PT, R33, UR15, PT, P3 ;  /* 0x0000000f21007c0c */ /* 0x000fe2000bf06330 */
[----:B------:R-:W-:Y:S01]  /*0530*/  IMAD R50, R19, R15, R6 ;  /* 0x0000000f13327224 */ /* 0x000fe200078e0206 */
[----:B------:R-:W-:Y:S01]  /*0540*/  SHF.R.S32.HI R12, RZ, 0x1f, R13 ;  /* 0x0000001fff0c7819 */ /* 0x000fe2000001140d */
[----:B------:R-:W3:Y:S01]  /*0550*/  @P5 LDC.64 R18, c[0x0][0x270] ;  /* 0x00009c00ff125b82 */ /* 0x000ee20000000a00 */
[----:B------:R-:W-:Y:S02]  /*0560*/  ISETP.LT.U32.AND P0, PT, R2, 0x200, !P0 ;  /* 0x000002000200780c */ /* 0x000fe40004701070 */
[----:B------:R-:W-:Y:S01]  /*0570*/  LEA R50, R50, R51, 0x6 ;  /* 0x0000003332327211 */ /* 0x000fe200078e30ff */
[----:B------:R-:W-:Y:S01]  /*0580*/  IMAD R12, R12, UR12, RZ ;  /* 0x0000000c0c0c7c24 */ /* 0x000fe2000f8e02ff */
[----:B------:R-:W-:-:S02]  /*0590*/  ISETP.GE.U32.AND P4, PT, R9, UR14, PT ;  /* 0x0000000e09007c0c */ /* 0x000fc4000bf86070 */
[----:B------:R-:W-:Y:S01]  /*05a0*/  SHF.R.S32.HI R51, RZ, 0x1f, R50 ;  /* 0x0000001fff337819 */ /* 0x000fe20000011432 */
[----:B------:R-:W4:Y:S01]  /*05b0*/  @!P2 LDC.64 R52, c[0x0][0x220] ;  /* 0x00008800ff34ab82 */ /* 0x000f220000000a00 */
[----:B------:R-:W-:Y:S01]  /*05c0*/  IMAD R49, R13, UR13, R12 ;  /* 0x0000000d0d317c24 */ /* 0x000fe2000f8e020c */
[----:B------:R-:W-:Y:S01]  /*05d0*/  ISETP.GE.AND.EX P4, PT, R35, UR15, PT, P4 ;  /* 0x0000000f23007c0c */ /* 0x000fe2000bf86340 */
[----:B------:R-:W-:-:S03]  /*05e0*/  IMAD.WIDE.U32 R46, R13, UR12, R50 ;  /* 0x0000000c0d2e7c25 */ /* 0x000fc6000f8e0032 */
[----:B------:R-:W-:Y:S02]  /*05f0*/  ISETP.LT.U32.AND P4, PT, R2, 0x200, !P4 ;  /* 0x000002000200780c */ /* 0x000fe40006781070 */
[----:B------:R-:W5:Y:S01]  /*0600*/  @!P1 LDC.64 R14, c[0x0][0x270] ;  /* 0x00009c00ff0e9b82 */ /* 0x000f620000000a00 */
[----:B--2---:R-:W-:Y:S01]  /*0610*/  @!P2 IMAD R23, R23, R20, RZ ;  /* 0x000000141717a224 */ /* 0x004fe200078e02ff */
[----:B------:R-:W-:Y:S02]  /*0620*/  IADD3 R49, R47, R49, RZ ;  /* 0x000000312f317210 */ /* 0x000fe40007ffe0ff */
[----:B------:R-:W-:Y:S01]  /*0630*/  @!P2 MOV R48, R46 ;  /* 0x0000002e0030a202 */ /* 0x000fe20000000f00 */
[C---:B------:R-:W-:Y:S01]  /*0640*/  @!P2 IMAD R43, R44.reuse, R21, R23 ;  /* 0x000000152c2ba224 */ /* 0x040fe200078e0217 */
[----:B------:R-:W-:Y:S01]  /*0650*/  @P5 MOV R23, R49 ;  /* 0x0000003100175202 */ /* 0x000fe20000000f00 */
[----:B---3--:R-:W-:Y:S01]  /*0660*/  @P5 IMAD R22, R31, R18, RZ ;  /* 0x000000121f165224 */ /* 0x008fe200078e02ff */
[----:B------:R-:W2:Y:S01]  /*0670*/  @P0 LDC.64 R12, c[0x0][0x270] ;  /* 0x00009c00ff0c0b82 */ /* 0x000ea20000000a00 */
[----:B------:R-:W-:-:S04]  /*0680*/  @!P2 IMAD.WIDE.U32 R20, R44, R20, R48 ;  /* 0x000000142c14a225 */ /* 0x000fc800078e0030 */
[----:B------:R-:W-:Y:S01]  /*0690*/  @P5 IMAD R55, R7, R19, R22 ;  /* 0x0000001307375224 */ /* 0x000fe200078e0216 */
[----:B------:R-:W-:Y:S02]  /*06a0*/  @P5 MOV R22, R46 ;  /* 0x0000002e00165202 */ /* 0x000fe40000000f00 */
[----:B------:R-:W3:Y:S01]  /*06b0*/  @!P1 LDC.64 R24, c[0x0][0x220] ;  /* 0x00008800ff189b82 */ /* 0x000ee20000000a00 */
[----:B------:R-:W-:Y:S02]  /*06c0*/  @!P2 IADD3 R21, R21, R43, RZ ;  /* 0x0000002b1515a210 */ /* 0x000fe40007ffe0ff */
[----:B------:R-:W-:Y:S01]  /*06d0*/  @P5 IMAD.WIDE.U32 R18, R7, R18, R22 ;  /* 0x0000001207125225 */ /* 0x000fe200078e0016 */
[----:B----4-:R-:W-:-:S04]  /*06e0*/  @!P2 LEA R52, P3, R20, R52, 0x1 ;  /* 0x000000341434a211 */ /* 0x010fc800078608ff */
[----:B------:R-:W4:Y:S01]  /*06f0*/  @P0 LDC.64 R42, c[0x0][0x220] ;  /* 0x00008800ff2a0b82 */ /* 0x000f220000000a00 */
[----:B------:R-:W-:Y:S02]  /*0700*/  @P5 IADD3 R19, R19, R55, RZ ;  /* 0x0000003713135210 */ /* 0x000fe40007ffe0ff */
[----:B-1----:R-:W-:Y:S02]  /*0710*/  @P5 LEA R16, P6, R18, R16, 0x1 ;  /* 0x0000001012105211 */ /* 0x002fe400078c08ff */
[----:B------:R-:W-:Y:S01]  /*0720*/  @!P2 LEA.HI.X R53, R20, R53, R21, 0x1, P3 ;  /* 0x000000351435a211 */ /* 0x000fe200018f0c15 */
[----:B-----5:R-:W-:Y:S01]  /*0730*/  @!P1 IMAD R20, R45, R14, RZ ;  /* 0x0000000e2d149224 */ /* 0x020fe200078e02ff */
[----:B------:R-:W-:Y:S02]  /*0740*/  @P5 LEA.HI.X R17, R18, R17, R19, 0x1, P6 ;  /* 0x0000001112115211 */ /* 0x000fe400030f0c13 */
[----:B------:R-:W-:Y:S01]  /*0750*/  @!P1 MOV R18, R46 ;  /* 0x0000002e00129202 */ /* 0x000fe20000000f00 */
[----:B------:R-:W-:Y:S01]  /*0760*/  @!P1 IMAD R21, R27, R15, R20 ;  /* 0x0000000f1b159224 */ /* 0x000fe200078e0214 */
[----:B------:R-:W-:Y:S01]  /*0770*/  @!P1 MOV R19, R49 ;  /* 0x0000003100139202 */ /* 0x000fe20000000f00 */
[----:B--2---:R-:W-:Y:S01]  /*0780*/  @P0 IMAD R20, R33, R12, RZ ;  /* 0x0000000c21140224 */ /* 0x004fe200078e02ff */
[----:B------:R-:W-:Y:S01]  /*0790*/  ISETP.GE.U32.AND P3, PT, R10, UR14, PT ;  /* 0x0000000e0a007c0c */ /* 0x000fe2000bf66070 */
[----:B------:R1:W2:Y:S01]  /*07a0*/  @P5 LDG.E R30, desc[UR8][R16.64] ;  /* 0x00000008101e5981 */ /* 0x0002a2000c1e1900 */
[----:B------:R-:W-:-:S02]  /*07b0*/  @!P1 IMAD.WIDE.U32 R14, R27, R14, R18 ;  /* 0x0000000e1b0e9225 */ /* 0x000fc400078e0012 */
[----:B------:R-:W-:Y:S02]  /*07c0*/  ISETP.GE.AND.EX P3, PT, R37, UR15, PT, P3 ;  /* 0x0000000f25007c0c */ /* 0x000fe4000bf66330 */
[----:B------:R-:W-:Y:S01]  /*07d0*/  @P0 MOV R18, R46 ;  /* 0x0000002e00120202 */ /* 0x000fe20000000f00 */
[----:B------:R-:W-:Y:S01]  /*07e0*/  @P0 IMAD R23, R8, R13, R20 ;  /* 0x0000000d08170224 */ /* 0x000fe200078e0214 */
[----:B------:R-:W-:Y:S02]  /*07f0*/  @P0 MOV R19, R49 ;  /* 0x0000003100130202 */ /* 0x000fe40000000f00 */
[----:B------:R-:W-:Y:S02]  /*0800*/  ISETP.LT.U32.AND P3, PT, R2, 0x200, !P3 ;  /* 0x000002000200780c */ /* 0x000fe40005f61070 */
[----:B------:R-:W-:Y:S01]  /*0810*/  @!P1 IADD3 R15, R15, R21, RZ ;  /* 0x000000150f0f9210 */ /* 0x000fe20007ffe0ff */
[----:B------:R-:W-:Y:S01]  /*0820*/  @P0 IMAD.WIDE.U32 R12, R8, R12, R18 ;  /* 0x0000000c080c0225 */ /* 0x000fe200078e0012 */
[----:B---3--:R-:W-:Y:S01]  /*0830*/  @!P1 LEA R24, P6, R14, R24, 0x1 ;  /* 0x000000180e189211 */ /* 0x008fe200078c08ff */
[----:B------:R-:W1:Y:S03]  /*0840*/  @P4 LDC.64 R18, c[0x0][0x270] ;  /* 0x00009c00ff124b82 */ /* 0x000e660000000a00 */
[----:B------:R-:W-:-:S02]  /*0850*/  @P0 IADD3 R13, R13, R23, RZ ;  /* 0x000000170d0d0210 */ /* 0x000fc40007ffe0ff */
[----:B----4-:R-:W-:Y:S02]  /*0860*/  @P0 LEA R42, P5, R12, R42, 0x1 ;  /* 0x0000002a0c2a0211 */ /* 0x010fe400078a08ff */
[----:B------:R-:W-:Y:S01]  /*0870*/  @!P1 LEA.HI.X R25, R14, R25, R15, 0x1, P6 ;  /* 0x000000190e199211 */ /* 0x000fe200030f0c0f */
[----:B------:R-:W3:Y:S01]  /*0880*/  @P4 LDC.64 R22, c[0x0][0x220] ;  /* 0x00008800ff164b82 */ /* 0x000ee20000000a00 */
[----:B------:R-:W-:Y:S02]  /*0890*/  ISETP.GE.U32.AND P6, PT, R11, UR14, PT ;  /* 0x0000000e0b007c0c */ /* 0x000fe4000bfc6070 */
[----:B------:R-:W-:Y:S02]  /*08a0*/  @P0 LEA.HI.X R43, R12, R43, R13, 0x1, P5 ;  /* 0x0000002b0c2b0211 */ /* 0x000fe400028f0c0d */
[----:B------:R-:W-:-:S03]  /*08b0*/  ISETP.GE.AND.EX P6, PT, R39, UR15, PT, P6 ;  /* 0x0000000f27007c0c */ /* 0x000fc6000bfc6360 */
[----:B------:R-:W4:Y:S01]  /*08c0*/  @P3 LDC.64 R12, c[0x0][0x270] ;  /* 0x00009c00ff0c3b82 */ /* 0x000f220000000a00 */
[----:B------:R-:W-:Y:S02]  /*08d0*/  ISETP.GE.U32.AND P5, PT, R28, UR14, PT ;  /* 0x0000000e1c007c0c */ /* 0x000fe4000bfa6070 */
[----:B------:R-:W-:Y:S02]  /*08e0*/  ISETP.LT.U32.AND P6, PT, R2, 0x200, !P6 ;  /* 0x000002000200780c */ /* 0x000fe400077c1070 */
[----:B------:R-:W-:-:S03]  /*08f0*/  ISETP.GE.AND.EX P5, PT, R41, UR15, PT, P5 ;  /* 0x0000000f29007c0c */ /* 0x000fc6000bfa6350 */
[----:B------:R-:W5:Y:S01]  /*0900*/  @P3 LDC.64 R20, c[0x0][0x220] ;  /* 0x00008800ff143b82 */ /* 0x000f620000000a00 */
[----:B------:R-:W-:Y:S01]  /*0910*/  ISETP.LT.U32.AND P5, PT, R2, 0x200, !P5 ;  /* 0x000002000200780c */ /* 0x000fe20006fa1070 */
[----:B-1----:R-:W-:Y:S01]  /*0920*/  @P4 IMAD R16, R35, R18, RZ ;  /* 0x0000001223104224 */ /* 0x002fe200078e02ff */
[----:B------:R-:W-:Y:S02]  /*0930*/  @P4 MOV R26, R46 ;  /* 0x0000002e001a4202 */ /* 0x000fe40000000f00 */
[----:B------:R-:W-:-:S03]  /*0940*/  @P4 MOV R27, R49 ;  /* 0x00000031001b4202 */ /* 0x000fc60000000f00 */
[----:B------:R-:W1:Y:S01]  /*0950*/  @P6 LDC.64 R14, c[0x0][0x270] ;  /* 0x00009c00ff0e6b82 */ /* 0x000e620000000a00 */
[----:B------:R-:W-:Y:S01]  /*0960*/  MOV R32, RZ ;  /* 0x000000ff00207202 */ /* 0x000fe20000000f00 */
[C---:B------:R-:W-:Y:S01]  /*0970*/  @P4 IMAD R45, R9.reuse, R19, R16 ;  /* 0x00000013092d4224 */ /* 0x040fe200078e0210 */
[----:B------:R-:W-:Y:S01]  /*0980*/  MOV R34, RZ ;  /* 0x000000ff00227202 */ /* 0x000fe20000000f00 */
[----:B------:R-:W-:Y:S01]  /*0990*/  @P4 IMAD.WIDE.U32 R26, R9, R18, R26 ;  /* 0x00000012091a4225 */ /* 0x000fe200078e001a */
[----:B------:R-:W-:Y:S02]  /*09a0*/  MOV R36, RZ ;  /* 0x000000ff00247202 */ /* 0x000fe40000000f00 */
[----:B------:R-:W2:Y:S01]  /*09b0*/  @!P2 LDG.E R32, desc[UR8][R52.64] ;  /* 0x000000083420a981 */ /* 0x000ea2000c1e1900 */
[----:B----4-:R-:W-:Y:S01]  /*09c0*/  @P3 IMAD R19, R37, R12, RZ ;  /* 0x0000000c25133224 */ /* 0x010fe200078e02ff */
[----:B------:R-:W4:Y:S02]  /*09d0*/  @P5 LDC.64 R16, c[0x0][0x270] ;  /* 0x00009c00ff105b82 */ /* 0x000f240000000a00 */
[----:B------:R0:W2:Y:S01]  /*09e0*/  @!P1 LDG.E R34, desc[UR8][R24.64] ;  /* 0x0000000818229981 */ /* 0x0000a2000c1e1900 */
[----:B------:R-:W-:Y:S01]  /*09f0*/  @P3 IMAD R55, R10, R13, R19 ;  /* 0x0000000d0a373224 */ /* 0x000fe200078e0213 */
[----:B------:R-:W-:-:S02]  /*0a00*/  @P4 IADD3 R13, R27, R45, RZ ;  /* 0x0000002d1b0d4210 */ /* 0x000fc40007ffe0ff */
[----:B------:R-:W2:Y:S01]  /*0a10*/  @P0 LDG.E R36, desc[UR8][R42.64] ;  /* 0x000000082a240981 */ /* 0x000ea2000c1e1900 */
[C---:B---3--:R-:W-:Y:S01]  /*0a20*/  @P4 LEA R22, P0, R26.reuse, R22, 0x1 ;  /* 0x000000161a164211 */ /* 0x048fe200078008ff */
[----:B------:R-:W3:Y:S01]  /*0a30*/  @P6 LDC.64 R18, c[0x0][0x220] ;  /* 0x00008800ff126b82 */ /* 0x000ee20000000a00 */
[----:B0-----:R-:W-:Y:S02]  /*0a40*/  @P3 MOV R24, R46 ;  /* 0x0000002e00183202 */ /* 0x001fe40000000f00 */
[----:B------:R-:W-:Y:S02]  /*0a50*/  @P3 MOV R25, R49 ;  /* 0x0000003100193202 */ /* 0x000fe40000000f00 */
[----:B------:R-:W-:Y:S01]  /*0a60*/  @P4 LEA.HI.X R23, R26, R23, R13, 0x1, P0 ;  /* 0x000000171a174211 */ /* 0x000fe200000f0c0d */
[----:B------:R-:W-:Y:S02]  /*0a70*/  @P3 IMAD.WIDE.U32 R24, R10, R12, R24 ;  /* 0x0000000c0a183225 */ /* 0x000fe400078e0018 */
[----:B------:R-:W0:Y:S01]  /*0a80*/  @P5 LDC.64 R12, c[0x0][0x220] ;  /* 0x00008800ff0c5b82 */ /* 0x000e220000000a00 */
[----:B------:R-:W-:-:S02]  /*0a90*/  MOV R38, RZ ;  /* 0x000000ff00267202 */ /* 0x000fc40000000f00 */
[----:B------:R-:W-:Y:S02]  /*0aa0*/  @P3 IADD3 R25, R25, R55, RZ ;  /* 0x0000003719193210 */ /* 0x000fe40007ffe0ff */
[C---:B-----5:R-:W-:Y:S02]  /*0ab0*/  @P3 LEA R20, P0, R24.reuse, R20, 0x1 ;  /* 0x0000001418143211 */ /* 0x060fe400078008ff */
[----:B------:R-:W-:Y:S01]  /*0ac0*/  MOV R40, RZ ;  /* 0x000000ff00287202 */ /* 0x000fe20000000f00 */
[----:B------:R5:W2:Y:S01]  /*0ad0*/  @P4 LDG.E R38, desc[UR8][R22.64] ;  /* 0x0000000816264981 */ /* 0x000aa2000c1e1900 */
[----:B------:R-:W-:Y:S01]  /*0ae0*/  @P3 LEA.HI.X R21, R24, R21, R25, 0x1, P0 ;  /* 0x0000001518153211 */ /* 0x000fe200000f0c19 */
[----:B-1----:R-:W-:Y:S02]  /*0af0*/  @P6 IMAD R26, R39, R14, RZ ;  /* 0x0000000e271a6224 */ /* 0x002fe400078e02ff */
[----:B----4-:R-:W-:Y:S02]  /*0b00*/  @P5 IMAD R24, R41, R16, RZ ;  /* 0x0000001029185224 */ /* 0x010fe400078e02ff */
[----:B------:R-:W-:Y:S01]  /*0b10*/  @P6 IMAD R25, R11, R15, R26 ;  /* 0x0000000f0b196224 */ /* 0x000fe200078e021a */
[----:B------:R1:W4:Y:S01]  /*0b20*/  @P3 LDG.E R40, desc[UR8][R20.64] ;  /* 0x0000000814283981 */ /* 0x000322000c1e1900 */
[----:B-----5:R-:W-:-:S02]  /*0b30*/  @P6 MOV R22, R46 ;  /* 0x0000002e00166202 */ /* 0x020fc40000000f00 */
[----:B------:R-:W-:Y:S01]  /*0b40*/  @P6 MOV R23, R49 ;  /* 0x0000003100176202 */ /* 0x000fe20000000f00 */
[----:B------:R-:W-:Y:S02]  /*0b50*/  @P5 IMAD R27, R28, R17, R24 ;  /* 0x000000111c1b5224 */ /* 0x000fe400078e0218 */
[----:B------:R-:W-:Y:S01]  /*0b60*/  @P6 IMAD.WIDE.U32 R14, R11, R14, R22 ;  /* 0x0000000e0b0e6225 */ /* 0x000fe200078e0016 */
[----:B-1----:R-:W-:Y:S02]  /*0b70*/  @P5 MOV R20, R46 ;  /* 0x0000002e00145202 */ /* 0x002fe40000000f00 */
[----:B------:R-:W-:Y:S02]  /*0b80*/  @P5 MOV R21, R49 ;  /* 0x0000003100155202 */ /* 0x000fe40000000f00 */
[----:B------:R-:W-:Y:S02]  /*0b90*/  @P6 IADD3 R15, R15, R25, RZ ;  /* 0x000000190f0f6210 */ /* 0x000fe40007ffe0ff */
[----:B---3--:R-:W-:Y:S01]  /*0ba0*/  @P6 LEA R18, P0, R14, R18, 0x1 ;  /* 0x000000120e126211 */ /* 0x008fe200078008ff */
[----:B------:R-:W-:Y:S01]  /*0bb0*/  @P5 IMAD.WIDE.U32 R16, R28, R16, R20 ;  /* 0x000000101c105225 */ /* 0x000fe200078e0014 */
[----:B------:R-:W-:-:S02]  /*0bc0*/  CS2R R42, SRZ ;  /* 0x00000000002a7805 */ /* 0x000fc4000001ff00 */
[----:B------:R-:W-:Y:S02]  /*0bd0*/  @P6 LEA.HI.X R19, R14, R19, R15, 0x1, P0 ;  /* 0x000000130e136211 */ /* 0x000fe400000f0c0f */
[----:B------:R-:W-:Y:S02]  /*0be0*/  @P5 IADD3 R14, R17, R27, RZ ;  /* 0x0000001b110e5210 */ /* 0x000fe40007ffe0ff */
[C---:B0-----:R-:W-:Y:S01]  /*0bf0*/  @P5 LEA R12, P0, R16.reuse, R12, 0x1 ;  /* 0x0000000c100c5211 */ /* 0x041fe200078008ff */
[----:B------:R0:W3:Y:S03]  /*0c00*/  @P6 LDG.E R42, desc[UR8][R18.64] ;  /* 0x00000008122a6981 */ /* 0x0000e6000c1e1900 */
[----:B------:R-:W-:-:S05]  /*0c10*/  @P5 LEA.HI.X R13, R16, R13, R14, 0x1, P0 ;  /* 0x0000000d100d5211 */ /* 0x000fca00000f0c0e */
[----:B------:R1:W5:Y:S01]  /*0c20*/  @P5 LDG.E R43, desc[UR8][R12.64] ;  /* 0x000000080c2b5981 */ /* 0x000362000c1e1900 */
[----:B------:R-:W-:Y:S02]  /*0c30*/  ISETP.GT.AND P0, PT, R3, 0x1e, PT ;  /* 0x0000001e0300780c */ /* 0x000fe40003f04270 */
[----:B--2---:R-:W-:-:S04]  /*0c40*/  PRMT R16, R30, 0x7632, R16 ;  /* 0x000076321e107816 */ /* 0x004fc80000000010 */
[----:B------:R-:W-:Y:S02]  /*0c50*/  SHF.L.U32 R21, R16, 0x10, RZ ;  /* 0x0000001010157819 */ /* 0x000fe400000006ff */
[----:B------:R-:W-:-:S03]  /*0c60*/  SHF.L.U32 R16, R30, 0x10, RZ ;  /* 0x000000101e107819 */ /* 0x000fc600000006ff */
[----:B0-----:R-:W-:Y:S02]  /*0c70*/  FMUL.FTZ R19, R21, R21 ;  /* 0x0000001515137220 */ /* 0x001fe40000410000 */
[C---:B-1----:R-:W-:Y:S02]  /*0c80*/  FADD.FTZ R12, R16.reuse, R21 ;  /* 0x00000015100c7221 */ /* 0x042fe40000010000 */
[----:B------:R-:W-:Y:S01]  /*0c90*/  FFMA.FTZ R16, R16, R16, R19 ;  /* 0x0000001010107223 */ /* 0x000fe20000010013 */
        /* <DEDUP_REMOVED lines=8> */
[----:B------:R-:W-:Y:S01]  /*0d20*/  SHF.L.U32 R13, R34, 0x10, RZ ;  /* 0x00000010220d7819 */ /* 0x000fe200000006ff */
[----:B------:R-:W-:Y:S01]  /*0d30*/  FADD.FTZ R15, RZ, R15 ;  /* 0x0000000fff0f7221 */ /* 0x000fe20000010000 */
[----:B------:R-:W-:Y:S01]  /*0d40*/  PRMT R19, R36, 0x7632, R19 ;  /* 0x0000763224137816 */ /* 0x000fe20000000013 */
[----:B------:R-:W-:Y:S01]  /*0d50*/  FMUL.FTZ R14, R18, R18 ;  /* 0x00000012120e7220 */ /* 0x000fe20000410000 */
[----:B------:R-:W-:Y:S01]  /*0d60*/  FADD.FTZ R17, RZ, R17 ;  /* 0x00000011ff117221 */ /* 0x000fe20000010000 */
[----:B------:R-:W-:Y:S01]  /*0d70*/  FADD.FTZ R12, R15, R12 ;  /* 0x0000000c0f0c7221 */ /* 0x000fe20000010000 */
[----:B------:R-:W-:Y:S01]  /*0d80*/  SHF.L.U32 R19, R19, 0x10, RZ ;  /* 0x0000001013137819 */ /* 0x000fe200000006ff */
[C---:B------:R-:W-:Y:S01]  /*0d90*/  FADD.FTZ R15, R13.reuse, R18 ;  /* 0x000000120d0f7221 */ /* 0x040fe20000010000 */
[----:B------:R-:W-:Y:S01]  /*0da0*/  FFMA.FTZ R13, R13, R13, R14 ;  /* 0x0000000d0d0d7223 */ /* 0x000fe2000001000e */
[----:B------:R-:W-:Y:S01]  /*0db0*/  SHF.L.U32 R14, R36, 0x10, RZ ;  /* 0x00000010240e7819 */ /* 0x000fe200000006ff */
[----:B------:R-:W-:Y:S01]  /*0dc0*/  FADD.FTZ R16, R17, R16 ;  /* 0x0000001011107221 */ /* 0x000fe20000010000 */
[----:B------:R-:W-:Y:S01]  /*0dd0*/  FADD.FTZ R12, R12, R15 ;  /* 0x0000000f0c0c7221 */ /* 0x000fe20000010000 */
[----:B------:R-:W-:-:S02]  /*0de0*/  FMUL.FTZ R15, R19, R19 ;  /* 0x00000013130f7220 */ /* 0x000fc40000410000 */
[----:B------:R-:W-:Y:S01]  /*0df0*/  FADD.FTZ R13, R16, R13 ;  /* 0x0000000d100d7221 */ /* 0x000fe20000010000 */
[----:B------:R-:W-:Y:S01]  /*0e00*/  PRMT R17, R38, 0x7632, R17 ;  /* 0x0000763226117816 */ /* 0x000fe20000000011 */
[C---:B------:R-:W-:Y:S01]  /*0e10*/  FADD.FTZ R19, R14.reuse, R19 ;  /* 0x000000130e137221 */ /* 0x040fe20000010000 */
[----:B------:R-:W-:Y:S01]  /*0e20*/  FFMA.FTZ R14, R14, R14, R15 ;  /* 0x0000000e0e0e7223 */ /* 0x000fe2000001000f */
[----:B------:R-:W-:Y:S02]  /*0e30*/  SHF.L.U32 R15, R38, 0x10, RZ ;  /* 0x00000010260f7819 */ /* 0x000fe400000006ff */
[----:B------:R-:W-:Y:S02]  /*0e40*/  SHF.L.U32 R16, R17, 0x10, RZ ;  /* 0x0000001011107819 */ /* 0x000fe400000006ff */
[----:B----4-:R-:W-:Y:S01]  /*0e50*/  PRMT R17, R40, 0x7632, R17 ;  /* 0x0000763228117816 */ /* 0x010fe20000000011 */
[----:B------:R-:W-:Y:S01]  /*0e60*/  FADD.FTZ R12, R12, R19 ;  /* 0x000000130c0c7221 */ /* 0x000fe20000010000 */
[----:B------:R-:W-:Y:S01]  /*0e70*/  FADD.FTZ R13, R13, R14 ;  /* 0x0000000e0d0d7221 */ /* 0x000fe20000010000 */
[----:B------:R-:W-:Y:S01]  /*0e80*/  FMUL.FTZ R18, R16, R16 ;  /* 0x0000001010127220 */ /* 0x000fe20000410000 */
[----:B------:R-:W-:Y:S01]  /*0e90*/  SHF.L.U32 R19, R17, 0x10, RZ ;  /* 0x0000001011137819 */ /* 0x000fe200000006ff */
[C---:B------:R-:W-:Y:S01]  /*0ea0*/  FADD.FTZ R17, R15.reuse, R16 ;  /* 0x000000100f117221 */ /* 0x040fe20000010000 */
[----:B------:R-:W-:Y:S01]  /*0eb0*/  SHF.L.U32 R14, R40, 0x10, RZ ;  /* 0x00000010280e7819 */ /* 0x000fe200000006ff */
[----:B------:R-:W-:-:S02]  /*0ec0*/  FFMA.FTZ R18, R15, R15, R18 ;  /* 0x0000000f0f127223 */ /* 0x000fc40000010012 */
[----:B------:R-:W-:Y:S01]  /*0ed0*/  FMUL.FTZ R15, R19, R19 ;  /* 0x00000013130f7220 */ /* 0x000fe20000410000 */
[----:B------:R-:W-:Y:S01]  /*0ee0*/  FADD.FTZ R12, R12, R17 ;  /* 0x000000110c0c7221 */ /* 0x000fe20000010000 */
[C---:B------:R-:W-:Y:S01]  /*0ef0*/  FADD.FTZ R19, R14.reuse, R19 ;  /* 0x000000130e137221 */ /* 0x040fe20000010000 */
[----:B------:R-:W-:Y:S01]  /*0f00*/  FADD.FTZ R13, R13, R18 ;  /* 0x000000120d0d7221 */ /* 0x000fe20000010000 */
[----:B------:R-:W-:Y:S02]  /*0f10*/  FFMA.FTZ R14, R14, R14, R15 ;  /* 0x0000000e0e0e7223 */ /* 0x000fe4000001000f */
[----:B------:R-:W-:Y:S01]  /*0f20*/  FADD.FTZ R12, R12, R19 ;  /* 0x000000130c0c7221 */ /* 0x000fe20000010000 */
[----:B---3--:R-:W-:-:S04]  /*0f30*/  PRMT R16, R42, 0x7632, R16 ;  /* 0x000076322a107816 */ /* 0x008fc80000000010 */
[----:B------:R-:W-:Y:S02]  /*0f40*/  SHF.L.U32 R16, R16, 0x10, RZ ;  /* 0x0000001010107819 */ /* 0x000fe400000006ff */
[----:B-----5:R-:W-:-:S03]  /*0f50*/  PRMT R17, R43, 0x7632, R17 ;  /* 0x000076322b117816 */ /* 0x020fc60000000011 */
[----:B------:R-:W-:Y:S01]  /*0f60*/  FMUL.FTZ R18, R16, R16 ;  /* 0x0000001010127220 */ /* 0x000fe20000410000 */
[----:B------:R-:W-:Y:S02]  /*0f70*/  SHF.L.U32 R15, R42, 0x10, RZ ;  /* 0x000000102a0f7819 */ /* 0x000fe400000006ff */
[----:B------:R-:W-:Y:S01]  /*0f80*/  SHF.L.U32 R19, R17, 0x10, RZ ;  /* 0x0000001011137819 */ /* 0x000fe200000006ff */
[----:B------:R-:W-:Y:S01]  /*0f90*/  FADD.FTZ R13, R13, R14 ;  /* 0x0000000e0d0d7221 */ /* 0x000fe20000010000 */
[----:B------:R-:W-:Y:S01]  /*0fa0*/  SHF.L.U32 R14, R43, 0x10, RZ ;  /* 0x000000102b0e7819 */ /* 0x000fe200000006ff */
[C---:B------:R-:W-:Y:S01]  /*0fb0*/  FADD.FTZ R17, R15.reuse, R16 ;  /* 0x000000100f117221 */ /* 0x040fe20000010000 */
[----:B------:R-:W-:Y:S01]  /*0fc0*/  FFMA.FTZ R18, R15, R15, R18 ;  /* 0x0000000f0f127223 */ /* 0x000fe20000010012 */
[----:B------:R-:W-:Y:S02]  /*0fd0*/  FMUL.FTZ R15, R19, R19 ;  /* 0x00000013130f7220 */ /* 0x000fe40000410000 */
[----:B------:R-:W-:Y:S01]  /*0fe0*/  FADD.FTZ R19, R14, R19 ;  /* 0x000000130e137221 */ /* 0x000fe20000010000 */
[----:B------:R-:W-:Y:S01]  /*0ff0*/  FADD.FTZ R12, R12, R17 ;  /* 0x000000110c0c7221 */ /* 0x000fe20000010000 */
[----:B------:R-:W-:Y:S01]  /*1000*/  FADD.FTZ R13, R13, R18 ;  /* 0x000000120d0d7221 */ /* 0x000fe20000010000 */
[----:B------:R-:W-:-:S02]  /*1010*/  FFMA.FTZ R14, R14, R14, R15 ;  /* 0x0000000e0e0e7223 */ /* 0x000fc4000001000f */
[----:B------:R-:W-:Y:S02]  /*1020*/  FADD.FTZ R12, R12, R19 ;  /* 0x000000130c0c7221 */ /* 0x000fe40000010000 */
[----:B------:R-:W-:-:S03]  /*1030*/  FADD.FTZ R13, R13, R14 ;  /* 0x0000000e0d0d7221 */ /* 0x000fc60000010000 */
        /* <DEDUP_REMOVED lines=21> */
[C---:B------:R-:W-:Y:S02]  /*1190*/  ISETP.GT.AND P0, PT, R3.reuse, 0xf, PT ;  /* 0x0000000f0300780c */ /* 0x040fe40003f04270 */
[----:B------:R-:W-:Y:S02]  /*11a0*/  ISETP.NE.AND P4, PT, R3, RZ, PT ;  /* 0x000000ff0300720c */ /* 0x000fe40003f85270 */
[----:B------:R-:W-:Y:S01]  /*11b0*/  ISETP.NE.AND P3, PT, R2, RZ, PT ;  /* 0x000000ff0200720c */ /* 0x000fe20003f65270 */
[----:B------:R-:W-:Y:S08]  /*11c0*/  BSSY B0, `(.L_x_3366) ;  /* 0x000002f000007945 */ /* 0x000ff00003800000 */
[----:B0-----:R-:W-:Y:S01]  /*11d0*/  @!P0 FADD.FTZ R12, R12, R15 ;  /* 0x0000000f0c0c8221 */ /* 0x001fe20000010000 */
[----:B-1----:R-:W-:-:S05]  /*11e0*/  @!P0 FADD.FTZ R13, R13, R14 ;  /* 0x0000000e0d0d8221 */ /* 0x002fca0000010000 */
        /* <DEDUP_REMOVED lines=9> */
[----:B------:R-:W4:Y:S01]  /*1280*/  LDS.128 R16, [UR5+0x40] ;  /* 0x00004005ff107984 */ /* 0x000f220008000c00 */
[----:B-1----:R-:W-:Y:S01]  /*1290*/  FADD.FTZ R45, R12, R14 ;  /* 0x0000000e0c2d7221 */ /* 0x002fe20000010000 */
[----:B------:R-:W-:-:S02]  /*12a0*/  FADD.FTZ R52, R13, R15 ;  /* 0x0000000f0d347221 */ /* 0x000fc40000010000 */
[----:B0-----:R-:W0:Y:S01]  /*12b0*/  LDS.128 R12, [UR5+0x50] ;  /* 0x00005005ff0c7984 */ /* 0x001e220008000c00 */
[----:B--2---:R-:W-:Y:S01]  /*12c0*/  FADD.FTZ R45, R45, R20 ;  /* 0x000000142d2d7221 */ /* 0x004fe20000010000 */
[----:B------:R-:W-:-:S03]  /*12d0*/  FADD.FTZ R52, R52, R21 ;  /* 0x0000001534347221 */ /* 0x000fc60000010000 */
[----:B------:R-:W-:Y:S01]  /*12e0*/  FADD.FTZ R45, R45, R22 ;  /* 0x000000162d2d7221 */ /* 0x000fe20000010000 */
[----:B------:R-:W-:Y:S02]  /*12f0*/  FADD.FTZ R52, R52, R23 ;  /* 0x0000001734347221 */ /* 0x000fe40000010000 */
[----:B------:R-:W-:Y:S01]  /*1300*/  LDS.128 R20, [UR5+0x70] ;  /* 0x00007005ff147984 */ /* 0x000fe20008000c00 */
[----:B---3--:R-:W-:Y:S01]  /*1310*/  FADD.FTZ R45, R45, R24 ;  /* 0x000000182d2d7221 */ /* 0x008fe20000010000 */
[----:B------:R-:W-:-:S03]  /*1320*/  FADD.FTZ R52, R52, R25 ;  /* 0x0000001934347221 */ /* 0x000fc60000010000 */
[----:B------:R-:W-:Y:S01]  /*1330*/  FADD.FTZ R45, R45, R26 ;  /* 0x0000001a2d2d7221 */ /* 0x000fe20000010000 */
[----:B------:R-:W-:Y:S02]  /*1340*/  FADD.FTZ R52, R52, R27 ;  /* 0x0000001b34347221 */ /* 0x000fe40000010000 */
[----:B------:R-:W1:Y:S01]  /*1350*/  LDS.128 R24, [UR5+0x60] ;  /* 0x00006005ff187984 */ /* 0x000e620008000c00 */
[----:B----4-:R-:W-:Y:S01]  /*1360*/  FADD.FTZ R45, R45, R16 ;  /* 0x000000102d2d7221 */ /* 0x010fe20000010000 */
[----:B------:R-:W-:-:S03]  /*1370*/  FADD.FTZ R52, R52, R17 ;  /* 0x0000001134347221 */ /* 0x000fc60000010000 */
[----:B------:R-:W-:Y:S01]  /*1380*/  FADD.FTZ R45, R45, R18 ;  /* 0x000000122d2d7221 */ /* 0x000fe20000010000 */
[----:B------:R-:W-:Y:S02]  /*1390*/  FADD.FTZ R52, R52, R19 ;  /* 0x0000001334347221 */ /* 0x000fe40000010000 */
[----:B------:R-:W2:Y:S01]  /*13a0*/  LDS.128 R16, [UR5+0x80] ;  /* 0x00008005ff107984 */ /* 0x000ea20008000c00 */
        /* <DEDUP_REMOVED lines=8> */
[----:B------:R-:W-:Y:S01]  /*1430*/  FADD.FTZ R45, R45, R20 ;  /* 0x000000142d2d7221 */ /* 0x000fe20000010000 */
[----:B------:R-:W-:-:S03]  /*1440*/  FADD.FTZ R52, R52, R21 ;  /* 0x0000001534347221 */ /* 0x000fc60000010000 */
[----:B------:R-:W-:Y:S01]  /*1450*/  FADD.FTZ R45, R45, R22 ;  /* 0x000000162d2d7221 */ /* 0x000fe20000010000 */
[----:B------:R-:W-:-:S03]  /*1460*/  FADD.FTZ R52, R52, R23 ;  /* 0x0000001734347221 */ /* 0x000fc60000010000 */
[----:B--2---:R-:W-:Y:S01]  /*1470*/  FADD.FTZ R45, R45, R16 ;  /* 0x000000102d2d7221 */ /* 0x004fe20000010000 */
[----:B------:R-:W-:-:S03]  /*1480*/  FADD.FTZ R52, R52, R17 ;  /* 0x0000001134347221 */ /* 0x000fc60000010000 */
[----:B------:R-:W-:Y:S01]  /*1490*/  FADD.FTZ R12, R45, R18 ;  /* 0x000000122d0c7221 */ /* 0x000fe20000010000 */
[----:B------:R-:W-:-:S07]  /*14a0*/  FADD.FTZ R13, R52, R19 ;  /* 0x00000013340d7221 */ /* 0x000fce0000010000 */
.L_x_3367:
[----:B------:R-:W-:Y:S05]  /*14b0*/  BSYNC B0 ;  /* 0x0000000000007941 */ /* 0x000fea0003800000 */
.L_x_3366:
[----:B------:R-:W1:Y:S01]  /*14c0*/  LDC R16, c[0x0][0xc] ;  /* 0x00000300ff107b82 */ /* 0x000e620000000800 */
        /* <DEDUP_REMOVED lines=8> */
[----:B-1----:R-:W-:-:S13]  /*1550*/  ISETP.GE.U32.AND P0, PT, R16, 0x2, PT ;  /* 0x000000021000780c */ /* 0x002fda0003f06070 */
[----:B------:R-:W-:Y:S05]  /*1560*/  @!P0 BRA `(.L_x_3368) ;  /* 0x0000001000708947 */ /* 0x000fea0003800000 */
        /* <DEDUP_REMOVED lines=25> */
.L_x_3370:
[----:B-1----:R-:W2:Y:S04]  /*1700*/  LDG.E.STRONG.GPU R17, desc[UR8][R14.64] ;  /* 0x000000080e117981 */ /* 0x002ea8000c1ef900 */
[----:B--2---:R-:W-:Y:S01]  /*1710*/  CCTL.IVALL ;  /* 0x00000000ff00798f */ /* 0x004fe20002000000 */
[----:B------:R-:W-:Y:S05]  /*1720*/  YIELD ;  /* 0x0000000000007946 */ /* 0x000fea0003800000 */
[----:B------:R-:W-:-:S13]  /*1730*/  ISETP.NE.AND P0, PT, R17, R54, PT ;  /* 0x000000361100720c */ /* 0x000fda0003f05270 */
[----:B------:R-:W-:Y:S05]  /*1740*/  @P0 BRA `(.L_x_3370) ;  /* 0xfffffffc00ec0947 */ /* 0x000fea000383ffff */
.L_x_3369:
        /* <DEDUP_REMOVED lines=17> */
.L_x_3374:
[----:B------:R-:W-:-:S13]  /*1860*/  ISETP.EQ.OR P4, PT, R26, UR7, P3 ;  /* 0x000000071a007c0c */ /* 0x000fda0009f82670 */
[----:B------:R-:W-:-:S04]  /*1870*/  @!P4 IMAD R55, R5, R26, R0 ;  /* 0x0000001a0537c224 */ /* 0x000fc800078e0200 */
[----:B------:R-:W-:-:S05]  /*1880*/  @!P4 IMAD.WIDE.U32 R54, R55, 0x8, R52 ;  /* 0x000000083736c825 */ /* 0x000fca00078e0034 */
[----:B------:R-:W0:Y:S01]  /*1890*/  @!P4 LDG.E.64 R14, desc[UR8][R54.64] ;  /* 0x00000008360ec981 */ /* 0x000e22000c1e1b00 */
[----:B------:R-:W-:-:S04]  /*18a0*/  IADD3 R57, R26, 0x1, RZ ;  /* 0x000000011a397810 */ /* 0x000fc80007ffe0ff */
[----:B------:R-:W-:-:S13]  /*18b0*/  ISETP.EQ.OR P5, PT, R57, UR7, P3 ;  /* 0x0000000739007c0c */ /* 0x000fda0009fa2670 */
[----:B------:R-:W-:-:S04]  /*18c0*/  @!P5 IMAD R57, R5, R57, R0 ;  /* 0x000000390539d224 */ /* 0x000fc800078e0200 */
[----:B------:R-:W-:-:S04]  /*18d0*/  @!P5 IMAD.WIDE.U32 R56, R57, 0x8, R52 ;  /* 0x000000083938d825 */ /* 0x000fc800078e0034 */
[----:B0-----:R-:W-:Y:S01]  /*18e0*/  @!P4 FADD.FTZ R12, R12, R14 ;  /* 0x0000000e0c0cc221 */ /* 0x001fe20000010000 */
[----:B------:R-:W-:Y:S02]  /*18f0*/  @!P4 FADD.FTZ R13, R13, R15 ;  /* 0x0000000f0d0dc221 */ /* 0x000fe40000010000 */
        /* <DEDUP_REMOVED lines=92> */
[----:B------:R-:W-:-:S04]  /*1ec0*/  IADD3 R27, R26, 0xf, RZ ;  /* 0x0000000f1a1b7810 */ /* 0x000fc80007ffe0ff */
[----:B------:R-:W-:-:S13]  /*1ed0*/  ISETP.EQ.OR P5, PT, R27, UR7, P3 ;  /* 0x000000071b007c0c */ /* 0x000fda0009fa2670 */
[----:B------:R-:W-:Y:S02]  /*1ee0*/  @!P5 IMAD R27, R5, R27, R0 ;  /* 0x0000001b051bd224 */ /* 0x000fe400078e0200 */
[----:B--2---:R-:W-:Y:S01]  /*1ef0*/  @!P4 FADD.FTZ R12, R12, R14 ;  /* 0x0000000e0c0cc221 */ /* 0x004fe20000010000 */
[----:B------:R-:W-:Y:S01]  /*1f00*/  @!P4 FADD.FTZ R13, R13, R15 ;  /* 0x0000000f0d0dc221 */ /* 0x000fe20000010000 */
[----:B------:R-:W-:-:S06]  /*1f10*/  @!P5 IMAD.WIDE.U32 R14, R27, 0x8, R52 ;  /* 0x000000081b0ed825 */ /* 0x000fcc00078e0034 */
[----:B------:R-:W2:Y:S01]  /*1f20*/  @!P5 LDG.E.64 R14, desc[UR8][R14.64] ;  /* 0x000000080e0ed981 */ /* 0x000ea2000c1e1b00 */
[----:B------:R-:W-:Y:S02]  /*1f30*/  IADD3 R17, R17, -0x10, RZ ;  /* 0xfffffff011117810 */ /* 0x000fe40007ffe0ff */
[----:B------:R-:W-:Y:S02]  /*1f40*/  IADD3 R26, R26, 0x10, RZ ;  /* 0x000000101a1a7810 */ /* 0x000fe40007ffe0ff */
[----:B------:R-:W-:Y:S01]  /*1f50*/  ISETP.GT.AND P4, PT, R17, 0xc, PT ;  /* 0x0000000c1100780c */ /* 0x000fe20003f84270 */
[----:B--2---:R-:W-:Y:S01]  /*1f60*/  @!P5 FADD.FTZ R12, R12, R14 ;  /* 0x0000000e0c0cd221 */ /* 0x004fe20000010000 */
[----:B------:R-:W-:-:S11]  /*1f70*/  @!P5 FADD.FTZ R13, R13, R15 ;  /* 0x0000000f0d0dd221 */ /* 0x000fd60000010000 */
[----:B------:R-:W-:Y:S05]  /*1f80*/  @P4 BRA `(.L_x_3374) ;  /* 0xfffffff800344947 */ /* 0x000fea000383ffff */
.L_x_3373:
[----:B------:R-:W-:-:S13]  /*1f90*/  ISETP.GT.AND P4, PT, R17, 0x4, PT ;  /* 0x000000041100780c */ /* 0x000fda0003f84270 */
[----:B------:R-:W-:Y:S05]  /*1fa0*/  @!P4 BRA `(.L_x_3375) ;  /* 0x0000000000ecc947 */ /* 0x000fea0003800000 */
        /* <DEDUP_REMOVED lines=27> */
[----:B------:R-:W-:-:S04]  /*2160*/  @!P0 IMAD R55, R5, R26, R0 ;  /* 0x0000001a05378224 */ /* 0x000fc800078e0200 */
[----:B------:R-:W-:-:S04]  /*2170*/  @!P0 IMAD.WIDE.U32 R54, R55, 0x8, R52 ;  /* 0x0000000837368825 */ /* 0x000fc800078e0034 */
[----:B--2---:R-:W-:Y:S01]  /*2180*/  @!P4 FADD.FTZ R12, R12, R14 ;  /* 0x0000000e0c0cc221 */ /* 0x004fe20000010000 */
        /* <DEDUP_REMOVED lines=24> */
[----:B------:R-:W-:Y:S02]  /*2310*/  PLOP3.LUT P0, PT, PT, PT, PT, 0x8, 0x0 ;  /* 0x000000000000781c */ /* 0x000fe40003f0e170 */
[----:B------:R-:W-:Y:S02]  /*2320*/  IADD3 R17, R17, -0x4, RZ ;  /* 0xfffffffc11117810 */ /* 0x000fe40007ffe0ff */
[----:B------:R-:W-:Y:S01]  /*2330*/  IADD3 R26, R26, 0x4, RZ ;  /* 0x000000041a1a7810 */ /* 0x000fe20007ffe0ff */
[----:B--2---:R-:W-:Y:S01]  /*2340*/  @!P4 FADD.FTZ R12, R12, R14 ;  /* 0x0000000e0c0cc221 */ /* 0x004fe20000010000 */
[----:B------:R-:W-:-:S07]  /*2350*/  @!P4 FADD.FTZ R13, R13, R15 ;  /* 0x0000000f0d0dc221 */ /* 0x000fce0000010000 */
.L_x_3375:
[----:B------:R-:W-:-:S13]  /*2360*/  ISETP.NE.OR P0, PT, R17, RZ, P0 ;  /* 0x000000ff1100720c */ /* 0x000fda0000705670 */
[----:B------:R-:W-:Y:S05]  /*2370*/  @!P0 BRA `(.L_x_3371) ;  /* 0x00000000007c8947 */ /* 0x000fea0003800000 */
.L_x_3372:
        /* <DEDUP_REMOVED lines=27> */
[----:B------:R-:W-:Y:S01]  /*2530*/  ISETP.NE.AND P0, PT, R17, RZ, PT ;  /* 0x000000ff1100720c */ /* 0x000fe20003f05270 */
[----:B--2---:R-:W-:Y:S01]  /*2540*/  @!P4 FADD.FTZ R12, R12, R14 ;  /* 0x0000000e0c0cc221 */ /* 0x004fe20000010000 */
[----:B------:R-:W-:-:S11]  /*2550*/  @!P4 FADD.FTZ R13, R13, R15 ;  /* 0x0000000f0d0dc221 */ /* 0x000fd60000010000 */
[----:B------:R-:W-:Y:S05]  /*2560*/  @P0 BRA `(.L_x_3372) ;  /* 0xfffffffc00840947 */ /* 0x000fea000383ffff */
.L_x_3371:
        /* <DEDUP_REMOVED lines=11> */
.L_x_3377:
[----:B------:R-:W-:Y:S05]  /*2620*/  BSYNC B0 ;  /* 0x0000000000007941 */ /* 0x000fea0003800000 */
.L_x_3376:
        /* <DEDUP_REMOVED lines=16> */
.L_x_3368:
[----:B------:R-:W-:Y:S01]  /*2730*/  ULDC.64 UR12, c[0x0][0x218] ;  /* 0x00008600000c7ab9 */ /* 0x000fe20000000a00 */
[----:B------:R-:W-:Y:S01]  /*2740*/  LOP3.LUT P0, RZ, R2, UR7, RZ, 0xfc, !PT ;  /* 0x0000000702ff7c12 */ /* 0x000fe2000f80fcff */
[----:B------:R-:W2:Y:S01]  /*2750*/  S2UR UR6, SR_CgaCtaId ;  /* 0x00000000000679c3 */ /* 0x000ea20000008800 */
[----:B------:R-:W-:Y:S01]  /*2760*/  ISETP.EQ.U32.AND P4, PT, RZ, UR12, PT ;  /* 0x0000000cff007c0c */ /* 0x000fe2000bf82070 */
[----:B------:R-:W-:Y:S01]  /*2770*/  UMOV UR5, 0x400 ;  /* 0x0000040000057882 */ /* 0x000fe20000000000 */
[----:B------:R-:W-:Y:S01]  /*2780*/  ULDC UR11, c[0x0][0x2a4] ;  /* 0x0000a900000b7ab9 */ /* 0x000fe20000000800 */
[C---:B-1----:R-:W-:Y:S01]  /*2790*/  SHF.L.U32 R26, R50.reuse, 0x1, RZ ;  /* 0x00000001321a7819 */ /* 0x042fe200000006ff */
[----:B------:R-:W-:Y:S01]  /*27a0*/  ULDC.64 UR14, c[0x0][0x230] ;  /* 0x00008c00000e7ab9 */ /* 0x000fe20000000a00 */
[----:B------:R-:W-:Y:S01]  /*27b0*/  ISETP.EQ.OR.EX P0, PT, RZ, UR13, P0, P4 ;  /* 0x0000000dff007c0c */ /* 0x000fe20008702740 */
[----:B------:R-:W-:Y:S01]  /*27c0*/  ULDC.64 UR12, c[0x0][0x228] ;  /* 0x00008a00000c7ab9 */ /* 0x000fe20000000a00 */
[----:B------:R-:W-:-:S11]  /*27d0*/  SHF.L.U64.HI R27, R50, 0x1, R51 ;  /* 0x00000001321b7819 */ /* 0x000fd60000010233 */
[----:B------:R-:W1:Y:S01]  /*27e0*/  @!P0 LDC.64 R16, c[0x0][0x218] ;  /* 0x00008600ff108b82 */ /* 0x000e620000000a00 */
[----:B------:R-:W-:Y:S01]  /*27f0*/  @!P0 FMUL.FTZ R15, R13, UR11 ;  /* 0x0000000b0d0f8c20 */ /* 0x000fe20008410000 */
[----:B------:R-:W-:Y:S01]  /*2800*/  @!P0 FMUL.FTZ R14, R12, UR11 ;  /* 0x0000000b0c0e8c20 */ /* 0x000fe20008410000 */
[----:B--2---:R-:W-:-:S09]  /*2810*/  ULEA UR5, UR6, UR5, 0x18 ;  /* 0x0000000506057291 */ /* 0x004fd2000f8ec03f */
[----:B------:R-:W-:Y:S01]  /*2820*/  @!P3 STS.64 [UR5+0x98], R12 ;  /* 0x0000980cff00b988 */ /* 0x000fe20008000a05 */
[----:B-1----:R-:W-:-:S05]  /*2830*/  @!P0 IMAD.WIDE R16, R6, 0x8, R16 ;  /* 0x0000000806108825 */ /* 0x002fca00078e0210 */
[----:B------:R1:W-:Y:S01]  /*2840*/  @!P0 STG.E.64 desc[UR8][R16.64], R14 ;  /* 0x0000000e10008986 */ /* 0x0003e2000c101b08 */
[C---:B------:R-:W-:Y:S02]  /*2850*/  IADD3 R50, P0, R26.reuse, UR12, RZ ;  /* 0x0000000c1a327c10 */ /* 0x040fe4000ff1e0ff */
[----:B------:R-:W-:Y:S01]  /*2860*/  IADD3 R26, P4, R26, UR14, RZ ;  /* 0x0000000e1a1a7c10 */ /* 0x000fe2000ff9e0ff */
[----:B------:R-:W-:Y:S01]  /*2870*/  BAR.SYNC.DEFER_BLOCKING 0x0 ;  /* 0x0000000000007b1d */ /* 0x000fe20000010000 */
[C---:B------:R-:W-:Y:S02]  /*2880*/  IADD3.X R51, R27.reuse, UR13, RZ, P0, !PT ;  /* 0x0000000d1b337c10 */ /* 0x040fe400087fe4ff */
[----:B------:R-:W-:Y:S02]  /*2890*/  IADD3.X R27, R27, UR15, RZ, P4, !PT ;  /* 0x0000000f1b1b7c10 */ /* 0x000fe4000a7fe4ff */
[----:B------:R-:W-:Y:S01]  /*28a0*/  ISETP.NE.AND P6, PT, RZ, UR10, PT ;  /* 0x0000000aff007c0c */ /* 0x000fe2000bfc5270 */
[----:B------:R-:W-:Y:S01]  /*28b0*/  ULDC.64 UR14, c[0x0][0x278] ;  /* 0x00009e00000e7ab9 */ /* 0x000fe20000000a00 */
[----:B-1----:R-:W2:Y:S04]  /*28c0*/  LDG.E.U16 R17, desc[UR8][R50.64] ;  /* 0x0000000832117981 */ /* 0x002ea8000c1e1500 */
[----:B------:R1:W3:Y:S04]  /*28d0*/  LDG.E.U16 R16, desc[UR8][R50.64+0x2] ;  /* 0x0000020832107981 */ /* 0x0002e8000c1e1500 */
[----:B------:R-:W4:Y:S04]  /*28e0*/  LDG.E.U16 R45, desc[UR8][R26.64] ;  /* 0x000000081a2d7981 */ /* 0x000f28000c1e1500 */
[----:B------:R5:W4:Y:S01]  /*28f0*/  LDG.E.U16 R52, desc[UR8][R26.64+0x2] ;  /* 0x000002081a347981 */ /* 0x000b22000c1e1500 */
[----:B------:R-:W-:-:S02]  /*2900*/  SHF.L.U32 R25, R25, 0x10, RZ ;  /* 0x0000001019197819 */ /* 0x000fc400000006ff */
[----:B-1----:R-:W-:Y:S01]  /*2910*/  SHF.L.U32 R51, R32, 0x10, RZ ;  /* 0x0000001020337819 */ /* 0x002fe200000006ff */
[----:B------:R-:W1:Y:S01]  /*2920*/  LDS.64 R14, [UR5+0x98] ;  /* 0x00009805ff0e7984 */ /* 0x000e620008000a00 */
[----:B------:R-:W-:Y:S02]  /*2930*/  SHF.L.U32 R59, R24, 0x10, RZ ;  /* 0x00000010183b7819 */ /* 0x000fe400000006ff */
[----:B0-----:R-:W-:Y:S02]  /*2940*/  SHF.L.U32 R13, R22, 0x10, RZ ;  /* 0x00000010160d7819 */ /* 0x001fe400000006ff */
[----:B------:R-:W-:Y:S02]  /*2950*/  SHF.L.U32 R23, R23, 0x10, RZ ;  /* 0x0000001017177819 */ /* 0x000fe400000006ff */
[----:B-----5:R-:W-:Y:S02]  /*2960*/  SHF.L.U32 R27, R36, 0x10, RZ ;  /* 0x00000010241b7819 */ /* 0x020fe400000006ff */
[----:B------:R-:W-:-:S02]  /*2970*/  SHF.L.U32 R24, R18, 0x10, RZ ;  /* 0x0000001012187819 */ /* 0x000fc400000006ff */
[----:B------:R-:W-:Y:S02]  /*2980*/  SHF.L.U32 R57, R30, 0x10, RZ ;  /* 0x000000101e397819 */ /* 0x000fe400000006ff */
[----:B------:R-:W-:Y:S02]  /*2990*/  SHF.L.U32 R61, R34, 0x10, RZ ;  /* 0x00000010223d7819 */ /* 0x000fe400000006ff */
[----:B------:R-:W-:Y:S02]  /*29a0*/  SHF.L.U32 R38, R38, 0x10, RZ ;  /* 0x0000001026267819 */ /* 0x000fe400000006ff */
[----:B------:R-:W-:Y:S02]  /*29b0*/  SHF.L.U32 R53, R21, 0x10, RZ ;  /* 0x0000001015357819 */ /* 0x000fe400000006ff */
[----:B------:R-:W-:Y:S02]  /*29c0*/  SHF.L.U32 R40, R40, 0x10, RZ ;  /* 0x0000001028287819 */ /* 0x000fe400000006ff */
[----:B------:R-:W-:-:S02]  /*29d0*/  SHF.L.U32 R42, R42, 0x10, RZ ;  /* 0x000000102a2a7819 */ /* 0x000fc400000006ff */
[----:B------:R-:W-:Y:S02]  /*29e0*/  SHF.L.U32 R19, R19, 0x10, RZ ;  /* 0x0000001013137819 */ /* 0x000fe400000006ff */
[----:B------:R-:W-:Y:S01]  /*29f0*/  SHF.L.U32 R26, R43, 0x10, RZ ;  /* 0x000000102b1a7819 */ /* 0x000fe200000006ff */
[----:B-1----:R-:W-:-:S04]  /*2a00*/  FMUL.FTZ R14, R14, UR11 ;  /* 0x0000000b0e0e7c20 */ /* 0x002fc80008410000 */
[C---:B------:R-:W-:Y:S01]  /*2a10*/  FMUL.FTZ R54, R14.reuse, R14 ;  /* 0x0000000e0e367220 */ /* 0x040fe20000410000 */
[----:B------:R-:W-:Y:S01]  /*2a20*/  FADD.FTZ R21, R51, -R14 ;  /* 0x8000000e33157221 */ /* 0x000fe20000010000 */
[C---:B------:R-:W-:Y:S01]  /*2a30*/  FADD.FTZ R55, -R14.reuse, R25 ;  /* 0x000000190e377221 */ /* 0x040fe20000010100 */
[C---:B------:R-:W-:Y:S01]  /*2a40*/  FADD.FTZ R22, -R14.reuse, R13 ;  /* 0x0000000d0e167221 */ /* 0x040fe20000010100 */
[----:B------:R-:W-:Y:S01]  /*2a50*/  FFMA.FTZ R15, R15, UR11, -R54 ;  /* 0x0000000b0f0f7c23 */ /* 0x000fe20008010836 */
[C---:B------:R-:W-:Y:S01]  /*2a60*/  FADD.FTZ R18, -R14.reuse, R23 ;  /* 0x000000170e127221 */ /* 0x040fe20000010100 */
[C---:B------:R-:W-:Y:S01]  /*2a70*/  FADD.FTZ R13, -R14.reuse, R24 ;  /* 0x000000180e0d7221 */ /* 0x040fe20000010100 */
[--C-:B------:R-:W-:Y:S01]  /*2a80*/  FADD.FTZ R57, R57, -R14.reuse ;  /* 0x8000000e39397221 */ /* 0x100fe20000010000 */
[----:B------:R-:W-:Y:S01]  /*2a90*/  FADD.FTZ R59, -R14, R59 ;  /* 0x0000003b0e3b7221 */ /* 0x000fe20000010100 */
[----:B------:R-:W-:Y:S01]  /*2aa0*/  FSETP.GTU.FTZ.AND P0, PT, R15, RZ, PT ;  /* 0x000000ff0f00720b */ /* 0x000fe20003f1c000 */
[--C-:B------:R-:W-:Y:S01]  /*2ab0*/  FADD.FTZ R61, R61, -R14.reuse ;  /* 0x8000000e3d3d7221 */ /* 0x100fe20000010000 */
[--C-:B------:R-:W-:Y:S01]  /*2ac0*/  FADD.FTZ R43, R38, -R14.reuse ;  /* 0x8000000e262b7221 */ /* 0x100fe20000010000 */
[----:B------:R-:W-:Y:S01]  /*2ad0*/  FADD.FTZ R53, -R14, R53 ;  /* 0x000000350e357221 */ /* 0x000fe20000010100 */
[--C-:B------:R-:W-:Y:S01]  /*2ae0*/  FADD.FTZ R25, R42, -R14.reuse ;  /* 0x8000000e2a197221 */ /* 0x100fe20000010000 */
[----:B------:R-:W-:Y:S01]  /*2af0*/  FADD.FTZ R19, -R14, R19 ;  /* 0x000000130e137221 */ /* 0x000fe20000010100 */
[----:B------:R-:W-:-:S07]  /*2b00*/  FADD.FTZ R51, R26, -R14 ;  /* 0x8000000e1a337221 */ /* 0x000fce0000010000 */
[----:B------:R-:W0:Y:S02]  /*2b10*/  @P0 LDC R12, c[0x0][0x238] ;  /* 0x00008e00ff0c0b82 */ /* 0x000e240000000800 */
[----:B0-----:R-:W-:Y:S01]  /*2b20*/  @P0 FADD.FTZ R15, R15, R12 ;  /* 0x0000000c0f0f0221 */ /* 0x001fe20000010000 */
[----:B------:R-:W-:-:S10]  /*2b30*/  HFMA2.MMA R12, -RZ, RZ, 1.875, 0 ;  /* 0x3f800000ff0c7435 */ /* 0x000fd400000001ff */
[----:B------:R0:W1:Y:S01]  /*2b40*/  @P0 MUFU.RSQ R12, R15 ;  /* 0x0000000f000c0308 */ /* 0x0000620000001400 */
[----:B------:R-:W-:-:S04]  /*2b50*/  ISETP.GE.U32.AND P0, PT, R7, UR14, PT ;  /* 0x0000000e07007c0c */ /* 0x000fc8000bf06070 */
[----:B------:R-:W-:Y:S02]  /*2b60*/  ISETP.GE.AND.EX P0, PT, R31, UR15, PT, P0 ;  /* 0x0000000f1f007c0c */ /* 0x000fe4000bf06300 */
[----:B0-----:R-:W-:Y:S01]  /*2b70*/  SHF.L.U32 R15, R20, 0x10, RZ ;  /* 0x00000010140f7819 */ /* 0x001fe200000006ff */
[--C-:B------:R-:W-:Y:S01]  /*2b80*/  FADD.FTZ R20, R27, -R14.reuse ;  /* 0x8000000e1b147221 */ /* 0x100fe20000010000 */
[----:B------:R-:W-:Y:S01]  /*2b90*/  FADD.FTZ R27, R40, -R14 ;  /* 0x8000000e281b7221 */ /* 0x000fe20000010000 */
[----:B------:R-:W-:Y:S02]  /*2ba0*/  ISETP.LT.U32.AND P0, PT, R2, 0x200, !P0 ;  /* 0x000002000200780c */ /* 0x000fe40004701070 */
[----:B------:R-:W-:Y:S01]  /*2bb0*/  FADD.FTZ R15, -R14, R15 ;  /* 0x0000000f0e0f7221 */ /* 0x000fe20000010100 */
[-C--:B-1----:R-:W-:Y:S01]  /*2bc0*/  FMUL.FTZ R14, R21, R12.reuse ;  /* 0x0000000c150e7220 */ /* 0x082fe20000410000 */
        /* <DEDUP_REMOVED lines=13> */
[----:B--2---:R-:W-:-:S02]  /*2ca0*/  SHF.L.U32 R17, R17, 0x10, RZ ;  /* 0x0000001011117819 */ /* 0x004fc400000006ff */
[----:B---3--:R-:W-:Y:S02]  /*2cb0*/  SHF.L.U32 R16, R16, 0x10, RZ ;  /* 0x0000001010107819 */ /* 0x008fe400000006ff */
[----:B----4-:R-:W-:Y:S01]  /*2cc0*/  SHF.L.U32 R24, R45, 0x10, RZ ;  /* 0x000000102d187819 */ /* 0x010fe200000006ff */
[-C--:B------:R-:W-:Y:S01]  /*2cd0*/  FMUL.FTZ R45, R20, R12.reuse ;  /* 0x0000000c142d7220 */ /* 0x080fe20000410000 */
[----:B------:R-:W-:Y:S01]  /*2ce0*/  FMUL.FTZ R20, R53, R12 ;  /* 0x0000000c35147220 */ /* 0x000fe20000410000 */
[----:B------:R-:W-:Y:S02]  /*2cf0*/  SHF.L.U32 R23, R52, 0x10, RZ ;  /* 0x0000001034177819 */ /* 0x000fe400000006ff */
[----:B------:R-:W-:-:S03]  /*2d00*/  FFMA.FTZ R53, R17, R14, R24 ;  /* 0x0000000e11357223 */ /* 0x000fc60000010018 */
        /* <DEDUP_REMOVED lines=12> */
.L_x_3378:
[----:B------:R-:W-:Y:S04]  /*2dd0*/  BSSY B0, `(.L_x_3379) ;  /* 0x000000f000007945 */ /* 0x000fe80003800000 */
[----:B------:R-:W-:Y:S05]  /*2de0*/  @P2 BRA `(.L_x_3380) ;  /* 0x0000000000342947 */ /* 0x000fea0003800000 */
[----:B------:R-:W-:Y:S01]  /*2df0*/  SHF.R.S32.HI R12, RZ, 0x1f, R44 ;  /* 0x0000001fff0c7819 */ /* 0x000fe2000001142c */
[----:B------:R-:W-:Y:S01]  /*2e00*/  ULDC.64 UR12, c[0x0][0x270] ;  /* 0x00009c00000c7ab9 */ /* 0x000fe20000000a00 */
[----:B------:R-:W-:Y:S02]  /*2e10*/  MOV R13, R49 ;  /* 0x00000031000d7202 */ /* 0x000fe40000000f00 */
[----:B------:R-:W-:Y:S01]  /*2e20*/  F2FP.BF16.F32.PACK_AB R53, R36, R53 ;  /* 0x000000352435723e */ /* 0x000fe200000010ff */
[----:B------:R-:W-:Y:S01]  /*2e30*/  IMAD R15, R12, UR12, RZ ;  /* 0x0000000c0c0f7c24 */ /* 0x000fe2000f8e02ff */
        /* <DEDUP_REMOVED lines=8> */
.L_x_3380:
[----:B------:R-:W-:Y:S05]  /*2ec0*/  BSYNC B0 ;  /* 0x0000000000007941 */ /* 0x000fea0003800000 */
.L_x_3379:
        /* <DEDUP_REMOVED lines=13> */
.L_x_3381:
        /* <DEDUP_REMOVED lines=14> */
.L_x_3383:
[----:B------:R-:W-:Y:S05]  /*3080*/  BSYNC B0 ;  /* 0x0000000000007941 */ /* 0x000fea0003800000 */
.L_x_3382:
[----:B------:R-:W-:Y:S01]  /*3090*/  ISETP.GE.U32.AND P5, PT, R8, UR14, PT ;  /* 0x0000000e08007c0c */ /* 0x000fe2000bfa6070 */
[--C-:B------:R-:W-:Y:S01]  /*30a0*/  FFMA.FTZ R13, R17, R27, R24.reuse ;  /* 0x0000001b110d7223 */ /* 0x100fe20000010018 */
[----:B------:R-:W-:Y:S01]  /*30b0*/  ISETP.GE.U32.AND P0, PT, R9, UR14, PT ;  /* 0x0000000e09007c0c */ /* 0x000fe2000bf06070 */
[--C-:B------:R-:W-:Y:S01]  /*30c0*/  FFMA.FTZ R27, R16, R20, R23.reuse ;  /* 0x00000014101b7223 */ /* 0x100fe20000010017 */
[----:B------:R-:W-:Y:S01]  /*30d0*/  ISETP.GE.U32.AND P2, PT, R10, UR14, PT ;  /* 0x0000000e0a007c0c */ /* 0x000fe2000bf46070 */
[--C-:B------:R-:W-:Y:S01]  /*30e0*/  FFMA.FTZ R30, R17, R30, R24.reuse ;  /* 0x0000001e111e7223 */ /* 0x100fe20000010018 */
[----:B------:R-:W-:Y:S01]  /*30f0*/  ISETP.GE.U32.AND P3, PT, R11, UR14, PT ;  /* 0x0000000e0b007c0c */ /* 0x000fe2000bf66070 */
[C-C-:B------:R-:W-:Y:S01]  /*3100*/  FFMA.FTZ R45, R17.reuse, R45, R24.reuse ;  /* 0x0000002d112d7223 */ /* 0x140fe20000010018 */
[----:B------:R-:W-:Y:S01]  /*3110*/  ISETP.GE.U32.AND P4, PT, R28, UR14, PT ;  /* 0x0000000e1c007c0c */ /* 0x000fe2000bf86070 */
[--C-:B------:R-:W-:Y:S01]  /*3120*/  FFMA.FTZ R12, R17, R43, R24.reuse ;  /* 0x0000002b110c7223 */ /* 0x100fe20000010018 */
[----:B------:R-:W-:Y:S01]  /*3130*/  ISETP.GE.AND.EX P5, PT, R33, UR15, PT, P5 ;  /* 0x0000000f21007c0c */ /* 0x000fe2000bfa6350 */
[--C-:B------:R-:W-:Y:S01]  /*3140*/  FFMA.FTZ R25, R17, R25, R24.reuse ;  /* 0x0000001911197223 */ /* 0x100fe20000010018 */
[----:B------:R-:W-:Y:S01]  /*3150*/  ISETP.GE.AND.EX P0, PT, R35, UR15, PT, P0 ;  /* 0x0000000f23007c0c */ /* 0x000fe2000bf06300 */
[C-C-:B------:R-:W-:Y:S01]  /*3160*/  FFMA.FTZ R20, R16.reuse, R19, R23.reuse ;  /* 0x0000001310147223 */ /* 0x140fe20000010017 */
[----:B------:R-:W-:Y:S01]  /*3170*/  ISETP.GE.AND.EX P2, PT, R37, UR15, PT, P2 ;  /* 0x0000000f25007c0c */ /* 0x000fe2000bf46320 */
[----:B------:R-:W-:Y:S01]  /*3180*/  FFMA.FTZ R24, R17, R51, R24 ;  /* 0x0000003311187223 */ /* 0x000fe20000010018 */
[----:B------:R-:W-:Y:S01]  /*3190*/  ISETP.GE.AND.EX P3, PT, R39, UR15, PT, P3 ;  /* 0x0000000f27007c0c */ /* 0x000fe2000bf66330 */
[C-C-:B------:R-:W-:Y:S01]  /*31a0*/  FFMA.FTZ R22, R16.reuse, R22, R23.reuse ;  /* 0x0000001610167223 */ /* 0x140fe20000010017 */
[----:B------:R-:W-:Y:S01]  /*31b0*/  ISETP.GE.AND.EX P4, PT, R41, UR15, PT, P4 ;  /* 0x0000000f29007c0c */ /* 0x000fe2000bf86340 */
[--C-:B------:R-:W-:Y:S01]  /*31c0*/  FFMA.FTZ R18, R16, R18, R23.reuse ;  /* 0x0000001210127223 */ /* 0x100fe20000010017 */
[----:B------:R-:W-:Y:S01]  /*31d0*/  ISETP.LT.U32.AND P5, PT, R2, 0x200, !P5 ;  /* 0x000002000200780c */ /* 0x000fe20006fa1070 */
[--C-:B------:R-:W-:Y:S01]  /*31e0*/  FFMA.FTZ R19, R16, R26, R23.reuse ;  /* 0x0000001a10137223 */ /* 0x100fe20000010017 */
[----:B------:R-:W-:Y:S01]  /*31f0*/  ISETP.LT.U32.AND P0, PT, R2, 0x200, !P0 ;  /* 0x000002000200780c */ /* 0x000fe20004701070 */
[----:B------:R-:W-:Y:S01]  /*3200*/  FFMA.FTZ R21, R16, R21, R23 ;  /* 0x0000001510157223 */ /* 0x000fe20000010017 */
[----:B------:R-:W-:-:S02]  /*3210*/  ISETP.LT.U32.AND P2, PT, R2, 0x200, !P2 ;  /* 0x000002000200780c */ /* 0x000fc40005741070 */
[C---:B------:R-:W-:Y:S02]  /*3220*/  ISETP.LT.U32.AND P3, PT, R2.reuse, 0x200, !P3 ;  /* 0x000002000200780c */ /* 0x040fe40005f61070 */
[----:B------:R-:W-:Y:S01]  /*3230*/  ISETP.LT.U32.AND P4, PT, R2, 0x200, !P4 ;  /* 0x000002000200780c */ /* 0x000fe20006781070 */
[----:B------:R-:W-:-:S12]  /*3240*/  @!P6 BRA `(.L_x_3384) ;  /* 0x000000000028e947 */ /* 0x000fd80003800000 */
        /* <DEDUP_REMOVED lines=10> */
.L_x_3384:
[----:B------:R-:W-:Y:S04]  /*32f0*/  BSSY B0, `(.L_x_3385) ;  /* 0x0000010000007945 */ /* 0x000fe80003800000 */
[----:B------:R-:W-:Y:S05]  /*3300*/  @P1 BRA `(.L_x_3386) ;  /* 0x0000000000381947 */ /* 0x000fea0003800000 */
[----:B------:R-:W-:Y:S01]  /*3310*/  IADD3 R17, R44, 0x20, RZ ;  /* 0x000000202c117810 */ /* 0x000fe20007ffe0ff */
[----:B------:R-:W-:Y:S01]  /*3320*/  ULDC.64 UR12, c[0x0][0x270] ;  /* 0x00009c00000c7ab9 */ /* 0x000fe20000000a00 */
[----:B0-----:R-:W-:Y:S02]  /*3330*/  MOV R15, R49 ;  /* 0x00000031000f7202 */ /* 0x001fe40000000f00 */
[----:B------:R-:W-:Y:S02]  /*3340*/  SHF.R.S32.HI R14, RZ, 0x1f, R17 ;  /* 0x0000001fff0e7819 */ /* 0x000fe40000011411 */
[----:B------:R-:W-:-:S03]  /*3350*/  F2FP.BF16.F32.PACK_AB R21, R21, R30 ;  /* 0x0000001e1515723e */ /* 0x000fc600000010ff */
[----:B------:R-:W-:Y:S01]  /*3360*/  IMAD R16, R14, UR12, RZ ;  /* 0x0000000c0e107c24 */ /* 0x000fe2000f8e02ff */
[----:B------:R-:W-:-:S05]  /*3370*/  MOV R14, R46 ;  /* 0x0000002e000e7202 */ /* 0x000fca0000000f00 */
[----:B------:R-:W-:-:S04]  /*3380*/  IMAD.WIDE.U32 R14, R17, UR12, R14 ;  /* 0x0000000c110e7c25 */ /* 0x000fc8000f8e000e */
[----:B------:R-:W-:Y:S01]  /*3390*/  IMAD R17, R17, UR13, R16 ;  /* 0x0000000d11117c24 */ /* 0x000fe2000f8e0210 */
[----:B------:R-:W-:Y:S02]  /*33a0*/  ULDC.64 UR12, c[0x0][0x210] ;  /* 0x00008400000c7ab9 */ /* 0x000fe40000000a00 */
[----:B------:R-:W-:Y:S02]  /*33b0*/  LEA R16, P1, R14, UR12, 0x1 ;  /* 0x0000000c0e107c11 */ /* 0x000fe4000f8208ff */
[----:B------:R-:W-:-:S04]  /*33c0*/  IADD3 R17, R15, R17, RZ ;  /* 0x000000110f117210 */ /* 0x000fc80007ffe0ff */
[----:B------:R-:W-:-:S05]  /*33d0*/  LEA.HI.X R17, R14, UR13, R17, 0x1, P1 ;  /* 0x0000000d0e117c11 */ /* 0x000fca00088f0c11 */
[----:B------:R1:W-:Y:S02]  /*33e0*/  STG.E desc[UR8][R16.64], R21 ;  /* 0x0000001510007986 */ /* 0x0003e4000c101908 */
.L_x_3386:
[----:B------:R-:W-:Y:S05]  /*33f0*/  BSYNC B0 ;  /* 0x0000000000007941 */ /* 0x000fea0003800000 */
.L_x_3385:
[----:B------:R-:W-:Y:S05]  /*3400*/  @!P6 BRA `(.L_x_3387) ;  /* 0x000000000028e947 */ /* 0x000fea0003800000 */
[----:B-1----:R-:W-:Y:S01]  /*3410*/  FMUL.FTZ R17, R22, -1.4426950216293334961 ;  /* 0xbfb8aa3b16117820 */ /* 0x002fe20000410000 */
        /* <DEDUP_REMOVED lines=9> */
.L_x_3387:
[----:B------:R-:W-:Y:S04]  /*34b0*/  BSSY B0, `(.L_x_3388) ;  /* 0x000000e000007945 */ /* 0x000fe80003800000 */
[----:B------:R-:W-:Y:S05]  /*34c0*/  @!P5 BRA `(.L_x_3389) ;  /* 0x000000000030d947 */ /* 0x000fea0003800000 */
[----:B------:R-:W-:Y:S01]  /*34d0*/  ULDC.64 UR12, c[0x0][0x270] ;  /* 0x00009c00000c7ab9 */ /* 0x000fe20000000a00 */
[----:B0-----:R-:W-:Y:S01]  /*34e0*/  MOV R14, R46 ;  /* 0x0000002e000e7202 */ /* 0x001fe20000000f00 */
[----:B-1----:R-:W-:Y:S01]  /*34f0*/  IMAD R17, R33, UR12, RZ ;  /* 0x0000000c21117c24 */ /* 0x002fe2000f8e02ff */
        /* <DEDUP_REMOVED lines=9> */
.L_x_3389:
[----:B------:R-:W-:Y:S05]  /*3590*/  BSYNC B0 ;  /* 0x0000000000007941 */ /* 0x000fea0003800000 */
.L_x_3388:
        /* <DEDUP_REMOVED lines=11> */
.L_x_3390:
[----:B------:R-:W-:Y:S04]  /*3650*/  BSSY B0, `(.L_x_3391) ;  /* 0x000000e000007945 */ /* 0x000fe80003800000 */
[----:B------:R-:W-:Y:S05]  /*3660*/  @!P0 BRA `(.L_x_3392) ;  /* 0x0000000000308947 */ /* 0x000fea0003800000 */
[----:B------:R-:W-:Y:S01]  /*3670*/  ULDC.64 UR12, c[0x0][0x270] ;  /* 0x00009c00000c7ab9 */ /* 0x000fe20000000a00 */
[----:B0-----:R-:W-:Y:S01]  /*3680*/  MOV R14, R46 ;  /* 0x0000002e000e7202 */ /* 0x001fe20000000f00 */
[----:B-12---:R-:W-:Y:S01]  /*3690*/  IMAD R16, R35, UR12, RZ ;  /* 0x0000000c23107c24 */ /* 0x006fe2000f8e02ff */
        /* <DEDUP_REMOVED lines=9> */
.L_x_3392:
[----:B------:R-:W-:Y:S05]  /*3730*/  BSYNC B0 ;  /* 0x0000000000007941 */ /* 0x000fea0003800000 */
.L_x_3391:
        /* <DEDUP_REMOVED lines=11> */
.L_x_3393:
[----:B------:R-:W-:Y:S04]  /*37f0*/  BSSY B0, `(.L_x_3394) ;  /* 0x000000e000007945 */ /* 0x000fe80003800000 */
[----:B------:R-:W-:Y:S05]  /*3800*/  @!P2 BRA `(.L_x_3395) ;  /* 0x000000000030a947 */ /* 0x000fea0003800000 */
[----:B------:R-:W-:Y:S01]  /*3810*/  ULDC.64 UR12, c[0x0][0x270] ;  /* 0x00009c00000c7ab9 */ /* 0x000fe20000000a00 */
[----:B-123--:R-:W-:Y:S01]  /*3820*/  MOV R16, R46 ;  /* 0x0000002e00107202 */ /* 0x00efe20000000f00 */
        /* <DEDUP_REMOVED lines=10> */
.L_x_3395:
[----:B------:R-:W-:Y:S05]  /*38d0*/  BSYNC B0 ;  /* 0x0000000000007941 */ /* 0x000fea0003800000 */
.L_x_3394:
[----:B------:R-:W-:Y:S05]  /*38e0*/  @!P6 BRA `(.L_x_3396) ;  /* 0x000000000028e947 */ /* 0x000fea0003800000 */
[----:B------:R-:W-:Y:S01]  /*38f0*/  FMUL.FTZ R12, R25, -1.4426950216293334961 ;  /* 0xbfb8aa3b190c7820 */ /* 0x000fe20000410000 */
[----:B0---4-:R-:W-:-:S05]  /*3900*/  FMUL.FTZ R15, R20, -1.4426950216293334961 ;  /* 0xbfb8aa3b140f7820 */ /* 0x011fca0000410000 */
        /* <DEDUP_REMOVED lines=8> */
.L_x_3396:
[----:B------:R-:W-:Y:S04]  /*3990*/  BSSY B0, `(.L_x_3397) ;  /* 0x000000e000007945 */ /* 0x000fe80003800000 */
[----:B------:R-:W-:Y:S05]  /*39a0*/  @!P3 BRA `(.L_x_3398) ;  /* 0x000000000030b947 */ /* 0x000fea0003800000 */
[----:B------:R-:W-:Y:S01]  /*39b0*/  ULDC.64 UR12, c[0x0][0x270] ;  /* 0x00009c00000c7ab9 */ /* 0x000fe20000000a00 */
[----:B0---4-:R-:W-:Y:S01]  /*39c0*/  MOV R14, R46 ;  /* 0x0000002e000e7202 */ /* 0x011fe20000000f00 */
        /* <DEDUP_REMOVED lines=10> */
.L_x_3398:
[----:B------:R-:W-:Y:S05]  /*3a70*/  BSYNC B0 ;  /* 0x0000000000007941 */ /* 0x000fea0003800000 */
.L_x_3397:
[----:B------:R-:W-:Y:S05]  /*3a80*/  @!P6 BRA `(.L_x_3399) ;  /* 0x000000000028e947 */ /* 0x000fea0003800000 */
[----:B0-----:R-:W-:Y:S01]  /*3a90*/  FMUL.FTZ R12, R24, -1.4426950216293334961 ;  /* 0xbfb8aa3b180c7820 */ /* 0x001fe20000410000 */
[----:B----4-:R-:W-:-:S05]  /*3aa0*/  FMUL.FTZ R14, R19, -1.4426950216293334961 ;  /* 0xbfb8aa3b130e7820 */ /* 0x010fca0000410000 */
[----:B------:R-:W0:Y:S08]  /*3ab0*/  MUFU.EX2 R12, R12 ;  /* 0x0000000c000c7308 */ /* 0x000e300000000800 */
[----:B------:R-:W4:Y:S01]  /*3ac0*/  MUFU.EX2 R14, R14 ;  /* 0x0000000e000e7308 */ /* 0x000f220000000800 */
[----:B0-----:R-:W-:-:S07]  /*3ad0*/  FADD.FTZ R13, R12, 1 ;  /* 0x3f8000000c0d7421 */ /* 0x001fce0000010000 */
[----:B------:R-:W0:Y:S01]  /*3ae0*/  MUFU.RCP R13, R13 ;  /* 0x0000000d000d7308 */ /* 0x000e220000001000 */
[----:B----4-:R-:W-:-:S07]  /*3af0*/  FADD.FTZ R15, R14, 1 ;  /* 0x3f8000000e0f7421 */ /* 0x010fce0000010000 */
[----:B-123--:R-:W1:Y:S01]  /*3b00*/  MUFU.RCP R16, R15 ;  /* 0x0000000f00107308 */ /* 0x00ee620000001000 */
[----:B0-----:R-:W-:Y:S01]  /*3b10*/  FMUL.FTZ R24, R24, R13 ;  /* 0x0000000d18187220 */ /* 0x001fe20000410000 */
[----:B-1----:R-:W-:-:S07]  /*3b20*/  FMUL.FTZ R19, R19, R16 ;  /* 0x0000001013137220 */ /* 0x002fce0000410000 */
.L_x_3399:
[----:B------:R-:W-:Y:S04]  /*3b30*/  BSSY B0, `(.L_x_3400) ;  /* 0x000000d000007945 */ /* 0x000fe80003800000 */
[----:B------:R-:W-:Y:S05]  /*3b40*/  @!P4 BRA `(.L_x_3401) ;  /* 0x00000000002cc947 */ /* 0x000fea0003800000 */
[----:B------:R-:W-:Y:S01]  /*3b50*/  ULDC.64 UR12, c[0x0][0x270] ;  /* 0x00009c00000c7ab9 */ /* 0x000fe20000000a00 */
[----:B------:R-:W-:Y:S01]  /*3b60*/  MOV R47, R49 ;  /* 0x00000031002f7202 */ /* 0x000fe20000000f00 */
[----:B0---4-:R-:W-:Y:S01]  /*3b70*/  IMAD R13, R41, UR12, RZ ;  /* 0x0000000c290d7c24 */ /* 0x011fe2000f8e02ff */
        /* <DEDUP_REMOVED lines=8> */
.L_x_3401:
[----:B------:R-:W-:Y:S05]  /*3c00*/  BSYNC B0 ;  /* 0x0000000000007941 */ /* 0x000fea0003800000 */
.L_x_3400:
[----:B------:R-:W-:Y:S02]  /*3c10*/  IADD3 R6, R5, R6, RZ ;  /* 0x0000000605067210 */ /* 0x000fe40007ffe0ff */
[----:B------:R-:W-:Y:S02]  /*3c20*/  IADD3 R4, R4, 0x1, RZ ;  /* 0x0000000104047810 */ /* 0x000fe40007ffe0ff */
[----:B------:R-:W-:-:S13]  /*3c30*/  ISETP.GE.AND P0, PT, R6, UR4, PT ;  /* 0x0000000406007c0c */ /* 0x000fda000bf06270 */
[----:B------:R-:W-:Y:S05]  /*3c40*/  @!P0 BRA `(.L_x_3402) ;  /* 0xffffffc400848947 */ /* 0x000fea000383ffff */
[----:B------:R-:W-:Y:S05]  /*3c50*/  EXIT ;  /* 0x000000000000794d */ /* 0x000fea0003800000 */
.L_x_3403:
        /* <DEDUP_REMOVED lines=10> */
.L_x_5257:


//--------------------- .text._Z35group_norm_nhwc_fwd_one_pass_kernelI11Bf16IOBf16WLi256ELi64ELi512EEv26Group_norm_nhwc_fwd_params --------------------------
	.section	.text._Z35group_norm_nhwc_fwd_one_pass_kernelI11Bf16IOBf16WLi256ELi64ELi512EEv26Group_norm_nhwc_fwd_params,"ax",@progbits
	.align	128
        .global         _Z35group_norm_nhwc_fwd_one_pass_kernelI11Bf16IOBf16WLi256ELi64ELi512EEv26Group_norm_nhwc_fwd_params
        .type           _Z35group_norm_nhwc_fwd_one_pass_kernelI11Bf16IOBf16WLi256ELi64ELi512EEv26Group_norm_nhwc_fwd_params,@function
        .size           _Z35group_norm_nhwc_fwd_one_pass_kernelI11Bf16IOBf16WLi256ELi64ELi512EEv26Group_norm_nhwc_fwd_params,(.L_x_5258 - _Z35group_norm_nhwc_fwd_one_pass_kernelI11Bf16IOBf16WLi256ELi64ELi512EEv26Group_norm_nhwc_fwd_params)
        .other          _Z35group_norm_nhwc_fwd_one_pass_kernelI11Bf16IOBf16WLi256ELi64ELi512EEv26Group_norm_nhwc_fwd_params,@"STO_CUDA_ENTRY STV_DEFAULT"
_Z35group_norm_nhwc_fwd_one_pass_kernelI11Bf16IOBf16WLi256ELi64ELi512EEv26Group_norm_nhwc_fwd_params:
.text._Z35group_norm_nhwc_fwd_one_pass_kernelI11Bf16IOBf16WLi256ELi64ELi512EEv26Group_norm_nhwc_fwd_params:
        /* <DEDUP_REMOVED lines=19> */
.L_x_3465:
        /* <DEDUP_REMOVED lines=12> */
[----:B--23--:R-:W-:-:S05]  /*01f0*/  IADD3 R8, RZ, -R5, RZ ;  /* 0x80000005ff087210 */ /* 0x00cfca0007ffe0ff */
        /* <DEDUP_REMOVED lines=23> */
[----:B------:R-:W-:-:S03]  /*0370*/  SHF.R.S32.HI R15, RZ, 0x1f, R10 ;  /* 0x0000001fff0f7819 */ /* 0x000fc6000001140a */
        /* <DEDUP_REMOVED lines=72> */
[----:B-----5:R-:W-:Y:S01]  /*0800*/  @!P6 LEA R46, P0, R18, R46, 0x1 ;  /* 0x0000002e122ee211 */ /* 0x020fe200078008ff */
[----:B------:R-:W-:Y:S01]  /*0810*/  @!P3 IMAD.MOV.U32 R19, RZ, RZ, R89 ;  /* 0x000000ffff13b224 */ /* 0x000fe200078e0059 */
[----:B------:R-:W-:Y:S01]  /*0820*/  @!P5 MOV R16, R86 ;  /* 0x000000560010d202 */ /* 0x000fe20000000f00 */
[----:B------:R-:W-:Y:S01]  /*0830*/  @!P3 IMAD R23, R10, R27, R14 ;  /* 0x0000001b0a17b224 */ /* 0x000fe200078e020e */
[----:B------:R-:W-:-:S02]  /*0840*/  @!P6 LEA.HI.X R47, R18, R47, R12, 0x1, P0 ;  /* 0x0000002f122fe211 */ /* 0x000fc400000f0c0c */
[----:B------:R-:W-:Y:S01]  /*0850*/  @!P3 MOV R18, R86 ;  /* 0x000000560012b202 */ /* 0x000fe20000000f00 */
[----:B------:R-:W-:-:S04]  /*0860*/  @!P5 IMAD.WIDE.U32 R16, R8, R24, R16 ;  /* 0x000000180810d225 */ /* 0x000fc800078e0010 */
[----:B------:R-:W-:Y:S01]  /*0870*/  @!P3 IMAD.WIDE.U32 R18, R10, R26, R18 ;  /* 0x0000001a0a12b225 */ /* 0x000fe200078e0012 */
[----:B------:R-:W-:Y:S02]  /*0880*/  @!P5 IADD3 R12, R17, R21, RZ ;  /* 0x00000015110cd210 */ /* 0x000fe40007ffe0ff */
[C---:B--2---:R-:W-:Y:S02]  /*0890*/  @!P5 LEA R62, P0, R16.reuse, R62, 0x1 ;  /* 0x0000003e103ed211 */ /* 0x044fe400078008ff */
[----:B------:R-:W-:Y:S02]  /*08a0*/  @!P3 IADD3 R14, R19, R23, RZ ;  /* 0x00000017130eb210 */ /* 0x000fe40007ffe0ff */
[----:B------:R-:W-:Y:S02]  /*08b0*/  @!P5 LEA.HI.X R63, R16, R63, R12, 0x1, P0 ;  /* 0x0000003f103fd211 */ /* 0x000fe400000f0c0c */
[----:B---3--:R-:W-:Y:S02]  /*08c0*/  @!P3 LEA R42, P0, R18, R42, 0x1 ;  /* 0x0000002a122ab211 */ /* 0x008fe400078008ff */
[----:B------:R-:W-:-:S02]  /*08d0*/  IADD3 R12, R4, 0x50, RZ ;  /* 0x00000050040c7810 */ /* 0x000fc40007ffe0ff */
[----:B------:R-:W-:Y:S02]  /*08e0*/  @!P3 LEA.HI.X R43, R18, R43, R14, 0x1, P0 ;  /* 0x0000002b122bb211 */ /* 0x000fe400000f0c0e */
[----:B------:R-:W-:Y:S02]  /*08f0*/  ISETP.GE.U32.AND P0, PT, R12, UR12, PT ;  /* 0x0000000c0c007c0c */ /* 0x000fe4000bf06070 */
        /* <DEDUP_REMOVED lines=99> */
[----:B-1----:R-:W-:-:S03]  /*0f30*/  @!P2 LEA R32, P3, R28, R32, 0x1 ;  /* 0x000000201c20a211 */ /* 0x002fc600078608ff */
[----:B------:R-:W-:-:S05]  /*0f40*/  @!P2 IMAD.IADD R24, R29, 0x1, R31 ;  /* 0x000000011d18a824 */ /* 0x000fca00078e021f */
        /* <DEDUP_REMOVED lines=51> */
[----:B-1----:R-:W-:Y:S01]  /*1280*/  @!P5 IMAD R50, R55, R74, RZ ;  /* 0x0000004a3732d224 */ /* 0x002fe200078e02ff */
[----:B------:R-:W-:-:S03]  /*1290*/  @!P5 MOV R55, R89 ;  /* 0x000000590037d202 */ /* 0x000fc60000000f00 */
        /* <DEDUP_REMOVED lines=58> */
[----:B------:R-:W-:Y:S02]  /*1640*/  IMAD.U32 R35, R54, 0x10000, RZ ;  /* 0x0001000036237824 */ /* 0x000fe400078e00ff */
[----:B------:R-:W-:Y:S02]  /*1650*/  FFMA.FTZ R33, R34, R34, R33 ;  /* 0x0000002222217223 */ /* 0x000fe40000010021 */
        /* <DEDUP_REMOVED lines=209> */
.L_x_3405:
[----:B------:R-:W-:Y:S05]  /*2370*/  BSYNC B0 ;  /* 0x0000000000007941 */ /* 0x000fea0003800000 */
.L_x_3404:
        /* <DEDUP_REMOVED lines=28> */
.L_x_3408:
[----:B0-----:R-:W2:Y:S04]  /*2540*/  LDG.E.STRONG.GPU R33, desc[UR8][R28.64] ;  /* 0x000000081c217981 */ /* 0x001ea8000c1ef900 */
[----:B--2---:R-:W-:Y:S01]  /*2550*/  CCTL.IVALL ;  /* 0x00000000ff00798f */ /* 0x004fe20002000000 */
[----:B------:R-:W-:Y:S05]  /*2560*/  YIELD ;  /* 0x0000000000007946 */ /* 0x000fea0003800000 */
[----:B------:R-:W-:-:S13]  /*2570*/  ISETP.NE.AND P5, PT, R33, R38, PT ;  /* 0x000000262100720c */ /* 0x000fda0003fa5270 */
[----:B------:R-:W-:Y:S05]  /*2580*/  @P5 BRA `(.L_x_3408) ;  /* 0xfffffffc00ec5947 */ /* 0x000fea000383ffff */
.L_x_3407:
        /* <DEDUP_REMOVED lines=24> */
.L_x_3412:
        /* <DEDUP_REMOVED lines=114> */
[----:B------:R-:W-:-:S13]  /*2e30*/  ISETP.GT.AND P5, PT, R33, 0xc, PT ;  /* 0x0000000c2100780c */ /* 0x000fda0003fa4270 */
[----:B------:R-:W-:Y:S05]  /*2e40*/  @P5 BRA `(.L_x_3412) ;  /* 0xfffffff800305947 */ /* 0x000fea000383ffff */
.L_x_3411:
        /* <DEDUP_REMOVED lines=63> */
.L_x_3413:
[----:B------:R-:W-:-:S04]  /*3240*/  LOP3.LUT P5, RZ, R83, 0x1, RZ, 0xc0, !PT ;  /* 0x0000000153ff7812 */ /* 0x000fc800078ac0ff */
[----:B------:R-:W-:-:S13]  /*3250*/  ISETP.NE.OR P5, PT, R33, RZ, P5 ;  /* 0x000000ff2100720c */ /* 0x000fda0002fa5670 */
[----:B------:R-:W-:Y:S05]  /*3260*/  @!P5 BRA `(.L_x_3409) ;  /* 0x000000000088d947 */ /* 0x000fea0003800000 */
.L_x_3410:
[----:B------:R-:W0:Y:S01]  /*3270*/  S2UR UR6, SR_CTAID.X ;  /* 0x00000000000679c3 */ /* 0x000e220000002500 */
[----:B------:R-:W-:Y:S01]  /*3280*/  NOP ;  /* 0x0000000000007918 */ /* 0x000fe20000000000 */
.L_x_3414:
        /* <DEDUP_REMOVED lines=32> */
.L_x_3409:
        /* <DEDUP_REMOVED lines=10> */
.L_x_3416:
[----:B------:R-:W-:Y:S05]  /*3530*/  BSYNC B0 ;  /* 0x0000000000007941 */ /* 0x000fea0003800000 */
.L_x_3415:
        /* <DEDUP_REMOVED lines=17> */
.L_x_3406:
        /* <DEDUP_REMOVED lines=24> */
[----:B------:R-:W-:-:S03]  /*37d0*/  IADD3.X R37, R90, UR13, RZ, P5, !PT ;  /* 0x0000000d5a257c10 */ /* 0x000fc6000affe4ff */
[----:B0-----:R-:W0:Y:S01]  /*37e0*/  LDC R39, c[0x0][0x294] ;  /* 0x0000a500ff277b82 */ /* 0x001e220000000800 */
[----:B------:R-:W2:Y:S04]  /*37f0*/  LDG.E.U16 R38, desc[UR8][R34.64] ;  /* 0x0000000822267981 */ /* 0x000ea8000c1e1500 */
[----:B------:R-:W3:Y:S04]  /*3800*/  LDG.E.U16 R33, desc[UR8][R34.64+0x2] ;  /* 0x0000020822217981 */ /* 0x000ee8000c1e1500 */
[----:B------:R-:W4:Y:S04]  /*3810*/  LDG.E.U16 R28, desc[UR8][R36.64] ;  /* 0x00000008241c7981 */ /* 0x000f28000c1e1500 */
[----:B------:R-:W5:Y:S04]  /*3820*/  LDG.E.U16 R29, desc[UR8][R36.64+0x2] ;  /* 0x00000208241d7981 */ /* 0x000f68000c1e1500 */
[----:B------:R-:W1:Y:S02]  /*3830*/  LDS.64 R30, [UR6+0x98] ;  /* 0x00009806ff1e7984 */ /* 0x000e640008000a00 */
[----:B-1----:R-:W-:-:S04]  /*3840*/  FMUL.FTZ R30, R30, UR7 ;  /* 0x000000071e1e7c20 */ /* 0x002fc80008410000 */
[----:B------:R-:W-:-:S04]  /*3850*/  FMUL.FTZ R40, R30, R30 ;  /* 0x0000001e1e287220 */ /* 0x000fc80000410000 */
[----:B------:R-:W-:-:S05]  /*3860*/  FFMA.FTZ R31, R31, UR7, -R40 ;  /* 0x000000071f1f7c23 */ /* 0x000fca0008010828 */
[----:B------:R-:W-:-:S13]  /*3870*/  FSETP.GTU.FTZ.AND P5, PT, R31, RZ, PT ;  /* 0x000000ff1f00720b */ /* 0x000fda0003fbc000 */
[----:B------:R-:W1:Y:S01]  /*3880*/  @P5 LDC R40, c[0x0][0x238] ;  /* 0x00008e00ff285b82 */ /* 0x000e620000000800 */
[----:B------:R-:W-:Y:S02]  /*3890*/  SHF.L.U32 R53, R53, 0x10, RZ ;  /* 0x0000001035357819 */ /* 0x000fe400000006ff */
[----:B------:R-:W-:Y:S01]  /*38a0*/  SHF.L.U32 R41, R66, 0x10, RZ ;  /* 0x0000001042297819 */ /* 0x000fe200000006ff */
[----:B-1----:R-:W-:Y:S01]  /*38b0*/  @P5 FADD.FTZ R40, R31, R40 ;  /* 0x000000281f285221 */ /* 0x002fe20000010000 */
[----:B------:R-:W-:-:S10]  /*38c0*/  HFMA2.MMA R31, -RZ, RZ, 1.875, 0 ;  /* 0x3f800000ff1f7435 */ /* 0x000fd400000001ff */
[----:B------:R1:W0:Y:S01]  /*38d0*/  @P5 MUFU.RSQ R31, R40 ;  /* 0x00000028001f5308 */ /* 0x0002220000001400 */
[----:B------:R-:W-:Y:S01]  /*38e0*/  ISETP.NE.AND P5, PT, RZ, UR10, PT ;  /* 0x0000000aff007c0c */ /* 0x000fe2000bfa5270 */
[----:B------:R-:W-:Y:S01]  /*38f0*/  FADD.FTZ R42, -R30, R41 ;  /* 0x000000291e2a7221 */ /* 0x000fe20000010100 */
[----:B------:R-:W-:Y:S02]  /*3900*/  SHF.L.U32 R43, R54, 0x10, RZ ;  /* 0x00000010362b7819 */ /* 0x000fe400000006ff */
[----:B------:R-:W-:Y:S01]  /*3910*/  SHF.L.U32 R67, R67, 0x10, RZ ;  /* 0x0000001043437819 */ /* 0x000fe200000006ff */
[--C-:B-1----:R-:W-:Y:S02]  /*3920*/  FADD.FTZ R40, R53, -R30.reuse ;  /* 0x8000001e35287221 */ /* 0x102fe40000010000 */
[----:B------:R-:W-:Y:S02]  /*3930*/  FADD.FTZ R44, R43, -R30 ;  /* 0x8000001e2b2c7221 */ /* 0x000fe40000010000 */
[----:B------:R-:W-:Y:S01]  /*3940*/  FADD.FTZ R46, -R30, R67 ;  /* 0x000000431e2e7221 */ /* 0x000fe20000010100 */
[-C--:B0-----:R-:W-:Y:S01]  /*3950*/  FMUL.FTZ R42, R42, R31.reuse ;  /* 0x0000001f2a2a7220 */ /* 0x081fe20000410000 */
[----:B------:R-:W-:Y:S01]  /*3960*/  FMUL.FTZ R40, R40, R31 ;  /* 0x0000001f28287220 */ /* 0x000fe20000410000 */
[----:B--2---:R-:W-:-:S02]  /*3970*/  SHF.L.U32 R38, R38, 0x10, RZ ;  /* 0x0000001026267819 */ /* 0x004fc400000006ff */
[----:B---3--:R-:W-:Y:S02]  /*3980*/  SHF.L.U32 R33, R33, 0x10, RZ ;  /* 0x0000001021217819 */ /* 0x008fe400000006ff */
[----:B----4-:R-:W-:Y:S01]  /*3990*/  SHF.L.U32 R35, R28, 0x10, RZ ;  /* 0x000000101c237819 */ /* 0x010fe200000006ff */
[----:B-----5:R-:W-:-:S04]  /*39a0*/  IMAD.U32 R34, R29, 0x10000, RZ ;  /* 0x000100001d227824 */ /* 0x020fc800078e00ff */
        /* <DEDUP_REMOVED lines=13> */
.L_x_3417:
        /* <DEDUP_REMOVED lines=15> */
.L_x_3419:
[----:B------:R-:W-:Y:S05]  /*3b70*/  BSYNC B0 ;  /* 0x0000000000007941 */ /* 0x000fea0003800000 */
.L_x_3418:
[-C--:B------:R-:W-:Y:S01]  /*3b80*/  FMUL.FTZ R44, R44, R31.reuse ;  /* 0x0000001f2c2c7220 */ /* 0x080fe20000410000 */
[----:B------:R-:W-:Y:S01]  /*3b90*/  FMUL.FTZ R46, R46, R31 ;  /* 0x0000001f2e2e7220 */ /* 0x000fe20000410000 */
[----:B------:R-:W-:Y:S02]  /*3ba0*/  SHF.L.U32 R55, R55, 0x10, RZ ;  /* 0x0000001037377819 */ /* 0x000fe400000006ff */
[----:B------:R-:W-:Y:S01]  /*3bb0*/  SHF.L.U32 R41, R68, 0x10, RZ ;  /* 0x0000001044297819 */ /* 0x000fe200000006ff */
        /* <DEDUP_REMOVED lines=13> */
.L_x_3420:
        /* <DEDUP_REMOVED lines=15> */
.L_x_3422:
[----:B------:R-:W-:Y:S05]  /*3d80*/  BSYNC B0 ;  /* 0x0000000000007941 */ /* 0x000fea0003800000 */
.L_x_3421:
        /* <DEDUP_REMOVED lines=23> */
.L_x_3423:
        /* <DEDUP_REMOVED lines=15> */
.L_x_3425:
[----:B------:R-:W-:Y:S05]  /*3ff0*/  BSYNC B0 ;  /* 0x0000000000007941 */ /* 0x000fea0003800000 */
.L_x_3424:
[-C--:B------:R-:W-:Y:S01]  /*4000*/  FMUL.FTZ R40, R40, R31.reuse ;  /* 0x0000001f28287220 */ /* 0x080fe20000410000 */
[----:B------:R-:W-:Y:S01]  /*4010*/  FMUL.FTZ R42, R42, R31 ;  /* 0x0000001f2a2a7220 */ /* 0x000fe20000410000 */
[----:B------:R-:W-:Y:S01]  /*4020*/  FADD.FTZ R36, R57, -R30 ;  /* 0x8000001e39247221 */ /* 0x000fe20000010000 */
        /* <DEDUP_REMOVED lines=14> */
.L_x_3426:
        /* <DEDUP_REMOVED lines=15> */
.L_x_3428:
[----:B------:R-:W-:Y:S05]  /*4200*/  BSYNC B0 ;  /* 0x0000000000007941 */ /* 0x000fea0003800000 */
.L_x_3427:
        /* <DEDUP_REMOVED lines=17> */
.L_x_3429:
        /* <DEDUP_REMOVED lines=15> */
.L_x_3431:
[----:B------:R-:W-:Y:S05]  /*4410*/  BSYNC B0 ;  /* 0x0000000000007941 */ /* 0x000fea0003800000 */
.L_x_3430:
[--C-:B0-----:R-:W-:Y:S01]  /*4420*/  FADD.FTZ R4, R11, -R30.reuse ;  /* 0x8000001e0b047221 */ /* 0x101fe20000010000 */
[----:B------:R-:W-:Y:S01]  /*4430*/  FADD.FTZ R6, -R30, R71 ;  /* 0x000000471e067221 */ /* 0x000fe20000010100 */
[----:B------:R-:W-:Y:S01]  /*4440*/  SHF.L.U32 R59, R59, 0x10, RZ ;  /* 0x000000103b3b7819 */ /* 0x000fe200000006ff */
[----:B------:R-:W-:Y:S01]  /*4450*/  IMAD.U32 R73, R73, 0x10000, RZ ;  /* 0x0001000049497824 */ /* 0x000fe200078e00ff */
[----:B------:R-:W-:Y:S01]  /*4460*/  SHF.L.U32 R5, R72, 0x10, RZ ;  /* 0x0000001048057819 */ /* 0x000fe200000006ff */
[-C--:B------:R-:W-:Y:S01]  /*4470*/  FMUL.FTZ R4, R4, R31.reuse ;  /* 0x0000001f04047220 */ /* 0x080fe20000410000 */
[----:B------:R-:W-:Y:S01]  /*4480*/  FMUL.FTZ R6, R6, R31 ;  /* 0x0000001f06067220 */ /* 0x000fe20000410000 */
[----:B------:R-:W-:Y:S01]  /*4490*/  SHF.L.U32 R11, R60, 0x10, RZ ;  /* 0x000000103c0b7819 */ /* 0x000fe200000006ff */
        /* <DEDUP_REMOVED lines=15> */
.L_x_3432:
        /* <DEDUP_REMOVED lines=15> */
.L_x_3434:
[----:B------:R-:W-:Y:S05]  /*4680*/  BSYNC B0 ;  /* 0x0000000000007941 */ /* 0x000fea0003800000 */
.L_x_3433:
        /* <DEDUP_REMOVED lines=17> */
.L_x_3435:
        /* <DEDUP_REMOVED lines=15> */
.L_x_3437:
[----:B------:R-:W-:Y:S05]  /*4890*/  BSYNC B0 ;  /* 0x0000000000007941 */ /* 0x000fea0003800000 */
.L_x_3436:
        /* <DEDUP_REMOVED lines=17> */
.L_x_3438:
        /* <DEDUP_REMOVED lines=15> */
.L_x_3440:
[----:B------:R-:W-:Y:S05]  /*4aa0*/  BSYNC B0 ;  /* 0x0000000000007941 */ /* 0x000fea0003800000 */
.L_x_3439:
[----:B0-----:R-:W-:Y:S01]  /*4ab0*/  FADD.FTZ R4, R61, -R30 ;  /* 0x8000001e3d047221 */ /* 0x001fe20000010000 */
        /* <DEDUP_REMOVED lines=21> */
.L_x_3441:
        /* <DEDUP_REMOVED lines=14> */
.L_x_3443:
[----:B------:R-:W-:Y:S05]  /*4cf0*/  BSYNC B0 ;  /* 0x0000000000007941 */ /* 0x000fea0003800000 */
.L_x_3442:
[-C--:B------:R-:W-:Y:S01]  /*4d00*/  FMUL.FTZ R12, R12, R31.reuse ;  /* 0x0000001f0c0c7220 */ /* 0x080fe20000410000 */
[----:B------:R-:W-:Y:S01]  /*4d10*/  FMUL.FTZ R14, R14, R31 ;  /* 0x0000001f0e0e7220 */ /* 0x000fe20000410000 */
[----:B------:R-:W-:Y:S01]  /*4d20*/  IMAD R16, R39, UR5, R16 ;  /* 0x0000000527107c24 */ /* 0x000fe2000f8e0210 */
        /* <DEDUP_REMOVED lines=14> */
.L_x_3444:
        /* <DEDUP_REMOVED lines=14> */
.L_x_3446:
[----:B------:R-:W-:Y:S05]  /*4ef0*/  BSYNC B0 ;  /* 0x0000000000007941 */ /* 0x000fea0003800000 */
.L_x_3445:
[----:B------:R-:W-:Y:S01]  /*4f00*/  SHF.L.U32 R11, R76, 0x10, RZ ;  /* 0x000000104c0b7819 */ /* 0x000fe200000006ff */
[----:B------:R-:W-:Y:S01]  /*4f10*/  IMAD.U32 R79, R79, 0x10000, RZ ;  /* 0x000100004f4f7824 */ /* 0x000fe200078e00ff */
[----:B------:R-:W-:Y:S01]  /*4f20*/  SHF.L.U32 R19, R64, 0x10, RZ ;  /* 0x0000001040137819 */ /* 0x000fe200000006ff */
[----:B------:R-:W-:Y:S01]  /*4f30*/  ULDC.64 UR6, c[0x0][0x278] ;  /* 0x00009e0000067ab9 */ /* 0x000fe20000000a00 */
        /* <DEDUP_REMOVED lines=15> */
[----:B------:R-:W-:Y:S01]  /*5030*/  FADD.FTZ R32, -R30, R79 ;  /* 0x0000004f1e207221 */ /* 0x000fe20000010100 */
[----:B------:R-:W-:Y:S01]  /*5040*/  IADD3 R8, R16, 0xd0, RZ ;  /* 0x000000d010087810 */ /* 0x000fe20007ffe0ff */
[----:B------:R-:W-:Y:S01]  /*5050*/  FADD.FTZ R40, -R30, R15 ;  /* 0x0000000f1e287221 */ /* 0x000fe20000010100 */
[C---:B------:R-:W-:Y:S01]  /*5060*/  IADD3 R6, R16.reuse, 0xe0, RZ ;  /* 0x000000e010067810 */ /* 0x040fe20007ffe0ff */
[----:B------:R-:W-:Y:S01]  /*5070*/  FADD.FTZ R42, R25, -R30 ;  /* 0x8000001e192a7221 */ /* 0x000fe20000010000 */
[----:B0-----:R-:W-:Y:S01]  /*5080*/  IADD3 R4, R16, 0xf0, RZ ;  /* 0x000000f010047810 */ /* 0x001fe20007ffe0ff */
[----:B------:R-:W-:Y:S01]  /*5090*/  FADD.FTZ R16, -R30, R77 ;  /* 0x0000004d1e107221 */ /* 0x000fe20000010100 */
[----:B------:R-:W-:Y:S01]  /*50a0*/  ISETP.GE.U32.AND P6, PT, R8, UR6, PT ;  /* 0x0000000608007c0c */ /* 0x000fe2000bfc6070 */
[----:B------:R-:W-:Y:S01]  /*50b0*/  FADD.FTZ R30, -R30, R17 ;  /* 0x000000111e1e7221 */ /* 0x000fe20000010100 */
        /* <DEDUP_REMOVED lines=24> */
[--C-:B------:R-:W-:Y:S01]  /*5240*/  FFMA.FTZ R11, R38, R36, R35.reuse ;  /* 0x00000024260b7223 */ /* 0x100fe20000010023 */
[----:B------:R-:W-:Y:S01]  /*5250*/  ISETP.GT.U32.OR P6, PT, R0, 0x1ff, P6 ;  /* 0x000001ff0000780c */ /* 0x000fe200037c4470 */
[----:B------:R-:W-:Y:S01]  /*5260*/  FFMA.FTZ R35, R38, R42, R35 ;  /* 0x0000002a26237223 */ /* 0x000fe20000010023 */
[C---:B------:R-:W-:Y:S01]  /*5270*/  ISETP.GT.U32.OR P0, PT, R0.reuse, 0x1ff, P0 ;  /* 0x000001ff0000780c */ /* 0x040fe20000704470 */
[C-C-:B------:R-:W-:Y:S01]  /*5280*/  FFMA.FTZ R28, R33.reuse, R16, R34.reuse ;  /* 0x00000010211c7223 */ /* 0x140fe20000010022 */
[----:B------:R-:W-:Y:S01]  /*5290*/  ISETP.GT.U32.OR P1, PT, R0, 0x1ff, P1 ;  /* 0x000001ff0000780c */ /* 0x000fe20000f24470 */
[C-C-:B------:R-:W-:Y:S01]  /*52a0*/  FFMA.FTZ R30, R33.reuse, R15, R34.reuse ;  /* 0x0000000f211e7223 */ /* 0x140fe20000010022 */
[C-C-:B------:R-:W-:Y:S01]  /*52b0*/  FFMA.FTZ R32, R33.reuse, R17, R34.reuse ;  /* 0x0000001121207223 */ /* 0x140fe20000010022 */
[C-C-:B------:R-:W-:Y:S01]  /*52c0*/  FFMA.FTZ R12, R33.reuse, R25, R34.reuse ;  /* 0x00000019210c7223 */ /* 0x140fe20000010022 */
[C-C-:B------:R-:W-:Y:S01]  /*52d0*/  FFMA.FTZ R10, R33.reuse, R31, R34.reuse ;  /* 0x0000001f210a7223 */ /* 0x140fe20000010022 */
[----:B------:R-:W-:Y:S01]  /*52e0*/  FFMA.FTZ R13, R33, R13, R34 ;  /* 0x0000000d210d7223 */ /* 0x000fe20000010022 */
[----:B------:R-:W-:Y:S07]  /*52f0*/  @!P5 BRA `(.L_x_3447) ;  /* 0x000000000028d947 */ /* 0x000fee0003800000 */
        /* <DEDUP_REMOVED lines=10> */
.L_x_3447:
        /* <DEDUP_REMOVED lines=14> */
.L_x_3449:
[----:B------:R-:W-:Y:S05]  /*5480*/  BSYNC B0 ;  /* 0x0000000000007941 */ /* 0x000fea0003800000 */
.L_x_3448:
        /* <DEDUP_REMOVED lines=11> */
.L_x_3450:
        /* <DEDUP_REMOVED lines=14> */
.L_x_3452:
[----:B------:R-:W-:Y:S05]  /*5620*/  BSYNC B0 ;  /* 0x0000000000007941 */ /* 0x000fea0003800000 */
.L_x_3451:
        /* <DEDUP_REMOVED lines=11> */
.L_x_3453:
        /* <DEDUP_REMOVED lines=14> */
.L_x_3455:
[----:B------:R-:W-:Y:S05]  /*57c0*/  BSYNC B0 ;  /* 0x0000000000007941 */ /* 0x000fea0003800000 */
.L_x_3454:
        /* <DEDUP_REMOVED lines=11> */
.L_x_3456:
        /* <DEDUP_REMOVED lines=14> */
.L_x_3458:
[----:B------:R-:W-:Y:S05]  /*5960*/  BSYNC B0 ;  /* 0x0000000000007941 */ /* 0x000fea0003800000 */
.L_x_3457:
[----:B------:R-:W-:Y:S05]  /*5970*/  @!P5 BRA `(.L_x_3459) ;  /* 0x000000000028d947 */ /* 0x000fea0003800000 */
[----:B0-----:R-:W-:Y:S01]  /*5980*/  FMUL.FTZ R13, R12, -1.4426950216293334961 ;  /* 0xbfb8aa3b0c0d7820 */ /* 0x001fe20000410000 */
[----:B---3--:R-:W-:-:S05]  /*5990*/  FMUL.FTZ R8, R11, -1.4426950216293334961 ;  /* 0xbfb8aa3b0b087820 */ /* 0x008fca0000410000 */
[----:B------:R-:W1:Y:S08]  /*59a0*/  MUFU.EX2 R13, R13 ;  /* 0x0000000d000d7308 */ /* 0x000e700000000800 */
[----:B------:R-:W0:Y:S01]  /*59b0*/  MUFU.EX2 R8, R8 ;  /* 0x0000000800087308 */ /* 0x000e220000000800 */
[----:B-12---:R-:W-:-:S07]  /*59c0*/  FADD.FTZ R15, R13, 1 ;  /* 0x3f8000000d0f7421 */ /* 0x006fce0000010000 */
[----:B------:R-:W1:Y:S01]  /*59d0*/  MUFU.RCP R15, R15 ;  /* 0x0000000f000f7308 */ /* 0x000e620000001000 */
[----:B0-----:R-:W-:-:S07]  /*59e0*/  FADD.FTZ R9, R8, 1 ;  /* 0x3f80000008097421 */ /* 0x001fce0000010000 */
[----:B------:R-:W0:Y:S01]  /*59f0*/  MUFU.RCP R14, R9 ;  /* 0x00000009000e7308 */ /* 0x000e220000001000 */
[----:B-1----:R-:W-:Y:S01]  /*5a00*/  FMUL.FTZ R12, R12, R15 ;  /* 0x0000000f0c0c7220 */ /* 0x002fe20000410000 */
[----:B0-----:R-:W-:-:S07]  /*5a10*/  FMUL.FTZ R11, R11, R14 ;  /* 0x0000000e0b0b7220 */ /* 0x001fce0000410000 */
.L_x_3459:
[----:B------:R-:W-:Y:S04]  /*5a20*/  BSSY B0, `(.L_x_3460) ;  /* 0x000000e000007945 */ /* 0x000fe80003800000 */
[----:B------:R-:W-:Y:S05]  /*5a30*/  @P0 BRA `(.L_x_3461) ;  /* 0x0000000000300947 */ /* 0x000fea0003800000 */
[----:B------:R-:W-:Y:S01]  /*5a40*/  ULDC.64 UR6, c[0x0][0x270] ;  /* 0x00009c0000067ab9 */ /* 0x000fe20000000a00 */
[----:B---3--:R-:W-:Y:S01]  /*5a50*/  MOV R8, R86 ;  /* 0x0000005600087202 */ /* 0x008fe20000000f00 */
        /* <DEDUP_REMOVED lines=10> */
.L_x_3461:
[----:B------:R-:W-:Y:S05]  /*5b00*/  BSYNC B0 ;  /* 0x0000000000007941 */ /* 0x000fea0003800000 */
.L_x_3460:
[----:B------:R-:W-:Y:S05]  /*5b10*/  @!P5 BRA `(.L_x_3462) ;  /* 0x000000000028d947 */ /* 0x000fea0003800000 */
[----:B---3--:R-:W-:Y:S01]  /*5b20*/  FMUL.FTZ R9, R10, -1.4426950216293334961 ;  /* 0xbfb8aa3b0a097820 */ /* 0x008fe20000410000 */
[----:B----4-:R-:W-:-:S05]  /*5b30*/  FMUL.FTZ R6, R35, -1.4426950216293334961 ;  /* 0xbfb8aa3b23067820 */ /* 0x010fca0000410000 */
[----:B------:R-:W3:Y:S08]  /*5b40*/  MUFU.EX2 R9, R9 ;  /* 0x0000000900097308 */ /* 0x000ef00000000800 */
[----:B------:R-:W4:Y:S01]  /*5b50*/  MUFU.EX2 R6, R6 ;  /* 0x0000000600067308 */ /* 0x000f220000000800 */
[----:B---3--:R-:W-:-:S07]  /*5b60*/  FADD.FTZ R11, R9, 1 ;  /* 0x3f800000090b7421 */ /* 0x008fce0000010000 */
[----:B------:R-:W3:Y:S01]  /*5b70*/  MUFU.RCP R11, R11 ;  /* 0x0000000b000b7308 */ /* 0x000ee20000001000 */
[----:B----4-:R-:W-:-:S07]  /*5b80*/  FADD.FTZ R7, R6, 1 ;  /* 0x3f80000006077421 */ /* 0x010fce0000010000 */
[----:B------:R-:W4:Y:S01]  /*5b90*/  MUFU.RCP R8, R7 ;  /* 0x0000000700087308 */ /* 0x000f220000001000 */
[----:B---3--:R-:W-:Y:S01]  /*5ba0*/  FMUL.FTZ R10, R10, R11 ;  /* 0x0000000b0a0a7220 */ /* 0x008fe20000410000 */
[----:B----4-:R-:W-:-:S07]  /*5bb0*/  FMUL.FTZ R35, R35, R8 ;  /* 0x0000000823237220 */ /* 0x010fce0000410000 */
.L_x_3462:
        /* <DEDUP_REMOVED lines=13> */
.L_x_3464:
[----:B------:R-:W-:Y:S05]  /*5c90*/  BSYNC B0 ;  /* 0x0000000000007941 */ /* 0x000fea0003800000 */
.L_x_3463:
[----:B0-----:R-:W0:Y:S01]  /*5ca0*/  LDC R5, c[0x0][0x10] ;  /* 0x00000400ff057b82 */ /* 0x001e220000000800 */
[----:B------:R-:W-:Y:S02]  /*5cb0*/  IADD3 R3, R3, 0x1, RZ ;  /* 0x0000000103037810 */ /* 0x000fe40007ffe0ff */
[----:B0-----:R-:W-:-:S04]  /*5cc0*/  IADD3 R82, R5, R82, RZ ;  /* 0x0000005205527210 */ /* 0x001fc80007ffe0ff */
[----:B------:R-:W-:-:S13]  /*5cd0*/  ISETP.GE.AND P0, PT, R82, UR4, PT ;  /* 0x0000000452007c0c */ /* 0x000fda000bf06270 */
[----:B------:R-:W-:Y:S05]  /*5ce0*/  @!P0 BRA `(.L_x_3465) ;  /* 0xffffffa400108947 */ /* 0x000fea000383ffff */
[----:B------:R-:W-:Y:S05]  /*5cf0*/  EXIT ;  /* 0x000000000000794d */ /* 0x000fea0003800000 */
.L_x_3466:
        /* <DEDUP_REMOVED lines=16> */
.L_x_5258:


//--------------------- .text._Z35group_norm_nhwc_fwd_one_pass_kernelI11Bf16IOBf16WLi512ELi64ELi512EEv26Group_norm_nhwc_fwd_params --------------------------
	.section	.text._Z35group_norm_nhwc_fwd_one_pass_kernelI11Bf16IOBf16WLi512ELi64ELi512EEv26Group_norm_nhwc_fwd_params,"ax",@progbits
	.align	128
        .global         _Z35group_norm_nhwc_fwd_one_pass_kernelI11Bf16IOBf16WLi512ELi64ELi512EEv26Group_norm_nhwc_fwd_params
        .type           _Z35group_norm_nhwc_fwd_one_pass_kernelI11Bf16IOBf16WLi512ELi64ELi512EEv26Group_norm_nhwc_fwd_params,@function
        .size           _Z35group_norm_nhwc_fwd_one_pass_kernelI11Bf16IOBf16WLi512ELi64ELi512EEv26Group_norm_nhwc_fwd_params,(.L_x_5259 - _Z35group_norm_nhwc_fwd_one_pass_kernelI11Bf16IOBf16WLi512ELi64ELi512EEv26Group_norm_nhwc_fwd_params)
        .other          _Z35group_norm_nhwc_fwd_one_pass_kernelI11Bf16IOBf16WLi512ELi64ELi512EEv26Group_norm_nhwc_fwd_params,@"STO_CUDA_ENTRY STV_DEFAULT"
_Z35group_norm_nhwc_fwd_one_pass_kernelI11Bf16IOBf16WLi512ELi64ELi512EEv26Group_norm_nhwc_fwd_params:
.text._Z35group_norm_nhwc_fwd_one_pass_kernelI11Bf16IOBf16WLi512ELi64ELi512EEv26Group_norm_nhwc_fwd_params:
        /* <DEDUP_REMOVED lines=23> */
[C---:B------:R-:W-:Y:S01]  /*0170*/  VIADD R95, R72.reuse, 0x80 ;  /* 0x00000080485f7836 */ /* 0x040fe20000000000 */
[----:B------:R-:W-:Y:S01]  /*0180*/  ISETP.LT.U32.AND P0, PT, R19, UR4, PT ;  /* 0x0000000413007c0c */ /* 0x000fe2000bf01070 */
[C---:B------:R-:W-:Y:S01]  /*0190*/  VIADD R81, R72.reuse, 0xe0 ;  /* 0x000000e048517836 */ /* 0x040fe20000000000 */
[----:B------:R-:W-:Y:S01]  /*01a0*/  SHF.R.S32.HI R2, RZ, 0x1f, R19 ;  /* 0x0000001fff027819 */ /* 0x000fe20000011413 */
[----:B------:R-:W-:Y:S01]  /*01b0*/  VIADD R6, R72, 0x140 ;  /* 0x0000014048067836 */ /* 0x000fe20000000000 */
[----:B------:R-:W-:Y:S02]  /*01c0*/  ISETP.LT.U32.AND P1, PT, R18, UR4, PT ;  /* 0x0000000412007c0c */ /* 0x000fe4000bf21070 */
[----:B------:R-:W-:-:S02]  /*01d0*/  ISETP.LT.AND.EX P2, PT, R2, UR5, !P4, P0 ;  /* 0x0000000502007c0c */ /* 0x000fc4000e741300 */
[----:B------:R-:W-:Y:S02]  /*01e0*/  SHF.R.S32.HI R3, RZ, 0x1f, R18 ;  /* 0x0000001fff037819 */ /* 0x000fe40000011412 */
[C---:B------:R-:W-:Y:S02]  /*01f0*/  IADD3 R17, R72.reuse, 0x190, RZ ;  /* 0x0000019048117810 */ /* 0x040fe40007ffe0ff */
        /* <DEDUP_REMOVED lines=13> */
[----:B------:R-:W-:Y:S02]  /*02d0*/  SHF.R.S32.HI R3, RZ, 0x1f, R15 ;  /* 0x0000001fff037819 */ /* 0x000fe4000001140f */
[----:B------:R-:W-:Y:S02]  /*02e0*/  @P0 LOP3.LUT R0, R0, 0x800000, RZ, 0xfc, !PT ;  /* 0x0080000000000812 */ /* 0x000fe400078efcff */
[----:B------:R-:W-:-:S02]  /*02f0*/  IADD3 R14, R72, 0x1c0, RZ ;  /* 0x000001c0480e7810 */ /* 0x000fc40007ffe0ff */
[----:B------:R-:W-:Y:S01]  /*0300*/  ISETP.LT.AND.EX P1, PT, R3, UR5, !P4, P1 ;  /* 0x0000000503007c0c */ /* 0x000fe2000e721310 */
[----:B------:R-:W-:Y:S01]  /*0310*/  HFMA2.MMA R3, -RZ, RZ, 0, 0 ;  /* 0x00000000ff037435 */ /* 0x000fe200000001ff */
[----:B------:R-:W-:Y:S02]  /*0320*/  LOP3.LUT R0, R0, 0xffbfffff, RZ, 0xc0, !PT ;  /* 0xffbfffff00007812 */ /* 0x000fe400078ec0ff */
[----:B------:R-:W-:Y:S02]  /*0330*/  ISETP.LT.U32.AND P0, PT, R14, UR4, PT ;  /* 0x000000040e007c0c */ /* 0x000fe4000bf01070 */
[----:B------:R-:W-:Y:S02]  /*0340*/  SHF.R.S32.HI R4, RZ, 0x1f, R14 ;  /* 0x0000001fff047819 */ /* 0x000fe4000001140e */
[----:B------:R-:W-:Y:S02]  /*0350*/  @P2 LOP3.LUT R0, R0, 0x400000, RZ, 0xfc, !PT ;  /* 0x0040000000002812 */ /* 0x000fe400078efcff */
[----:B------:R-:W-:-:S02]  /*0360*/  ISETP.LT.AND.EX P0, PT, R4, UR5, !P4, P0 ;  /* 0x0000000504007c0c */ /* 0x000fc4000e701300 */
[----:B------:R-:W-:Y:S01]  /*0370*/  LOP3.LUT R0, R0, 0xffdfffff, RZ, 0xc0, !PT ;  /* 0xffdfffff00007812 */ /* 0x000fe200078ec0ff */
[----:B------:R-:W0:Y:S01]  /*0380*/  LDC R4, c[0x0][0x10] ;  /* 0x00000400ff047b82 */ /* 0x000e220000000800 */
[----:B------:R-:W-:Y:S02]  /*0390*/  IADD3 R13, R72, 0x1d0, RZ ;  /* 0x000001d0480d7810 */ /* 0x000fe40007ffe0ff */
[----:B------:R-:W-:Y:S02]  /*03a0*/  @P1 LOP3.LUT R0, R0, 0x200000, RZ, 0xfc, !PT ;  /* 0x0020000000001812 */ /* 0x000fe400078efcff */
[----:B------:R-:W-:Y:S02]  /*03b0*/  SHF.R.S32.HI R2, RZ, 0x1f, R13 ;  /* 0x0000001fff027819 */ /* 0x000fe4000001140d */
[----:B------:R-:W-:Y:S02]  /*03c0*/  LOP3.LUT R0, R0, 0xffefffff, RZ, 0xc0, !PT ;  /* 0xffefffff00007812 */ /* 0x000fe400078ec0ff */
[----:B------:R-:W-:-:S02]  /*03d0*/  IADD3 R12, R72, 0x1e0, RZ ;  /* 0x000001e0480c7810 */ /* 0x000fc40007ffe0ff */
[----:B------:R-:W-:Y:S02]  /*03e0*/  @P0 LOP3.LUT R0, R0, 0x100000, RZ, 0xfc, !PT ;  /* 0x0010000000000812 */ /* 0x000fe400078efcff */
[----:B------:R-:W-:Y:S02]  /*03f0*/  ISETP.LT.U32.AND P0, PT, R13, UR4, PT ;  /* 0x000000040d007c0c */ /* 0x000fe4000bf01070 */
[----:B------:R-:W-:Y:S02]  /*0400*/  LOP3.LUT R0, R0, 0xfff7ffff, RZ, 0xc0, !PT ;  /* 0xfff7ffff00007812 */ /* 0x000fe400078ec0ff */
[----:B------:R-:W-:Y:S02]  /*0410*/  ISETP.LT.AND.EX P1, PT, R2, UR5, !P4, P0 ;  /* 0x0000000502007c0c */ /* 0x000fe4000e721300 */
[----:B------:R-:W-:Y:S02]  /*0420*/  SHF.R.S32.HI R2, RZ, 0x1f, R12 ;  /* 0x0000001fff027819 */ /* 0x000fe4000001140c */
[----:B------:R-:W-:-:S02]  /*0430*/  ISETP.LT.U32.AND P0, PT, R12, UR4, PT ;  /* 0x000000040c007c0c */ /* 0x000fc4000bf01070 */
[----:B------:R-:W-:Y:S02]  /*0440*/  SHF.R.S32.HI R120, RZ, 0x1f, R72 ;  /* 0x0000001fff787819 */ /* 0x000fe40000011448 */
[----:B------:R-:W-:Y:S02]  /*0450*/  ISETP.LT.AND.EX P0, PT, R2, UR5, !P4, P0 ;  /* 0x0000000502007c0c */ /* 0x000fe4000e701300 */
[----:B------:R-:W-:Y:S02]  /*0460*/  IADD3 R104, R72, 0x10, RZ ;  /* 0x0000001048687810 */ /* 0x000fe40007ffe0ff */
[----:B------:R-:W-:Y:S02]  /*0470*/  SHF.R.S32.HI R36, RZ, 0x1f, R101 ;  /* 0x0000001fff247819 */ /* 0x000fe40000011465 */
[----:B------:R-:W-:Y:S02]  /*0480*/  @P1 LOP3.LUT R0, R0, 0x80000, RZ, 0xfc, !PT ;  /* 0x0008000000001812 */ /* 0x000fe400078efcff */
[----:B------:R-:W-:-:S02]  /*0490*/  SHF.R.S32.HI R37, RZ, 0x1f, R104 ;  /* 0x0000001fff257819 */ /* 0x000fc40000011468 */
[----:B------:R-:W-:Y:S02]  /*04a0*/  LOP3.LUT R0, R0, 0xfffbffff, RZ, 0xc0, !PT ;  /* 0xfffbffff00007812 */ /* 0x000fe400078ec0ff */
[----:B------:R-:W-:Y:S01]  /*04b0*/  IADD3 R100, R72, 0x30, RZ ;  /* 0x0000003048647810 */ /* 0x000fe20007ffe0ff */
[----:B------:R1:W-:Y:S01]  /*04c0*/  STL [R1+0x40], R37 ;  /* 0x0000402501007387 */ /* 0x0003e20000100800 */
[----:B------:R-:W-:Y:S02]  /*04d0*/  @P0 LOP3.LUT R0, R0, 0x40000, RZ, 0xfc, !PT ;  /* 0x0004000000000812 */ /* 0x000fe400078efcff */
[----:B------:R-:W-:Y:S01]  /*04e0*/  ISETP.LT.U32.AND P0, PT, R72, UR4, PT ;  /* 0x0000000448007c0c */ /* 0x000fe2000bf01070 */
[----:B------:R1:W-:Y:S01]  /*04f0*/  STL [R1+0x3c], R36 ;  /* 0x00003c2401007387 */ /* 0x0003e20000100800 */
[----:B------:R-:W-:Y:S02]  /*0500*/  LOP3.LUT R0, R0, 0xfbffffff, RZ, 0xc0, !PT ;  /* 0xfbffffff00007812 */ /* 0x000fe400078ec0ff */
[----:B------:R-:W-:-:S02]  /*0510*/  ISETP.LT.AND.EX P0, PT, R120, UR5, !P4, P0 ;  /* 0x0000000578007c0c */ /* 0x000fc4000e701300 */
[----:B------:R-:W-:Y:S02]  /*0520*/  SHF.R.S32.HI R35, RZ, 0x1f, R100 ;  /* 0x0000001fff237819 */ /* 0x000fe40000011464 */
[C---:B------:R-:W-:Y:S02]  /*0530*/  IADD3 R99, R72.reuse, 0x40, RZ ;  /* 0x0000004048637810 */ /* 0x040fe40007ffe0ff */
[C---:B------:R-:W-:Y:S01]  /*0540*/  IADD3 R98, R72.reuse, 0x50, RZ ;  /* 0x0000005048627810 */ /* 0x040fe20007ffe0ff */
[----:B------:R1:W-:Y:S01]  /*0550*/  STL [R1+0x38], R35 ;  /* 0x0000382301007387 */ /* 0x0003e20000100800 */
[----:B------:R-:W-:Y:S02]  /*0560*/  SHF.R.S32.HI R34, RZ, 0x1f, R99 ;  /* 0x0000001fff227819 */ /* 0x000fe40000011463 */
[----:B------:R-:W-:Y:S02]  /*0570*/  SHF.R.S32.HI R33, RZ, 0x1f, R98 ;  /* 0x0000001fff217819 */ /* 0x000fe40000011462 */
[----:B------:R-:W-:Y:S01]  /*0580*/  IADD3 R97, R72, 0x60, RZ ;  /* 0x0000006048617810 */ /* 0x000fe20007ffe0ff */
[----:B------:R1:W-:Y:S01]  /*0590*/  STL [R1+0x34], R34 ;  /* 0x0000342201007387 */ /* 0x0003e20000100800 */
[----:B------:R-:W-:-:S02]  /*05a0*/  @P0 LOP3.LUT R0, R0, 0x4000000, RZ, 0xfc, !PT ;  /* 0x0400000000000812 */ /* 0x000fc400078efcff */
[----:B------:R-:W-:Y:S01]  /*05b0*/  ISETP.LT.U32.AND P0, PT, R104, UR4, PT ;  /* 0x0000000468007c0c */ /* 0x000fe2000bf01070 */
[----:B------:R1:W-:Y:S01]  /*05c0*/  STL [R1+0x30], R33 ;  /* 0x0000302101007387 */ /* 0x0003e20000100800 */
[----:B------:R-:W-:Y:S02]  /*05d0*/  LOP3.LUT R0, R0, 0xfffdffff, RZ, 0xc0, !PT ;  /* 0xfffdffff00007812 */ /* 0x000fe400078ec0ff */
[----:B------:R-:W-:Y:S02]  /*05e0*/  ISETP.LT.AND.EX P1, PT, R37, UR5, !P4, P0 ;  /* 0x0000000525007c0c */ /* 0x000fe4000e721300 */
[----:B------:R-:W-:Y:S02]  /*05f0*/  ISETP.LT.U32.AND P0, PT, R101, UR4, PT ;  /* 0x0000000465007c0c */ /* 0x000fe4000bf01070 */
[----:B------:R-:W-:Y:S02]  /*0600*/  SHF.R.S32.HI R32, RZ, 0x1f, R97 ;  /* 0x0000001fff207819 */ /* 0x000fe40000011461 */
[----:B------:R-:W-:-:S02]  /*0610*/  ISETP.LT.AND.EX P2, PT, R36, UR5, !P4, P0 ;  /* 0x0000000524007c0c */ /* 0x000fc4000e741300 */
[----:B------:R-:W-:Y:S01]  /*0620*/  ISETP.LT.U32.AND P0, PT, R100, UR4, PT ;  /* 0x0000000464007c0c */ /* 0x000fe2000bf01070 */
[----:B------:R1:W-:Y:S01]  /*0630*/  STL [R1+0x2c], R32 ;  /* 0x00002c2001007387 */ /* 0x0003e20000100800 */
        /* <DEDUP_REMOVED lines=20> */
[----:B------:R1:W-:Y:S01]  /*0780*/  STL [R1+0x28], R31 ;  /* 0x0000281f01007387 */ /* 0x0003e20000100800 */
[----:B------:R-:W-:Y:S02]  /*0790*/  ISETP.LT.AND.EX P1, PT, R31, UR5, !P4, P0 ;  /* 0x000000051f007c0c */ /* 0x000fe4000e721300 */
[----:B------:R-:W-:Y:S01]  /*07a0*/  LOP3.LUT R0, R0, 0xffffefff, RZ, 0xc0, !PT ;  /* 0xffffefff00007812 */ /* 0x000fe200078ec0ff */
[----:B------:R1:W-:Y:S01]  /*07b0*/  STL [R1+0x24], R30 ;  /* 0x0000241e01007387 */ /* 0x0003e20000100800 */
        /* <DEDUP_REMOVED lines=8> */
[----:B------:R1:W-:Y:S01]  /*0840*/  STL [R1+0x20], R29 ;  /* 0x0000201d01007387 */ /* 0x0003e20000100800 */
        /* <DEDUP_REMOVED lines=28> */
[----:B------:R-:W-:Y:S02]  /*0a10*/  ISETP.LT.AND.EX P1, PT, R25, UR5, !P4, P0 ;  /* 0x0000000519007c0c */ /* 0x000fe4000e721300 */
[----:B------:R-:W-:Y:S02]  /*0a20*/  LOP3.LUT R0, R0, 0xffffffbf, RZ, 0xc0, !PT ;  /* 0xffffffbf00007812 */ /* 0x000fe400078ec0ff */
[----:B------:R-:W-:Y:S02]  /*0a30*/  SHF.R.S32.HI R24, RZ, 0x1f, R81 ;  /* 0x0000001fff187819 */ /* 0x000fe40000011451 */
[----:B------:R-:W-:Y:S02]  /*0a40*/  ISETP.LT.U32.AND P0, PT, R81, UR4, PT ;  /* 0x0000000451007c0c */ /* 0x000fe4000bf01070 */
[----:B------:R-:W-:Y:S01]  /*0a50*/  @P2 LOP3.LUT R0, R0, 0x40, RZ, 0xfc, !PT ;  /* 0x0000004000002812 */ /* 0x000fe200078efcff */
[----:B------:R1:W-:Y:S01]  /*0a60*/  STL [R1+0xc], R24 ;  /* 0x00000c1801007387 */ /* 0x0003e20000100800 */
[----:B------:R-:W-:-:S02]  /*0a70*/  IADD3 R11, R72, 0xf0, RZ ;  /* 0x000000f0480b7810 */ /* 0x000fc40007ffe0ff */
        /* <DEDUP_REMOVED lines=19> */
[----:B------:R1:W-:Y:S01]  /*0bb0*/  STL [R1], R21 ;  /* 0x0000001501007387 */ /* 0x0003e20000100800 */
[----:B------:R-:W-:-:S02]  /*0bc0*/  ISETP.LT.AND.EX P1, PT, R21, UR5, !P4, P0 ;  /* 0x0000000515007c0c */ /* 0x000fc4000e721300 */
[----:B------:R-:W-:Y:S02]  /*0bd0*/  LOP3.LUT R0, R0, 0xfffffffb, RZ, 0xc0, !PT ;  /* 0xfffffffb00007812 */ /* 0x000fe400078ec0ff */
[----:B------:R-:W-:Y:S02]  /*0be0*/  IADD3 R8, R72, 0x120, RZ ;  /* 0x0000012048087810 */ /* 0x000fe40007ffe0ff */
[----:B------:R-:W-:Y:S02]  /*0bf0*/  @P2 LOP3.LUT R0, R0, 0x4, RZ, 0xfc, !PT ;  /* 0x0000000400002812 */ /* 0x000fe400078efcff */
        /* <DEDUP_REMOVED lines=20> */
[----:B01----:R-:W-:-:S11]  /*0d40*/  MOV R2, R20 ;  /* 0x0000001400027202 */ /* 0x003fd60000000f00 */
.L_x_3575:
[----:B--2---:R-:W2:Y:S01]  /*0d50*/  LDL R28, [R1+0x40] ;  /* 0x00004000011c7983 */ /* 0x004ea20000100800 */
[----:B0-----:R-:W0:Y:S03]  /*0d60*/  LDC R29, c[0x0][0x288] ;  /* 0x0000a200ff1d7b82 */ /* 0x001e260000000800 */
[----:B---3--:R-:W3:Y:S04]  /*0d70*/  LDL R31, [R1+0x3c] ;  /* 0x00003c00011f7983 */ /* 0x008ee80000100800 */
[----:B----4-:R-:W4:Y:S01]  /*0d80*/  LDL R30, [R1+0x38] ;  /* 0x00003800011e7983 */ /* 0x010f220000100800 */
[----:B------:R-:W-:Y:S01]  /*0d90*/  P2R R33, PR, RZ, 0x4 ;  /* 0x00000004ff217803 */ /* 0x000fe20000000000 */
[----:B------:R-:W-:Y:S01]  /*0da0*/  ULDC.64 UR4, c[0x0][0x280] ;  /* 0x0000a00000047ab9 */ /* 0x000fe20000000a00 */
[C---:B------:R-:W-:Y:S01]  /*0db0*/  LOP3.LUT P2, RZ, R0.reuse, 0x4000000, RZ, 0xc0, !PT ;  /* 0x0400000000ff7812 */ /* 0x040fe2000784c0ff */
[----:B-1----:R-:W1:Y:S01]  /*0dc0*/  S2R R105, SR_TID.X ;  /* 0x0000000000697919 */ /* 0x002e620000002100 */
[----:B------:R-:W-:Y:S01]  /*0dd0*/  P2R R21, PR, RZ, 0x10 ;  /* 0x00000010ff157803 */ /* 0x000fe20000000000 */
[----:B------:R-:W5:Y:S01]  /*0de0*/  @P0 LDC.64 R48, c[0x0][0x220] ;  /* 0x00008800ff300b82 */ /* 0x000f620000000a00 */
[----:B------:R-:W-:Y:S01]  /*0df0*/  LOP3.LUT P4, RZ, R0, 0x20000, RZ, 0xc0, !PT ;  /* 0x0002000000ff7812 */ /* 0x000fe2000788c0ff */
[----:B------:R-:W5:Y:S01]  /*0e00*/  LDL R36, [R1+0x34] ;  /* 0x0000340001247983 */ /* 0x000f620000100800 */
[----:B------:R-:W-:-:S02]  /*0e10*/  P2R R32, PR, RZ, 0x8 ;  /* 0x00000008ff207803 */ /* 0x000fc40000000000 */
[C---:B------:R-:W-:Y:S01]  /*0e20*/  LOP3.LUT P3, RZ, R0.reuse, 0x10000, RZ, 0xc0, !PT ;  /* 0x0001000000ff7812 */ /* 0x040fe2000786c0ff */
[----:B------:R-:W5:Y:S01]  /*0e30*/  LDL R35, [R1+0x30] ;  /* 0x0000300001237983 */ /* 0x000f620000100800 */
[----:B------:R-:W-:Y:S01]  /*0e40*/  LOP3.LUT P6, RZ, R0, 0x1000, RZ, 0xc0, !PT ;  /* 0x0000100000ff7812 */ /* 0x000fe200078cc0ff */
[----:B------:R-:W5:Y:S02]  /*0e50*/  @P1 LDC.64 R50, c[0x0][0x220] ;  /* 0x00008800ff321b82 */ /* 0x000f640000000a00 */
[----:B------:R-:W5:Y:S01]  /*0e60*/  LDL R34, [R1+0x2c] ;  /* 0x00002c0001227983 */ /* 0x000f620000100800 */
[----:B0-----:R-:W-:-:S04]  /*0e70*/  IABS R25, R29 ;  /* 0x0000001d00197213 */ /* 0x001fc80000000000 */
[----:B------:R-:W0:Y:S03]  /*0e80*/  I2F.RP R24, R25 ;  /* 0x0000001900187306 */ /* 0x000e260000209400 */
[----:B------:R-:W3:Y:S08]  /*0e90*/  @P3 LDC.64 R40, c[0x0][0x220] ;  /* 0x00008800ff283b82 */ /* 0x000ef00000000a00 */
[----:B------:R-:W5:Y:S01]  /*0ea0*/  @P6 LDC.64 R58, c[0x0][0x220] ;  /* 0x00008800ff3a6b82 */ /* 0x000f620000000a00 */
[----:B0-----:R-:W0:Y:S02]  /*0eb0*/  MUFU.RCP R24, R24 ;  /* 0x0000001800187308 */ /* 0x001e240000001000 */
[----:B0-----:R-:W-:-:S06]  /*0ec0*/  IADD3 R22, R24, 0xffffffe, RZ ;  /* 0x0ffffffe18167810 */ /* 0x001fcc0007ffe0ff */
[----:B------:R0:W1:Y:S02]  /*0ed0*/  F2I.FTZ.U32.TRUNC.NTZ R23, R22 ;  /* 0x0000001600177305 */ /* 0x000064000021f000 */
[----:B0-----:R-:W-:Y:S01]  /*0ee0*/  MOV R22, RZ ;  /* 0x000000ff00167202 */ /* 0x001fe20000000f00 */
[----:B-1----:R-:W-:-:S04]  /*0ef0*/  IMAD.MOV R26, RZ, RZ, -R23 ;  /* 0x000000ffff1a7224 */ /* 0x002fc800078e0a17 */
        /* <DEDUP_REMOVED lines=11> */
[----:B------:R-:W0:Y:S11]  /*0fb0*/  @P2 LDC.64 R24, c[0x0][0x270] ;  /* 0x00009c00ff182b82 */ /* 0x000e360000000a00 */
[----:B------:R-:W-:-:S02]  /*0fc0*/  @P5 IADD3 R23, R23, 0x1, RZ ;  /* 0x0000000117175810 */ /* 0x000fc40007ffe0ff */
[----:B------:R-:W-:Y:S02]  /*0fd0*/  ISETP.GE.AND P5, PT, R22, RZ, PT ;  /* 0x000000ff1600720c */ /* 0x000fe40003fa6270 */
[----:B------:R-:W-:Y:S01]  /*0fe0*/  SHF.L.U32 R22, R105, 0x1, RZ ;  /* 0x0000000169167819 */ /* 0x000fe200000006ff */
[----:B------:R-:W-:-:S03]  /*0ff0*/  IMAD.MOV.U32 R61, RZ, RZ, R23 ;  /* 0x000000ffff3d7224 */ /* 0x000fc600078e0017 */
[----:B------:R-:W-:-:S07]  /*1000*/  LOP3.LUT R71, R22, 0x3e, RZ, 0xc0, !PT ;  /* 0x0000003e16477812 */ /* 0x000fce00078ec0ff */
[----:B------:R-:W-:Y:S02]  /*1010*/  @!P5 IADD3 R61, -R61, RZ, RZ ;  /* 0x000000ff3d3dd210 */ /* 0x000fe40007ffe1ff */
[----:B------:R-:W-:-:S13]  /*1020*/  ISETP.NE.AND P5, PT, R29, RZ, PT ;  /* 0x000000ff1d00720c */ /* 0x000fda0003fa5270 */
[----:B------:R-:W-:-:S04]  /*1030*/  @!P5 LOP3.LUT R61, RZ, R29, RZ, 0x33, !PT ;  /* 0x0000001dff3dd212 */ /* 0x000fc800078e33ff */
[----:B------:R-:W-:Y:S02]  /*1040*/  IADD3 R23, -R61, RZ, RZ ;  /* 0x000000ff3d177210 */ /* 0x000fe40007ffe1ff */
[----:B------:R-:W-:-:S03]  /*1050*/  SHF.R.S32.HI R26, RZ, 0x1f, R61 ;  /* 0x0000001fff1a7819 */ /* 0x000fc6000001143d */
[----:B------:R-:W-:Y:S02]  /*1060*/  IMAD R70, R29, R23, R2 ;  /* 0x000000171d467224 */ /* 0x000fe400078e0202 */
[----:B------:R-:W1:Y:S01]  /*1070*/  @P2 LDC.64 R22, c[0x0][0x220] ;  /* 0x00008800ff162b82 */ /* 0x000e620000000a00 */
[----:B------:R-:W-:Y:S02]  /*1080*/  IMAD R26, R26, UR4, RZ ;  /* 0x000000041a1a7c24 */ /* 0x000fe4000f8e02ff */
[----:B------:R-:W-:Y:S02]  /*1090*/  LEA R70, R70, R71, 0x6 ;  /* 0x0000004746467211 */ /* 0x000fe400078e30ff */
[----:B------:R-:W-:Y:S02]  /*10a0*/  IMAD R63, R61, UR5, R26 ;  /* 0x000000053d3f7c24 */ /* 0x000fe4000f8e021a */
[----:B------:R-:W-:Y:S01]  /*10b0*/  SHF.R.S32.HI R71, RZ, 0x1f, R70 ;  /* 0x0000001fff477819 */ /* 0x000fe20000011446 */
[----:B0-----:R-:W-:-:S02]  /*10c0*/  @P2 IMAD R26, R120, R24, RZ ;  /* 0x00000018781a2224 */ /* 0x001fc400078e02ff */
[----:B------:R-:W-:Y:S01]  /*10d0*/  IMAD.WIDE.U32 R60, R61, UR4, R70 ;  /* 0x000000043d3c7c25 */ /* 0x000fe2000f8e0046 */
[----:B------:R-:W-:Y:S01]  /*10e0*/  LOP3.LUT R80, R80, 0xfffffffb, RZ, 0xc0, !PT ;  /* 0xfffffffb50507812 */ /* 0x000fe200078ec0ff */
[----:B------:R-:W-:Y:S02]  /*10f0*/  ULDC.64 UR4, c[0x0][0x278] ;  /* 0x00009e0000047ab9 */ /* 0x000fe40000000a00 */
[----:B------:R-:W-:Y:S01]  /*1100*/  @P2 IMAD.MOV.U32 R62, RZ, RZ, R60 ;  /* 0x000000ffff3e2224 */ /* 0x000fe200078e003c */
[----:B------:R-:W-:Y:S01]  /*1110*/  IADD3 R63, R61, R63, RZ ;  /* 0x0000003f3d3f7210 */ /* 0x000fe20007ffe0ff */
[C---:B------:R-:W-:Y:S02]  /*1120*/  @P2 IMAD R27, R72.reuse, R25, R26 ;  /* 0x00000019481b2224 */ /* 0x040fe400078e021a */
[----:B------:R-:W-:-:S05]  /*1130*/  @P2 IMAD.WIDE.U32 R24, R72, R24, R62 ;  /* 0x0000001848182225 */ /* 0x000fca00078e003e */
[----:B------:R-:W-:Y:S02]  /*1140*/  @P2 IADD3 R25, R25, R27, RZ ;  /* 0x0000001b19192210 */ /* 0x000fe40007ffe0ff */
[C---:B-1----:R-:W-:Y:S01]  /*1150*/  @P2 LEA R22, P5, R24.reuse, R22, 0x1 ;  /* 0x0000001618162211 */ /* 0x042fe200078a08ff */
[----:B------:R-:W0:Y:S03]  /*1160*/  @P4 LDC.64 R26, c[0x0][0x220] ;  /* 0x00008800ff1a4b82 */ /* 0x000e260000000a00 */
[----:B------:R-:W-:Y:S02]  /*1170*/  @P2 LEA.HI.X R23, R24, R23, R25, 0x1, P5 ;  /* 0x0000001718172211 */ /* 0x000fe400028f0c19 */
[----:B------:R-:W-:Y:S02]  /*1180*/  @P4 MOV R29, R63 ;  /* 0x0000003f001d4202 */ /* 0x000fe40000000f00 */
[----:B------:R-:W-:Y:S01]  /*1190*/  LOP3.LUT P2, RZ, R0, 0x8000, RZ, 0xc0, !PT ;  /* 0x0000800000ff7812 */ /* 0x000fe2000784c0ff */
[----:B------:R-:W2:Y:S02]  /*11a0*/  @P4 LDC.64 R24, c[0x0][0x270] ;  /* 0x00009c00ff184b82 */ /* 0x000ea40000000a00 */
[----:B--2---:R-:W-:-:S04]  /*11b0*/  @P4 IMAD R28, R28, R24, RZ ;  /* 0x000000181c1c4224 */ /* 0x004fc800078e02ff */
[----:B------:R-:W-:Y:S01]  /*11c0*/  @P4 IMAD R25, R104, R25, R28 ;  /* 0x0000001968194224 */ /* 0x000fe200078e021c */
[----:B------:R-:W-:-:S05]  /*11d0*/  @P4 MOV R28, R60 ;  /* 0x0000003c001c4202 */ /* 0x000fca0000000f00 */
[----:B------:R-:W-:-:S05]  /*11e0*/  @P4 IMAD.WIDE.U32 R28, R104, R24, R28 ;  /* 0x00000018681c4225 */ /* 0x000fca00078e001c */
[----:B------:R-:W-:Y:S02]  /*11f0*/  @P4 IADD3 R24, R29, R25, RZ ;  /* 0x000000191d184210 */ /* 0x000fe40007ffe0ff */
[----:B0-----:R-:W-:-:S04]  /*1200*/  @P4 LEA R26, P5, R28, R26, 0x1 ;  /* 0x0000001a1c1a4211 */ /* 0x001fc800078a08ff */
        /* <DEDUP_REMOVED lines=8> */
[----:B------:R-:W-:-:S04]  /*1290*/  @P3 LEA R40, P5, R28, R40, 0x1 ;  /* 0x000000281c283211 */ /* 0x000fc800078a08ff */
[----:B------:R-:W-:Y:S02]  /*12a0*/  @P3 LEA.HI.X R41, R28, R41, R24, 0x1, P5 ;  /* 0x000000291c293211 */ /* 0x000fe400028f0c18 */
[----:B------:R-:W4:Y:S08]  /*12b0*/  @P2 LDC.64 R28, c[0x0][0x270] ;  /* 0x00009c00ff1c2b82 */ /* 0x000f300000000a00 */
[----:B------:R-:W0:Y:S01]  /*12c0*/  @P2 LDC.64 R24, c[0x0][0x220] ;  /* 0x00008800ff182b82 */ /* 0x000e220000000a00 */
[----:B------:R-:W-:Y:S01]  /*12d0*/  @P2 MOV R31, R63 ;  /* 0x0000003f001f2202 */ /* 0x000fe20000000f00 */
[----:B----4-:R-:W-:-:S04]  /*12e0*/  @P2 IMAD R30, R30, R28, RZ ;  /* 0x0000001c1e1e2224 */ /* 0x010fc800078e02ff */
[----:B------:R-:W-:Y:S01]  /*12f0*/  @P2 IMAD R29, R100, R29, R30 ;  /* 0x0000001d641d2224 */ /* 0x000fe200078e021e */
[----:B------:R-:W-:-:S05]  /*1300*/  @P2 MOV R30, R60 ;  /* 0x0000003c001e2202 */ /* 0x000fca0000000f00 */
[----:B------:R-:W-:-:S05]  /*1310*/  @P2 IMAD.WIDE.U32 R30, R100, R28, R30 ;  /* 0x0000001c641e2225 */ /* 0x000fca00078e001e */
[----:B------:R-:W-:Y:S02]  /*1320*/  @P2 IADD3 R28, R31, R29, RZ ;  /* 0x0000001d1f1c2210 */ /* 0x000fe40007ffe0ff */
[----:B0-----:R-:W-:-:S04]  /*1330*/  @P2 LEA R24, P5, R30, R24, 0x1 ;  /* 0x000000181e182211 */ /* 0x001fc800078a08ff */
[----:B------:R-:W-:Y:S02]  /*1340*/  @P2 LEA.HI.X R25, R30, R25, R28, 0x1, P5 ;  /* 0x000000191e192211 */ /* 0x000fe400028f0c1c */
[----:B------:R-:W-:Y:S02]  /*1350*/  ISETP.NE.AND P2, PT, R33, RZ, PT ;  /* 0x000000ff2100720c */ /* 0x000fe40003f45270 */
[----:B------:R-:W2:Y:S01]  /*1360*/  LDL R33, [R1+0x28] ;  /* 0x0000280001217983 */ /* 0x000ea20000100800 */
[C---:B------:R-:W-:Y:S02]  /*1370*/  LOP3.LUT P4, RZ, R0.reuse, 0x4000, RZ, 0xc0, !PT ;  /* 0x0000400000ff7812 */ /* 0x040fe4000788c0ff */
[----:B------:R-:W-:Y:S02]  /*1380*/  LOP3.LUT P3, RZ, R0, 0x2000, RZ, 0xc0, !PT ;  /* 0x0000200000ff7812 */ /* 0x000fe4000786c0ff */
[----:B------:R-:W-:-:S06]  /*1390*/  @P6 LOP3.LUT R80, R80, 0x4, RZ, 0xfc, !PT ;  /* 0x0000000450506812 */ /* 0x000fcc00078efcff */
[----:B------:R-:W0:Y:S08]  /*13a0*/  @P2 LDC.64 R46, c[0x0][0x220] ;  /* 0x00008800ff2e2b82 */ /* 0x000e300000000a00 */
[----:B------:R-:W5:Y:S08]  /*13b0*/  @P4 LDC.64 R28, c[0x0][0x270] ;  /* 0x00009c00ff1c4b82 */ /* 0x000f700000000a00 */
[----:B------:R-:W1:Y:S01]  /*13c0*/  @P4 LDC.64 R92, c[0x0][0x220] ;  /* 0x00008800ff5c4b82 */ /* 0x000e620000000a00 */
[----:B------:R-:W-:-:S07]  /*13d0*/  @P4 IMAD.MOV.U32 R31, RZ, RZ, R63 ;  /* 0x000000ffff1f4224 */ /* 0x000fce00078e003f */
[----:B------:R-:W3:Y:S01]  /*13e0*/  @P3 LDC.64 R56, c[0x0][0x220] ;  /* 0x00008800ff383b82 */ /* 0x000ee20000000a00 */
[----:B-----5:R-:W-:Y:S02]  /*13f0*/  @P4 IMAD R30, R36, R28, RZ ;  /* 0x0000001c241e4224 */ /* 0x020fe400078e02ff */
[----:B------:R-:W4:Y:S02]  /*1400*/  LDL R36, [R1+0xc] ;  /* 0x00000c0001247983 */ /* 0x000f240000100800 */
[----:B------:R-:W-:Y:S01]  /*1410*/  @P4 IMAD R29, R99, R29, R30 ;  /* 0x0000001d631d4224 */ /* 0x000fe200078e021e */
[----:B------:R-:W-:-:S05]  /*1420*/  @P4 MOV R30, R60 ;  /* 0x0000003c001e4202 */ /* 0x000fca0000000f00 */
[----:B------:R-:W-:-:S05]  /*1430*/  @P4 IMAD.WIDE.U32 R30, R99, R28, R30 ;  /* 0x0000001c631e4225 */ /* 0x000fca00078e001e */
[----:B------:R-:W-:Y:S02]  /*1440*/  @P4 IADD3 R28, R31, R29, RZ ;  /* 0x0000001d1f1c4210 */ /* 0x000fe40007ffe0ff */
[----:B-1----:R-:W-:-:S04]  /*1450*/  @P4 LEA R92, P5, R30, R92, 0x1 ;  /* 0x0000005c1e5c4211 */ /* 0x002fc800078a08ff */
[----:B------:R-:W-:Y:S02]  /*1460*/  @P4 LEA.HI.X R93, R30, R93, R28, 0x1, P5 ;  /* 0x0000005d1e5d4211 */ /* 0x000fe400028f0c1c */
[----:B------:R-:W1:Y:S01]  /*1470*/  @P3 LDC.64 R28, c[0x0][0x270] ;  /* 0x00009c00ff1c3b82 */ /* 0x000e620000000a00 */
[----:B------:R-:W-:Y:S01]  /*1480*/  @P3 MOV R31, R63 ;  /* 0x0000003f001f3202 */ /* 0x000fe20000000f00 */
[----:B-1----:R-:W-:Y:S02]  /*1490*/  @P3 IMAD R30, R35, R28, RZ ;  /* 0x0000001c231e3224 */ /* 0x002fe400078e02ff */
[----:B------:R-:W5:Y:S02]  /*14a0*/  LDL R35, [R1+0x24] ;  /* 0x0000240001237983 */ /* 0x000f640000100800 */
[----:B------:R-:W-:Y:S01]  /*14b0*/  @P3 IMAD R29, R98, R29, R30 ;  /* 0x0000001d621d3224 */ /* 0x000fe200078e021e */
[----:B------:R-:W-:-:S05]  /*14c0*/  @P3 MOV R30, R60 ;  /* 0x0000003c001e3202 */ /* 0x000fca0000000f00 */
[----:B------:R-:W-:-:S05]  /*14d0*/  @P3 IMAD.WIDE.U32 R30, R98, R28, R30 ;  /* 0x0000001c621e3225 */ /* 0x000fca00078e001e */
[----:B------:R-:W-:Y:S02]  /*14e0*/  @P3 IADD3 R28, R31, R29, RZ ;  /* 0x0000001d1f1c3210 */ /* 0x000fe40007ffe0ff */
[----:B---3--:R-:W-:-:S04]  /*14f0*/  @P3 LEA R56, P5, R30, R56, 0x1 ;  /* 0x000000381e383211 */ /* 0x008fc800078a08ff */
[----:B------:R-:W-:Y:S02]  /*1500*/  @P3 LEA.HI.X R57, R30, R57, R28, 0x1, P5 ;  /* 0x000000391e393211 */ /* 0x000fe400028f0c1c */
[----:B------:R-:W1:Y:S01]  /*1510*/  @P6 LDC.64 R28, c[0x0][0x270] ;  /* 0x00009c00ff1c6b82 */ /* 0x000e620000000a00 */
[----:B------:R-:W-:Y:S01]  /*1520*/  @P6 IMAD.MOV.U32 R31, RZ, RZ, R63 ;  /* 0x000000ffff1f6224 */ /* 0x000fe200078e003f */
[----:B------:R-:W-:-:S13]  /*1530*/  LOP3.LUT P4, RZ, R0, 0x800, RZ, 0xc0, !PT ;  /* 0x0000080000ff7812 */ /* 0x000fda000788c0ff */
[----:B------:R-:W3:Y:S01]  /*1540*/  @P4 LDC.64 R90, c[0x0][0x220] ;  /* 0x00008800ff5a4b82 */ /* 0x000ee20000000a00 */
[----:B-1----:R-:W-:Y:S02]  /*1550*/  @P6 IMAD R30, R34, R28, RZ ;  /* 0x0000001c221e6224 */ /* 0x002fe400078e02ff */
[----:B------:R-:W4:Y:S02]  /*1560*/  LDL R34, [R1+0x20] ;  /* 0x0000200001227983 */ /* 0x000f240000100800 */
        /* <DEDUP_REMOVED lines=15> */
[----:B---3--:R-:W-:-:S03]  /*1660*/  @P4 LEA R90, P5, R30, R90, 0x1 ;  /* 0x0000005a1e5a4211 */ /* 0x008fc600078a08ff */
[----:B------:R-:W1:Y:S01]  /*1670*/  @P6 LDC.64 R64, c[0x0][0x220] ;  /* 0x00008800ff406b82 */ /* 0x000e620000000a00 */
[----:B------:R-:W-:-:S07]  /*1680*/  @P4 LEA.HI.X R91, R30, R91, R28, 0x1, P5 ;  /* 0x0000005b1e5b4211 */ /* 0x000fce00028f0c1c */
[----:B------:R-:W5:Y:S01]  /*1690*/  @P6 LDC.64 R28, c[0x0][0x270] ;  /* 0x00009c00ff1c6b82 */ /* 0x000f620000000a00 */
[----:B------:R-:W-:Y:S01]  /*16a0*/  @P6 IMAD.MOV.U32 R31, RZ, RZ, R63 ;  /* 0x000000ffff1f6224 */ /* 0x000fe200078e003f */
[----:B------:R-:W-:-:S13]  /*16b0*/  LOP3.LUT P3, RZ, R0, 0x200, RZ, 0xc0, !PT ;  /* 0x0000020000ff7812 */ /* 0x000fda000786c0ff */
[----:B------:R-:W3:Y:S01]  /*16c0*/  @P3 LDC.64 R88, c[0x0][0x220] ;  /* 0x00008800ff583b82 */ /* 0x000ee20000000a00 */
[----:B-----5:R-:W-:Y:S02]  /*16d0*/  @P6 IMAD R30, R35, R28, RZ ;  /* 0x0000001c231e6224 */ /* 0x020fe400078e02ff */
[----:B------:R-:W5:Y:S02]  /*16e0*/  LDL R35, [R1+0x18] ;  /* 0x0000180001237983 */ /* 0x000f640000100800 */
[----:B------:R-:W-:Y:S01]  /*16f0*/  @P6 IMAD R29, R95, R29, R30 ;  /* 0x0000001d5f1d6224 */ /* 0x000fe200078e021e */
[----:B------:R-:W-:-:S05]  /*1700*/  @P6 MOV R30, R60 ;  /* 0x0000003c001e6202 */ /* 0x000fca0000000f00 */
[----:B------:R-:W-:-:S05]  /*1710*/  @P6 IMAD.WIDE.U32 R30, R95, R28, R30 ;  /* 0x0000001c5f1e6225 */ /* 0x000fca00078e001e */
[----:B------:R-:W-:Y:S02]  /*1720*/  @P6 IADD3 R28, R31, R29, RZ ;  /* 0x0000001d1f1c6210 */ /* 0x000fe40007ffe0ff */
[----:B-1----:R-:W-:-:S04]  /*1730*/  @P6 LEA R64, P5, R30, R64, 0x1 ;  /* 0x000000401e406211 */ /* 0x002fc800078a08ff */
[----:B------:R-:W-:Y:S02]  /*1740*/  @P6 LEA.HI.X R65, R30, R65, R28, 0x1, P5 ;  /* 0x000000411e416211 */ /* 0x000fe400028f0c1c */
[----:B------:R-:W4:Y:S01]  /*1750*/  @P3 LDC.64 R28, c[0x0][0x270] ;  /* 0x00009c00ff1c3b82 */ /* 0x000f220000000a00 */
[----:B------:R-:W-:Y:S02]  /*1760*/  @P3 MOV R31, R63 ;  /* 0x0000003f001f3202 */ /* 0x000fe40000000f00 */
[----:B------:R-:W-:-:S13]  /*1770*/  LOP3.LUT P4, RZ, R0, 0x100, RZ, 0xc0, !PT ;  /* 0x0000010000ff7812 */ /* 0x000fda000788c0ff */
[----:B------:R-:W1:Y:S01]  /*1780*/  @P4 LDC.64 R66, c[0x0][0x220] ;  /* 0x00008800ff424b82 */ /* 0x000e620000000a00 */
[----:B----4-:R-:W-:Y:S02]  /*1790*/  @P3 IMAD R30, R34, R28, RZ ;  /* 0x0000001c221e3224 */ /* 0x010fe400078e02ff */
[----:B------:R-:W4:Y:S02]  /*17a0*/  LDL R34, [R1+0x14] ;  /* 0x0000140001227983 */ /* 0x000f240000100800 */
[----:B------:R-:W-:Y:S01]  /*17b0*/  @P3 IMAD R29, R94, R29, R30 ;  /* 0x0000001d5e1d3224 */ /* 0x000fe200078e021e */
[----:B------:R-:W-:-:S05]  /*17c0*/  @P3 MOV R30, R60 ;  /* 0x0000003c001e3202 */ /* 0x000fca0000000f00 */
[----:B------:R-:W-:-:S05]  /*17d0*/  @P3 IMAD.WIDE.U32 R30, R94, R28, R30 ;  /* 0x0000001c5e1e3225 */ /* 0x000fca00078e001e */
[----:B------:R-:W-:Y:S02]  /*17e0*/  @P3 IADD3 R28, R31, R29, RZ ;  /* 0x0000001d1f1c3210 */ /* 0x000fe40007ffe0ff */
[----:B---3--:R-:W-:-:S04]  /*17f0*/  @P3 LEA R88, P5, R30, R88, 0x1 ;  /* 0x000000581e583211 */ /* 0x008fc800078a08ff */
        /* <DEDUP_REMOVED lines=10> */
[----:B-1----:R-:W-:-:S03]  /*18a0*/  @P4 LEA R66, P5, R30, R66, 0x1 ;  /* 0x000000421e424211 */ /* 0x002fc600078a08ff */
[----:B------:R-:W1:Y:S01]  /*18b0*/  @P6 LDC.64 R86, c[0x0][0x220] ;  /* 0x00008800ff566b82 */ /* 0x000e620000000a00 */
[----:B------:R-:W-:-:S07]  /*18c0*/  @P4 LEA.HI.X R67, R30, R67, R28, 0x1, P5 ;  /* 0x000000431e434211 */ /* 0x000fce00028f0c1c */
[----:B------:R-:W5:Y:S01]  /*18d0*/  @P6 LDC.64 R28, c[0x0][0x270] ;  /* 0x00009c00ff1c6b82 */ /* 0x000f620000000a00 */
[----:B------:R-:W-:Y:S02]  /*18e0*/  @P6 MOV R31, R63 ;  /* 0x0000003f001f6202 */ /* 0x000fe40000000f00 */
        /* <DEDUP_REMOVED lines=11> */
[----:B------:R-:W-:Y:S01]  /*19a0*/  @P3 IMAD.MOV.U32 R31, RZ, RZ, R63 ;  /* 0x000000ffff1f3224 */ /* 0x000fe200078e003f */
        /* <DEDUP_REMOVED lines=10> */
[----:B------:R-:W2:Y:S01]  /*1a50*/  @P4 LDC.64 R28, c[0x0][0x270] ;  /* 0x00009c00ff1c4b82 */ /* 0x000ea20000000a00 */
[----:B------:R-:W-:Y:S02]  /*1a60*/  @P4 MOV R31, R63 ;  /* 0x0000003f001f4202 */ /* 0x000fe40000000f00 */
[----:B------:R-:W-:-:S13]  /*1a70*/  LOP3.LUT P6, RZ, R0, 0x10, RZ, 0xc0, !PT ;  /* 0x0000001000ff7812 */ /* 0x000fda00078cc0ff */
[----:B------:R-:W3:Y:S01]  /*1a80*/  @P6 LDC.64 R72, c[0x0][0x220] ;  /* 0x00008800ff486b82 */ /* 0x000ee20000000a00 */
[----:B--2---:R-:W-:Y:S02]  /*1a90*/  @P4 IMAD R30, R33, R28, RZ ;  /* 0x0000001c211e4224 */ /* 0x004fe400078e02ff */
[----:B------:R-:W2:Y:S02]  /*1aa0*/  LDL R33, [R1] ;  /* 0x0000000001217983 */ /* 0x000ea40000100800 */
[----:B------:R-:W-:Y:S01]  /*1ab0*/  @P4 IMAD R29, R82, R29, R30 ;  /* 0x0000001d521d4224 */ /* 0x000fe200078e021e */
[----:B------:R-:W-:-:S05]  /*1ac0*/  @P4 MOV R30, R60 ;  /* 0x0000003c001e4202 */ /* 0x000fca0000000f00 */
[----:B------:R-:W-:-:S05]  /*1ad0*/  @P4 IMAD.WIDE.U32 R30, R82, R28, R30 ;  /* 0x0000001c521e4225 */ /* 0x000fca00078e001e */
[----:B------:R-:W-:Y:S02]  /*1ae0*/  @P4 IADD3 R28, R31, R29, RZ ;  /* 0x0000001d1f1c4210 */ /* 0x000fe40007ffe0ff */
[----:B-1----:R-:W-:-:S04]  /*1af0*/  @P4 LEA R78, P5, R30, R78, 0x1 ;  /* 0x0000004e1e4e4211 */ /* 0x002fc800078a08ff */
[----:B------:R-:W-:Y:S02]  /*1b00*/  @P4 LEA.HI.X R79, R30, R79, R28, 0x1, P5 ;  /* 0x0000004f1e4f4211 */ /* 0x000fe400028f0c1c */
[----:B------:R-:W1:Y:S01]  /*1b10*/  @P6 LDC.64 R28, c[0x0][0x270] ;  /* 0x00009c00ff1c6b82 */ /* 0x000e620000000a00 */
[----:B------:R-:W-:Y:S01]  /*1b20*/  @P6 IMAD.MOV.U32 R31, RZ, RZ, R63 ;  /* 0x000000ffff1f6224 */ /* 0x000fe200078e003f */
[----:B------:R-:W-:-:S13]  /*1b30*/  LOP3.LUT P3, RZ, R0, 0x8, RZ, 0xc0, !PT ;  /* 0x0000000800ff7812 */ /* 0x000fda000786c0ff */
[----:B------:R-:W0:Y:S01]  /*1b40*/  @P3 LDC.64 R74, c[0x0][0x220] ;  /* 0x00008800ff4a3b82 */ /* 0x000e220000000a00 */
[----:B-1----:R-:W-:-:S04]  /*1b50*/  @P6 IMAD R30, R36, R28, RZ ;  /* 0x0000001c241e6224 */ /* 0x002fc800078e02ff */
[----:B------:R-:W-:Y:S01]  /*1b60*/  @P6 IMAD R29, R81, R29, R30 ;  /* 0x0000001d511d6224 */ /* 0x000fe200078e021e */
[----:B------:R-:W-:-:S05]  /*1b70*/  @P6 MOV R30, R60 ;  /* 0x0000003c001e6202 */ /* 0x000fca0000000f00 */
[----:B------:R-:W-:-:S05]  /*1b80*/  @P6 IMAD.WIDE.U32 R30, R81, R28, R30 ;  /* 0x0000001c511e6225 */ /* 0x000fca00078e001e */
[----:B------:R-:W-:Y:S02]  /*1b90*/  @P6 IADD3 R28, R31, R29, RZ ;  /* 0x0000001d1f1c6210 */ /* 0x000fe40007ffe0ff */
[----:B---3--:R-:W-:-:S04]  /*1ba0*/  @P6 LEA R72, P5, R30, R72, 0x1 ;  /* 0x000000481e486211 */ /* 0x008fc800078a08ff */
        /* <DEDUP_REMOVED lines=23> */
[----:B------:R-:W2:Y:S01]  /*1d20*/  @P6 LDC.64 R28, c[0x0][0x270] ;  /* 0x00009c00ff1c6b82 */ /* 0x000ea20000000a00 */
[----:B------:R-:W-:Y:S02]  /*1d30*/  ISETP.NE.AND P4, PT, R21, RZ, PT ;  /* 0x000000ff1500720c */ /* 0x000fe40003f85270 */
[----:B------:R-:W-:Y:S02]  /*1d40*/  @P6 MOV R31, R63 ;  /* 0x0000003f001f6202 */ /* 0x000fe40000000f00 */
[----:B------:R-:W-:-:S09]  /*1d50*/  ISETP.NE.AND P3, PT, R32, RZ, PT ;  /* 0x000000ff2000720c */ /* 0x000fd20003f65270 */
[----:B------:R-:W1:Y:S08]  /*1d60*/  @P4 LDC.64 R44, c[0x0][0x220] ;  /* 0x00008800ff2c4b82 */ /* 0x000e700000000a00 */
[----:B------:R-:W3:Y:S01]  /*1d70*/  @P3 LDC.64 R42, c[0x0][0x220] ;  /* 0x00008800ff2a3b82 */ /* 0x000ee20000000a00 */
[----:B--2---:R-:W-:-:S04]  /*1d80*/  @P6 IMAD R30, R33, R28, RZ ;  /* 0x0000001c211e6224 */ /* 0x004fc800078e02ff */
[----:B------:R-:W-:Y:S01]  /*1d90*/  @P6 IMAD R21, R9, R29, R30 ;  /* 0x0000001d09156224 */ /* 0x000fe200078e021e */
[----:B------:R-:W-:-:S05]  /*1da0*/  @P6 MOV R30, R60 ;  /* 0x0000003c001e6202 */ /* 0x000fca0000000f00 */
[----:B------:R-:W-:Y:S02]  /*1db0*/  @P6 IMAD.WIDE.U32 R30, R9, R28, R30 ;  /* 0x0000001c091e6225 */ /* 0x000fe400078e001e */
[----:B------:R-:W2:Y:S03]  /*1dc0*/  @P0 LDC.64 R28, c[0x0][0x270] ;  /* 0x00009c00ff1c0b82 */ /* 0x000ea60000000a00 */
[----:B------:R-:W-:Y:S02]  /*1dd0*/  @P6 IADD3 R21, R31, R21, RZ ;  /* 0x000000151f156210 */ /* 0x000fe40007ffe0ff */
[----:B0-----:R-:W-:Y:S01]  /*1de0*/  @P6 LEA R52, P5, R30, R52, 0x1 ;  /* 0x000000341e346211 */ /* 0x001fe200078a08ff */
[----:B------:R-:W-:-:S03]  /*1df0*/  @P0 IMAD.MOV.U32 R31, RZ, RZ, R63 ;  /* 0x000000ffff1f0224 */ /* 0x000fc600078e003f */
[----:B------:R-:W-:Y:S02]  /*1e00*/  @P6 LEA.HI.X R53, R30, R53, R21, 0x1, P5 ;  /* 0x000000351e356211 */ /* 0x000fe400028f0c15 */
[----:B------:R-:W-:Y:S01]  /*1e10*/  @P0 MOV R30, R60 ;  /* 0x0000003c001e0202 */ /* 0x000fe20000000f00 */
[----:B--2---:R-:W-:-:S04]  /*1e20*/  @P0 IMAD R21, R125, R28, RZ ;  /* 0x0000001c7d150224 */ /* 0x004fc800078e02ff */
[----:B------:R-:W-:-:S04]  /*1e30*/  @P0 IMAD.WIDE.U32 R30, R8, R28, R30 ;  /* 0x0000001c081e0225 */ /* 0x000fc800078e001e */
[----:B------:R-:W-:Y:S02]  /*1e40*/  @P0 IMAD R21, R8, R29, R21 ;  /* 0x0000001d08150224 */ /* 0x000fe400078e0215 */
[----:B------:R-:W0:Y:S01]  /*1e50*/  @P1 LDC.64 R28, c[0x0][0x270] ;  /* 0x00009c00ff1c1b82 */ /* 0x000e220000000a00 */
[----:B------:R-:W-:Y:S02]  /*1e60*/  @P0 LEA R48, P5, R30, R48, 0x1 ;  /* 0x000000301e300211 */ /* 0x000fe400078a08ff */
[----:B------:R-:W-:-:S04]  /*1e70*/  @P0 IADD3 R21, R31, R21, RZ ;  /* 0x000000151f150210 */ /* 0x000fc80007ffe0ff */
[----:B------:R-:W-:Y:S02]  /*1e80*/  @P0 LEA.HI.X R49, R30, R49, R21, 0x1, P5 ;  /* 0x000000311e310211 */ /* 0x000fe400028f0c15 */
[----:B------:R-:W-:Y:S01]  /*1e90*/  @P1 MOV R31, R63 ;  /* 0x0000003f001f1202 */ /* 0x000fe20000000f00 */
[----:B0-----:R-:W-:-:S04]  /*1ea0*/  @P1 IMAD R30, R124, R28, RZ ;  /* 0x0000001c7c1e1224 */ /* 0x001fc800078e02ff */
[----:B------:R-:W-:Y:S01]  /*1eb0*/  @P1 IMAD R21, R7, R29, R30 ;  /* 0x0000001d07151224 */ /* 0x000fe200078e021e */
[----:B------:R-:W-:-:S05]  /*1ec0*/  @P1 MOV R30, R60 ;  /* 0x0000003c001e1202 */ /* 0x000fca0000000f00 */
[----:B------:R-:W-:Y:S02]  /*1ed0*/  @P1 IMAD.WIDE.U32 R30, R7, R28, R30 ;  /* 0x0000001c071e1225 */ /* 0x000fe400078e001e */
[----:B------:R-:W0:Y:S03]  /*1ee0*/  @P2 LDC.64 R28, c[0x0][0x270] ;  /* 0x00009c00ff1c2b82 */ /* 0x000e260000000a00 */
[----:B------:R-:W-:Y:S02]  /*1ef0*/  @P1 IADD3 R21, R31, R21, RZ ;  /* 0x000000151f151210 */ /* 0x000fe40007ffe0ff */
[----:B------:R-:W-:Y:S01]  /*1f00*/  @P1 LEA R50, P5, R30, R50, 0x1 ;  /* 0x000000321e321211 */ /* 0x000fe200078a08ff */
[----:B------:R-:W-:-:S03]  /*1f10*/  @P2 IMAD.MOV.U32 R31, RZ, RZ, R63 ;  /* 0x000000ffff1f2224 */ /* 0x000fc600078e003f */
[----:B------:R-:W-:Y:S02]  /*1f20*/  @P1 LEA.HI.X R51, R30, R51, R21, 0x1, P5 ;  /* 0x000000331e331211 */ /* 0x000fe400028f0c15 */
[----:B------:R-:W-:Y:S01]  /*1f30*/  @P2 MOV R30, R60 ;  /* 0x0000003c001e2202 */ /* 0x000fe20000000f00 */
[----:B0-----:R-:W-:-:S04]  /*1f40*/  @P2 IMAD R21, R123, R28, RZ ;  /* 0x0000001c7b152224 */ /* 0x001fc800078e02ff */
[----:B------:R-:W-:-:S04]  /*1f50*/  @P2 IMAD.WIDE.U32 R30, R6, R28, R30 ;  /* 0x0000001c061e2225 */ /* 0x000fc800078e001e */
[----:B------:R-:W-:Y:S02]  /*1f60*/  @P2 IMAD R21, R6, R29, R21 ;  /* 0x0000001d06152224 */ /* 0x000fe400078e0215 */
[----:B------:R-:W0:Y:S01]  /*1f70*/  @P3 LDC.64 R28, c[0x0][0x270] ;  /* 0x00009c00ff1c3b82 */ /* 0x000e220000000a00 */
[----:B------:R-:W-:Y:S02]  /*1f80*/  @P2 LEA R46, P5, R30, R46, 0x1 ;  /* 0x0000002e1e2e2211 */ /* 0x000fe400078a08ff */
[----:B------:R-:W-:-:S04]  /*1f90*/  @P2 IADD3 R21, R31, R21, RZ ;  /* 0x000000151f152210 */ /* 0x000fc80007ffe0ff */
[----:B------:R-:W-:Y:S02]  /*1fa0*/  @P2 LEA.HI.X R47, R30, R47, R21, 0x1, P5 ;  /* 0x0000002f1e2f2211 */ /* 0x000fe400028f0c15 */
[----:B------:R-:W-:Y:S02]  /*1fb0*/  @P3 MOV R31, R63 ;  /* 0x0000003f001f3202 */ /* 0x000fe40000000f00 */
[C---:B------:R-:W-:Y:S02]  /*1fc0*/  LOP3.LUT P6, RZ, R0.reuse, 0x800000, RZ, 0xc0, !PT ;  /* 0x0080000000ff7812 */ /* 0x040fe400078cc0ff */
[----:B------:R-:W-:Y:S01]  /*1fd0*/  LOP3.LUT R0, R0, 0xf7ffffff, RZ, 0xc0, !PT ;  /* 0xf7ffffff00007812 */ /* 0x000fe200078ec0ff */
[----:B0-----:R-:W-:-:S10]  /*1fe0*/  @P3 IMAD R30, R122, R28, RZ ;  /* 0x0000001c7a1e3224 */ /* 0x001fd400078e02ff */
[----:B------:R-:W0:Y:S01]  /*1ff0*/  @P6 LDC.64 R36, c[0x0][0x220] ;  /* 0x00008800ff246b82 */ /* 0x000e220000000a00 */
[----:B------:R-:W-:Y:S01]  /*2000*/  @P3 IMAD R21, R5, R29, R30 ;  /* 0x0000001d05153224 */ /* 0x000fe200078e021e */
[----:B------:R-:W-:-:S05]  /*2010*/  @P3 MOV R30, R60 ;  /* 0x0000003c001e3202 */ /* 0x000fca0000000f00 */
[----:B------:R-:W-:Y:S02]  /*2020*/  @P3 IMAD.WIDE.U32 R30, R5, R28, R30 ;  /* 0x0000001c051e3225 */ /* 0x000fe400078e001e */
[----:B------:R-:W2:Y:S01]  /*2030*/  @P4 LDC.64 R28, c[0x0][0x270] ;  /* 0x00009c00ff1c4b82 */ /* 0x000ea20000000a00 */
[----:B------:R-:W-:-:S04]  /*2040*/  @P0 LOP3.LUT R0, R0, 0x8000000, RZ, 0xfc, !PT ;  /* 0x0800000000000812 */ /* 0x000fc800078efcff */
[C---:B------:R-:W-:Y:S02]  /*2050*/  LOP3.LUT P0, RZ, R0.reuse, 0x1000000, RZ, 0xc0, !PT ;  /* 0x0100000000ff7812 */ /* 0x040fe4000780c0ff */
[----:B------:R-:W-:-:S04]  /*2060*/  LOP3.LUT R0, R0, 0xefffffff, RZ, 0xc0, !PT ;  /* 0xefffffff00007812 */ /* 0x000fc800078ec0ff */
[----:B------:R-:W-:Y:S02]  /*2070*/  @P1 LOP3.LUT R0, R0, 0x10000000, RZ, 0xfc, !PT ;  /* 0x1000000000001812 */ /* 0x000fe400078efcff */
[----:B------:R-:W-:Y:S02]  /*2080*/  @P3 IADD3 R21, R31, R21, RZ ;  /* 0x000000151f153210 */ /* 0x000fe40007ffe0ff */
[----:B------:R-:W-:Y:S02]  /*2090*/  LOP3.LUT P1, RZ, R0, 0x2000000, RZ, 0xc0, !PT ;  /* 0x0200000000ff7812 */ /* 0x000fe4000782c0ff */
[C---:B---3--:R-:W-:Y:S01]  /*20a0*/  @P3 LEA R42, P5, R30.reuse, R42, 0x1 ;  /* 0x0000002a1e2a3211 */ /* 0x048fe200078a08ff */
[----:B------:R-:W-:Y:S01]  /*20b0*/  @P4 IMAD.MOV.U32 R31, RZ, RZ, R63 ;  /* 0x000000ffff1f4224 */ /* 0x000fe200078e003f */
[----:B------:R-:W3:Y:S02]  /*20c0*/  @P0 LDC.64 R34, c[0x0][0x220] ;  /* 0x00008800ff220b82 */ /* 0x000ee40000000a00 */
[----:B------:R-:W-:-:S02]  /*20d0*/  @P3 LEA.HI.X R43, R30, R43, R21, 0x1, P5 ;  /* 0x0000002b1e2b3211 */ /* 0x000fc400028f0c15 */
[----:B------:R-:W-:Y:S01]  /*20e0*/  @P4 MOV R30, R60 ;  /* 0x0000003c001e4202 */ /* 0x000fe20000000f00 */
[----:B--2---:R-:W-:-:S04]  /*20f0*/  @P4 IMAD R21, R121, R28, RZ ;  /* 0x0000001c79154224 */ /* 0x004fc800078e02ff */
[C---:B------:R-:W-:Y:S01]  /*2100*/  @P4 IMAD R21, R116.reuse, R29, R21 ;  /* 0x0000001d74154224 */ /* 0x040fe200078e0215 */
[----:B------:R-:W2:Y:S01]  /*2110*/  @P1 LDC.64 R38, c[0x0][0x220] ;  /* 0x00008800ff261b82 */ /* 0x000ea20000000a00 */
[----:B------:R-:W-:-:S07]  /*2120*/  @P4 IMAD.WIDE.U32 R30, R116, R28, R30 ;  /* 0x0000001c741e4225 */ /* 0x000fce00078e001e */
[----:B------:R-:W4:Y:S01]  /*2130*/  @P1 LDC.64 R28, c[0x0][0x270] ;  /* 0x00009c00ff1c1b82 */ /* 0x000f220000000a00 */
[----:B------:R-:W-:Y:S02]  /*2140*/  @P4 IADD3 R21, R31, R21, RZ ;  /* 0x000000151f154210 */ /* 0x000fe40007ffe0ff */
[----:B-1----:R-:W-:-:S04]  /*2150*/  @P4 LEA R44, P5, R30, R44, 0x1 ;  /* 0x0000002c1e2c4211 */ /* 0x002fc800078a08ff */
[----:B------:R-:W-:Y:S02]  /*2160*/  @P4 LEA.HI.X R45, R30, R45, R21, 0x1, P5 ;  /* 0x0000002d1e2d4211 */ /* 0x000fe400028f0c15 */
[----:B------:R-:W-:Y:S02]  /*2170*/  SHF.R.S32.HI R21, RZ, 0x1f, R19 ;  /* 0x0000001fff157819 */ /* 0x000fe40000011413 */
[----:B------:R-:W-:-:S03]  /*2180*/  @P1 MOV R31, R63 ;  /* 0x0000003f001f1202 */ /* 0x000fc60000000f00 */
[----:B----4-:R-:W-:-:S04]  /*2190*/  @P1 IMAD R30, R21, R28, RZ ;  /* 0x0000001c151e1224 */ /* 0x010fc800078e02ff */
[----:B------:R-:W-:Y:S01]  /*21a0*/  @P1 IMAD R21, R19, R29, R30 ;  /* 0x0000001d13151224 */ /* 0x000fe200078e021e */
[----:B------:R-:W-:-:S05]  /*21b0*/  @P1 MOV R30, R60 ;  /* 0x0000003c001e1202 */ /* 0x000fca0000000f00 */
[----:B------:R-:W-:Y:S02]  /*21c0*/  @P1 IMAD.WIDE.U32 R30, R19, R28, R30 ;  /* 0x0000001c131e1225 */ /* 0x000fe400078e001e */
[----:B------:R-:W1:Y:S03]  /*21d0*/  @P0 LDC.64 R28, c[0x0][0x270] ;  /* 0x00009c00ff1c0b82 */ /* 0x000e660000000a00 */
[----:B------:R-:W-:Y:S02]  /*21e0*/  @P1 IADD3 R21, R31, R21, RZ ;  /* 0x000000151f151210 */ /* 0x000fe40007ffe0ff */
[----:B--2---:R-:W-:-:S04]  /*21f0*/  @P1 LEA R38, P5, R30, R38, 0x1 ;  /* 0x000000261e261211 */ /* 0x004fc800078a08ff */
[----:B------:R-:W-:Y:S02]  /*2200*/  @P1 LEA.HI.X R39, R30, R39, R21, 0x1, P5 ;  /* 0x000000271e271211 */ /* 0x000fe400028f0c15 */
[----:B------:R-:W-:Y:S01]  /*2210*/  SHF.R.S32.HI R21, RZ, 0x1f, R18 ;  /* 0x0000001fff157819 */ /* 0x000fe20000011412 */
[----:B------:R-:W-:Y:S01]  /*2220*/  @P0 IMAD.MOV.U32 R31, RZ, RZ, R63 ;  /* 0x000000ffff1f0224 */ /* 0x000fe200078e003f */
[----:B------:R-:W-:Y:S02]  /*2230*/  @P0 MOV R30, R60 ;  /* 0x0000003c001e0202 */ /* 0x000fe40000000f00 */
[----:B------:R-:W-:Y:S01]  /*2240*/  LOP3.LUT R0, R0, 0xdfffffff, RZ, 0xc0, !PT ;  /* 0xdfffffff00007812 */ /* 0x000fe200078ec0ff */
[-C--:B-1----:R-:W-:Y:S02]  /*2250*/  @P0 IMAD R21, R21, R28.reuse, RZ ;  /* 0x0000001c15150224 */ /* 0x082fe400078e02ff */
[----:B------:R-:W-:Y:S01]  /*2260*/  @P0 IMAD.WIDE.U32 R30, R18, R28, R30 ;  /* 0x0000001c121e0225 */ /* 0x000fe200078e001e */
[----:B------:R-:W-:-:S03]  /*2270*/  @P2 LOP3.LUT R0, R0, 0x20000000, RZ, 0xfc, !PT ;  /* 0x2000000000002812 */ /* 0x000fc600078efcff */
[----:B------:R-:W-:Y:S02]  /*2280*/  @P0 IMAD R21, R18, R29, R21 ;  /* 0x0000001d12150224 */ /* 0x000fe400078e0215 */
[----:B------:R-:W1:Y:S01]  /*2290*/  @P6 LDC.64 R28, c[0x0][0x270] ;  /* 0x00009c00ff1c6b82 */ /* 0x000e620000000a00 */
[----:B------:R-:W-:-:S04]  /*22a0*/  LOP3.LUT R0, R0, 0xbfffffff, RZ, 0xc0, !PT ;  /* 0xbfffffff00007812 */ /* 0x000fc800078ec0ff */
[----:B------:R-:W-:Y:S02]  /*22b0*/  @P3 LOP3.LUT R0, R0, 0x40000000, RZ, 0xfc, !PT ;  /* 0x4000000000003812 */ /* 0x000fe400078efcff */
[----:B------:R-:W-:Y:S02]  /*22c0*/  @P0 IADD3 R21, R31, R21, RZ ;  /* 0x000000151f150210 */ /* 0x000fe40007ffe0ff */
[----:B------:R-:W-:Y:S02]  /*22d0*/  LOP3.LUT R0, R0, 0x7fffffff, RZ, 0xc0, !PT ;  /* 0x7fffffff00007812 */ /* 0x000fe400078ec0ff */
[----:B---3--:R-:W-:Y:S02]  /*22e0*/  @P0 LEA R34, P5, R30, R34, 0x1 ;  /* 0x000000221e220211 */ /* 0x008fe400078a08ff */
[----:B------:R-:W-:Y:S02]  /*22f0*/  @P4 LOP3.LUT R0, R0, 0x80000000, RZ, 0xfc, !PT ;  /* 0x8000000000004812 */ /* 0x000fe400078efcff */
[----:B------:R-:W-:-:S02]  /*2300*/  @P0 LEA.HI.X R35, R30, R35, R21, 0x1, P5 ;  /* 0x000000231e230211 */ /* 0x000fc400028f0c15 */
[----:B------:R-:W-:Y:S02]  /*2310*/  SHF.R.S32.HI R21, RZ, 0x1f, R17 ;  /* 0x0000001fff157819 */ /* 0x000fe40000011411 */
[----:B------:R-:W-:-:S03]  /*2320*/  LOP3.LUT P3, RZ, R0, 0x400000, RZ, 0xc0, !PT ;  /* 0x0040000000ff7812 */ /* 0x000fc6000786c0ff */
[----:B-1----:R-:W-:Y:S01]  /*2330*/  @P6 IMAD R30, R21, R28, RZ ;  /* 0x0000001c151e6224 */ /* 0x002fe200078e02ff */
[----:B------:R-:W-:-:S03]  /*2340*/  @P6 MOV R31, R63 ;  /* 0x0000003f001f6202 */ /* 0x000fc60000000f00 */
[----:B------:R-:W-:Y:S01]  /*2350*/  @P6 IMAD R21, R17, R29, R30 ;  /* 0x0000001d11156224 */ /* 0x000fe200078e021e */
[----:B------:R-:W-:-:S05]  /*2360*/  @P6 MOV R30, R60 ;  /* 0x0000003c001e6202 */ /* 0x000fca0000000f00 */
[----:B------:R-:W1:Y:S01]  /*2370*/  @P3 LDC.64 R32, c[0x0][0x220] ;  /* 0x00008800ff203b82 */ /* 0x000e620000000a00 */
[----:B------:R-:W-:-:S07]  /*2380*/  @P6 IMAD.WIDE.U32 R30, R17, R28, R30 ;  /* 0x0000001c111e6225 */ /* 0x000fce00078e001e */
[----:B------:R-:W2:Y:S01]  /*2390*/  @P3 LDC.64 R28, c[0x0][0x270] ;  /* 0x00009c00ff1c3b82 */ /* 0x000ea20000000a00 */
[----:B------:R-:W-:Y:S02]  /*23a0*/  @P6 IADD3 R21, R31, R21, RZ ;  /* 0x000000151f156210 */ /* 0x000fe40007ffe0ff */
[----:B0-----:R-:W-:-:S04]  /*23b0*/  @P6 LEA R36, P5, R30, R36, 0x1 ;  /* 0x000000241e246211 */ /* 0x001fc800078a08ff */
[----:B------:R-:W-:Y:S02]  /*23c0*/  @P6 LEA.HI.X R37, R30, R37, R21, 0x1, P5 ;  /* 0x000000251e256211 */ /* 0x000fe400028f0c15 */
[----:B------:R-:W-:Y:S01]  /*23d0*/  SHF.R.S32.HI R21, RZ, 0x1f, R16 ;  /* 0x0000001fff157819 */ /* 0x000fe20000011410 */
[----:B------:R-:W-:Y:S01]  /*23e0*/  @P3 IMAD.MOV.U32 R31, RZ, RZ, R63 ;  /* 0x000000ffff1f3224 */ /* 0x000fe200078e003f */
[----:B------:R-:W-:Y:S02]  /*23f0*/  @P3 MOV R30, R60 ;  /* 0x0000003c001e3202 */ /* 0x000fe40000000f00 */
[----:B------:R-:W-:Y:S01]  /*2400*/  LOP3.LUT P1, RZ, R0, 0x200000, RZ, 0xc0, !PT ;  /* 0x0020000000ff7812 */ /* 0x000fe2000782c0ff */
[-C--:B--2---:R-:W-:Y:S02]  /*2410*/  @P3 IMAD R21, R21, R28.reuse, RZ ;  /* 0x0000001c15153224 */ /* 0x084fe400078e02ff */
[----:B------:R-:W-:-:S04]  /*2420*/  @P3 IMAD.WIDE.U32 R30, R16, R28, R30 ;  /* 0x0000001c101e3225 */ /* 0x000fc800078e001e */
[----:B------:R-:W-:Y:S01]  /*2430*/  @P3 IMAD R29, R16, R29, R21 ;  /* 0x0000001d101d3224 */ /* 0x000fe200078e0215 */
[----:B-1----:R-:W-:-:S04]  /*2440*/  @P3 LEA R32, P5, R30, R32, 0x1 ;  /* 0x000000201e203211 */ /* 0x002fc800078a08ff */
[----:B------:R-:W-:-:S04]  /*2450*/  @P3 IADD3 R29, R31, R29, RZ ;  /* 0x0000001d1f1d3210 */ /* 0x000fc80007ffe0ff */
[----:B------:R-:W-:Y:S02]  /*2460*/  @P3 LEA.HI.X R33, R30, R33, R29, 0x1, P5 ;  /* 0x000000211e213211 */ /* 0x000fe400028f0c1d */
[----:B------:R-:W0:Y:S01]  /*2470*/  @P1 LDC.64 R30, c[0x0][0x270] ;  /* 0x00009c00ff1e1b82 */ /* 0x000e220000000a00 */
[----:B------:R-:W-:Y:S02]  /*2480*/  SHF.R.S32.HI R21, RZ, 0x1f, R15 ;  /* 0x0000001fff157819 */ /* 0x000fe4000001140f */
[----:B------:R-:W-:Y:S02]  /*2490*/  @P1 MOV R29, R63 ;  /* 0x0000003f001d1202 */ /* 0x000fe40000000f00 */
[----:B------:R-:W-:-:S13]  /*24a0*/  LOP3.LUT P0, RZ, R0, 0x100000, RZ, 0xc0, !PT ;  /* 0x0010000000ff7812 */ /* 0x000fda000780c0ff */
[----:B------:R-:W1:Y:S01]  /*24b0*/  @P0 LDC.64 R54, c[0x0][0x270] ;  /* 0x00009c00ff360b82 */ /* 0x000e620000000a00 */
[----:B0-----:R-:W-:-:S04]  /*24c0*/  @P1 IMAD R28, R21, R30, RZ ;  /* 0x0000001e151c1224 */ /* 0x001fc800078e02ff */
[----:B------:R-:W-:Y:S01]  /*24d0*/  @P1 IMAD R21, R15, R31, R28 ;  /* 0x0000001f0f151224 */ /* 0x000fe200078e021c */
[----:B------:R-:W-:-:S05]  /*24e0*/  @P1 MOV R28, R60 ;  /* 0x0000003c001c1202 */ /* 0x000fca0000000f00 */
[----:B------:R-:W-:Y:S02]  /*24f0*/  @P1 IMAD.WIDE.U32 R30, R15, R30, R28 ;  /* 0x0000001e0f1e1225 */ /* 0x000fe400078e001c */
[----:B------:R-:W0:Y:S03]  /*2500*/  @P1 LDC.64 R28, c[0x0][0x220] ;  /* 0x00008800ff1c1b82 */ /* 0x000e260000000a00 */
[----:B------:R-:W-:Y:S01]  /*2510*/  @P1 IADD3 R21, R31, R21, RZ ;  /* 0x000000151f151210 */ /* 0x000fe20007ffe0ff */
[----:B------:R-:W-:Y:S01]  /*2520*/  @P0 IMAD.MOV.U32 R31, RZ, RZ, R63 ;  /* 0x000000ffff1f0224 */ /* 0x000fe200078e003f */
[----:B0-----:R-:W-:-:S04]  /*2530*/  @P1 LEA R28, P5, R30, R28, 0x1 ;  /* 0x0000001c1e1c1211 */ /* 0x001fc800078a08ff */
[----:B------:R-:W-:Y:S02]  /*2540*/  @P1 LEA.HI.X R29, R30, R29, R21, 0x1, P5 ;  /* 0x0000001d1e1d1211 */ /* 0x000fe400028f0c15 */
[----:B------:R-:W-:Y:S02]  /*2550*/  SHF.R.S32.HI R21, RZ, 0x1f, R14 ;  /* 0x0000001fff157819 */ /* 0x000fe4000001140e */
[----:B------:R-:W-:-:S03]  /*2560*/  @P0 MOV R30, R60 ;  /* 0x0000003c001e0202 */ /* 0x000fc60000000f00 */
[----:B-1----:R-:W-:-:S04]  /*2570*/  @P0 IMAD R21, R21, R54, RZ ;  /* 0x0000003615150224 */ /* 0x002fc800078e02ff */
[C---:B------:R-:W-:Y:S02]  /*2580*/  @P0 IMAD R21, R14.reuse, R55, R21 ;  /* 0x000000370e150224 */ /* 0x040fe400078e0215 */
[----:B------:R-:W-:Y:S02]  /*2590*/  @P0 IMAD.WIDE.U32 R54, R14, R54, R30 ;  /* 0x000000360e360225 */ /* 0x000fe400078e001e */
[----:B------:R-:W0:Y:S01]  /*25a0*/  @P0 LDC.64 R30, c[0x0][0x220] ;  /* 0x00008800ff1e0b82 */ /* 0x000e220000000a00 */
[C---:B------:R-:W-:Y:S02]  /*25b0*/  LOP3.LUT P6, RZ, R0.reuse, 0x80000, RZ, 0xc0, !PT ;  /* 0x0008000000ff7812 */ /* 0x040fe400078cc0ff */
[----:B------:R-:W-:Y:S02]  /*25c0*/  @P0 IADD3 R21, R55, R21, RZ ;  /* 0x0000001537150210 */ /* 0x000fe40007ffe0ff */
[----:B------:R-:W-:Y:S02]  /*25d0*/  LOP3.LUT P2, RZ, R0, 0x4000000, RZ, 0xc0, !PT ;  /* 0x0400000000ff7812 */ /* 0x000fe4000784c0ff */
[----:B0-----:R-:W-:-:S04]  /*25e0*/  @P0 LEA R30, P5, R54, R30, 0x1 ;  /* 0x0000001e361e0211 */ /* 0x001fc800078a08ff */
[----:B------:R-:W-:-:S03]  /*25f0*/  @P0 LEA.HI.X R31, R54, R31, R21, 0x1, P5 ;  /* 0x0000001f361f0211 */ /* 0x000fc600028f0c15 */
[----:B------:R-:W0:Y:S01]  /*2600*/  @P6 LDC.64 R54, c[0x0][0x270] ;  /* 0x00009c00ff366b82 */ /* 0x000e220000000a00 */
[----:B------:R-:W-:Y:S02]  /*2610*/  LOP3.LUT P5, RZ, R0, 0x20000, RZ, 0xc0, !PT ;  /* 0x0002000000ff7812 */ /* 0x000fe400078ac0ff */
[----:B------:R-:W-:Y:S02]  /*2620*/  MOV R21, RZ ;  /* 0x000000ff00157202 */ /* 0x000fe40000000f00 */
[----:B------:R-:W-:-:S04]  /*2630*/  SHF.R.S32.HI R103, RZ, 0x1f, R13 ;  /* 0x0000001fff677819 */ /* 0x000fc8000001140d */
[----:B------:R1:W2:Y:S02]  /*2640*/  @P2 LDG.E R21, desc[UR6][R22.64] ;  /* 0x0000000616152981 */ /* 0x0002a4000c1e1900 */
[----:B-1----:R-:W-:Y:S01]  /*2650*/  MOV R22, RZ ;  /* 0x000000ff00167202 */ /* 0x002fe20000000f00 */
[----:B0-----:R-:W-:-:S05]  /*2660*/  @P6 IMAD R102, R103, R54, RZ ;  /* 0x0000003667666224 */ /* 0x001fca00078e02ff */
[----:B------:R0:W3:Y:S01]  /*2670*/  @P5 LDG.E R22, desc[UR6][R26.64] ;  /* 0x000000061a165981 */ /* 0x0000e2000c1e1900 */
[----:B------:R-:W-:Y:S01]  /*2680*/  @P6 IMAD R23, R13, R55, R102 ;  /* 0x000000370d176224 */ /* 0x000fe200078e0266 */
[----:B0-----:R-:W-:Y:S02]  /*2690*/  @P6 MOV R26, R60 ;  /* 0x0000003c001a6202 */ /* 0x001fe40000000f00 */
[----:B------:R-:W-:-:S03]  /*26a0*/  @P6 MOV R27, R63 ;  /* 0x0000003f001b6202 */ /* 0x000fc60000000f00 */
[----:B------:R-:W-:-:S03]  /*26b0*/  @P6 IMAD.WIDE.U32 R54, R13, R54, R26 ;  /* 0x000000360d366225 */ /* 0x000fc600078e001a */
[----:B------:R-:W0:Y:S01]  /*26c0*/  @P6 LDC.64 R26, c[0x0][0x220] ;  /* 0x00008800ff1a6b82 */ /* 0x000e220000000a00 */
[C---:B------:R-:W-:Y:S01]  /*26d0*/  LOP3.LUT P2, RZ, R0.reuse, 0x40000, RZ, 0xc0, !PT ;  /* 0x0004000000ff7812 */ /* 0x040fe2000784c0ff */
[----:B------:R-:W-:Y:S01]  /*26e0*/  @P6 IMAD.IADD R23, R55, 0x1, R23 ;  /* 0x0000000137176824 */ /* 0x000fe200078e0217 */
[C---:B------:R-:W-:Y:S02]  /*26f0*/  LOP3.LUT P4, RZ, R0.reuse, 0x10000, RZ, 0xc0, !PT ;  /* 0x0001000000ff7812 */ /* 0x040fe4000788c0ff */
[----:B------:R-:W-:Y:S02]  /*2700*/  LOP3.LUT P3, RZ, R0, 0x8000, RZ, 0xc0, !PT ;  /* 0x0000800000ff7812 */ /* 0x000fe4000786c0ff */
[----:B0-----:R-:W-:-:S04]  /*2710*/  @P6 LEA R26, P5, R54, R26, 0x1 ;  /* 0x0000001a361a6211 */ /* 0x001fc800078a08ff */
[----:B------:R-:W-:-:S03]  /*2720*/  @P6 LEA.HI.X R27, R54, R27, R23, 0x1, P5 ;  /* 0x0000001b361b6211 */ /* 0x000fc600028f0c17 */
[----:B------:R-:W0:Y:S01]  /*2730*/  @P2 LDC.64 R54, c[0x0][0x270] ;  /* 0x00009c00ff362b82 */ /* 0x000e220000000a00 */
[----:B------:R-:W-:Y:S02]  /*2740*/  MOV R23, RZ ;  /* 0x000000ff00177202 */ /* 0x000fe40000000f00 */
[----:B------:R-:W-:-:S04]  /*2750*/  SHF.R.S32.HI R103, RZ, 0x1f, R12 ;  /* 0x0000001fff677819 */ /* 0x000fc8000001140c */
[----:B------:R1:W4:Y:S02]  /*2760*/  @P4 LDG.E R23, desc[UR6][R40.64] ;  /* 0x0000000628174981 */ /* 0x000324000c1e1900 */
[----:B-1----:R-:W-:-:S06]  /*2770*/  MOV R40, RZ ;  /* 0x000000ff00287202 */ /* 0x002fcc0000000f00 */
[----:B------:R1:W5:Y:S01]  /*2780*/  @P3 LDG.E R40, desc[UR6][R24.64] ;  /* 0x0000000618283981 */ /* 0x000362000c1e1900 */
[----:B0-----:R-:W-:Y:S02]  /*2790*/  @P2 IMAD R102, R103, R54, RZ ;  /* 0x0000003667662224 */ /* 0x001fe400078e02ff */
[----:B------:R-:W0:Y:S02]  /*27a0*/  S2R R103, SR_TID.X ;  /* 0x0000000000677919 */ /* 0x000e240000002100 */
[----:B------:R-:W-:Y:S02]  /*27b0*/  @P2 IMAD R41, R12, R55, R102 ;  /* 0x000000370c292224 */ /* 0x000fe400078e0266 */
[----:B------:R-:W0:Y:S01]  /*27c0*/  LDC R102, c[0x0][0x294] ;  /* 0x0000a500ff667b82 */ /* 0x000e220000000800 */
[----:B-1----:R-:W-:Y:S02]  /*27d0*/  @P2 MOV R24, R60 ;  /* 0x0000003c00182202 */ /* 0x002fe40000000f00 */
[----:B------:R-:W-:-:S03]  /*27e0*/  @P2 MOV R25, R63 ;  /* 0x0000003f00192202 */ /* 0x000fc60000000f00 */
[----:B------:R-:W-:-:S03]  /*27f0*/  @P2 IMAD.WIDE.U32 R54, R12, R54, R24 ;  /* 0x000000360c362225 */ /* 0x000fc600078e0018 */
[----:B------:R-:W1:Y:S01]  /*2800*/  @P2 LDC.64 R24, c[0x0][0x220] ;  /* 0x00008800ff182b82 */ /* 0x000e620000000a00 */
[----:B------:R-:W-:Y:S02]  /*2810*/  LOP3.LUT P0, RZ, R0, 0x2000, RZ, 0xc0, !PT ;  /* 0x0000200000ff7812 */ /* 0x000fe4000780c0ff */
[----:B------:R-:W-:Y:S02]  /*2820*/  @P2 IADD3 R41, R55, R41, RZ ;  /* 0x0000002937292210 */ /* 0x000fe40007ffe0ff */
[----:B-1----:R-:W-:-:S04]  /*2830*/  @P2 LEA R24, P5, R54, R24, 0x1 ;  /* 0x0000001836182211 */ /* 0x002fc800078a08ff */
[----:B------:R-:W-:Y:S02]  /*2840*/  @P2 LEA.HI.X R25, R54, R25, R41, 0x1, P5 ;  /* 0x0000001936192211 */ /* 0x000fe400028f0c29 */
[----:B------:R-:W-:Y:S02]  /*2850*/  CS2R R54, SRZ ;  /* 0x0000000000367805 */ /* 0x000fe4000001ff00 */
[----:B0-----:R-:W-:-:S04]  /*2860*/  SHF.R.U32.HI R41, RZ, 0x5, R103 ;  /* 0x00000005ff297819 */ /* 0x001fc80000011667 */
[----:B------:R0:W5:Y:S02]  /*2870*/  @P0 LDG.E R55, desc[UR6][R56.64] ;  /* 0x0000000638370981 */ /* 0x000164000c1e1900 */
[----:B0-----:R-:W-:-:S05]  /*2880*/  IMAD R57, R102, UR8, R41 ;  /* 0x0000000866397c24 */ /* 0x001fca000f8e0229 */
[----:B------:R-:W-:-:S04]  /*2890*/  IADD3 R41, R57, 0x1f0, RZ ;  /* 0x000001f039297810 */ /* 0x000fc80007ffe0ff */
[----:B------:R-:W-:Y:S02]  /*28a0*/  SHF.R.S32.HI R102, RZ, 0x1f, R41 ;  /* 0x0000001fff667819 */ /* 0x000fe40000011429 */
[----:B------:R-:W-:-:S04]  /*28b0*/  ISETP.GE.U32.AND P5, PT, R41, UR4, PT ;  /* 0x0000000429007c0c */ /* 0x000fc8000bfa6070 */
[----:B------:R-:W-:Y:S02]  /*28c0*/  ISETP.GE.AND.EX P5, PT, R102, UR5, PT, P5 ;  /* 0x0000000566007c0c */ /* 0x000fe4000bfa6350 */
[----:B------:R-:W-:Y:S02]  /*28d0*/  LOP3.LUT P6, RZ, R80, 0x4, RZ, 0xc0, !PT ;  /* 0x0000000450ff7812 */ /* 0x000fe400078cc0ff */
[----:B------:R-:W-:Y:S01]  /*28e0*/  ISETP.LT.U32.AND P5, PT, R103, 0x200, !P5 ;  /* 0x000002006700780c */ /* 0x000fe20006fa1070 */
[----:B------:R-:W-:Y:S01]  /*28f0*/  IMAD.MOV.U32 R56, RZ, RZ, RZ ;  /* 0x000000ffff387224 */ /* 0x000fe200078e00ff */
[----:B------:R-:W-:-:S09]  /*2900*/  LOP3.LUT P1, RZ, R0, 0x4000, RZ, 0xc0, !PT ;  /* 0x0000400000ff7812 */ /* 0x000fd2000782c0ff */
[----:B------:R0:W5:Y:S04]  /*2910*/  @P6 LDG.E R56, desc[UR6][R58.64] ;  /* 0x000000063a386981 */ /* 0x000168000c1e1900 */
[----:B------:R1:W5:Y:S01]  /*2920*/  @P1 LDG.E R54, desc[UR6][R92.64] ;  /* 0x000000065c361981 */ /* 0x000362000c1e1900 */
[----:B0-----:R-:W0:Y:S01]  /*2930*/  @P5 LDC.64 R58, c[0x0][0x270] ;  /* 0x00009c00ff3a5b82 */ /* 0x001e220000000a00 */
[----:B-1----:R-:W-:Y:S02]  /*2940*/  @P5 MOV R92, R60 ;  /* 0x0000003c005c5202 */ /* 0x002fe40000000f00 */
[----:B------:R-:W-:Y:S02]  /*2950*/  @P5 MOV R93, R63 ;  /* 0x0000003f005d5202 */ /* 0x000fe40000000f00 */
[----:B------:R-:W-:Y:S01]  /*2960*/  LOP3.LUT P4, RZ, R0, 0x80, RZ, 0xc0, !PT ;  /* 0x0000008000ff7812 */ /* 0x000fe2000788c0ff */
[----:B0-----:R-:W-:-:S02]  /*2970*/  @P5 IMAD R102, R102, R58, RZ ;  /* 0x0000003a66665224 */ /* 0x001fc400078e02ff */
[----:B------:R-:W-:-:S04]  /*2980*/  @P5 IMAD.WIDE.U32 R92, R41, R58, R92 ;  /* 0x0000003a295c5225 */ /* 0x000fc800078e005c */
[----:B------:R-:W-:Y:S02]  /*2990*/  @P5 IMAD R41, R41, R59, R102 ;  /* 0x0000003b29295224 */ /* 0x000fe400078e0266 */
[----:B------:R-:W0:Y:S01]  /*29a0*/  @P5 LDC.64 R58, c[0x0][0x220] ;  /* 0x00008800ff3a5b82 */ /* 0x000e220000000a00 */
[----:B------:R-:W-:-:S04]  /*29b0*/  LOP3.LUT R80, R80, 0xfffffffe, RZ, 0xc0, !PT ;  /* 0xfffffffe50507812 */ /* 0x000fc800078ec0ff */
[----:B------:R-:W-:Y:S02]  /*29c0*/  @P4 LOP3.LUT R80, R80, 0x1, RZ, 0xfc, !PT ;  /* 0x0000000150504812 */ /* 0x000fe400078efcff */
[C---:B------:R-:W-:Y:S02]  /*29d0*/  LOP3.LUT P4, RZ, R0.reuse, 0x100, RZ, 0xc0, !PT ;  /* 0x0000010000ff7812 */ /* 0x040fe4000788c0ff */
[----:B------:R-:W-:Y:S02]  /*29e0*/  @P5 IADD3 R41, R93, R41, RZ ;  /* 0x000000295d295210 */ /* 0x000fe40007ffe0ff */
[----:B------:R-:W-:Y:S02]  /*29f0*/  LOP3.LUT P0, RZ, R0, 0x400, RZ, 0xc0, !PT ;  /* 0x0000040000ff7812 */ /* 0x000fe4000780c0ff */
[----:B------:R-:W-:Y:S02]  /*2a00*/  LOP3.LUT R80, R80, 0xfffffffd, RZ, 0xc0, !PT ;  /* 0xfffffffd50507812 */ /* 0x000fe400078ec0ff */
[----:B------:R-:W-:-:S02]  /*2a10*/  LOP3.LUT P1, RZ, R0, 0x800, RZ, 0xc0, !PT ;  /* 0x0000080000ff7812 */ /* 0x000fc4000782c0ff */
[----:B0-----:R-:W-:-:S04]  /*2a20*/  @P5 LEA R58, P6, R92, R58, 0x1 ;  /* 0x0000003a5c3a5211 */ /* 0x001fc800078c08ff */
[----:B------:R-:W-:Y:S02]  /*2a30*/  @P5 LEA.HI.X R59, R92, R59, R41, 0x1, P6 ;  /* 0x0000003b5c3b5211 */ /* 0x000fe400030f0c29 */
[----:B------:R-:W-:Y:S02]  /*2a40*/  MOV R41, RZ ;  /* 0x000000ff00297202 */ /* 0x000fe40000000f00 */
[----:B------:R-:W-:Y:S02]  /*2a50*/  @P4 LOP3.LUT R80, R80, 0x2, RZ, 0xfc, !PT ;  /* 0x0000000250504812 */ /* 0x000fe400078efcff */
[----:B------:R-:W-:Y:S02]  /*2a60*/  LOP3.LUT P4, RZ, R0, 0x200, RZ, 0xc0, !PT ;  /* 0x0000020000ff7812 */ /* 0x000fe4000788c0ff */
[----:B------:R0:W5:Y:S02]  /*2a70*/  @P5 LDG.E R41, desc[UR6][R58.64] ;  /* 0x000000063a295981 */ /* 0x000164000c1e1900 */
[----:B0-----:R-:W-:-:S06]  /*2a80*/  CS2R R58, SRZ ;  /* 0x00000000003a7805 */ /* 0x001fcc000001ff00 */
[----:B------:R0:W5:Y:S04]  /*2a90*/  @P0 LDG.E R59, desc[UR6][R64.64] ;  /* 0x00000006403b0981 */ /* 0x000168000c1e1900 */
[----:B------:R-:W5:Y:S01]  /*2aa0*/  @P1 LDG.E R58, desc[UR6][R90.64] ;  /* 0x000000065a3a1981 */ /* 0x000f62000c1e1900 */
[----:B0-----:R-:W-:-:S06]  /*2ab0*/  CS2R R64, SRZ ;  /* 0x0000000000407805 */ /* 0x001fcc000001ff00 */
[----:B------:R-:W5:Y:S01]  /*2ac0*/  @P4 LDG.E R64, desc[UR6][R88.64] ;  /* 0x0000000658404981 */ /* 0x000f62000c1e1900 */
[----:B------:R-:W-:Y:S02]  /*2ad0*/  LOP3.LUT P4, RZ, R80, 0x2, RZ, 0xc0, !PT ;  /* 0x0000000250ff7812 */ /* 0x000fe4000788c0ff */
[C---:B------:R-:W-:Y:S02]  /*2ae0*/  LOP3.LUT P3, RZ, R0.reuse, 0x40, RZ, 0xc0, !PT ;  /* 0x0000004000ff7812 */ /* 0x040fe4000786c0ff */
[----:B------:R-:W-:-:S09]  /*2af0*/  LOP3.LUT P5, RZ, R0, 0x20, RZ, 0xc0, !PT ;  /* 0x0000002000ff7812 */ /* 0x000fd200078ac0ff */
[----:B------:R0:W5:Y:S01]  /*2b00*/  @P4 LDG.E R65, desc[UR6][R66.64] ;  /* 0x0000000642414981 */ /* 0x000162000c1e1900 */
[----:B------:R-:W-:Y:S02]  /*2b10*/  LOP3.LUT P4, RZ, R80, 0x1, RZ, 0xc0, !PT ;  /* 0x0000000150ff7812 */ /* 0x000fe4000788c0ff */
[----:B0-----:R-:W-:-:S11]  /*2b20*/  CS2R R66, SRZ ;  /* 0x0000000000427805 */ /* 0x001fd6000001ff00 */
[----:B------:R-:W5:Y:S04]  /*2b30*/  @P4 LDG.E R66, desc[UR6][R86.64] ;  /* 0x0000000656424981 */ /* 0x000f68000c1e1900 */
[----:B------:R0:W5:Y:S01]  /*2b40*/  @P3 LDG.E R67, desc[UR6][R68.64] ;  /* 0x0000000644433981 */ /* 0x000162000c1e1900 */
[----:B------:R-:W-:Y:S02]  /*2b50*/  LOP3.LUT P6, RZ, R0, 0x10, RZ, 0xc0, !PT ;  /* 0x0000001000ff7812 */ /* 0x000fe400078cc0ff */
[----:B0-----:R-:W-:-:S06]  /*2b60*/  CS2R R68, SRZ ;  /* 0x0000000000447805 */ /* 0x001fcc000001ff00 */
[----:B------:R-:W5:Y:S01]  /*2b70*/  @P5 LDG.E R68, desc[UR6][R78.64] ;  /* 0x000000064e445981 */ /* 0x000f62000c1e1900 */
[C---:B------:R-:W-:Y:S02]  /*2b80*/  LOP3.LUT P5, RZ, R0.reuse, 0x80000, RZ, 0xc0, !PT ;  /* 0x0008000000ff7812 */ /* 0x040fe400078ac0ff */
[C---:B------:R-:W-:Y:S02]  /*2b90*/  LOP3.LUT P2, RZ, R0.reuse, 0x8, RZ, 0xc0, !PT ;  /* 0x0000000800ff7812 */ /* 0x040fe4000784c0ff */
[----:B------:R0:W5:Y:S01]  /*2ba0*/  @P6 LDG.E R69, desc[UR6][R72.64] ;  /* 0x0000000648456981 */ /* 0x000162000c1e1900 */
[----:B------:R-:W-:Y:S02]  /*2bb0*/  P2R R86, PR, RZ, 0x20 ;  /* 0x00000020ff567803 */ /* 0x000fe40000000000 */
[----:B------:R-:W-:-:S04]  /*2bc0*/  LOP3.LUT P5, RZ, R0, 0x100000, RZ, 0xc0, !PT ;  /* 0x0010000000ff7812 */ /* 0x000fc800078ac0ff */
[----:B------:R-:W-:Y:S02]  /*2bd0*/  P2R R80, PR, RZ, 0x20 ;  /* 0x00000020ff507803 */ /* 0x000fe40000000000 */
[C---:B------:R-:W-:Y:S02]  /*2be0*/  LOP3.LUT P5, RZ, R0.reuse, 0x200000, RZ, 0xc0, !PT ;  /* 0x0020000000ff7812 */ /* 0x040fe400078ac0ff */
[C---:B------:R-:W-:Y:S02]  /*2bf0*/  LOP3.LUT P1, RZ, R0.reuse, 0x4, RZ, 0xc0, !PT ;  /* 0x0000000400ff7812 */ /* 0x040fe4000782c0ff */
[----:B------:R-:W-:Y:S02]  /*2c00*/  P2R R87, PR, RZ, 0x20 ;  /* 0x00000020ff577803 */ /* 0x000fe40000000000 */
[----:B------:R-:W-:Y:S02]  /*2c10*/  LOP3.LUT P5, RZ, R0, 0x400000, RZ, 0xc0, !PT ;  /* 0x0040000000ff7812 */ /* 0x000fe400078ac0ff */
[----:B0-----:R-:W-:-:S02]  /*2c20*/  CS2R R72, SRZ ;  /* 0x0000000000487805 */ /* 0x001fc4000001ff00 */
[C---:B------:R-:W-:Y:S02]  /*2c30*/  LOP3.LUT P0, RZ, R0.reuse, 0x2, RZ, 0xc0, !PT ;  /* 0x0000000200ff7812 */ /* 0x040fe4000780c0ff */
[----:B------:R-:W-:Y:S02]  /*2c40*/  P2R R88, PR, RZ, 0x20 ;  /* 0x00000020ff587803 */ /* 0x000fe40000000000 */
[C---:B------:R-:W-:Y:S01]  /*2c50*/  LOP3.LUT P5, RZ, R0.reuse, 0x800000, RZ, 0xc0, !PT ;  /* 0x0080000000ff7812 */ /* 0x040fe200078ac0ff */
[----:B------:R0:W5:Y:S01]  /*2c60*/  @P2 LDG.E R72, desc[UR6][R74.64] ;  /* 0x000000064a482981 */ /* 0x000162000c1e1900 */
[C---:B------:R-:W-:Y:S02]  /*2c70*/  LOP3.LUT P3, RZ, R0.reuse, 0x40000000, RZ, 0xc0, !PT ;  /* 0x4000000000ff7812 */ /* 0x040fe4000786c0ff */
[----:B------:R-:W-:Y:S01]  /*2c80*/  P2R R89, PR, RZ, 0x20 ;  /* 0x00000020ff597803 */ /* 0x000fe20000000000 */
[----:B------:R-:W5:Y:S01]  /*2c90*/  @P1 LDG.E R73, desc[UR6][R76.64] ;  /* 0x000000064c491981 */ /* 0x000f62000c1e1900 */
[----:B------:R-:W-:-:S02]  /*2ca0*/  LOP3.LUT P5, RZ, R0, 0x1000000, RZ, 0xc0, !PT ;  /* 0x0100000000ff7812 */ /* 0x000fc400078ac0ff */
[----:B------:R-:W-:Y:S02]  /*2cb0*/  CS2R R78, SRZ ;  /* 0x00000000004e7805 */ /* 0x000fe4000001ff00 */
[----:B0-----:R-:W-:Y:S02]  /*2cc0*/  CS2R R74, SRZ ;  /* 0x00000000004a7805 */ /* 0x001fe4000001ff00 */
[----:B------:R-:W-:Y:S02]  /*2cd0*/  P2R R90, PR, RZ, 0x20 ;  /* 0x00000020ff5a7803 */ /* 0x000fe40000000000 */
[C---:B------:R-:W-:Y:S01]  /*2ce0*/  LOP3.LUT P5, RZ, R0.reuse, 0x2000000, RZ, 0xc0, !PT ;  /* 0x0200000000ff7812 */ /* 0x040fe200078ac0ff */
[----:B------:R0:W5:Y:S04]  /*2cf0*/  @P3 LDG.E R78, desc[UR6][R42.64] ;  /* 0x000000062a4e3981 */ /* 0x000168000c1e1900 */
[----:B------:R-:W5:Y:S01]  /*2d00*/  @P0 LDG.E R74, desc[UR6][R52.64] ;  /* 0x00000006344a0981 */ /* 0x000f62000c1e1900 */
[----:B------:R-:W-:-:S02]  /*2d10*/  LOP3.LUT P0, RZ, R0, 0x8000000, RZ, 0xc0, !PT ;  /* 0x0800000000ff7812 */ /* 0x000fc4000780c0ff */
[----:B------:R-:W-:Y:S02]  /*2d20*/  LOP3.LUT P1, RZ, R0, 0x10000000, RZ, 0xc0, !PT ;  /* 0x1000000000ff7812 */ /* 0x000fe4000782c0ff */
[----:B0-----:R-:W-:Y:S02]  /*2d30*/  CS2R R42, SRZ ;  /* 0x00000000002a7805 */ /* 0x001fe4000001ff00 */
[----:B------:R-:W-:-:S04]  /*2d40*/  CS2R R76, SRZ ;  /* 0x00000000004c7805 */ /* 0x000fc8000001ff00 */
[----:B------:R-:W5:Y:S01]  /*2d50*/  @P5 LDG.E R42, desc[UR6][R38.64] ;  /* 0x00000006262a5981 */ /* 0x000f62000c1e1900 */
[----:B------:R-:W-:Y:S02]  /*2d60*/  ISETP.NE.AND P5, PT, R90, RZ, PT ;  /* 0x000000ff5a00720c */ /* 0x000fe40003fa5270 */
[C---:B------:R-:W-:Y:S01]  /*2d70*/  LOP3.LUT P2, RZ, R0.reuse, 0x20000000, RZ, 0xc0, !PT ;  /* 0x2000000000ff7812 */ /* 0x040fe2000784c0ff */
[----:B------:R0:W5:Y:S04]  /*2d80*/  @P0 LDG.E R75, desc[UR6][R48.64] ;  /* 0x00000006304b0981 */ /* 0x000168000c1e1900 */
[----:B------:R1:W5:Y:S01]  /*2d90*/  @P1 LDG.E R76, desc[UR6][R50.64] ;  /* 0x00000006324c1981 */ /* 0x000362000c1e1900 */
[----:B------:R-:W-:-:S05]  /*2da0*/  LOP3.LUT P4, RZ, R0, 0x80000000, RZ, 0xc0, !PT ;  /* 0x8000000000ff7812 */ /* 0x000fca000788c0ff */
[----:B------:R2:W5:Y:S01]  /*2db0*/  @P5 LDG.E R43, desc[UR6][R34.64] ;  /* 0x00000006222b5981 */ /* 0x000562000c1e1900 */
[----:B------:R-:W-:-:S03]  /*2dc0*/  ISETP.NE.AND P5, PT, R89, RZ, PT ;  /* 0x000000ff5900720c */ /* 0x000fc60003fa5270 */
[----:B------:R-:W5:Y:S01]  /*2dd0*/  @P2 LDG.E R77, desc[UR6][R46.64] ;  /* 0x000000062e4d2981 */ /* 0x000f62000c1e1900 */
[----:B0-----:R-:W-:-:S03]  /*2de0*/  CS2R R48, SRZ ;  /* 0x0000000000307805 */ /* 0x001fc6000001ff00 */
[----:B------:R-:W5:Y:S06]  /*2df0*/  @P4 LDG.E R79, desc[UR6][R44.64] ;  /* 0x000000062c4f4981 */ /* 0x000f6c000c1e1900 */
[----:B------:R-:W5:Y:S01]  /*2e00*/  @P5 LDG.E R48, desc[UR6][R36.64] ;  /* 0x0000000624305981 */ /* 0x000f62000c1e1900 */
[----:B------:R-:W-:Y:S02]  /*2e10*/  ISETP.NE.AND P5, PT, R88, RZ, PT ;  /* 0x000000ff5800720c */ /* 0x000fe40003fa5270 */
[----:B-1----:R-:W-:-:S11]  /*2e20*/  CS2R R50, SRZ ;  /* 0x0000000000327805 */ /* 0x002fd6000001ff00 */
[----:B------:R0:W5:Y:S01]  /*2e30*/  @P5 LDG.E R49, desc[UR6][R32.64] ;  /* 0x0000000620315981 */ /* 0x000162000c1e1900 */
[----:B------:R-:W-:-:S13]  /*2e40*/  ISETP.NE.AND P5, PT, R87, RZ, PT ;  /* 0x000000ff5700720c */ /* 0x000fda0003fa5270 */
[----:B------:R1:W5:Y:S01]  /*2e50*/  @P5 LDG.E R50, desc[UR6][R28.64] ;  /* 0x000000061c325981 */ /* 0x000362000c1e1900 */
[----:B------:R-:W-:Y:S02]  /*2e60*/  ISETP.NE.AND P5, PT, R80, RZ, PT ;  /* 0x000000ff5000720c */ /* 0x000fe40003fa5270 */
[----:B------:R-:W-:Y:S02]  /*2e70*/  CS2R R52, SRZ ;  /* 0x0000000000347805 */ /* 0x000fe4000001ff00 */
[----:B------:R-:W-:-:S09]  /*2e80*/  LOP3.LUT P6, RZ, R0, 0x40000, RZ, 0xc0, !PT ;  /* 0x0004000000ff7812 */ /* 0x000fd200078cc0ff */
[----:B------:R-:W5:Y:S01]  /*2e90*/  @P5 LDG.E R51, desc[UR6][R30.64] ;  /* 0x000000061e335981 */ /* 0x000f62000c1e1900 */
[----:B------:R-:W-:-:S03]  /*2ea0*/  ISETP.NE.AND P5, PT, R86, RZ, PT ;  /* 0x000000ff5600720c */ /* 0x000fc60003fa5270 */
[----:B------:R4:W5:Y:S10]  /*2eb0*/  @P6 LDG.E R53, desc[UR6][R24.64] ;  /* 0x0000000618356981 */ /* 0x000974000c1e1900 */
[----:B------:R5:W5:Y:S01]  /*2ec0*/  @P5 LDG.E R52, desc[UR6][R26.64] ;  /* 0x000000061a345981 */ /* 0x000b62000c1e1900 */
[----:B--2---:R-:W-:-:S02]  /*2ed0*/  PRMT R34, R21, 0x7632, R34 ;  /* 0x0000763215227816 */ /* 0x004fc40000000022 */
[----:B---3--:R-:W-:-:S03]  /*2ee0*/  PRMT R35, R22, 0x7632, R35 ;  /* 0x0000763216237816 */ /* 0x008fc60000000023 */
[----:B0-----:R-:W-:Y:S01]  /*2ef0*/  IMAD.U32 R33, R34, 0x10000, RZ ;  /* 0x0001000022217824 */ /* 0x001fe200078e00ff */
[----:B------:R-:W-:Y:S02]  /*2f00*/  SHF.L.U32 R32, R21, 0x10, RZ ;  /* 0x0000001015207819 */ /* 0x000fe400000006ff */
[----:B------:R-:W-:Y:S01]  /*2f10*/  SHF.L.U32 R35, R35, 0x10, RZ ;  /* 0x0000001023237819 */ /* 0x000fe200000006ff */
[----:B-1----:R-:W-:Y:S01]  /*2f20*/  FMUL.FTZ R29, R33, R33 ;  /* 0x00000021211d7220 */ /* 0x002fe20000410000 */
[----:B------:R-:W-:-:S03]  /*2f30*/  SHF.L.U32 R28, R22, 0x10, RZ ;  /* 0x00000010161c7819 */ /* 0x000fc600000006ff */
[----:B------:R-:W-:Y:S01]  /*2f40*/  FFMA.FTZ R29, R32, R32, R29 ;  /* 0x00000020201d7223 */ /* 0x000fe2000001001d */
[----:B----4-:R-:W-:Y:S01]  /*2f50*/  FMUL.FTZ R25, R35, R35 ;  /* 0x0000002323197220 */ /* 0x010fe20000410000 */
[C---:B------:R-:W-:Y:S01]  /*2f60*/  PRMT R30, R23.reuse, 0x7632, R30 ;  /* 0x00007632171e7816 */ /* 0x040fe2000000001e */
[C---:B------:R-:W-:Y:S01]  /*2f70*/  FADD.FTZ R24, R28.reuse, R35 ;  /* 0x000000231c187221 */ /* 0x040fe20000010000 */
[----:B------:R-:W-:Y:S01]  /*2f80*/  FADD.FTZ R29, RZ, R29 ;  /* 0x0000001dff1d7221 */ /* 0x000fe20000010000 */
[----:B------:R-:W-:Y:S01]  /*2f90*/  FFMA.FTZ R28, R28, R28, R25 ;  /* 0x0000001c1c1c7223 */ /* 0x000fe20000010019 */
[----:B------:R-:W-:Y:S01]  /*2fa0*/  FADD.FTZ R33, R32, R33 ;  /* 0x0000002120217221 */ /* 0x000fe20000010000 */
[----:B------:R-:W-:Y:S02]  /*2fb0*/  SHF.L.U32 R30, R30, 0x10, RZ ;  /* 0x000000101e1e7819 */ /* 0x000fe400000006ff */
[----:B------:R-:W-:Y:S01]  /*2fc0*/  SHF.L.U32 R25, R23, 0x10, RZ ;  /* 0x0000001017197819 */ /* 0x000fe200000006ff */
[----:B------:R-:W-:Y:S01]  /*2fd0*/  FADD.FTZ R28, R29, R28 ;  /* 0x0000001c1d1c7221 */ /* 0x000fe20000010000 */
[----:B------:R-:W-:Y:S01]  /*2fe0*/  FADD.FTZ R33, RZ, R33 ;  /* 0x00000021ff217221 */ /* 0x000fe20000010000 */
[----:B-----5:R-:W-:Y:S01]  /*2ff0*/  PRMT R29, R40, 0x7632, R29 ;  /* 0x00007632281d7816 */ /* 0x020fe2000000001d */
[----:B------:R-:W-:Y:S01]  /*3000*/  FMUL.FTZ R26, R30, R30 ;  /* 0x0000001e1e1a7220 */ /* 0x000fe20000410000 */
[----:B------:R-:W-:Y:S01]  /*3010*/  FADD.FTZ R27, R25, R30 ;  /* 0x0000001e191b7221 */ /* 0x000fe20000010000 */
[----:B------:R-:W-:Y:S01]  /*3020*/  FADD.FTZ R24, R33, R24 ;  /* 0x0000001821187221 */ /* 0x000fe20000010000 */
[----:B------:R-:W-:Y:S01]  /*3030*/  PRMT R30, R54, 0x7632, R30 ;  /* 0x00007632361e7816 */ /* 0x000fe2000000001e */
[----:B------:R-:W-:-:S02]  /*3040*/  IMAD.U32 R29, R29, 0x10000, RZ ;  /* 0x000100001d1d7824 */ /* 0x000fc400078e00ff */
[----:B------:R-:W-:Y:S01]  /*3050*/  FFMA.FTZ R25, R25, R25, R26 ;  /* 0x0000001919197223 */ /* 0x000fe2000001001a */
        /* <DEDUP_REMOVED lines=45> */
[----:B------:R-:W-:Y:S01]  /*3330*/  FADD.FTZ R24, R24, R31 ;  /* 0x0000001f18187221 */ /* 0x000fe20000010000 */
[----:B------:R-:W-:Y:S01]  /*3340*/  IMAD.U32 R28, R28, 0x10000, RZ ;  /* 0x000100001c1c7824 */ /* 0x000fe200078e00ff */
[----:B------:R-:W-:Y:S02]  /*3350*/  SHF.L.U32 R27, R64, 0x10, RZ ;  /* 0x00000010401b7819 */ /* 0x000fe400000006ff */
[----:B------:R-:W-:Y:S01]  /*3360*/  PRMT R30, R65, 0x7632, R30 ;  /* 0x00007632411e7816 */ /* 0x000fe2000000001e */
[----:B------:R-:W-:Y:S01]  /*3370*/  FADD.FTZ R25, R25, R26 ;  /* 0x0000001a19197221 */ /* 0x000fe20000010000 */
[----:B------:R-:W-:Y:S01]  /*3380*/  FMUL.FTZ R26, R28, R28 ;  /* 0x0000001c1c1a7220 */ /* 0x000fe20000410000 */
[----:B------:R-:W-:Y:S01]  /*3390*/  FADD.FTZ R24, R24, R29 ;  /* 0x0000001d18187221 */ /* 0x000fe20000010000 */
[----:B------:R-:W-:Y:S01]  /*33a0*/  SHF.L.U32 R31, R30, 0x10, RZ ;  /* 0x000000101e1f7819 */ /* 0x000fe200000006ff */
[----:B------:R-:W-:Y:S01]  /*33b0*/  FADD.FTZ R29, R27, R28 ;  /* 0x0000001c1b1d7221 */ /* 0x000fe20000010000 */
[----:B------:R-:W-:Y:S01]  /*33c0*/  SHF.L.U32 R28, R65, 0x10, RZ ;  /* 0x00000010411c7819 */ /* 0x000fe200000006ff */
[----:B------:R-:W-:-:S02]  /*33d0*/  FFMA.FTZ R26, R27, R27, R26 ;  /* 0x0000001b1b1a7223 */ /* 0x000fc4000001001a */
[----:B------:R-:W-:Y:S01]  /*33e0*/  FMUL.FTZ R27, R31, R31 ;  /* 0x0000001f1f1b7220 */ /* 0x000fe20000410000 */
[----:B------:R-:W-:Y:S01]  /*33f0*/  FADD.FTZ R24, R24, R29 ;  /* 0x0000001d18187221 */ /* 0x000fe20000010000 */
        /* <DEDUP_REMOVED lines=9> */
[C---:B------:R-:W-:Y:S02]  /*3490*/  FADD.FTZ R29, R26.reuse, R29 ;  /* 0x0000001d1a1d7221 */ /* 0x040fe40000010000 */
[----:B------:R-:W-:Y:S01]  /*34a0*/  FFMA.FTZ R26, R26, R26, R27 ;  /* 0x0000001a1a1a7223 */ /* 0x000fe2000001001b */
[----:B------:R-:W-:Y:S02]  /*34b0*/  IMAD.U32 R28, R28, 0x10000, RZ ;  /* 0x000100001c1c7824 */ /* 0x000fe400078e00ff */
        /* <DEDUP_REMOVED lines=19> */
[--C-:B------:R-:W-:Y:S02]  /*35f0*/  FADD.FTZ R25, R25, R28.reuse ;  /* 0x0000001c19197221 */ /* 0x100fe40000010000 */
[C---:B------:R-:W-:Y:S01]  /*3600*/  FADD.FTZ R29, R26.reuse, R29 ;  /* 0x0000001d1a1d7221 */ /* 0x040fe20000010000 */
[----:B------:R-:W-:Y:S01]  /*3610*/  FFMA.FTZ R26, R26, R26, R27 ;  /* 0x0000001a1a1a7223 */ /* 0x000fe2000001001b */
[----:B------:R-:W-:Y:S01]  /*3620*/  PRMT R28, R72, 0x7632, R28 ;  /* 0x00007632481c7816 */ /* 0x000fe2000000001c */
[----:B------:R-:W-:Y:S01]  /*3630*/  FADD.FTZ R24, R24, R31 ;  /* 0x0000001f18187221 */ /* 0x000fe20000010000 */
[----:B------:R-:W-:Y:S02]  /*3640*/  SHF.L.U32 R27, R72, 0x10, RZ ;  /* 0x00000010481b7819 */ /* 0x000fe400000006ff */
[----:B------:R-:W-:Y:S01]  /*3650*/  PRMT R30, R73, 0x7632, R30 ;  /* 0x00007632491e7816 */ /* 0x000fe2000000001e */
[----:B------:R-:W-:-:S02]  /*3660*/  IMAD.U32 R28, R28, 0x10000, RZ ;  /* 0x000100001c1c7824 */ /* 0x000fc400078e00ff */
[----:B------:R-:W-:Y:S01]  /*3670*/  FADD.FTZ R25, R25, R26 ;  /* 0x0000001a19197221 */ /* 0x000fe20000010000 */
[----:B------:R-:W-:Y:S01]  /*3680*/  FADD.FTZ R24, R24, R29 ;  /* 0x0000001d18187221 */ /* 0x000fe20000010000 */
[----:B------:R-:W-:Y:S01]  /*3690*/  SHF.L.U32 R31, R30, 0x10, RZ ;  /* 0x000000101e1f7819 */ /* 0x000fe200000006ff */
[----:B------:R-:W-:Y:S01]  /*36a0*/  FMUL.FTZ R26, R28, R28 ;  /* 0x0000001c1c1a7220 */ /* 0x000fe20000410000 */
[----:B------:R-:W-:Y:S01]  /*36b0*/  FADD.FTZ R29, R27, R28 ;  /* 0x0000001c1b1d7221 */ /* 0x000fe20000010000 */
[----:B------:R-:W-:Y:S02]  /*36c0*/  SHF.L.U32 R28, R73, 0x10, RZ ;  /* 0x00000010491c7819 */ /* 0x000fe400000006ff */
[----:B------:R-:W-:Y:S01]  /*36d0*/  FFMA.FTZ R26, R27, R27, R26 ;  /* 0x0000001b1b1a7223 */ /* 0x000fe2000001001a */
[----:B------:R-:W-:Y:S01]  /*36e0*/  FMUL.FTZ R27, R31, R31 ;  /* 0x0000001f1f1b7220 */ /* 0x000fe20000410000 */
[----:B------:R-:W-:Y:S01]  /*36f0*/  FADD.FTZ R24, R24, R29 ;  /* 0x0000001d18187221 */ /* 0x000fe20000010000 */
[----:B------:R-:W-:Y:S01]  /*3700*/  PRMT R30, R74, 0x7632, R30 ;  /* 0x000076324a1e7816 */ /* 0x000fe2000000001e */
[C---:B------:R-:W-:Y:S01]  /*3710*/  FADD.FTZ R31, R28.reuse, R31 ;  /* 0x0000001f1c1f7221 */ /* 0x040fe20000010000 */
[----:B------:R-:W-:Y:S01]  /*3720*/  FADD.FTZ R25, R25, R26 ;  /* 0x0000001a19197221 */ /* 0x000fe20000010000 */
[----:B------:R-:W-:Y:S01]  /*3730*/  FFMA.FTZ R28, R28, R28, R27 ;  /* 0x0000001c1c1c7223 */ /* 0x000fe2000001001b */
[----:B------:R-:W-:-:S02]  /*3740*/  SHF.L.U32 R29, R30, 0x10, RZ ;  /* 0x000000101e1d7819 */ /* 0x000fc400000006ff */
[----:B------:R-:W-:Y:S01]  /*3750*/  SHF.L.U32 R26, R74, 0x10, RZ ;  /* 0x000000104a1a7819 */ /* 0x000fe200000006ff */
[--C-:B------:R-:W-:Y:S02]  /*3760*/  FADD.FTZ R25, R25, R28.reuse ;  /* 0x0000001c19197221 */ /* 0x100fe40000010000 */
[----:B------:R-:W-:Y:S02]  /*3770*/  FMUL.FTZ R27, R29, R29 ;  /* 0x0000001d1d1b7220 */ /* 0x000fe40000410000 */
[C---:B------:R-:W-:Y:S01]  /*3780*/  FADD.FTZ R29, R26.reuse, R29 ;  /* 0x0000001d1a1d7221 */ /* 0x040fe20000010000 */
[----:B------:R-:W-:Y:S01]  /*3790*/  PRMT R28, R75, 0x7632, R28 ;  /* 0x000076324b1c7816 */ /* 0x000fe2000000001c */
[----:B------:R-:W-:Y:S01]  /*37a0*/  FFMA.FTZ R26, R26, R26, R27 ;  /* 0x0000001a1a1a7223 */ /* 0x000fe2000001001b */
[----:B------:R-:W-:Y:S02]  /*37b0*/  FADD.FTZ R24, R24, R31 ;  /* 0x0000001f18187221 */ /* 0x000fe40000010000 */
[----:B------:R-:W-:-:S02]  /*37c0*/  SHF.L.U32 R28, R28, 0x10, RZ ;  /* 0x000000101c1c7819 */ /* 0x000fc400000006ff */
[----:B------:R-:W-:Y:S01]  /*37d0*/  PRMT R30, R76, 0x7632, R30 ;  /* 0x000076324c1e7816 */ /* 0x000fe2000000001e */
[----:B------:R-:W-:Y:S02]  /*37e0*/  IMAD.U32 R27, R75, 0x10000, RZ ;  /* 0x000100004b1b7824 */ /* 0x000fe400078e00ff */
[----:B------:R-:W-:Y:S01]  /*37f0*/  FADD.FTZ R25, R25, R26 ;  /* 0x0000001a19197221 */ /* 0x000fe20000010000 */
[----:B------:R-:W-:Y:S01]  /*3800*/  FMUL.FTZ R26, R28, R28 ;  /* 0x0000001c1c1a7220 */ /* 0x000fe20000410000 */
[----:B------:R-:W-:Y:S01]  /*3810*/  SHF.L.U32 R31, R30, 0x10, RZ ;  /* 0x000000101e1f7819 */ /* 0x000fe200000006ff */
        /* <DEDUP_REMOVED lines=17> */
[----:B------:R-:W-:Y:S02]  /*3930*/  PRMT R30, R79, 0x7632, R30 ;  /* 0x000076324f1e7816 */ /* 0x000fe4000000001e */
[----:B------:R-:W-:Y:S01]  /*3940*/  SHF.L.U32 R28, R28, 0x10, RZ ;  /* 0x000000101c1c7819 */ /* 0x000fe200000006ff */
[----:B------:R-:W-:Y:S01]  /*3950*/  FADD.FTZ R24, R24, R31 ;  /* 0x0000001f18187221 */ /* 0x000fe20000010000 */
[----:B------:R-:W-:Y:S01]  /*3960*/  SHF.L.U32 R27, R78, 0x10, RZ ;  /* 0x000000104e1b7819 */ /* 0x000fe200000006ff */
[----:B------:R-:W-:Y:S01]  /*3970*/  FADD.FTZ R25, R25, R26 ;  /* 0x0000001a19197221 */ /* 0x000fe20000010000 */
[----:B------:R-:W-:-:S02]  /*3980*/  IMAD.U32 R31, R30, 0x10000, RZ ;  /* 0x000100001e1f7824 */ /* 0x000fc400078e00ff */
        /* <DEDUP_REMOVED lines=26> */
[----:B------:R-:W-:Y:S01]  /*3b30*/  FADD.FTZ R29, R27, R28 ;  /* 0x0000001c1b1d7221 */ /* 0x000fe20000010000 */
[----:B------:R-:W-:-:S02]  /*3b40*/  IMAD.U32 R28, R48, 0x10000, RZ ;  /* 0x00010000301c7824 */ /* 0x000fc400078e00ff */
        /* <DEDUP_REMOVED lines=8> */
[----:B------:R-:W-:Y:S02]  /*3bd0*/  SHF.L.U32 R26, R49, 0x10, RZ ;  /* 0x00000010311a7819 */ /* 0x000fe400000006ff */
[----:B------:R-:W-:Y:S01]  /*3be0*/  FMUL.FTZ R27, R29, R29 ;  /* 0x0000001d1d1b7220 */ /* 0x000fe20000410000 */
[--C-:B------:R-:W-:Y:S01]  /*3bf0*/  FADD.FTZ R25, R25, R28.reuse ;  /* 0x0000001c19197221 */ /* 0x100fe20000010000 */
[----:B------:R-:W-:Y:S01]  /*3c00*/  PRMT R28, R50, 0x7632, R28 ;  /* 0x00007632321c7816 */ /* 0x000fe2000000001c */
[C---:B------:R-:W-:Y:S01]  /*3c10*/  FADD.FTZ R29, R26.reuse, R29 ;  /* 0x0000001d1a1d7221 */ /* 0x040fe20000010000 */
[----:B------:R-:W-:-:S02]  /*3c20*/  FFMA.FTZ R26, R26, R26, R27 ;  /* 0x0000001a1a1a7223 */ /* 0x000fc4000001001b */
[----:B------:R-:W-:Y:S01]  /*3c30*/  SHF.L.U32 R28, R28, 0x10, RZ ;  /* 0x000000101c1c7819 */ /* 0x000fe200000006ff */
[----:B------:R-:W-:Y:S01]  /*3c40*/  FADD.FTZ R24, R24, R31 ;  /* 0x0000001f18187221 */ /* 0x000fe20000010000 */
[----:B------:R-:W-:Y:S02]  /*3c50*/  PRMT R30, R51, 0x7632, R30 ;  /* 0x00007632331e7816 */ /* 0x000fe4000000001e */
[----:B------:R-:W-:Y:S01]  /*3c60*/  SHF.L.U32 R27, R50, 0x10, RZ ;  /* 0x00000010321b7819 */ /* 0x000fe200000006ff */
[----:B------:R-:W-:Y:S01]  /*3c70*/  FADD.FTZ R25, R25, R26 ;  /* 0x0000001a19197221 */ /* 0x000fe20000010000 */
[----:B------:R-:W-:Y:S01]  /*3c80*/  FMUL.FTZ R26, R28, R28 ;  /* 0x0000001c1c1a7220 */ /* 0x000fe20000410000 */
[----:B------:R-:W-:Y:S01]  /*3c90*/  FADD.FTZ R24, R24, R29 ;  /* 0x0000001d18187221 */ /* 0x000fe20000010000 */
[----:B------:R-:W-:Y:S01]  /*3ca0*/  SHF.L.U32 R31, R30, 0x10, RZ ;  /* 0x000000101e1f7819 */ /* 0x000fe200000006ff */
[C---:B------:R-:W-:Y:S01]  /*3cb0*/  FADD.FTZ R29, R27.reuse, R28 ;  /* 0x0000001c1b1d7221 */ /* 0x040fe20000010000 */
[----:B------:R-:W-:Y:S01]  /*3cc0*/  PRMT R30, R52, 0x7632, R30 ;  /* 0x00007632341e7816 */ /* 0x000fe2000000001e */
[----:B------:R-:W-:Y:S01]  /*3cd0*/  FFMA.FTZ R26, R27, R27, R26 ;  /* 0x0000001b1b1a7223 */ /* 0x000fe2000001001a */
[----:B------:R-:W-:Y:S01]  /*3ce0*/  SHF.L.U32 R28, R51, 0x10, RZ ;  /* 0x00000010331c7819 */ /* 0x000fe200000006ff */
[----:B------:R-:W-:Y:S01]  /*3cf0*/  FADD.FTZ R24, R24, R29 ;  /* 0x0000001d18187221 */ /* 0x000fe20000010000 */
[----:B------:R-:W-:Y:S01]  /*3d00*/  FMUL.FTZ R27, R31, R31 ;  /* 0x0000001f1f1b7220 */ /* 0x000fe20000410000 */
[----:B------:R-:W-:-:S02]  /*3d10*/  IMAD.U32 R29, R30, 0x10000, RZ ;  /* 0x000100001e1d7824 */ /* 0x000fc400078e00ff */
[----:B------:R-:W-:Y:S01]  /*3d20*/  FADD.FTZ R25, R25, R26 ;  /* 0x0000001a19197221 */ /* 0x000fe20000010000 */
[C---:B------:R-:W-:Y:S01]  /*3d30*/  FADD.FTZ R31, R28.reuse, R31 ;  /* 0x0000001f1c1f7221 */ /* 0x040fe20000010000 */
[----:B------:R-:W-:Y:S01]  /*3d40*/  PRMT R30, R53, 0x7632, R30 ;  /* 0x00007632351e7816 */ /* 0x000fe2000000001e */
[----:B------:R-:W-:Y:S01]  /*3d50*/  FFMA.FTZ R28, R28, R28, R27 ;  /* 0x0000001c1c1c7223 */ /* 0x000fe2000001001b */
[----:B------:R-:W-:Y:S01]  /*3d60*/  SHF.L.U32 R26, R52, 0x10, RZ ;  /* 0x00000010341a7819 */ /* 0x000fe200000006ff */
[----:B------:R-:W-:Y:S01]  /*3d70*/  FMUL.FTZ R27, R29, R29 ;  /* 0x0000001d1d1b7220 */ /* 0x000fe20000410000 */
[--C-:B------:R-:W-:Y:S01]  /*3d80*/  FADD.FTZ R24, R24, R31.reuse ;  /* 0x0000001f18187221 */ /* 0x100fe20000010000 */
[----:B------:R-:W-:Y:S01]  /*3d90*/  SHF.L.U32 R30, R30, 0x10, RZ ;  /* 0x000000101e1e7819 */ /* 0x000fe200000006ff */
[----:B------:R-:W0:Y:S01]  /*3da0*/  S2R R32, SR_LANEID ;  /* 0x0000000000207919 */ /* 0x000e220000000000 */
[----:B------:R-:W-:Y:S01]  /*3db0*/  PRMT R31, R41, 0x7632, R31 ;  /* 0x00007632291f7816 */ /* 0x000fe2000000001f */
[C---:B------:R-:W-:Y:S01]  /*3dc0*/  FADD.FTZ R29, R26.reuse, R29 ;  /* 0x0000001d1a1d7221 */ /* 0x040fe20000010000 */
[----:B------:R-:W-:Y:S01]  /*3dd0*/  FADD.FTZ R25, R25, R28 ;  /* 0x0000001c19197221 */ /* 0x000fe20000010000 */
[----:B------:R-:W-:Y:S01]  /*3de0*/  FFMA.FTZ R26, R26, R26, R27 ;  /* 0x0000001a1a1a7223 */ /* 0x000fe2000001001b */
[----:B------:R-:W-:Y:S01]  /*3df0*/  SHF.L.U32 R27, R53, 0x10, RZ ;  /* 0x00000010351b7819 */ /* 0x000fe200000006ff */
[----:B------:R-:W-:Y:S01]  /*3e00*/  FMUL.FTZ R28, R30, R30 ;  /* 0x0000001e1e1c7220 */ /* 0x000fe20000410000 */
[----:B------:R-:W-:Y:S01]  /*3e10*/  SHF.L.U32 R31, R31, 0x10, RZ ;  /* 0x000000101f1f7819 */ /* 0x000fe200000006ff */
[----:B------:R-:W-:Y:S01]  /*3e20*/  FADD.FTZ R25, R25, R26 ;  /* 0x0000001a19197221 */ /* 0x000fe20000010000 */
[----:B------:R-:W-:Y:S01]  /*3e30*/  FADD.FTZ R24, R24, R29 ;  /* 0x0000001d18187221 */ /* 0x000fe20000010000 */
[----:B------:R-:W-:Y:S01]  /*3e40*/  SHF.L.U32 R26, R41, 0x10, RZ ;  /* 0x00000010291a7819 */ /* 0x000fe200000006ff */
[C---:B------:R-:W-:Y:S01]  /*3e50*/  FADD.FTZ R29, R27.reuse, R30 ;  /* 0x0000001e1b1d7221 */ /* 0x040fe20000010000 */
[----:B------:R-:W-:Y:S01]  /*3e60*/  FFMA.FTZ R28, R27, R27, R28 ;  /* 0x0000001b1b1c7223 */ /* 0x000fe2000001001c */
[----:B------:R-:W-:-:S02]  /*3e70*/  FMUL.FTZ R27, R31, R31 ;  /* 0x0000001f1f1b7220 */ /* 0x000fc40000410000 */
[C---:B------:R-:W-:Y:S01]  /*3e80*/  FADD.FTZ R31, R26.reuse, R31 ;  /* 0x0000001f1a1f7221 */ /* 0x040fe20000010000 */
[----:B------:R-:W-:Y:S01]  /*3e90*/  FADD.FTZ R25, R25, R28 ;  /* 0x0000001c19197221 */ /* 0x000fe20000010000 */
[----:B------:R-:W-:Y:S01]  /*3ea0*/  FFMA.FTZ R26, R26, R26, R27 ;  /* 0x0000001a1a1a7223 */ /* 0x000fe2000001001b */
[----:B------:R-:W-:-:S03]  /*3eb0*/  FADD.FTZ R24, R24, R29 ;  /* 0x0000001d18187221 */ /* 0x000fc60000010000 */
[----:B------:R-:W-:Y:S01]  /*3ec0*/  FADD.FTZ R47, R25, R26 ;  /* 0x0000001a192f7221 */ /* 0x000fe20000010000 */
[----:B------:R-:W-:-:S04]  /*3ed0*/  FADD.FTZ R46, R24, R31 ;  /* 0x0000001f182e7221 */ /* 0x000fc80000010000 */
        /* <DEDUP_REMOVED lines=85> */
.L_x_3468:
[----:B------:R-:W-:Y:S05]  /*4430*/  BSYNC B0 ;  /* 0x0000000000007941 */ /* 0x000fea0003800000 */
.L_x_3467:
        /* <DEDUP_REMOVED lines=24> */
[----:B------:R-:W-:-:S04]  /*45c0*/  IMAD R26, R26, R80, RZ ;  /* 0x000000501a1a7224 */ /* 0x000fc800078e02ff */
[----:B------:R-:W-:Y:S02]  /*45d0*/  IMAD.SHL.U32 R26, R26, 0x2, RZ ;  /* 0x000000021a1a7824 */ /* 0x000fe400078e00ff */
        /* <DEDUP_REMOVED lines=19> */
.L_x_3471:
[----:B------:R-:W2:Y:S04]  /*4710*/  LDG.E.STRONG.GPU R29, desc[UR6][R24.64] ;  /* 0x00000006181d7981 */ /* 0x000ea8000c1ef900 */
[----:B--2---:R-:W-:Y:S01]  /*4720*/  CCTL.IVALL ;  /* 0x00000000ff00798f */ /* 0x004fe20002000000 */
[----:B------:R-:W-:Y:S05]  /*4730*/  YIELD ;  /* 0x0000000000007946 */ /* 0x000fea0003800000 */
[----:B------:R-:W-:-:S13]  /*4740*/  ISETP.NE.AND P6, PT, R29, R28, PT ;  /* 0x0000001c1d00720c */ /* 0x000fda0003fc5270 */
[----:B------:R-:W-:Y:S05]  /*4750*/  @P6 BRA `(.L_x_3471) ;  /* 0xfffffffc00ec6947 */ /* 0x000fea000383ffff */
.L_x_3470:
        /* <DEDUP_REMOVED lines=24> */
.L_x_3475:
        /* <DEDUP_REMOVED lines=115> */
.L_x_3474:
[----:B------:R-:W-:-:S13]  /*5010*/  ISETP.GT.AND P6, PT, R25, 0x4, PT ;  /* 0x000000041900780c */ /* 0x000fda0003fc4270 */
[----:B------:R-:W-:Y:S05]  /*5020*/  @!P6 BRA `(.L_x_3476) ;  /* 0x0000000000f4e947 */ /* 0x000fea0003800000 */
        /* <DEDUP_REMOVED lines=61> */
.L_x_3476:
[----:B------:R-:W-:-:S04]  /*5400*/  LOP3.LUT P6, RZ, R0, 0x1, RZ, 0xc0, !PT ;  /* 0x0000000100ff7812 */ /* 0x000fc800078cc0ff */
[----:B------:R-:W-:-:S13]  /*5410*/  ISETP.NE.OR P6, PT, R25, RZ, P6 ;  /* 0x000000ff1900720c */ /* 0x000fda00037c5670 */
[----:B------:R-:W-:Y:S05]  /*5420*/  @!P6 BRA `(.L_x_3472) ;  /* 0x00000000007ce947 */ /* 0x000fea0003800000 */
.L_x_3473:
        /* <DEDUP_REMOVED lines=31> */
.L_x_3472:
        /* <DEDUP_REMOVED lines=10> */
.L_x_3478:
[----:B------:R-:W-:Y:S05]  /*56c0*/  BSYNC B0 ;  /* 0x0000000000007941 */ /* 0x000fea0003800000 */
.L_x_3477:
        /* <DEDUP_REMOVED lines=17> */
.L_x_3469:
[----:B------:R-:W0:Y:S01]  /*57e0*/  S2R R24, SR_TID.X ;  /* 0x0000000000187919 */ /* 0x000e220000002100 */
[----:B------:R-:W-:Y:S01]  /*57f0*/  LOP3.LUT R0, R0, 0xf7ffffff, RZ, 0xc0, !PT ;  /* 0xf7ffffff00007812 */ /* 0x000fe200078ec0ff */
[----:B------:R-:W-:Y:S01]  /*5800*/  ULDC.64 UR4, c[0x0][0x218] ;  /* 0x0000860000047ab9 */ /* 0x000fe20000000a00 */
[----:B------:R-:W-:Y:S01]  /*5810*/  ULDC UR10, c[0x0][0x2a4] ;  /* 0x0000a900000a7ab9 */ /* 0x000fe20000000800 */
[----:B------:R-:W-:Y:S01]  /*5820*/  ISETP.EQ.U32.AND P6, PT, RZ, UR4, PT ;  /* 0x00000004ff007c0c */ /* 0x000fe2000bfc2070 */
[----:B------:R-:W-:Y:S01]  /*5830*/  UMOV UR4, 0x400 ;  /* 0x0000040000047882 */ /* 0x000fe20000000000 */
[----:B------:R-:W-:Y:S01]  /*5840*/  @P0 LOP3.LUT R0, R0, 0x8000000, RZ, 0xfc, !PT ;  /* 0x0800000000000812 */ /* 0x000fe200078efcff */
[----:B------:R-:W-:Y:S01]  /*5850*/  HFMA2.MMA R45, -RZ, RZ, 1.875, 0 ;  /* 0x3f800000ff2d7435 */ /* 0x000fe200000001ff */
[----:B0-----:R-:W-:-:S04]  /*5860*/  LOP3.LUT P0, RZ, R24, UR8, RZ, 0xfc, !PT ;  /* 0x0000000818ff7c12 */ /* 0x001fc8000f80fcff */
[----:B------:R-:W-:Y:S01]  /*5870*/  ISETP.EQ.OR.EX P6, PT, RZ, UR5, P0, P6 ;  /* 0x00000005ff007c0c */ /* 0x000fe200087c2760 */
[----:B------:R-:W0:Y:S01]  /*5880*/  S2UR UR5, SR_CgaCtaId ;  /* 0x00000000000579c3 */ /* 0x000e220000008800 */
[----:B------:R-:W-:Y:S02]  /*5890*/  SHF.L.U32 R86, R86, 0x10, RZ ;  /* 0x0000001056567819 */ /* 0x000fe400000006ff */
[----:B------:R-:W-:Y:S02]  /*58a0*/  SHF.L.U32 R21, R21, 0x10, RZ ;  /* 0x0000001015157819 */ /* 0x000fe400000006ff */
[----:B------:R-:W-:-:S07]  /*58b0*/  LOP3.LUT P0, RZ, R0, 0x8000000, RZ, 0xc0, !PT ;  /* 0x0800000000ff7812 */ /* 0x000fce000780c0ff */
[----:B------:R-:W1:Y:S01]  /*58c0*/  @!P6 LDC.64 R24, c[0x0][0x218] ;  /* 0x00008600ff18eb82 */ /* 0x000e620000000a00 */
[----:B------:R-:W-:Y:S01]  /*58d0*/  @!P6 FMUL.FTZ R27, R47, UR10 ;  /* 0x0000000a2f1bec20 */ /* 0x000fe20008410000 */
[----:B------:R-:W-:Y:S01]  /*58e0*/  @!P6 FMUL.FTZ R26, R46, UR10 ;  /* 0x0000000a2e1aec20 */ /* 0x000fe20008410000 */
[----:B0-----:R-:W-:-:S09]  /*58f0*/  ULEA UR4, UR5, UR4, 0x18 ;  /* 0x0000000405047291 */ /* 0x001fd2000f8ec03f */
[----:B------:R-:W-:Y:S01]  /*5900*/  @!P5 STS.64 [UR4+0x98], R46 ;  /* 0x0000982eff00d988 */ /* 0x000fe20008000a04 */
[----:B-1----:R-:W-:-:S05]  /*5910*/  @!P6 IMAD.WIDE R24, R2, 0x8, R24 ;  /* 0x000000080218e825 */ /* 0x002fca00078e0218 */
[----:B------:R0:W-:Y:S01]  /*5920*/  @!P6 STG.E.64 desc[UR6][R24.64], R26 ;  /* 0x0000001a1800e986 */ /* 0x0001e2000c101b06 */
[----:B------:R-:W-:Y:S01]  /*5930*/  BAR.SYNC.DEFER_BLOCKING 0x0 ;  /* 0x0000000000007b1d */ /* 0x000fe20000010000 */
[C---:B0-----:R-:W-:Y:S01]  /*5940*/  IMAD.SHL.U32 R26, R70.reuse, 0x2, RZ ;  /* 0x00000002461a7824 */ /* 0x041fe200078e00ff */
[----:B------:R-:W-:-:S04]  /*5950*/  SHF.L.U64.HI R27, R70, 0x1, R71 ;  /* 0x00000001461b7819 */ /* 0x000fc80000010247 */
[----:B------:R-:W0:Y:S01]  /*5960*/  LDS.64 R24, [UR4+0x98] ;  /* 0x00009804ff187984 */ /* 0x000e220008000a00 */
[----:B------:R-:W-:Y:S01]  /*5970*/  ULDC.64 UR4, c[0x0][0x228] ;  /* 0x00008a0000047ab9 */ /* 0x000fe20000000a00 */
[----:B0-----:R-:W-:-:S04]  /*5980*/  FMUL.FTZ R44, R24, UR10 ;  /* 0x0000000a182c7c20 */ /* 0x001fc80008410000 */
[----:B------:R-:W-:-:S04]  /*5990*/  FMUL.FTZ R28, R44, R44 ;  /* 0x0000002c2c1c7220 */ /* 0x000fc80000410000 */
[----:B------:R-:W-:-:S05]  /*59a0*/  FFMA.FTZ R28, R25, UR10, -R28 ;  /* 0x0000000a191c7c23 */ /* 0x000fca000801081c */
[----:B------:R-:W-:-:S13]  /*59b0*/  FSETP.GTU.FTZ.AND P5, PT, R28, RZ, PT ;  /* 0x000000ff1c00720b */ /* 0x000fda0003fbc000 */
[----:B------:R-:W0:Y:S02]  /*59c0*/  @P5 LDC R25, c[0x0][0x238] ;  /* 0x00008e00ff195b82 */ /* 0x000e240000000800 */
[----:B0-----:R-:W-:-:S04]  /*59d0*/  @P5 FADD.FTZ R28, R28, R25 ;  /* 0x000000191c1c5221 */ /* 0x001fc80000010000 */
[----:B------:R-:W0:Y:S01]  /*59e0*/  @P5 MUFU.RSQ R45, R28 ;  /* 0x0000001c002d5308 */ /* 0x000e220000001400 */
[----:B------:R-:W-:-:S04]  /*59f0*/  IADD3 R24, P5, R26, UR4, RZ ;  /* 0x000000041a187c10 */ /* 0x000fc8000ffbe0ff */
[C---:B------:R-:W-:Y:S01]  /*5a00*/  IADD3.X R25, R27.reuse, UR5, RZ, P5, !PT ;  /* 0x000000051b197c10 */ /* 0x040fe2000affe4ff */
[----:B------:R-:W-:Y:S02]  /*5a10*/  ULDC.64 UR4, c[0x0][0x230] ;  /* 0x00008c0000047ab9 */ /* 0x000fe40000000a00 */
[----:B------:R-:W-:Y:S02]  /*5a20*/  IADD3 R26, P5, R26, UR4, RZ ;  /* 0x000000041a1a7c10 */ /* 0x000fe4000ffbe0ff */
[----:B------:R-:W2:Y:S02]  /*5a30*/  LDG.E.U16 R46, desc[UR6][R24.64] ;  /* 0x00000006182e7981 */ /* 0x000ea4000c1e1500 */
[----:B------:R-:W-:Y:S02]  /*5a40*/  IADD3.X R27, R27, UR5, RZ, P5, !PT ;  /* 0x000000051b1b7c10 */ /* 0x000fe4000affe4ff */
[----:B------:R1:W3:Y:S04]  /*5a50*/  LDG.E.U16 R71, desc[UR6][R24.64+0x2] ;  /* 0x0000020618477981 */ /* 0x0002e8000c1e1500 */
[----:B------:R-:W4:Y:S04]  /*5a60*/  LDG.E.U16 R47, desc[UR6][R26.64] ;  /* 0x000000061a2f7981 */ /* 0x000f28000c1e1500 */
[----:B------:R-:W5:Y:S01]  /*5a70*/  LDG.E.U16 R80, desc[UR6][R26.64+0x2] ;  /* 0x000002061a507981 */ /* 0x000f62000c1e1500 */
[----:B------:R-:W-:Y:S01]  /*5a80*/  ISETP.NE.AND P6, PT, RZ, UR9, PT ;  /* 0x00000009ff007c0c */ /* 0x000fe2000bfc5270 */
[----:B------:R-:W-:Y:S01]  /*5a90*/  FADD.FTZ R86, -R44, R86 ;  /* 0x000000562c567221 */ /* 0x000fe20000010100 */
[----:B------:R-:W-:-:S03]  /*5aa0*/  FADD.FTZ R21, R21, -R44 ;  /* 0x8000002c15157221 */ /* 0x000fc60000010000 */
[-C--:B0-----:R-:W-:Y:S01]  /*5ab0*/  FMUL.FTZ R86, R86, R45.reuse ;  /* 0x0000002d56567220 */ /* 0x081fe20000410000 */
[----:B-1----:R-:W-:Y:S01]  /*5ac0*/  FMUL.FTZ R24, R21, R45 ;  /* 0x0000002d15187220 */ /* 0x002fe20000410000 */
[----:B--2---:R-:W-:Y:S02]  /*5ad0*/  SHF.L.U32 R46, R46, 0x10, RZ ;  /* 0x000000102e2e7819 */ /* 0x004fe400000006ff */
[----:B---3--:R-:W-:Y:S02]  /*5ae0*/  SHF.L.U32 R71, R71, 0x10, RZ ;  /* 0x0000001047477819 */ /* 0x008fe400000006ff */
[----:B----4-:R-:W-:Y:S02]  /*5af0*/  SHF.L.U32 R47, R47, 0x10, RZ ;  /* 0x000000102f2f7819 */ /* 0x010fe400000006ff */
[----:B-----5:R-:W-:-:S03]  /*5b00*/  SHF.L.U32 R80, R80, 0x10, RZ ;  /* 0x0000001050507819 */ /* 0x020fc600000006ff */
[----:B------:R-:W-:Y:S02]  /*5b10*/  FFMA.FTZ R24, R46, R24, R47 ;  /* 0x000000182e187223 */ /* 0x000fe4000001002f */
[----:B------:R-:W-:Y:S01]  /*5b20*/  FFMA.FTZ R21, R71, R86, R80 ;  /* 0x0000005647157223 */ /* 0x000fe20000010050 */
[----:B------:R-:W-:Y:S06]  /*5b30*/  @!P6 BRA `(.L_x_3479) ;  /* 0x000000000028e947 */ /* 0x000fec0003800000 */
        /* <DEDUP_REMOVED lines=10> */
.L_x_3479:
[----:B------:R-:W-:Y:S01]  /*5be0*/  LOP3.LUT P5, RZ, R0, 0x4000000, RZ, 0xc0, !PT ;  /* 0x0400000000ff7812 */ /* 0x000fe200078ac0ff */
[----:B------:R-:W-:-:S12]  /*5bf0*/  BSSY B0, `(.L_x_3480) ;  /* 0x000000e000007945 */ /* 0x000fd80003800000 */
[----:B------:R-:W-:Y:S05]  /*5c00*/  @!P5 BRA `(.L_x_3481) ;  /* 0x000000000030d947 */ /* 0x000fea0003800000 */
[----:B------:R-:W-:Y:S01]  /*5c10*/  ULDC.64 UR4, c[0x0][0x270] ;  /* 0x00009c0000047ab9 */ /* 0x000fe20000000a00 */
[----:B------:R-:W-:Y:S01]  /*5c20*/  F2FP.BF16.F32.PACK_AB R21, R21, R24 ;  /* 0x000000181515723e */ /* 0x000fe200000010ff */
[----:B------:R-:W-:Y:S01]  /*5c30*/  IMAD R26, R120, UR4, RZ ;  /* 0x00000004781a7c24 */ /* 0x000fe2000f8e02ff */
[----:B------:R-:W-:Y:S01]  /*5c40*/  MOV R25, R63 ;  /* 0x0000003f00197202 */ /* 0x000fe20000000f00 */
        /* <DEDUP_REMOVED lines=8> */
.L_x_3481:
[----:B------:R-:W-:Y:S05]  /*5cd0*/  BSYNC B0 ;  /* 0x0000000000007941 */ /* 0x000fea0003800000 */
.L_x_3480:
        /* <DEDUP_REMOVED lines=19> */
.L_x_3482:
        /* <DEDUP_REMOVED lines=16> */
.L_x_3484:
[----:B------:R-:W-:Y:S05]  /*5f10*/  BSYNC B0 ;  /* 0x0000000000007941 */ /* 0x000fea0003800000 */
.L_x_3483:
[----:B------:R-:W-:Y:S02]  /*5f20*/  SHF.L.U32 R23, R23, 0x10, RZ ;  /* 0x0000001017177819 */ /* 0x000fe400000006ff */
[----:B0-----:R-:W-:-:S03]  /*5f30*/  SHF.L.U32 R21, R88, 0x10, RZ ;  /* 0x0000001058157819 */ /* 0x001fc600000006ff */
        /* <DEDUP_REMOVED lines=17> */
.L_x_3485:
        /* <DEDUP_REMOVED lines=16> */
.L_x_3487:
[----:B------:R-:W-:Y:S05]  /*6150*/  BSYNC B0 ;  /* 0x0000000000007941 */ /* 0x000fea0003800000 */
.L_x_3486:
        /* <DEDUP_REMOVED lines=88> */
[--C-:B------:R-:W-:Y:S01]  /*66e0*/  FFMA.FTZ R110, R46, R110, R47.reuse ;  /* 0x0000006e2e6e7223 */ /* 0x100fe2000001002f */
        /* <DEDUP_REMOVED lines=29> */
[----:B------:R-:W-:Y:S01]  /*68c0*/  PRMT R50, R42, 0x7632, R50 ;  /* 0x000076322a327816 */ /* 0x000fe20000000032 */
[C---:B------:R-:W-:Y:S01]  /*68d0*/  FADD.FTZ R65, -R44.reuse, R93 ;  /* 0x0000005d2c417221 */ /* 0x040fe20000010100 */
[----:B------:R-:W-:Y:S01]  /*68e0*/  PRMT R51, R43, 0x7632, R51 ;  /* 0x000076322b337816 */ /* 0x000fe20000000033 */
[----:B------:R-:W-:Y:S01]  /*68f0*/  FADD.FTZ R46, -R44, R92 ;  /* 0x0000005c2c2e7221 */ /* 0x000fe20000010100 */
[----:B------:R-:W-:Y:S01]  /*6900*/  PRMT R52, R48, 0x7632, R52 ;  /* 0x0000763230347816 */ /* 0x000fe20000000034 */
[----:B------:R-:W0:Y:S01]  /*6910*/  S2R R93, SR_TID.X ;  /* 0x00000000005d7919 */ /* 0x000e220000002100 */
[----:B------:R-:W-:Y:S01]  /*6920*/  PRMT R53, R49, 0x7632, R53 ;  /* 0x0000763231357816 */ /* 0x000fe20000000035 */
[----:B------:R-:W1:Y:S01]  /*6930*/  LDC R92, c[0x0][0x294] ;  /* 0x0000a500ff5c7b82 */ /* 0x000e620000000800 */
[----:B------:R-:W-:Y:S01]  /*6940*/  PRMT R54, R50, 0x7632, R54 ;  /* 0x0000763232367816 */ /* 0x000fe20000000036 */
[----:B------:R-:W-:Y:S01]  /*6950*/  IMAD.U32 R111, R111, 0x10000, RZ ;  /* 0x000100006f6f7824 */ /* 0x000fe200078e00ff */
[C---:B------:R-:W-:Y:S01]  /*6960*/  PRMT R55, R51.reuse, 0x7632, R55 ;  /* 0x0000763233377816 */ /* 0x040fe20000000037 */
[----:B------:R-:W-:Y:S01]  /*6970*/  IMAD.U32 R102, R102, 0x10000, RZ ;  /* 0x0001000066667824 */ /* 0x000fe200078e00ff */
[----:B------:R-:W-:Y:S01]  /*6980*/  PRMT R56, R52, 0x7632, R56 ;  /* 0x0000763234387816 */ /* 0x000fe20000000038 */
[----:B------:R-:W-:Y:S01]  /*6990*/  IMAD.U32 R51, R51, 0x10000, RZ ;  /* 0x0001000033337824 */ /* 0x000fe200078e00ff */
[----:B------:R-:W-:Y:S01]  /*69a0*/  PRMT R57, R53, 0x7632, R57 ;  /* 0x0000763235397816 */ /* 0x000fe20000000039 */
[----:B------:R-:W-:Y:S01]  /*69b0*/  IMAD.U32 R119, R119, 0x10000, RZ ;  /* 0x0001000077777824 */ /* 0x000fe200078e00ff */
[----:B------:R-:W-:Y:S01]  /*69c0*/  PRMT R58, R41, 0x7632, R58 ;  /* 0x00007632293a7816 */ /* 0x000fe2000000003a */
[----:B------:R-:W-:Y:S01]  /*69d0*/  FADD.FTZ R75, -R44, R111 ;  /* 0x0000006f2c4b7221 */ /* 0x000fe20000010100 */
[----:B------:R-:W-:Y:S01]  /*69e0*/  SHF.L.U32 R118, R118, 0x10, RZ ;  /* 0x0000001076767819 */ /* 0x000fe200000006ff */
[----:B------:R-:W-:Y:S01]  /*69f0*/  FADD.FTZ R102, -R44, R102 ;  /* 0x000000662c667221 */ /* 0x000fe20000010100 */
[----:B------:R-:W-:Y:S01]  /*6a00*/  SHF.L.U32 R117, R117, 0x10, RZ ;  /* 0x0000001075757819 */ /* 0x000fe200000006ff */
[----:B------:R-:W-:Y:S01]  /*6a10*/  IMAD.U32 R58, R58, 0x10000, RZ ;  /* 0x000100003a3a7824 */ /* 0x000fe200078e00ff */
[----:B------:R-:W-:Y:S01]  /*6a20*/  SHF.L.U32 R115, R115, 0x10, RZ ;  /* 0x0000001073737819 */ /* 0x000fe200000006ff */
[----:B------:R-:W-:Y:S01]  /*6a30*/  FADD.FTZ R118, -R44, R118 ;  /* 0x000000762c767221 */ /* 0x000fe20000010100 */
[----:B------:R-:W-:Y:S01]  /*6a40*/  SHF.L.U32 R114, R114, 0x10, RZ ;  /* 0x0000001072727819 */ /* 0x000fe200000006ff */
[C---:B------:R-:W-:Y:S01]  /*6a50*/  FADD.FTZ R117, -R44.reuse, R117 ;  /* 0x000000752c757221 */ /* 0x040fe20000010100 */
        /* <DEDUP_REMOVED lines=13> */
[C---:B------:R-:W-:Y:S01]  /*6b30*/  FADD.FTZ R59, -R44.reuse, R107 ;  /* 0x0000006b2c3b7221 */ /* 0x040fe20000010100 */
        /* <DEDUP_REMOVED lines=85> */
[----:B01----:R-:W-:Y:S06]  /*7090*/  @!P6 BRA `(.L_x_3488) ;  /* 0x000000000028e947 */ /* 0x003fec0003800000 */
        /* <DEDUP_REMOVED lines=10> */
.L_x_3488:
        /* <DEDUP_REMOVED lines=16> */
.L_x_3490:
[----:B------:R-:W-:Y:S05]  /*7240*/  BSYNC B0 ;  /* 0x0000000000007941 */ /* 0x000fea0003800000 */
.L_x_3489:
        /* <DEDUP_REMOVED lines=11> */
.L_x_3491:
[----:B------:R-:W-:Y:S01]  /*7300*/  LOP3.LUT P5, RZ, R0, 0x4000, RZ, 0xc0, !PT ;  /* 0x0000400000ff7812 */ /* 0x000fe200078ac0ff */
[----:B------:R-:W-:-:S12]  /*7310*/  BSSY B0, `(.L_x_3492) ;  /* 0x000000f000007945 */ /* 0x000fd80003800000 */
[----:B------:R-:W-:Y:S05]  /*7320*/  @!P5 BRA `(.L_x_3493) ;  /* 0x000000000034d947 */ /* 0x000fea0003800000 */
[----:B------:R-:W0:Y:S01]  /*7330*/  LDL R64, [R1+0x34] ;  /* 0x0000340001407983 */ /* 0x000e220000100800 */
[----:B------:R-:W-:Y:S01]  /*7340*/  ULDC.64 UR4, c[0x0][0x270] ;  /* 0x00009c0000047ab9 */ /* 0x000fe20000000a00 */
[----:B------:R-:W-:Y:S02]  /*7350*/  MOV R65, R63 ;  /* 0x0000003f00417202 */ /* 0x000fe40000000f00 */
[----:B------:R-:W-:Y:S01]  /*7360*/  F2FP.BF16.F32.PACK_AB R91, R91, R72 ;  /* 0x000000485b5b723e */ /* 0x000fe200000010ff */
[----:B0-----:R-:W-:Y:S01]  /*7370*/  IMAD R66, R64, UR4, RZ ;  /* 0x0000000440427c24 */ /* 0x001fe2000f8e02ff */
        /* <DEDUP_REMOVED lines=8> */
.L_x_3493:
[----:B------:R-:W-:Y:S05]  /*7400*/  BSYNC B0 ;  /* 0x0000000000007941 */ /* 0x000fea0003800000 */
.L_x_3492:
[----:B------:R-:W-:-:S05]  /*7410*/  SHF.R.U32.HI R65, RZ, 0x5, R93 ;  /* 0x00000005ff417819 */ /* 0x000fca000001165d */
[----:B------:R-:W-:Y:S01]  /*7420*/  IMAD R72, R92, UR8, R65 ;  /* 0x000000085c487c24 */ /* 0x000fe2000f8e0241 */
        /* <DEDUP_REMOVED lines=11> */
.L_x_3494:
[----:B------:R-:W-:Y:S01]  /*74e0*/  LOP3.LUT P5, RZ, R0, 0x2000, RZ, 0xc0, !PT ;  /* 0x0000200000ff7812 */ /* 0x000fe200078ac0ff */
[----:B------:R-:W-:-:S12]  /*74f0*/  BSSY B0, `(.L_x_3495) ;  /* 0x000000f000007945 */ /* 0x000fd80003800000 */
[----:B------:R-:W-:Y:S05]  /*7500*/  @!P5 BRA `(.L_x_3496) ;  /* 0x000000000034d947 */ /* 0x000fea0003800000 */
[----:B------:R-:W0:Y:S01]  /*7510*/  LDL R64, [R1+0x30] ;  /* 0x0000300001407983 */ /* 0x000e220000100800 */
[----:B------:R-:W-:Y:S01]  /*7520*/  ULDC.64 UR4, c[0x0][0x270] ;  /* 0x00009c0000047ab9 */ /* 0x000fe20000000a00 */
[----:B------:R-:W-:Y:S02]  /*7530*/  MOV R65, R63 ;  /* 0x0000003f00417202 */ /* 0x000fe40000000f00 */
[----:B------:R-:W-:Y:S01]  /*7540*/  F2FP.BF16.F32.PACK_AB R87, R90, R87 ;  /* 0x000000575a57723e */ /* 0x000fe200000010ff */
[----:B01----:R-:W-:Y:S02]  /*7550*/  IMAD R67, R64, UR4, RZ ;  /* 0x0000000440437c24 */ /* 0x003fe4000f8e02ff */
        /* <DEDUP_REMOVED lines=8> */
.L_x_3496:
[----:B------:R-:W-:Y:S05]  /*75e0*/  BSYNC B0 ;  /* 0x0000000000007941 */ /* 0x000fea0003800000 */
.L_x_3495:
[----:B0-----:R-:W-:Y:S01]  /*75f0*/  IADD3 R71, R72, 0x1f0, RZ ;  /* 0x000001f048477810 */ /* 0x001fe20007ffe0ff */
[----:B------:R-:W-:Y:S06]  /*7600*/  @!P6 BRA `(.L_x_3497) ;  /* 0x000000000028e947 */ /* 0x000fec0003800000 */
[----:B------:R-:W-:Y:S01]  /*7610*/  FMUL.FTZ R64, R86, -1.4426950216293334961 ;  /* 0xbfb8aa3b56407820 */ /* 0x000fe20000410000 */
        /* <DEDUP_REMOVED lines=9> */
.L_x_3497:
[----:B------:R-:W-:Y:S01]  /*76b0*/  LOP3.LUT P5, RZ, R0, 0x1000, RZ, 0xc0, !PT ;  /* 0x0000100000ff7812 */ /* 0x000fe200078ac0ff */
[----:B------:R-:W-:-:S12]  /*76c0*/  BSSY B0, `(.L_x_3498) ;  /* 0x000000f000007945 */ /* 0x000fd80003800000 */
[----:B------:R-:W-:Y:S05]  /*76d0*/  @!P5 BRA `(.L_x_3499) ;  /* 0x000000000034d947 */ /* 0x000fea0003800000 */
[----:B------:R-:W1:Y:S01]  /*76e0*/  LDL R64, [R1+0x2c] ;  /* 0x00002c0001407983 */ /* 0x000e620000100800 */
[----:B------:R-:W-:Y:S01]  /*76f0*/  ULDC.64 UR4, c[0x0][0x270] ;  /* 0x00009c0000047ab9 */ /* 0x000fe20000000a00 */
[----:B------:R-:W-:Y:S02]  /*7700*/  MOV R65, R63 ;  /* 0x0000003f00417202 */ /* 0x000fe40000000f00 */
[----:B------:R-:W-:Y:S01]  /*7710*/  F2FP.BF16.F32.PACK_AB R89, R89, R86 ;  /* 0x000000565959723e */ /* 0x000fe200000010ff */
[----:B-12---:R-:W-:Y:S01]  /*7720*/  IMAD R66, R64, UR4, RZ ;  /* 0x0000000440427c24 */ /* 0x006fe2000f8e02ff */
        /* <DEDUP_REMOVED lines=8> */
.L_x_3499:
[----:B------:R-:W-:Y:S05]  /*77b0*/  BSYNC B0 ;  /* 0x0000000000007941 */ /* 0x000fea0003800000 */
.L_x_3498:
[----:B------:R-:W-:Y:S05]  /*77c0*/  @!P6 BRA `(.L_x_3500) ;  /* 0x000000000028e947 */ /* 0x000fea0003800000 */
[----:B------:R-:W-:Y:S01]  /*77d0*/  FMUL.FTZ R64, R78, -1.4426950216293334961 ;  /* 0xbfb8aa3b4e407820 */ /* 0x000fe20000410000 */
[----:B012---:R-:W-:-:S05]  /*77e0*/  FMUL.FTZ R66, R88, -1.4426950216293334961 ;  /* 0xbfb8aa3b58427820 */ /* 0x007fca0000410000 */
        /* <DEDUP_REMOVED lines=8> */
.L_x_3500:
[----:B------:R-:W-:Y:S01]  /*7870*/  LOP3.LUT P5, RZ, R0, 0x800, RZ, 0xc0, !PT ;  /* 0x0000080000ff7812 */ /* 0x000fe200078ac0ff */
[----:B------:R-:W-:-:S12]  /*7880*/  BSSY B0, `(.L_x_3501) ;  /* 0x000000f000007945 */ /* 0x000fd80003800000 */
[----:B------:R-:W-:Y:S05]  /*7890*/  @!P5 BRA `(.L_x_3502) ;  /* 0x000000000034d947 */ /* 0x000fea0003800000 */
[----:B------:R-:W0:Y:S01]  /*78a0*/  LDL R64, [R1+0x28] ;  /* 0x0000280001407983 */ /* 0x000e220000100800 */
[----:B------:R-:W-:Y:S01]  /*78b0*/  ULDC.64 UR4, c[0x0][0x270] ;  /* 0x00009c0000047ab9 */ /* 0x000fe20000000a00 */
[----:B------:R-:W-:Y:S01]  /*78c0*/  MOV R65, R63 ;  /* 0x0000003f00417202 */ /* 0x000fe20000000f00 */
[----:B012---:R-:W-:Y:S02]  /*78d0*/  IMAD R67, R64, UR4, RZ ;  /* 0x0000000440437c24 */ /* 0x007fe4000f8e02ff */
        /* <DEDUP_REMOVED lines=9> */
.L_x_3502:
[----:B------:R-:W-:Y:S05]  /*7970*/  BSYNC B0 ;  /* 0x0000000000007941 */ /* 0x000fea0003800000 */
.L_x_3501:
        /* <DEDUP_REMOVED lines=11> */
.L_x_3503:
[----:B------:R-:W-:Y:S01]  /*7a30*/  LOP3.LUT P5, RZ, R0, 0x400, RZ, 0xc0, !PT ;  /* 0x0000040000ff7812 */ /* 0x000fe200078ac0ff */
[----:B------:R-:W-:-:S12]  /*7a40*/  BSSY B0, `(.L_x_3504) ;  /* 0x000000f000007945 */ /* 0x000fd80003800000 */
[----:B------:R-:W-:Y:S05]  /*7a50*/  @!P5 BRA `(.L_x_3505) ;  /* 0x000000000034d947 */ /* 0x000fea0003800000 */
[----:B------:R-:W0:Y:S01]  /*7a60*/  LDL R64, [R1+0x24] ;  /* 0x0000240001407983 */ /* 0x000e220000100800 */
[----:B------:R-:W-:Y:S01]  /*7a70*/  ULDC.64 UR4, c[0x0][0x270] ;  /* 0x00009c0000047ab9 */ /* 0x000fe20000000a00 */
[----:B---3--:R-:W-:Y:S02]  /*7a80*/  MOV R65, R63 ;  /* 0x0000003f00417202 */ /* 0x008fe40000000f00 */
[----:B------:R-:W-:Y:S01]  /*7a90*/  F2FP.BF16.F32.PACK_AB R79, R79, R76 ;  /* 0x0000004c4f4f723e */ /* 0x000fe200000010ff */
[----:B012---:R-:W-:Y:S01]  /*7aa0*/  IMAD R66, R64, UR4, RZ ;  /* 0x0000000440427c24 */ /* 0x007fe2000f8e02ff */
        /* <DEDUP_REMOVED lines=8> */
.L_x_3505:
[----:B------:R-:W-:Y:S05]  /*7b30*/  BSYNC B0 ;  /* 0x0000000000007941 */ /* 0x000fea0003800000 */
.L_x_3504:
[----:B------:R-:W-:Y:S05]  /*7b40*/  @!P6 BRA `(.L_x_3506) ;  /* 0x000000000028e947 */ /* 0x000fea0003800000 */
        /* <DEDUP_REMOVED lines=10> */
.L_x_3506:
[----:B------:R-:W-:Y:S01]  /*7bf0*/  LOP3.LUT P5, RZ, R0, 0x200, RZ, 0xc0, !PT ;  /* 0x0000020000ff7812 */ /* 0x000fe200078ac0ff */
[----:B------:R-:W-:-:S12]  /*7c00*/  BSSY B0, `(.L_x_3507) ;  /* 0x000000f000007945 */ /* 0x000fd80003800000 */
[----:B------:R-:W-:Y:S05]  /*7c10*/  @!P5 BRA `(.L_x_3508) ;  /* 0x000000000034d947 */ /* 0x000fea0003800000 */
[----:B------:R-:W0:Y:S01]  /*7c20*/  LDL R64, [R1+0x20] ;  /* 0x0000200001407983 */ /* 0x000e220000100800 */
[----:B------:R-:W-:Y:S01]  /*7c30*/  ULDC.64 UR4, c[0x0][0x270] ;  /* 0x00009c0000047ab9 */ /* 0x000fe20000000a00 */
[----:B---3--:R-:W-:Y:S01]  /*7c40*/  IMAD.MOV.U32 R65, RZ, RZ, R63 ;  /* 0x000000ffff417224 */ /* 0x008fe200078e003f */
[----:B------:R-:W-:Y:S01]  /*7c50*/  F2FP.BF16.F32.PACK_AB R77, R77, R74 ;  /* 0x0000004a4d4d723e */ /* 0x000fe200000010ff */
[----:B012-4-:R-:W-:Y:S01]  /*7c60*/  IMAD R67, R64, UR4, RZ ;  /* 0x0000000440437c24 */ /* 0x017fe2000f8e02ff */
        /* <DEDUP_REMOVED lines=8> */
.L_x_3508:
[----:B------:R-:W-:Y:S05]  /*7cf0*/  BSYNC B0 ;  /* 0x0000000000007941 */ /* 0x000fea0003800000 */
.L_x_3507:
        /* <DEDUP_REMOVED lines=11> */
.L_x_3509:
[----:B------:R-:W-:Y:S01]  /*7db0*/  LOP3.LUT P5, RZ, R0, 0x100, RZ, 0xc0, !PT ;  /* 0x0000010000ff7812 */ /* 0x000fe200078ac0ff */
[----:B------:R-:W-:-:S12]  /*7dc0*/  BSSY B0, `(.L_x_3510) ;  /* 0x000000f000007945 */ /* 0x000fd80003800000 */
[----:B------:R-:W-:Y:S05]  /*7dd0*/  @!P5 BRA `(.L_x_3511) ;  /* 0x000000000034d947 */ /* 0x000fea0003800000 */
[----:B------:R-:W0:Y:S01]  /*7de0*/  LDL R64, [R1+0x1c] ;  /* 0x00001c0001407983 */ /* 0x000e220000100800 */
[----:B------:R-:W-:Y:S01]  /*7df0*/  ULDC.64 UR4, c[0x0][0x270] ;  /* 0x00009c0000047ab9 */ /* 0x000fe20000000a00 */
[----:B---3--:R-:W-:Y:S02]  /*7e00*/  MOV R65, R63 ;  /* 0x0000003f00417202 */ /* 0x008fe40000000f00 */
        /* <DEDUP_REMOVED lines=10> */
.L_x_3511:
[----:B------:R-:W-:Y:S05]  /*7eb0*/  BSYNC B0 ;  /* 0x0000000000007941 */ /* 0x000fea0003800000 */
.L_x_3510:
[----:B------:R-:W-:Y:S05]  /*7ec0*/  @!P6 BRA `(.L_x_3512) ;  /* 0x000000000028e947 */ /* 0x000fea0003800000 */
[----:B01234-:R-:W-:Y:S01]  /*7ed0*/  FMUL.FTZ R67, R73, -1.4426950216293334961 ;  /* 0xbfb8aa3b49437820 */ /* 0x01ffe20000410000 */
        /* <DEDUP_REMOVED lines=9> */
.L_x_3512:
        /* <DEDUP_REMOVED lines=16> */
.L_x_3514:
[----:B------:R-:W-:Y:S05]  /*8070*/  BSYNC B0 ;  /* 0x0000000000007941 */ /* 0x000fea0003800000 */
.L_x_3513:
        /* <DEDUP_REMOVED lines=11> */
.L_x_3515:
        /* <DEDUP_REMOVED lines=16> */
.L_x_3517:
[----:B------:R-:W-:Y:S05]  /*8230*/  BSYNC B0 ;  /* 0x0000000000007941 */ /* 0x000fea0003800000 */
.L_x_3516:
[----:B------:R-:W-:Y:S05]  /*8240*/  @!P6 BRA `(.L_x_3518) ;  /* 0x000000000028e947 */ /* 0x000fea0003800000 */
[----:B0-----:R-:W-:Y:S01]  /*8250*/  FMUL.FTZ R21, R22, -1.4426950216293334961 ;  /* 0xbfb8aa3b16157820 */ /* 0x001fe20000410000 */
[----:B-1234-:R-:W-:-:S05]  /*8260*/  FMUL.FTZ R66, R59, -1.4426950216293334961 ;  /* 0xbfb8aa3b3b427820 */ /* 0x01efca0000410000 */
        /* <DEDUP_REMOVED lines=8> */
.L_x_3518:
[----:B------:R-:W-:Y:S01]  /*82f0*/  LOP3.LUT P5, RZ, R0, 0x20, RZ, 0xc0, !PT ;  /* 0x0000002000ff7812 */ /* 0x000fe200078ac0ff */
[----:B------:R-:W-:-:S12]  /*8300*/  BSSY B0, `(.L_x_3519) ;  /* 0x000000f000007945 */ /* 0x000fd80003800000 */
[----:B------:R-:W-:Y:S05]  /*8310*/  @!P5 BRA `(.L_x_3520) ;  /* 0x000000000034d947 */ /* 0x000fea0003800000 */
[----:B0-----:R-:W5:Y:S01]  /*8320*/  LDL R21, [R1+0x10] ;  /* 0x0000100001157983 */ /* 0x001f620000100800 */
[----:B------:R-:W-:Y:S01]  /*8330*/  ULDC.64 UR4, c[0x0][0x270] ;  /* 0x00009c0000047ab9 */ /* 0x000fe20000000a00 */
[----:B------:R-:W-:Y:S02]  /*8340*/  MOV R64, R60 ;  /* 0x0000003c00407202 */ /* 0x000fe40000000f00 */
[----:B---3--:R-:W-:Y:S02]  /*8350*/  MOV R65, R63 ;  /* 0x0000003f00417202 */ /* 0x008fe40000000f00 */
[----:B------:R-:W-:Y:S01]  /*8360*/  F2FP.BF16.F32.PACK_AB R59, R59, R22 ;  /* 0x000000163b3b723e */ /* 0x000fe200000010ff */
[----:B------:R-:W-:-:S04]  /*8370*/  IMAD.WIDE.U32 R64, R82, UR4, R64 ;  /* 0x0000000452407c25 */ /* 0x000fc8000f8e0040 */
[----:B-----5:R-:W-:-:S04]  /*8380*/  IMAD R21, R21, UR4, RZ ;  /* 0x0000000415157c24 */ /* 0x020fc8000f8e02ff */
[----:B------:R-:W-:Y:S01]  /*8390*/  IMAD R21, R82, UR5, R21 ;  /* 0x0000000552157c24 */ /* 0x000fe2000f8e0215 */
[----:B------:R-:W-:Y:S02]  /*83a0*/  ULDC.64 UR4, c[0x0][0x210] ;  /* 0x0000840000047ab9 */ /* 0x000fe40000000a00 */
[----:B-12-4-:R-:W-:Y:S02]  /*83b0*/  LEA R66, P5, R64, UR4, 0x1 ;  /* 0x0000000440427c11 */ /* 0x016fe4000f8a08ff */
[----:B------:R-:W-:-:S04]  /*83c0*/  IADD3 R21, R65, R21, RZ ;  /* 0x0000001541157210 */ /* 0x000fc80007ffe0ff */
[----:B------:R-:W-:-:S05]  /*83d0*/  LEA.HI.X R67, R64, UR5, R21, 0x1, P5 ;  /* 0x0000000540437c11 */ /* 0x000fca000a8f0c15 */
[----:B------:R0:W-:Y:S02]  /*83e0*/  STG.E desc[UR6][R66.64], R59 ;  /* 0x0000003b42007986 */ /* 0x0001e4000c101906 */
.L_x_3520:
[----:B------:R-:W-:Y:S05]  /*83f0*/  BSYNC B0 ;  /* 0x0000000000007941 */ /* 0x000fea0003800000 */
.L_x_3519:
        /* <DEDUP_REMOVED lines=11> */
.L_x_3521:
[----:B------:R-:W-:Y:S01]  /*84b0*/  LOP3.LUT P5, RZ, R0, 0x10, RZ, 0xc0, !PT ;  /* 0x0000001000ff7812 */ /* 0x000fe200078ac0ff */
[----:B------:R-:W-:-:S12]  /*84c0*/  BSSY B0, `(.L_x_3522) ;  /* 0x000000f000007945 */ /* 0x000fd80003800000 */
[----:B------:R-:W-:Y:S05]  /*84d0*/  @!P5 BRA `(.L_x_3523) ;  /* 0x000000000034d947 */ /* 0x000fea0003800000 */
[----:B0-----:R-:W5:Y:S01]  /*84e0*/  LDL R21, [R1+0xc] ;  /* 0x00000c0001157983 */ /* 0x001f620000100800 */
[----:B------:R-:W-:Y:S01]  /*84f0*/  ULDC.64 UR4, c[0x0][0x270] ;  /* 0x00009c0000047ab9 */ /* 0x000fe20000000a00 */
[----:B---3--:R-:W-:Y:S01]  /*8500*/  MOV R65, R63 ;  /* 0x0000003f00417202 */ /* 0x008fe20000000f00 */
[----:B------:R-:W-:Y:S01]  /*8510*/  IMAD.MOV.U32 R64, RZ, RZ, R60 ;  /* 0x000000ffff407224 */ /* 0x000fe200078e003c */
[----:B------:R-:W-:-:S03]  /*8520*/  F2FP.BF16.F32.PACK_AB R23, R41, R23 ;  /* 0x000000172917723e */ /* 0x000fc600000010ff */
        /* <DEDUP_REMOVED lines=8> */
.L_x_3523:
[----:B------:R-:W-:Y:S05]  /*85b0*/  BSYNC B0 ;  /* 0x0000000000007941 */ /* 0x000fea0003800000 */
.L_x_3522:
        /* <DEDUP_REMOVED lines=11> */
.L_x_3524:
[----:B------:R-:W-:Y:S01]  /*8670*/  LOP3.LUT P5, RZ, R0, 0x8, RZ, 0xc0, !PT ;  /* 0x0000000800ff7812 */ /* 0x000fe200078ac0ff */
[----:B------:R-:W-:-:S12]  /*8680*/  BSSY B0, `(.L_x_3525) ;  /* 0x000000f000007945 */ /* 0x000fd80003800000 */
[----:B------:R-:W-:Y:S05]  /*8690*/  @!P5 BRA `(.L_x_3526) ;  /* 0x000000000034d947 */ /* 0x000fea0003800000 */
[----:B0-----:R-:W5:Y:S01]  /*86a0*/  LDL R21, [R1+0x8] ;  /* 0x0000080001157983 */ /* 0x001f620000100800 */
[----:B------:R-:W-:Y:S01]  /*86b0*/  ULDC.64 UR4, c[0x0][0x270] ;  /* 0x00009c0000047ab9 */ /* 0x000fe20000000a00 */
[----:B------:R-:W-:Y:S02]  /*86c0*/  MOV R22, R60 ;  /* 0x0000003c00167202 */ /* 0x000fe40000000f00 */
[----:B------:R-:W-:-:S03]  /*86d0*/  MOV R23, R63 ;  /* 0x0000003f00177202 */ /* 0x000fc60000000f00 */
[----:B------:R-:W-:-:S04]  /*86e0*/  IMAD.WIDE.U32 R22, R11, UR4, R22 ;  /* 0x000000040b167c25 */ /* 0x000fc8000f8e0016 */
[----:B-----5:R-:W-:-:S04]  /*86f0*/  IMAD R64, R21, UR4, RZ ;  /* 0x0000000415407c24 */ /* 0x020fc8000f8e02ff */
[----:B------:R-:W-:Y:S01]  /*8700*/  IMAD R21, R11, UR5, R64 ;  /* 0x000000050b157c24 */ /* 0x000fe2000f8e0240 */
[----:B------:R-:W-:Y:S02]  /*8710*/  ULDC.64 UR4, c[0x0][0x210] ;  /* 0x0000840000047ab9 */ /* 0x000fe40000000a00 */
[----:B------:R-:W-:Y:S02]  /*8720*/  LEA R64, P5, R22, UR4, 0x1 ;  /* 0x0000000416407c11 */ /* 0x000fe4000f8a08ff */
[----:B------:R-:W-:-:S04]  /*8730*/  IADD3 R21, R23, R21, RZ ;  /* 0x0000001517157210 */ /* 0x000fc80007ffe0ff */
[----:B---3--:R-:W-:Y:S02]  /*8740*/  LEA.HI.X R65, R22, UR5, R21, 0x1, P5 ;  /* 0x0000000516417c11 */ /* 0x008fe4000a8f0c15 */
[----:B------:R-:W-:-:S05]  /*8750*/  F2FP.BF16.F32.PACK_AB R21, R42, R24 ;  /* 0x000000182a15723e */ /* 0x000fca00000010ff */
[----:B------:R0:W-:Y:S02]  /*8760*/  STG.E desc[UR6][R64.64], R21 ;  /* 0x0000001540007986 */ /* 0x0001e4000c101906 */
.L_x_3526:
[----:B------:R-:W-:Y:S05]  /*8770*/  BSYNC B0 ;  /* 0x0000000000007941 */ /* 0x000fea0003800000 */
.L_x_3525:
        /* <DEDUP_REMOVED lines=11> */
.L_x_3527:
[----:B------:R-:W-:Y:S01]  /*8830*/  LOP3.LUT P5, RZ, R0, 0x4, RZ, 0xc0, !PT ;  /* 0x0000000400ff7812 */ /* 0x000fe200078ac0ff */
[----:B------:R-:W-:-:S12]  /*8840*/  BSSY B0, `(.L_x_3528) ;  /* 0x000000f000007945 */ /* 0x000fd80003800000 */
[----:B------:R-:W-:Y:S05]  /*8850*/  @!P5 BRA `(.L_x_3529) ;  /* 0x000000000034d947 */ /* 0x000fea0003800000 */
[----:B0-----:R-:W5:Y:S01]  /*8860*/  LDL R21, [R1+0x4] ;  /* 0x0000040001157983 */ /* 0x001f620000100800 */
[----:B------:R-:W-:Y:S01]  /*8870*/  ULDC.64 UR4, c[0x0][0x270] ;  /* 0x00009c0000047ab9 */ /* 0x000fe20000000a00 */
[----:B------:R-:W-:Y:S01]  /*8880*/  MOV R22, R60 ;  /* 0x0000003c00167202 */ /* 0x000fe20000000f00 */
        /* <DEDUP_REMOVED lines=8> */
[----:B---3--:R-:W-:-:S05]  /*8910*/  LEA.HI.X R65, R22, UR5, R21, 0x1, P5 ;  /* 0x0000000516417c11 */ /* 0x008fca000a8f0c15 */
[----:B------:R0:W-:Y:S02]  /*8920*/  STG.E desc[UR6][R64.64], R25 ;  /* 0x0000001940007986 */ /* 0x0001e4000c101906 */
.L_x_3529:
[----:B------:R-:W-:Y:S05]  /*8930*/  BSYNC B0 ;  /* 0x0000000000007941 */ /* 0x000fea0003800000 */
.L_x_3528:
        /* <DEDUP_REMOVED lines=11> */
.L_x_3530:
[----:B------:R-:W-:Y:S01]  /*89f0*/  LOP3.LUT P5, RZ, R0, 0x2, RZ, 0xc0, !PT ;  /* 0x0000000200ff7812 */ /* 0x000fe200078ac0ff */
[----:B------:R-:W-:-:S12]  /*8a00*/  BSSY B0, `(.L_x_3531) ;  /* 0x000000f000007945 */ /* 0x000fd80003800000 */
[----:B------:R-:W-:Y:S05]  /*8a10*/  @!P5 BRA `(.L_x_3532) ;  /* 0x000000000034d947 */ /* 0x000fea0003800000 */
[----:B0-----:R-:W5:Y:S01]  /*8a20*/  LDL R21, [R1] ;  /* 0x0000000001157983 */ /* 0x001f620000100800 */
        /* <DEDUP_REMOVED lines=9> */
[----:B------:R-:W-:Y:S02]  /*8ac0*/  LEA.HI.X R25, R22, UR5, R21, 0x1, P5 ;  /* 0x0000000516197c11 */ /* 0x000fe4000a8f0c15 */
[----:B------:R-:W-:-:S05]  /*8ad0*/  F2FP.BF16.F32.PACK_AB R21, R44, R26 ;  /* 0x0000001a2c15723e */ /* 0x000fca00000010ff */
[----:B------:R0:W-:Y:S02]  /*8ae0*/  STG.E desc[UR6][R24.64], R21 ;  /* 0x0000001518007986 */ /* 0x0001e4000c101906 */
.L_x_3532:
[----:B------:R-:W-:Y:S05]  /*8af0*/  BSYNC B0 ;  /* 0x0000000000007941 */ /* 0x000fea0003800000 */
.L_x_3531:
        /* <DEDUP_REMOVED lines=11> */
.L_x_3533:
        /* <DEDUP_REMOVED lines=14> */
.L_x_3535:
[----:B------:R-:W-:Y:S05]  /*8c90*/  BSYNC B0 ;  /* 0x0000000000007941 */ /* 0x000fea0003800000 */
.L_x_3534:
        /* <DEDUP_REMOVED lines=11> */
.L_x_3536:
        /* <DEDUP_REMOVED lines=10> */
[----:B------:R-:W-:-:S04]  /*8df0*/  LEA R24, P5, R22, UR4, 0x1 ;  /* 0x0000000416187c11 */ /* 0x000fc8000f8a08ff */
[----:B------:R-:W-:Y:S02]  /*8e00*/  LEA.HI.X R25, R22, UR5, R21, 0x1, P5 ;  /* 0x0000000516197c11 */ /* 0x000fe4000a8f0c15 */
[----:B------:R-:W-:-:S05]  /*8e10*/  F2FP.BF16.F32.PACK_AB R21, R46, R28 ;  /* 0x0000001c2e15723e */ /* 0x000fca00000010ff */
[----:B------:R0:W-:Y:S02]  /*8e20*/  STG.E desc[UR6][R24.64], R21 ;  /* 0x0000001518007986 */ /* 0x0001e4000c101906 */
.L_x_3538:
[----:B------:R-:W-:Y:S05]  /*8e30*/  BSYNC B0 ;  /* 0x0000000000007941 */ /* 0x000fea0003800000 */
.L_x_3537:
        /* <DEDUP_REMOVED lines=11> */
.L_x_3539:
        /* <DEDUP_REMOVED lines=14> */
.L_x_3541:
[----:B------:R-:W-:Y:S05]  /*8fd0*/  BSYNC B0 ;  /* 0x0000000000007941 */ /* 0x000fea0003800000 */
.L_x_3540:
        /* <DEDUP_REMOVED lines=11> */
.L_x_3542:
        /* <DEDUP_REMOVED lines=14> */
.L_x_3544:
[----:B------:R-:W-:Y:S05]  /*9170*/  BSYNC B0 ;  /* 0x0000000000007941 */ /* 0x000fea0003800000 */
.L_x_3543:
        /* <DEDUP_REMOVED lines=11> */
.L_x_3545:
        /* <DEDUP_REMOVED lines=14> */
.L_x_3547:
[----:B------:R-:W-:Y:S05]  /*9310*/  BSYNC B0 ;  /* 0x0000000000007941 */ /* 0x000fea0003800000 */
.L_x_3546:
        /* <DEDUP_REMOVED lines=11> */
.L_x_3548:
        /* <DEDUP_REMOVED lines=12> */
[----:B------:R-:W-:-:S04]  /*9490*/  IADD3 R21, R23, R21, RZ ;  /* 0x0000001517157210 */ /* 0x000fc80007ffe0ff */
[----:B------:R-:W-:Y:S02]  /*94a0*/  LEA.HI.X R25, R22, UR5, R21, 0x1, P5 ;  /* 0x0000000516197c11 */ /* 0x000fe4000a8f0c15 */
[----:B------:R-:W-:-:S05]  /*94b0*/  F2FP.BF16.F32.PACK_AB R21, R50, R32 ;  /* 0x000000203215723e */ /* 0x000fca00000010ff */
[----:B------:R0:W-:Y:S02]  /*94c0*/  STG.E desc[UR6][R24.64], R21 ;  /* 0x0000001518007986 */ /* 0x0001e4000c101906 */
.L_x_3550:
[----:B------:R-:W-:Y:S05]  /*94d0*/  BSYNC B0 ;  /* 0x0000000000007941 */ /* 0x000fea0003800000 */
.L_x_3549:
        /* <DEDUP_REMOVED lines=11> */
.L_x_3551:
        /* <DEDUP_REMOVED lines=16> */
.L_x_3553:
[----:B------:R-:W-:Y:S05]  /*9690*/  BSYNC B0 ;  /* 0x0000000000007941 */ /* 0x000fea0003800000 */
.L_x_3552:
        /* <DEDUP_REMOVED lines=11> */
.L_x_3554:
        /* <DEDUP_REMOVED lines=12> */
[----:B------:R-:W-:-:S05]  /*9810*/  IMAD.IADD R21, R23, 0x1, R21 ;  /* 0x0000000117157824 */ /* 0x000fca00078e0215 */
[----:B------:R-:W-:Y:S02]  /*9820*/  LEA.HI.X R25, R22, UR5, R21, 0x1, P5 ;  /* 0x0000000516197c11 */ /* 0x000fe4000a8f0c15 */
[----:B------:R-:W-:-:S05]  /*9830*/  F2FP.BF16.F32.PACK_AB R21, R52, R34 ;  /* 0x000000223415723e */ /* 0x000fca00000010ff */
[----:B------:R0:W-:Y:S02]  /*9840*/  STG.E desc[UR6][R24.64], R21 ;  /* 0x0000001518007986 */ /* 0x0001e4000c101906 */
.L_x_3556:
[----:B------:R-:W-:Y:S05]  /*9850*/  BSYNC B0 ;  /* 0x0000000000007941 */ /* 0x000fea0003800000 */
.L_x_3555:
        /* <DEDUP_REMOVED lines=11> */
.L_x_3557:
        /* <DEDUP_REMOVED lines=16> */
.L_x_3559:
[----:B------:R-:W-:Y:S05]  /*9a10*/  BSYNC B0 ;  /* 0x0000000000007941 */ /* 0x000fea0003800000 */
.L_x_3558:
        /* <DEDUP_REMOVED lines=11> */
.L_x_3560:
        /* <DEDUP_REMOVED lines=16> */
.L_x_3562:
[----:B------:R-:W-:Y:S05]  /*9bd0*/  BSYNC B0 ;  /* 0x0000000000007941 */ /* 0x000fea0003800000 */
.L_x_3561:
        /* <DEDUP_REMOVED lines=11> */
.L_x_3563:
        /* <DEDUP_REMOVED lines=16> */
.L_x_3565:
[----:B------:R-:W-:Y:S05]  /*9d90*/  BSYNC B0 ;  /* 0x0000000000007941 */ /* 0x000fea0003800000 */
.L_x_3564:
        /* <DEDUP_REMOVED lines=11> */
.L_x_3566:
        /* <DEDUP_REMOVED lines=16> */
.L_x_3568:
[----:B------:R-:W-:Y:S05]  /*9f50*/  BSYNC B0 ;  /* 0x0000000000007941 */ /* 0x000fea0003800000 */
.L_x_3567:
        /* <DEDUP_REMOVED lines=11> */
.L_x_3569:
        /* <DEDUP_REMOVED lines=16> */
.L_x_3571:
[----:B------:R-:W-:Y:S05]  /*a110*/  BSYNC B0 ;  /* 0x0000000000007941 */ /* 0x000fea0003800000 */
.L_x_3570:
        /* <DEDUP_REMOVED lines=11> */
.L_x_3572:
[----:B------:R-:W-:Y:S01]  /*a1d0*/  ULDC.64 UR4, c[0x0][0x278] ;  /* 0x00009e0000047ab9 */ /* 0x000fe20000000a00 */
[----:B0-----:R-:W-:Y:S01]  /*a1e0*/  SHF.R.S32.HI R21, RZ, 0x1f, R71 ;  /* 0x0000001fff157819 */ /* 0x001fe20000011447 */
[----:B------:R-:W-:Y:S01]  /*a1f0*/  BSSY B0, `(.L_x_3573) ;  /* 0x0000011000007945 */ /* 0x000fe20003800000 */
[----:B------:R-:W-:-:S04]  /*a200*/  ISETP.GE.U32.AND P5, PT, R71, UR4, PT ;  /* 0x0000000447007c0c */ /* 0x000fc8000bfa6070 */
[----:B------:R-:W-:-:S04]  /*a210*/  ISETP.GE.AND.EX P5, PT, R21, UR5, PT, P5 ;  /* 0x0000000515007c0c */ /* 0x000fc8000bfa6350 */
[----:B------:R-:W-:-:S13]  /*a220*/  ISETP.LT.U32.AND P5, PT, R93, 0x200, !P5 ;  /* 0x000002005d00780c */ /* 0x000fda0006fa1070 */
        /* <DEDUP_REMOVED lines=13> */
.L_x_3574:
[----:B------:R-:W-:Y:S05]  /*a300*/  BSYNC B0 ;  /* 0x0000000000007941 */ /* 0x000fea0003800000 */
.L_x_3573:
        /* <DEDUP_REMOVED lines=8> */
.L_x_3576:
        /* <DEDUP_REMOVED lines=15> */
.L_x_5259:


//--------------------- .text._Z35group_norm_nhwc_fwd_one_pass_kernelI11Bf16IOFp16WLi64ELi64ELi512EEv26Group_norm_nhwc_fwd_params --------------------------
	.section	.text._Z35group_norm_nhwc_fwd_one_pass_kernelI11Bf16IOFp16WLi64ELi64ELi512EEv26Group_norm_nhwc_fwd_params,"ax",@progbits
	.align	128
        .global         _Z35group_norm_nhwc_fwd_one_pass_kernelI11Bf16IOFp16WLi64ELi64ELi512EEv26Group_norm_nhwc_fwd_params
        .type           _Z35group_norm_nhwc_fwd_one_pass_kernelI11Bf16IOFp16WLi64ELi64ELi512EEv26Group_norm_nhwc_fwd_params,@function
        .size           _Z35group_norm_nhwc_fwd_one_pass_kernelI11Bf16IOFp16WLi64ELi64ELi512EEv26Group_norm_nhwc_fwd_params,(.L_x_5260 - _Z35group_norm_nhwc_fwd_one_pass_kernelI11Bf16IOFp16WLi64ELi64ELi512EEv26Group_norm_nhwc_fwd_params)
        .other          _Z35group_norm_nhwc_fwd_one_pass_kernelI11Bf16IOFp16WLi64ELi64ELi512EEv26Group_norm_nhwc_fwd_params,@"STO_CUDA_ENTRY STV_DEFAULT"
_Z35group_norm_nhwc_fwd_one_pass_kernelI11Bf16IOFp16WLi64ELi64ELi512EEv26Group_norm_nhwc_fwd_params:
.text._Z35group_norm_nhwc_fwd_one_pass_kernelI11Bf16IOFp16WLi64ELi64ELi512EEv26Group_norm_nhwc_fwd_params:
        /* <DEDUP_REMOVED lines=19> */
.L_x_3601:
        /* <DEDUP_REMOVED lines=219> */
.L_x_3578:
[----:B------:R-:W-:Y:S05]  /*0ee0*/  BSYNC B0 ;  /* 0x0000000000007941 */ /* 0x000fea0003800000 */
.L_x_3577:
        /* <DEDUP_REMOVED lines=25> */
.L_x_3581:
[----:B0-----:R-:W2:Y:S04]  /*1080*/  LDG.E.STRONG.GPU R6, desc[UR8][R4.64] ;  /* 0x0000000804067981 */ /* 0x001ea8000c1ef900 */
[----:B--2---:R-:W-:Y:S01]  /*1090*/  CCTL.IVALL ;  /* 0x00000000ff00798f */ /* 0x004fe20002000000 */
[----:B------:R-:W-:Y:S05]  /*10a0*/  YIELD ;  /* 0x0000000000007946 */ /* 0x000fea0003800000 */
[----:B------:R-:W-:-:S13]  /*10b0*/  ISETP.NE.AND P0, PT, R6, R13, PT ;  /* 0x0000000d0600720c */ /* 0x000fda0003f05270 */
[----:B------:R-:W-:Y:S05]  /*10c0*/  @P0 BRA `(.L_x_3581) ;  /* 0xfffffffc00ec0947 */ /* 0x000fea000383ffff */
.L_x_3580:
        /* <DEDUP_REMOVED lines=17> */
.L_x_3585:
        /* <DEDUP_REMOVED lines=115> */
.L_x_3584:
        /* <DEDUP_REMOVED lines=61> */
.L_x_3586:
[----:B------:R-:W-:-:S13]  /*1ce0*/  ISETP.NE.OR P0, PT, R12, RZ, P0 ;  /* 0x000000ff0c00720c */ /* 0x000fda0000705670 */
[----:B------:R-:W-:Y:S05]  /*1cf0*/  @!P0 BRA `(.L_x_3582) ;  /* 0x00000000007c8947 */ /* 0x000fea0003800000 */
.L_x_3583:
        /* <DEDUP_REMOVED lines=31> */
.L_x_3582:
        /* <DEDUP_REMOVED lines=12> */
.L_x_3588:
[----:B------:R-:W-:Y:S05]  /*1fb0*/  BSYNC B0 ;  /* 0x0000000000007941 */ /* 0x000fea0003800000 */
.L_x_3587:
        /* <DEDUP_REMOVED lines=16> */
.L_x_3579:
        /* <DEDUP_REMOVED lines=63> */
[----:B------:R-:W-:Y:S01]  /*24b0*/  ISETP.LT.U32.AND P0, PT, R16, 0x200, !P0 ;  /* 0x000002001000780c */ /* 0x000fe20004701070 */
[----:B---3--:R-:W-:Y:S02]  /*24c0*/  HADD2.F32 R9, -RZ, R9.H0_H0 ;  /* 0x20000009ff097230 */ /* 0x008fe40000004100 */
[----:B----4-:R-:W-:Y:S02]  /*24d0*/  HADD2.F32 R4, -RZ, R4.H0_H0 ;  /* 0x20000004ff047230 */ /* 0x010fe40000004100 */
[----:B-----5:R-:W-:Y:S02]  /*24e0*/  HADD2.F32 R5, -RZ, R5.H0_H0 ;  /* 0x20000005ff057230 */ /* 0x020fe40000004100 */
[----:B------:R-:W-:-:S03]  /*24f0*/  HADD2.F32 R8, -RZ, R8.H0_H0 ;  /* 0x20000008ff087230 */ /* 0x000fc60000004100 */
        /* <DEDUP_REMOVED lines=13> */
.L_x_3589:
        /* <DEDUP_REMOVED lines=14> */
.L_x_3591:
[----:B------:R-:W-:Y:S05]  /*26b0*/  BSYNC B0 ;  /* 0x0000000000007941 */ /* 0x000fea0003800000 */
.L_x_3590:
        /* <DEDUP_REMOVED lines=38> */
.L_x_3592:
        /* <DEDUP_REMOVED lines=14> */
.L_x_3594:
[----:B------:R-:W-:Y:S05]  /*2a00*/  BSYNC B0 ;  /* 0x0000000000007941 */ /* 0x000fea0003800000 */
.L_x_3593:
        /* <DEDUP_REMOVED lines=11> */
.L_x_3595:
        /* <DEDUP_REMOVED lines=14> */
.L_x_3597:
[----:B------:R-:W-:Y:S05]  /*2ba0*/  BSYNC B0 ;  /* 0x0000000000007941 */ /* 0x000fea0003800000 */
.L_x_3596:
        /* <DEDUP_REMOVED lines=11> */
.L_x_3598:
        /* <DEDUP_REMOVED lines=13> */
.L_x_3600:
[----:B------:R-:W-:Y:S05]  /*2d30*/  BSYNC B0 ;  /* 0x0000000000007941 */ /* 0x000fea0003800000 */
.L_x_3599:
[----:B------:R-:W-:Y:S02]  /*2d40*/  IADD3 R21, R2, R21, RZ ;  /* 0x0000001502157210 */ /* 0x000fe40007ffe0ff */
[----:B------:R-:W-:Y:S02]  /*2d50*/  IADD3 R22, R22, 0x1, RZ ;  /* 0x0000000116167810 */ /* 0x000fe40007ffe0ff */
[----:B------:R-:W-:-:S13]  /*2d60*/  ISETP.GE.AND P0, PT, R21, UR4, PT ;  /* 0x0000000415007c0c */ /* 0x000fda000bf06270 */
[----:B------:R-:W-:Y:S05]  /*2d70*/  @!P0 BRA `(.L_x_3601) ;  /* 0xffffffd000ec8947 */ /* 0x000fea000383ffff */
[----:B------:R-:W-:Y:S05]  /*2d80*/  EXIT ;  /* 0x000000000000794d */ /* 0x000fea0003800000 */
.L_x_3602:
        /* <DEDUP_REMOVED lines=15> */
.L_x_5260:


//--------------------- .text._Z35group_norm_nhwc_fwd_one_pass_kernelI11Bf16IOFp16WLi128ELi64ELi512EEv26Group_norm_nhwc_fwd_params --------------------------
	.section	.text._Z35group_norm_nhwc_fwd_one_pass_kernelI11Bf16IOFp16WLi128ELi64ELi512EEv26Group_norm_nhwc_fwd_params,"ax",@progbits
	.align	128
        .global         _Z35group_norm_nhwc_fwd_one_pass_kernelI11Bf16IOFp16WLi128ELi64ELi512EEv26Group_norm_nhwc_fwd_params
        .type           _Z35group_norm_nhwc_fwd_one_pass_kernelI11Bf16IOFp16WLi128ELi64ELi512EEv26Group_norm_nhwc_fwd_params,@function
        .size           _Z35group_norm_nhwc_fwd_one_pass_kernelI11Bf16IOFp16WLi128ELi64ELi512EEv26Group_norm_nhwc_fwd_params,(.L_x_5261 - _Z35group_norm_nhwc_fwd_one_pass_kernelI11Bf16IOFp16WLi128ELi64ELi512EEv26Group_norm_nhwc_fwd_params)
        .other          _Z35group_norm_nhwc_fwd_one_pass_kernelI11Bf16IOFp16WLi128ELi64ELi512EEv26Group_norm_nhwc_fwd_params,@"STO_CUDA_ENTRY STV_DEFAULT"
_Z35group_norm_nhwc_fwd_one_pass_kernelI11Bf16IOFp16WLi128ELi64ELi512EEv26Group_norm_nhwc_fwd_params:
.text._Z35group_norm_nhwc_fwd_one_pass_kernelI11Bf16IOFp16WLi128ELi64ELi512EEv26Group_norm_nhwc_fwd_params:
        /* <DEDUP_REMOVED lines=38> */
.L_x_3639:
        /* <DEDUP_REMOVED lines=293> */
.L_x_3604:
[----:B------:R-:W-:Y:S05]  /*14b0*/  BSYNC B0 ;  /* 0x0000000000007941 */ /* 0x000fea0003800000 */
.L_x_3603:
        /* <DEDUP_REMOVED lines=36> */
.L_x_3607:
[----:B-1----:R-:W2:Y:S04]  /*1700*/  LDG.E.STRONG.GPU R17, desc[UR8][R14.64] ;  /* 0x000000080e117981 */ /* 0x002ea8000c1ef900 */
[----:B--2---:R-:W-:Y:S01]  /*1710*/  CCTL.IVALL ;  /* 0x00000000ff00798f */ /* 0x004fe20002000000 */
[----:B------:R-:W-:Y:S05]  /*1720*/  YIELD ;  /* 0x0000000000007946 */ /* 0x000fea0003800000 */
[----:B------:R-:W-:-:S13]  /*1730*/  ISETP.NE.AND P0, PT, R17, R54, PT ;  /* 0x000000361100720c */ /* 0x000fda0003f05270 */
[----:B------:R-:W-:Y:S05]  /*1740*/  @P0 BRA `(.L_x_3607) ;  /* 0xfffffffc00ec0947 */ /* 0x000fea000383ffff */
.L_x_3606:
        /* <DEDUP_REMOVED lines=17> */
.L_x_3611:
        /* <DEDUP_REMOVED lines=115> */
.L_x_3610:
        /* <DEDUP_REMOVED lines=61> */
.L_x_3612:
[----:B------:R-:W-:-:S13]  /*2360*/  ISETP.NE.OR P0, PT, R17, RZ, P0 ;  /* 0x000000ff1100720c */ /* 0x000fda0000705670 */
[----:B------:R-:W-:Y:S05]  /*2370*/  @!P0 BRA `(.L_x_3608) ;  /* 0x00000000007c8947 */ /* 0x000fea0003800000 */
.L_x_3609:
        /* <DEDUP_REMOVED lines=31> */
.L_x_3608:
        /* <DEDUP_REMOVED lines=11> */
.L_x_3614:
[----:B------:R-:W-:Y:S05]  /*2620*/  BSYNC B0 ;  /* 0x0000000000007941 */ /* 0x000fea0003800000 */
.L_x_3613:
        /* <DEDUP_REMOVED lines=16> */
.L_x_3605:
        /* <DEDUP_REMOVED lines=87> */
[----:B--2---:R-:W-:-:S02]  /*2ca0*/  HADD2.F32 R17, -RZ, R17.H0_H0 ;  /* 0x20000011ff117230 */ /* 0x004fc40000004100 */
[----:B---3--:R-:W-:Y:S02]  /*2cb0*/  HADD2.F32 R16, -RZ, R16.H0_H0 ;  /* 0x20000010ff107230 */ /* 0x008fe40000004100 */
[----:B----4-:R-:W-:Y:S02]  /*2cc0*/  HADD2.F32 R24, -RZ, R45.H0_H0 ;  /* 0x2000002dff187230 */ /* 0x010fe40000004100 */
[-C--:B------:R-:W-:Y:S01]  /*2cd0*/  FMUL.FTZ R45, R20, R12.reuse ;  /* 0x0000000c142d7220 */ /* 0x080fe20000410000 */
[----:B------:R-:W-:Y:S01]  /*2ce0*/  FMUL.FTZ R20, R53, R12 ;  /* 0x0000000c35147220 */ /* 0x000fe20000410000 */
[----:B------:R-:W-:Y:S02]  /*2cf0*/  HADD2.F32 R23, -RZ, R52.H0_H0 ;  /* 0x20000034ff177230 */ /* 0x000fe40000004100 */
        /* <DEDUP_REMOVED lines=13> */
.L_x_3615:
        /* <DEDUP_REMOVED lines=15> */
.L_x_3617:
[----:B------:R-:W-:Y:S05]  /*2ec0*/  BSYNC B0 ;  /* 0x0000000000007941 */ /* 0x000fea0003800000 */
.L_x_3616:
        /* <DEDUP_REMOVED lines=13> */
.L_x_3618:
        /* <DEDUP_REMOVED lines=14> */
.L_x_3620:
[----:B------:R-:W-:Y:S05]  /*3080*/  BSYNC B0 ;  /* 0x0000000000007941 */ /* 0x000fea0003800000 */
.L_x_3619:
        /* <DEDUP_REMOVED lines=38> */
.L_x_3621:
        /* <DEDUP_REMOVED lines=16> */
.L_x_3623:
[----:B------:R-:W-:Y:S05]  /*33f0*/  BSYNC B0 ;  /* 0x0000000000007941 */ /* 0x000fea0003800000 */
.L_x_3622:
        /* <DEDUP_REMOVED lines=11> */
.L_x_3624:
        /* <DEDUP_REMOVED lines=14> */
.L_x_3626:
[----:B------:R-:W-:Y:S05]  /*3590*/  BSYNC B0 ;  /* 0x0000000000007941 */ /* 0x000fea0003800000 */
.L_x_3625:
        /* <DEDUP_REMOVED lines=11> */
.L_x_3627:
        /* <DEDUP_REMOVED lines=14> */
.L_x_3629:
[----:B------:R-:W-:Y:S05]  /*3730*/  BSYNC B0 ;  /* 0x0000000000007941 */ /* 0x000fea0003800000 */
.L_x_3628:
        /* <DEDUP_REMOVED lines=11> */
.L_x_3630:
        /* <DEDUP_REMOVED lines=14> */
.L_x_3632:
[----:B------:R-:W-:Y:S05]  /*38d0*/  BSYNC B0 ;  /* 0x0000000000007941 */ /* 0x000fea0003800000 */
.L_x_3631:
        /* <DEDUP_REMOVED lines=11> */
.L_x_3633:
        /* <DEDUP_REMOVED lines=14> */
.L_x_3635:
[----:B------:R-:W-:Y:S05]  /*3a70*/  BSYNC B0 ;  /* 0x0000000000007941 */ /* 0x000fea0003800000 */
.L_x_3634:
        /* <DEDUP_REMOVED lines=11> */
.L_x_3636:
        /* <DEDUP_REMOVED lines=13> */
.L_x_3638:
[----:B------:R-:W-:Y:S05]  /*3c00*/  BSYNC B0 ;  /* 0x0000000000007941 */ /* 0x000fea0003800000 */
.L_x_3637:
[----:B------:R-:W-:Y:S02]  /*3c10*/  IADD3 R6, R5, R6, RZ ;  /* 0x0000000605067210 */ /* 0x000fe40007ffe0ff */
[----:B------:R-:W-:Y:S02]  /*3c20*/  IADD3 R4, R4, 0x1, RZ ;  /* 0x0000000104047810 */ /* 0x000fe40007ffe0ff */
[----:B------:R-:W-:-:S13]  /*3c30*/  ISETP.GE.AND P0, PT, R6, UR4, PT ;  /* 0x0000000406007c0c */ /* 0x000fda000bf06270 */
[----:B------:R-:W-:Y:S05]  /*3c40*/  @!P0 BRA `(.L_x_3639) ;  /* 0xffffffc400848947 */ /* 0x000fea000383ffff */
[----:B------:R-:W-:Y:S05]  /*3c50*/  EXIT ;  /* 0x000000000000794d */ /* 0x000fea0003800000 */
.L_x_3640:
        /* <DEDUP_REMOVED lines=10> */
.L_x_5261:


//--------------------- .text._Z35group_norm_nhwc_fwd_one_pass_kernelI11Bf16IOFp16WLi256ELi64ELi512EEv26Group_norm_nhwc_fwd_params --------------------------
	.section	.text._Z35group_norm_nhwc_fwd_one_pass_kernelI11Bf16IOFp16WLi256ELi64ELi512EEv26Group_norm_nhwc_fwd_params,"ax",@progbits
	.align	128
        .global         _Z35group_norm_nhwc_fwd_one_pass_kernelI11Bf16IOFp16WLi256ELi64ELi512EEv26Group_norm_nhwc_fwd_params
        .type           _Z35group_norm_nhwc_fwd_one_pass_kernelI11Bf16IOFp16WLi256ELi64ELi512EEv26Group_norm_nhwc_fwd_params,@function
        .size           _Z35group_norm_nhwc_fwd_one_pass_kernelI11Bf16IOFp16WLi256ELi64ELi512EEv26Group_norm_nhwc_fwd_params,(.L_x_5262 - _Z35group_norm_nhwc_fwd_one_pass_kernelI11Bf16IOFp16WLi256ELi64ELi512EEv26Group_norm_nhwc_fwd_params)
        .other          _Z35group_norm_nhwc_fwd_one_pass_kernelI11Bf16IOFp16WLi256ELi64ELi512EEv26Group_norm_nhwc_fwd_params,@"STO_CUDA_ENTRY STV_DEFAULT"
_Z35group_norm_nhwc_fwd_one_pass_kernelI11Bf16IOFp16WLi256ELi64ELi512EEv26Group_norm_nhwc_fwd_params:
.text._Z35group_norm_nhwc_fwd_one_pass_kernelI11Bf16IOFp16WLi256ELi64ELi512EEv26Group_norm_nhwc_fwd_params:
        /* <DEDUP_REMOVED lines=19> */
.L_x_3702:
        /* <DEDUP_REMOVED lines=238> */
[----:B------:R-:W-:Y:S02]  /*1010*/  @!P3 IMAD R31, R24, R31, R28 ;  /* 0x0000001f181fb224 */ /* 0x000fe400078e021c */
[----:B------:R-:W-:-:S04]  /*1020*/  @!P3 IMAD.MOV.U32 R28, RZ, RZ, R86 ;  /* 0x000000ffff1cb224 */ /* 0x000fc800078e0056 */
        /* <DEDUP_REMOVED lines=105> */
[----:B------:R-:W-:Y:S01]  /*16c0*/  FADD.FTZ R30, R33, R30 ;  /* 0x0000001e211e7221 */ /* 0x000fe20000010000 */
[----:B------:R-:W-:Y:S01]  /*16d0*/  FADD.FTZ R37, R34, R37 ;  /* 0x0000002522257221 */ /* 0x000fe20000010000 */
[----:B------:R-:W-:Y:S01]  /*16e0*/  FMUL.FTZ R31, R29, R29 ;  /* 0x0000001d1d1f7220 */ /* 0x000fe20000410000 */
[----:B-----5:R-:W-:Y:S01]  /*16f0*/  PRMT R32, R56, 0x7632, R32 ;  /* 0x0000763238207816 */ /* 0x020fe20000000020 */
[----:B------:R-:W-:-:S03]  /*1700*/  FADD.FTZ R29, R28, R29 ;  /* 0x0000001d1c1d7221 */ /* 0x000fc60000010000 */
[----:B------:R-:W-:Y:S01]  /*1710*/  SHF.L.U32 R33, R32, 0x10, RZ ;  /* 0x0000001020217819 */ /* 0x000fe200000006ff */
[----:B------:R-:W-:Y:S01]  /*1720*/  FFMA.FTZ R31, R28, R28, R31 ;  /* 0x0000001c1c1f7223 */ /* 0x000fe2000001001f */
        /* <DEDUP_REMOVED lines=10> */
[----:B------:R-:W-:Y:S01]  /*17d0*/  FADD.FTZ R29, R36, R29 ;  /* 0x0000001d241d7221 */ /* 0x000fe20000010000 */
[----:B------:R-:W-:Y:S01]  /*17e0*/  SHF.L.U32 R28, R57, 0x10, RZ ;  /* 0x00000010391c7819 */ /* 0x000fe200000006ff */
[----:B------:R-:W-:Y:S01]  /*17f0*/  FADD.FTZ R30, R30, R35 ;  /* 0x000000231e1e7221 */ /* 0x000fe20000010000 */
[----:B------:R-:W-:Y:S01]  /*1800*/  FMUL.FTZ R33, R31, R31 ;  /* 0x0000001f1f217220 */ /* 0x000fe20000410000 */
[----:B------:R-:W-:Y:S01]  /*1810*/  PRMT R34, R58, 0x7632, R34 ;  /* 0x000076323a227816 */ /* 0x000fe20000000022 */
[----:B------:R-:W-:-:S03]  /*1820*/  FADD.FTZ R29, R29, R32 ;  /* 0x000000201d1d7221 */ /* 0x000fc60000010000 */
[----:B------:R-:W-:Y:S01]  /*1830*/  SHF.L.U32 R35, R34, 0x10, RZ ;  /* 0x0000001022237819 */ /* 0x000fe200000006ff */
[C---:B------:R-:W-:Y:S01]  /*1840*/  FADD.FTZ R32, R28.reuse, R31 ;  /* 0x0000001f1c207221 */ /* 0x040fe20000010000 */
[----:B------:R-:W-:Y:S01]  /*1850*/  FFMA.FTZ R33, R28, R28, R33 ;  /* 0x0000001c1c217223 */ /* 0x000fe20000010021 */
[----:B------:R-:W-:Y:S02]  /*1860*/  SHF.L.U32 R28, R58, 0x10, RZ ;  /* 0x000000103a1c7819 */ /* 0x000fe400000006ff */
[----:B------:R-:W-:Y:S01]  /*1870*/  PRMT R34, R59, 0x7632, R34 ;  /* 0x000076323b227816 */ /* 0x000fe20000000022 */
[----:B------:R-:W-:Y:S01]  /*1880*/  FMUL.FTZ R31, R35, R35 ;  /* 0x00000023231f7220 */ /* 0x000fe20000410000 */
[----:B------:R-:W-:Y:S02]  /*1890*/  FADD.FTZ R30, R30, R33 ;  /* 0x000000211e1e7221 */ /* 0x000fe40000010000 */
[----:B------:R-:W-:Y:S01]  /*18a0*/  SHF.L.U32 R33, R34, 0x10, RZ ;  /* 0x0000001022217819 */ /* 0x000fe200000006ff */
[----:B------:R-:W-:Y:S01]  /*18b0*/  FFMA.FTZ R31, R28, R28, R31 ;  /* 0x0000001c1c1f7223 */ /* 0x000fe2000001001f */
[----:B------:R-:W-:Y:S01]  /*18c0*/  FADD.FTZ R29, R29, R32 ;  /* 0x000000201d1d7221 */ /* 0x000fe20000010000 */
[----:B------:R-:W-:Y:S01]  /*18d0*/  PRMT R34, R60, 0x7632, R34 ;  /* 0x000076323c227816 */ /* 0x000fe20000000022 */
[----:B------:R-:W-:Y:S01]  /*18e0*/  FADD.FTZ R32, R28, R35 ;  /* 0x000000231c207221 */ /* 0x000fe20000010000 */
[----:B------:R-:W-:Y:S01]  /*18f0*/  SHF.L.U32 R28, R59, 0x10, RZ ;  /* 0x000000103b1c7819 */ /* 0x000fe200000006ff */
[----:B------:R-:W-:Y:S01]  /*1900*/  FMUL.FTZ R35, R33, R33 ;  /* 0x0000002121237220 */ /* 0x000fe20000410000 */
[----:B------:R-:W-:Y:S01]  /*1910*/  FADD.FTZ R30, R30, R31 ;  /* 0x0000001f1e1e7221 */ /* 0x000fe20000010000 */
[----:B------:R-:W-:Y:S01]  /*1920*/  SHF.L.U32 R31, R34, 0x10, RZ ;  /* 0x00000010221f7819 */ /* 0x000fe200000006ff */
        /* <DEDUP_REMOVED lines=16> */
[----:B------:R-:W-:Y:S01]  /*1a30*/  FADD.FTZ R29, R29, R32 ;  /* 0x000000201d1d7221 */ /* 0x000fe20000010000 */
[----:B------:R-:W-:Y:S01]  /*1a40*/  PRMT R34, R63, 0x7632, R34 ;  /* 0x000076323f227816 */ /* 0x000fe20000000022 */
[C---:B------:R-:W-:Y:S01]  /*1a50*/  FADD.FTZ R32, R28.reuse, R35 ;  /* 0x000000231c207221 */ /* 0x040fe20000010000 */
[----:B------:R-:W-:Y:S01]  /*1a60*/  FFMA.FTZ R31, R28, R28, R31 ;  /* 0x0000001c1c1f7223 */ /* 0x000fe2000001001f */
[----:B------:R-:W-:Y:S01]  /*1a70*/  SHF.L.U32 R28, R62, 0x10, RZ ;  /* 0x000000103e1c7819 */ /* 0x000fe200000006ff */
[----:B------:R-:W-:-:S02]  /*1a80*/  FMUL.FTZ R35, R33, R33 ;  /* 0x0000002121237220 */ /* 0x000fc40000410000 */
[----:B------:R-:W-:Y:S01]  /*1a90*/  FADD.FTZ R30, R30, R31 ;  /* 0x0000001f1e1e7221 */ /* 0x000fe20000010000 */
        /* <DEDUP_REMOVED lines=15> */
[----:B------:R-:W-:-:S02]  /*1b90*/  FADD.FTZ R30, R30, R33 ;  /* 0x000000211e1e7221 */ /* 0x000fc40000010000 */
[----:B------:R-:W-:Y:S01]  /*1ba0*/  FFMA.FTZ R31, R28, R28, R31 ;  /* 0x0000001c1c1f7223 */ /* 0x000fe2000001001f */
[----:B------:R-:W-:Y:S01]  /*1bb0*/  SHF.L.U32 R33, R34, 0x10, RZ ;  /* 0x0000001022217819 */ /* 0x000fe200000006ff */
[----:B------:R-:W-:Y:S01]  /*1bc0*/  FADD.FTZ R29, R29, R32 ;  /* 0x000000201d1d7221 */ /* 0x000fe20000010000 */
[----:B------:R-:W-:Y:S01]  /*1bd0*/  PRMT R34, R48, 0x7632, R34 ;  /* 0x0000763230227816 */ /* 0x000fe20000000022 */
[----:B------:R-:W-:Y:S01]  /*1be0*/  FADD.FTZ R32, R28, R35 ;  /* 0x000000231c207221 */ /* 0x000fe20000010000 */
[----:B------:R-:W-:Y:S02]  /*1bf0*/  IMAD.U32 R28, R65, 0x10000, RZ ;  /* 0x00010000411c7824 */ /* 0x000fe400078e00ff */
        /* <DEDUP_REMOVED lines=119> */
.L_x_3642:
[----:B------:R-:W-:Y:S05]  /*2370*/  BSYNC B0 ;  /* 0x0000000000007941 */ /* 0x000fea0003800000 */
.L_x_3641:
        /* <DEDUP_REMOVED lines=28> */
.L_x_3645:
[----:B0-----:R-:W2:Y:S04]  /*2540*/  LDG.E.STRONG.GPU R33, desc[UR8][R28.64] ;  /* 0x000000081c217981 */ /* 0x001ea8000c1ef900 */
[----:B--2---:R-:W-:Y:S01]  /*2550*/  CCTL.IVALL ;  /* 0x00000000ff00798f */ /* 0x004fe20002000000 */
[----:B------:R-:W-:Y:S05]  /*2560*/  YIELD ;  /* 0x0000000000007946 */ /* 0x000fea0003800000 */
[----:B------:R-:W-:-:S13]  /*2570*/  ISETP.NE.AND P5, PT, R33, R38, PT ;  /* 0x000000262100720c */ /* 0x000fda0003fa5270 */
[----:B------:R-:W-:Y:S05]  /*2580*/  @P5 BRA `(.L_x_3645) ;  /* 0xfffffffc00ec5947 */ /* 0x000fea000383ffff */
.L_x_3644:
        /* <DEDUP_REMOVED lines=24> */
.L_x_3649:
        /* <DEDUP_REMOVED lines=116> */
.L_x_3648:
        /* <DEDUP_REMOVED lines=63> */
.L_x_3650:
[----:B------:R-:W-:-:S04]  /*3240*/  LOP3.LUT P5, RZ, R83, 0x1, RZ, 0xc0, !PT ;  /* 0x0000000153ff7812 */ /* 0x000fc800078ac0ff */
[----:B------:R-:W-:-:S13]  /*3250*/  ISETP.NE.OR P5, PT, R33, RZ, P5 ;  /* 0x000000ff2100720c */ /* 0x000fda0002fa5670 */
[----:B------:R-:W-:Y:S05]  /*3260*/  @!P5 BRA `(.L_x_3646) ;  /* 0x000000000088d947 */ /* 0x000fea0003800000 */
.L_x_3647:
[----:B------:R-:W0:Y:S01]  /*3270*/  S2UR UR6, SR_CTAID.X ;  /* 0x00000000000679c3 */ /* 0x000e220000002500 */
[----:B------:R-:W-:Y:S01]  /*3280*/  NOP ;  /* 0x0000000000007918 */ /* 0x000fe20000000000 */
.L_x_3651:
        /* <DEDUP_REMOVED lines=32> */
.L_x_3646:
        /* <DEDUP_REMOVED lines=10> */
.L_x_3653:
[----:B------:R-:W-:Y:S05]  /*3530*/  BSYNC B0 ;  /* 0x0000000000007941 */ /* 0x000fea0003800000 */
.L_x_3652:
        /* <DEDUP_REMOVED lines=17> */
.L_x_3643:
        /* <DEDUP_REMOVED lines=50> */
[----:B--2---:R-:W-:-:S02]  /*3970*/  HADD2.F32 R38, -RZ, R38.H0_H0 ;  /* 0x20000026ff267230 */ /* 0x004fc40000004100 */
[----:B---3--:R-:W-:Y:S02]  /*3980*/  HADD2.F32 R33, -RZ, R33.H0_H0 ;  /* 0x20000021ff217230 */ /* 0x008fe40000004100 */
[----:B----4-:R-:W-:Y:S02]  /*3990*/  HADD2.F32 R35, -RZ, R28.H0_H0 ;  /* 0x2000001cff237230 */ /* 0x010fe40000004100 */
[----:B-----5:R-:W-:-:S03]  /*39a0*/  HADD2.F32 R34, -RZ, R29.H0_H0 ;  /* 0x2000001dff227230 */ /* 0x020fc60000004100 */
        /* <DEDUP_REMOVED lines=13> */
.L_x_3654:
        /* <DEDUP_REMOVED lines=15> */
.L_x_3656:
[----:B------:R-:W-:Y:S05]  /*3b70*/  BSYNC B0 ;  /* 0x0000000000007941 */ /* 0x000fea0003800000 */
.L_x_3655:
        /* <DEDUP_REMOVED lines=17> */
.L_x_3657:
        /* <DEDUP_REMOVED lines=15> */
.L_x_3659:
[----:B------:R-:W-:Y:S05]  /*3d80*/  BSYNC B0 ;  /* 0x0000000000007941 */ /* 0x000fea0003800000 */
.L_x_3658:
        /* <DEDUP_REMOVED lines=23> */
.L_x_3660:
        /* <DEDUP_REMOVED lines=15> */
.L_x_3662:
[----:B------:R-:W-:Y:S05]  /*3ff0*/  BSYNC B0 ;  /* 0x0000000000007941 */ /* 0x000fea0003800000 */
.L_x_3661:
        /* <DEDUP_REMOVED lines=17> */
.L_x_3663:
        /* <DEDUP_REMOVED lines=15> */
.L_x_3665:
[----:B------:R-:W-:Y:S05]  /*4200*/  BSYNC B0 ;  /* 0x0000000000007941 */ /* 0x000fea0003800000 */
.L_x_3664:
        /* <DEDUP_REMOVED lines=17> */
.L_x_3666:
        /* <DEDUP_REMOVED lines=15> */
.L_x_3668:
[----:B------:R-:W-:Y:S05]  /*4410*/  BSYNC B0 ;  /* 0x0000000000007941 */ /* 0x000fea0003800000 */
.L_x_3667:
[--C-:B0-----:R-:W-:Y:S01]  /*4420*/  FADD.FTZ R4, R11, -R30.reuse ;  /* 0x8000001e0b047221 */ /* 0x101fe20000010000 */
        /* <DEDUP_REMOVED lines=22> */
.L_x_3669:
        /* <DEDUP_REMOVED lines=15> */
.L_x_3671:
[----:B------:R-:W-:Y:S05]  /*4680*/  BSYNC B0 ;  /* 0x0000000000007941 */ /* 0x000fea0003800000 */
.L_x_3670:
        /* <DEDUP_REMOVED lines=17> */
.L_x_3672:
        /* <DEDUP_REMOVED lines=15> */
.L_x_3674:
[----:B------:R-:W-:Y:S05]  /*4890*/  BSYNC B0 ;  /* 0x0000000000007941 */ /* 0x000fea0003800000 */
.L_x_3673:
[-C--:B------:R-:W-:Y:S01]  /*48a0*/  FMUL.FTZ R10, R10, R31.reuse ;  /* 0x0000001f0a0a7220 */ /* 0x080fe20000410000 */
[----:B------:R-:W-:Y:S01]  /*48b0*/  FMUL.FTZ R12, R12, R31 ;  /* 0x0000001f0c0c7220 */ /* 0x000fe20000410000 */
[----:B------:R-:W-:Y:S01]  /*48c0*/  SHF.L.U32 R61, R61, 0x10, RZ ;  /* 0x000000103d3d7819 */ /* 0x000fe200000006ff */
[----:B------:R-:W-:Y:S02]  /*48d0*/  IMAD.U32 R11, R74, 0x10000, RZ ;  /* 0x000100004a0b7824 */ /* 0x000fe400078e00ff */
        /* <DEDUP_REMOVED lines=13> */
.L_x_3675:
        /* <DEDUP_REMOVED lines=15> */
.L_x_3677:
[----:B------:R-:W-:Y:S05]  /*4aa0*/  BSYNC B0 ;  /* 0x0000000000007941 */ /* 0x000fea0003800000 */
.L_x_3676:
        /* <DEDUP_REMOVED lines=22> */
.L_x_3678:
        /* <DEDUP_REMOVED lines=14> */
.L_x_3680:
[----:B------:R-:W-:Y:S05]  /*4cf0*/  BSYNC B0 ;  /* 0x0000000000007941 */ /* 0x000fea0003800000 */
.L_x_3679:
        /* <DEDUP_REMOVED lines=17> */
.L_x_3681:
        /* <DEDUP_REMOVED lines=14> */
.L_x_3683:
[----:B------:R-:W-:Y:S05]  /*4ef0*/  BSYNC B0 ;  /* 0x0000000000007941 */ /* 0x000fea0003800000 */
.L_x_3682:
[----:B------:R-:W-:Y:S01]  /*4f00*/  SHF.L.U32 R11, R76, 0x10, RZ ;  /* 0x000000104c0b7819 */ /* 0x000fe200000006ff */
[----:B------:R-:W-:Y:S01]  /*4f10*/  ULDC.64 UR6, c[0x0][0x278] ;  /* 0x00009e0000067ab9 */ /* 0x000fe20000000a00 */
[----:B------:R-:W-:Y:S01]  /*4f20*/  SHF.L.U32 R19, R64, 0x10, RZ ;  /* 0x0000001040137819 */ /* 0x000fe200000006ff */
[--C-:B------:R-:W-:Y:S01]  /*4f30*/  FADD.FTZ R10, R63, -R30.reuse ;  /* 0x8000001e3f0a7221 */ /* 0x100fe20000010000 */
[----:B------:R-:W-:Y:S01]  /*4f40*/  SHF.L.U32 R77, R77, 0x10, RZ ;  /* 0x000000104d4d7819 */ /* 0x000fe200000006ff */
[----:B------:R-:W-:Y:S01]  /*4f50*/  FADD.FTZ R12, -R30, R11 ;  /* 0x0000000b1e0c7221 */ /* 0x000fe20000010100 */
[----:B------:R-:W-:Y:S01]  /*4f60*/  SHF.L.U32 R65, R65, 0x10, RZ ;  /* 0x0000001041417819 */ /* 0x000fe200000006ff */
[--C-:B------:R-:W-:Y:S01]  /*4f70*/  FADD.FTZ R14, R19, -R30.reuse ;  /* 0x8000001e130e7221 */ /* 0x100fe20000010000 */
[----:B------:R-:W-:Y:S01]  /*4f80*/  SHF.L.U32 R13, R78, 0x10, RZ ;  /* 0x000000104e0d7819 */ /* 0x000fe200000006ff */
[-C--:B------:R-:W-:Y:S01]  /*4f90*/  FMUL.FTZ R10, R10, R31.reuse ;  /* 0x0000001f0a0a7220 */ /* 0x080fe20000410000 */
        /* <DEDUP_REMOVED lines=64> */
.L_x_3684:
        /* <DEDUP_REMOVED lines=14> */
.L_x_3686:
[----:B------:R-:W-:Y:S05]  /*5480*/  BSYNC B0 ;  /* 0x0000000000007941 */ /* 0x000fea0003800000 */
.L_x_3685:
        /* <DEDUP_REMOVED lines=11> */
.L_x_3687:
        /* <DEDUP_REMOVED lines=14> */
.L_x_3689:
[----:B------:R-:W-:Y:S05]  /*5620*/  BSYNC B0 ;  /* 0x0000000000007941 */ /* 0x000fea0003800000 */
.L_x_3688:
        /* <DEDUP_REMOVED lines=11> */
.L_x_3690:
        /* <DEDUP_REMOVED lines=14> */
.L_x_3692:
[----:B------:R-:W-:Y:S05]  /*57c0*/  BSYNC B0 ;  /* 0x0000000000007941 */ /* 0x000fea0003800000 */
.L_x_3691:
        /* <DEDUP_REMOVED lines=11> */
.L_x_3693:
        /* <DEDUP_REMOVED lines=14> */
.L_x_3695:
[----:B------:R-:W-:Y:S05]  /*5960*/  BSYNC B0 ;  /* 0x0000000000007941 */ /* 0x000fea0003800000 */
.L_x_3694:
        /* <DEDUP_REMOVED lines=11> */
.L_x_3696:
        /* <DEDUP_REMOVED lines=14> */
.L_x_3698:
[----:B------:R-:W-:Y:S05]  /*5b00*/  BSYNC B0 ;  /* 0x0000000000007941 */ /* 0x000fea0003800000 */
.L_x_3697:
        /* <DEDUP_REMOVED lines=11> */
.L_x_3699:
        /* <DEDUP_REMOVED lines=13> */
.L_x_3701:
[----:B------:R-:W-:Y:S05]  /*5c90*/  BSYNC B0 ;  /* 0x0000000000007941 */ /* 0x000fea0003800000 */
.L_x_3700:
[----:B0-----:R-:W0:Y:S01]  /*5ca0*/  LDC R5, c[0x0][0x10] ;  /* 0x00000400ff057b82 */ /* 0x001e220000000800 */
[----:B------:R-:W-:Y:S02]  /*5cb0*/  IADD3 R3, R3, 0x1, RZ ;  /* 0x0000000103037810 */ /* 0x000fe40007ffe0ff */
[----:B0-----:R-:W-:-:S04]  /*5cc0*/  IADD3 R82, R5, R82, RZ ;  /* 0x0000005205527210 */ /* 0x001fc80007ffe0ff */
[----:B------:R-:W-:-:S13]  /*5cd0*/  ISETP.GE.AND P0, PT, R82, UR4, PT ;  /* 0x0000000452007c0c */ /* 0x000fda000bf06270 */
[----:B------:R-:W-:Y:S05]  /*5ce0*/  @!P0 BRA `(.L_x_3702) ;  /* 0xffffffa400108947 */ /* 0x000fea000383ffff */
[----:B------:R-:W-:Y:S05]  /*5cf0*/  EXIT ;  /* 0x000000000000794d */ /* 0x000fea0003800000 */
.L_x_3703:
        /* <DEDUP_REMOVED lines=16> */
.L_x_5262:


//--------------------- .text._Z35group_norm_nhwc_fwd_one_pass_kernelI11Bf16IOFp16WLi512ELi64ELi512EEv26Group_norm_nhwc_fwd_params --------------------------
	.section	.text._Z35group_norm_nhwc_fwd_one_pass_kernelI11Bf16IOFp16WLi512ELi64ELi512EEv26Group_norm_nhwc_fwd_params,"ax",@progbits
	.align	128
        .global         _Z35group_norm_nhwc_fwd_one_pass_kernelI11Bf16IOFp16WLi512ELi64ELi512EEv26Group_norm_nhwc_fwd_params
        .type           _Z35group_norm_nhwc_fwd_one_pass_kernelI11Bf16IOFp16WLi512ELi64ELi512EEv26Group_norm_nhwc_fwd_params,@function
        .size           _Z35group_norm_nhwc_fwd_one_pass_kernelI11Bf16IOFp16WLi512ELi64ELi512EEv26Group_norm_nhwc_fwd_params,(.L_x_5263 - _Z35group_norm_nhwc_fwd_one_pass_kernelI11Bf16IOFp16WLi512ELi64ELi512EEv26Group_norm_nhwc_fwd_params)
        .other          _Z35group_norm_nhwc_fwd_one_pass_kernelI11Bf16IOFp16WLi512ELi64ELi512EEv26Group_norm_nhwc_fwd_params,@"STO_CUDA_ENTRY STV_DEFAULT"
_Z35group_norm_nhwc_fwd_one_pass_kernelI11Bf16IOFp16WLi512ELi64ELi512EEv26Group_norm_nhwc_fwd_params:
.text._Z35group_norm_nhwc_fwd_one_pass_kernelI11Bf16IOFp16WLi512ELi64ELi512EEv26Group_norm_nhwc_fwd_params:
        /* <DEDUP_REMOVED lines=70> */
[C---:B------:R-:W-:Y:S02]  /*0460*/  IADD3 R104, R72.reuse, 0x10, RZ ;  /* 0x0000001048687810 */ /* 0x040fe40007ffe0ff */
[----:B------:R-:W-:Y:S02]  /*0470*/  IADD3 R101, R72, 0x20, RZ ;  /* 0x0000002048657810 */ /* 0x000fe40007ffe0ff */
[----:B------:R-:W-:Y:S02]  /*0480*/  @P1 LOP3.LUT R0, R0, 0x80000, RZ, 0xfc, !PT ;  /* 0x0008000000001812 */ /* 0x000fe400078efcff */
[----:B------:R-:W-:-:S02]  /*0490*/  SHF.R.S32.HI R37, RZ, 0x1f, R104 ;  /* 0x0000001fff257819 */ /* 0x000fc40000011468 */
[----:B------:R-:W-:Y:S02]  /*04a0*/  LOP3.LUT R0, R0, 0xfffbffff, RZ, 0xc0, !PT ;  /* 0xfffbffff00007812 */ /* 0x000fe400078ec0ff */
[----:B------:R-:W-:Y:S01]  /*04b0*/  SHF.R.S32.HI R36, RZ, 0x1f, R101 ;  /* 0x0000001fff247819 */ /* 0x000fe20000011465 */
        /* <DEDUP_REMOVED lines=24> */
[C---:B------:R-:W-:Y:S02]  /*0640*/  IADD3 R96, R72.reuse, 0x70, RZ ;  /* 0x0000007048607810 */ /* 0x040fe40007ffe0ff */
[----:B------:R-:W-:Y:S02]  /*0650*/  IADD3 R95, R72, 0x80, RZ ;  /* 0x00000080485f7810 */ /* 0x000fe40007ffe0ff */
        /* <DEDUP_REMOVED lines=20> */
[----:B------:R-:W-:Y:S02]  /*07a0*/  LOP3.LUT R0, R0, 0xffffefff, RZ, 0xc0, !PT ;  /* 0xffffefff00007812 */ /* 0x000fe400078ec0ff */
[----:B------:R-:W-:-:S02]  /*07b0*/  SHF.R.S32.HI R30, RZ, 0x1f, R95 ;  /* 0x0000001fff1e7819 */ /* 0x000fc4000001145f */
[----:B------:R-:W-:Y:S02]  /*07c0*/  ISETP.LT.U32.AND P0, PT, R95, UR4, PT ;  /* 0x000000045f007c0c */ /* 0x000fe4000bf01070 */
[----:B------:R-:W-:Y:S01]  /*07d0*/  @P2 LOP3.LUT R0, R0, 0x1000, RZ, 0xfc, !PT ;  /* 0x0000100000002812 */ /* 0x000fe200078efcff */
[----:B------:R1:W-:Y:S01]  /*07e0*/  STL [R1+0x24], R30 ;  /* 0x0000241e01007387 */ /* 0x0003e20000100800 */
        /* <DEDUP_REMOVED lines=86> */
.L_x_3812:
        /* <DEDUP_REMOVED lines=25> */
[----:B0-----:R-:W-:Y:S01]  /*0ee0*/  IMAD.MOV.U32 R22, RZ, RZ, RZ ;  /* 0x000000ffff167224 */ /* 0x001fe200078e00ff */
        /* <DEDUP_REMOVED lines=15> */
[----:B------:R-:W-:Y:S02]  /*0fe0*/  MOV R61, R23 ;  /* 0x00000017003d7202 */ /* 0x000fe40000000f00 */
[----:B------:R-:W-:-:S04]  /*0ff0*/  SHF.L.U32 R22, R105, 0x1, RZ ;  /* 0x0000000169167819 */ /* 0x000fc800000006ff */
[----:B------:R-:W-:-:S05]  /*1000*/  LOP3.LUT R71, R22, 0x3e, RZ, 0xc0, !PT ;  /* 0x0000003e16477812 */ /* 0x000fca00078ec0ff */
[----:B------:R-:W-:Y:S01]  /*1010*/  @!P5 IMAD.MOV R61, RZ, RZ, -R61 ;  /* 0x000000ffff3dd224 */ /* 0x000fe200078e0a3d */
        /* <DEDUP_REMOVED lines=14> */
[----:B------:R-:W-:Y:S01]  /*1100*/  @P2 IMAD R27, R72, R25, R26 ;  /* 0x00000019481b2224 */ /* 0x000fe200078e021a */
[----:B------:R-:W-:Y:S02]  /*1110*/  IADD3 R63, R61, R63, RZ ;  /* 0x0000003f3d3f7210 */ /* 0x000fe40007ffe0ff */
[----:B------:R-:W-:-:S05]  /*1120*/  @P2 MOV R62, R60 ;  /* 0x0000003c003e2202 */ /* 0x000fca0000000f00 */
        /* <DEDUP_REMOVED lines=9> */
[----:B------:R-:W-:Y:S02]  /*11c0*/  @P4 IMAD R25, R104, R25, R28 ;  /* 0x0000001968194224 */ /* 0x000fe400078e021c */
[----:B------:R-:W-:-:S04]  /*11d0*/  @P4 IMAD.MOV.U32 R28, RZ, RZ, R60 ;  /* 0x000000ffff1c4224 */ /* 0x000fc800078e003c */
[----:B------:R-:W-:-:S05]  /*11e0*/  @P4 IMAD.WIDE.U32 R28, R104, R24, R28 ;  /* 0x00000018681c4225 */ /* 0x000fca00078e001c */
[----:B------:R-:W-:Y:S02]  /*11f0*/  @P4 IADD3 R24, R29, R25, RZ ;  /* 0x000000191d184210 */ /* 0x000fe40007ffe0ff */
[----:B0-----:R-:W-:-:S04]  /*1200*/  @P4 LEA R26, P5, R28, R26, 0x1 ;  /* 0x0000001a1c1a4211 */ /* 0x001fc800078a08ff */
[----:B------:R-:W-:Y:S02]  /*1210*/  @P4 LEA.HI.X R27, R28, R27, R24, 0x1, P5 ;  /* 0x0000001b1c1b4211 */ /* 0x000fe400028f0c18 */
[----:B------:R-:W3:Y:S01]  /*1220*/  @P3 LDC.64 R24, c[0x0][0x270] ;  /* 0x00009c00ff183b82 */ /* 0x000ee20000000a00 */
[----:B------:R-:W-:Y:S01]  /*1230*/  @P3 MOV R29, R63 ;  /* 0x0000003f001d3202 */ /* 0x000fe20000000f00 */
        /* <DEDUP_REMOVED lines=9> */
[----:B------:R-:W-:-:S02]  /*12d0*/  @P2 IMAD.MOV.U32 R31, RZ, RZ, R63 ;  /* 0x000000ffff1f2224 */ /* 0x000fc400078e003f */
        /* <DEDUP_REMOVED lines=15> */
[----:B------:R-:W-:-:S07]  /*13d0*/  @P4 MOV R31, R63 ;  /* 0x0000003f001f4202 */ /* 0x000fce0000000f00 */
        /* <DEDUP_REMOVED lines=15> */
[----:B------:R-:W-:-:S04]  /*14d0*/  @P3 IMAD.WIDE.U32 R30, R98, R28, R30 ;  /* 0x0000001c621e3225 */ /* 0x000fc800078e001e */
[----:B------:R-:W-:Y:S01]  /*14e0*/  @P3 IMAD.IADD R28, R31, 0x1, R29 ;  /* 0x000000011f1c3824 */ /* 0x000fe200078e021d */
[----:B---3--:R-:W-:-:S04]  /*14f0*/  @P3 LEA R56, P5, R30, R56, 0x1 ;  /* 0x000000381e383211 */ /* 0x008fc800078a08ff */
[----:B------:R-:W-:Y:S02]  /*1500*/  @P3 LEA.HI.X R57, R30, R57, R28, 0x1, P5 ;  /* 0x000000391e393211 */ /* 0x000fe400028f0c1c */
[----:B------:R-:W1:Y:S01]  /*1510*/  @P6 LDC.64 R28, c[0x0][0x270] ;  /* 0x00009c00ff1c6b82 */ /* 0x000e620000000a00 */
[----:B------:R-:W-:Y:S02]  /*1520*/  @P6 MOV R31, R63 ;  /* 0x0000003f001f6202 */ /* 0x000fe40000000f00 */
        /* <DEDUP_REMOVED lines=28> */
[----:B------:R-:W-:Y:S02]  /*16f0*/  @P6 IMAD R29, R95, R29, R30 ;  /* 0x0000001d5f1d6224 */ /* 0x000fe400078e021e */
[----:B------:R-:W-:-:S04]  /*1700*/  @P6 IMAD.MOV.U32 R30, RZ, RZ, R60 ;  /* 0x000000ffff1e6224 */ /* 0x000fc800078e003c */
        /* <DEDUP_REMOVED lines=48> */
[----:B------:R-:W-:-:S04]  /*1a10*/  @P3 IMAD.WIDE.U32 R30, R83, R28, R30 ;  /* 0x0000001c531e3225 */ /* 0x000fc800078e001e */
[----:B------:R-:W-:Y:S01]  /*1a20*/  @P3 IMAD.IADD R28, R31, 0x1, R29 ;  /* 0x000000011f1c3824 */ /* 0x000fe200078e021d */
        /* <DEDUP_REMOVED lines=15> */
[----:B------:R-:W-:Y:S02]  /*1b20*/  @P6 MOV R31, R63 ;  /* 0x0000003f001f6202 */ /* 0x000fe40000000f00 */
        /* <DEDUP_REMOVED lines=14> */
[----:B------:R-:W-:Y:S02]  /*1c10*/  @P3 IMAD R29, R11, R29, R30 ;  /* 0x0000001d0b1d3224 */ /* 0x000fe400078e021e */
[----:B------:R-:W-:-:S04]  /*1c20*/  @P3 IMAD.MOV.U32 R30, RZ, RZ, R60 ;  /* 0x000000ffff1e3224 */ /* 0x000fc800078e003c */
[----:B------:R-:W-:-:S05]  /*1c30*/  @P3 IMAD.WIDE.U32 R30, R11, R28, R30 ;  /* 0x0000001c0b1e3225 */ /* 0x000fca00078e001e */
[----:B------:R-:W-:Y:S02]  /*1c40*/  @P3 IADD3 R28, R31, R29, RZ ;  /* 0x0000001d1f1c3210 */ /* 0x000fe40007ffe0ff */
[----:B0-----:R-:W-:-:S04]  /*1c50*/  @P3 LEA R74, P5, R30, R74, 0x1 ;  /* 0x0000004a1e4a3211 */ /* 0x001fc800078a08ff */
[----:B------:R-:W-:Y:S02]  /*1c60*/  @P3 LEA.HI.X R75, R30, R75, R28, 0x1, P5 ;  /* 0x0000004b1e4b3211 */ /* 0x000fe400028f0c1c */
[----:B------:R-:W4:Y:S01]  /*1c70*/  @P4 LDC.64 R28, c[0x0][0x270] ;  /* 0x00009c00ff1c4b82 */ /* 0x000f220000000a00 */
[----:B------:R-:W-:Y:S02]  /*1c80*/  @P4 MOV R31, R63 ;  /* 0x0000003f001f4202 */ /* 0x000fe40000000f00 */
        /* <DEDUP_REMOVED lines=10> */
[----:B------:R-:W-:Y:S01]  /*1d30*/  ISETP.NE.AND P4, PT, R21, RZ, PT ;  /* 0x000000ff1500720c */ /* 0x000fe20003f85270 */
[----:B------:R-:W-:Y:S01]  /*1d40*/  @P6 IMAD.MOV.U32 R31, RZ, RZ, R63 ;  /* 0x000000ffff1f6224 */ /* 0x000fe200078e003f */
[----:B------:R-:W-:-:S11]  /*1d50*/  ISETP.NE.AND P3, PT, R32, RZ, PT ;  /* 0x000000ff2000720c */ /* 0x000fd60003f65270 */
        /* <DEDUP_REMOVED lines=8> */
[C---:B0-----:R-:W-:Y:S02]  /*1de0*/  @P6 LEA R52, P5, R30.reuse, R52, 0x1 ;  /* 0x000000341e346211 */ /* 0x041fe400078a08ff */
[----:B------:R-:W-:Y:S02]  /*1df0*/  @P0 MOV R31, R63 ;  /* 0x0000003f001f0202 */ /* 0x000fe40000000f00 */
[----:B------:R-:W-:-:S02]  /*1e00*/  @P6 LEA.HI.X R53, R30, R53, R21, 0x1, P5 ;  /* 0x000000351e356211 */ /* 0x000fc400028f0c15 */
        /* <DEDUP_REMOVED lines=13> */
[----:B------:R-:W0:Y:S02]  /*1ee0*/  @P2 LDC.64 R28, c[0x0][0x270] ;  /* 0x00009c00ff1c2b82 */ /* 0x000e240000000a00 */
[----:B------:R-:W-:Y:S01]  /*1ef0*/  @P1 IMAD.IADD R21, R31, 0x1, R21 ;  /* 0x000000011f151824 */ /* 0x000fe200078e0215 */
[C---:B------:R-:W-:Y:S02]  /*1f00*/  @P1 LEA R50, P5, R30.reuse, R50, 0x1 ;  /* 0x000000321e321211 */ /* 0x040fe400078a08ff */
[----:B------:R-:W-:Y:S02]  /*1f10*/  @P2 MOV R31, R63 ;  /* 0x0000003f001f2202 */ /* 0x000fe40000000f00 */
        /* <DEDUP_REMOVED lines=21> */
[----:B------:R-:W-:-:S04]  /*2070*/  @P1 LOP3.LUT R0, R0, 0x10000000, RZ, 0xfc, !PT ;  /* 0x1000000000001812 */ /* 0x000fc800078efcff */
[----:B------:R-:W-:Y:S02]  /*2080*/  LOP3.LUT P1, RZ, R0, 0x2000000, RZ, 0xc0, !PT ;  /* 0x0200000000ff7812 */ /* 0x000fe4000782c0ff */
[----:B------:R-:W-:Y:S01]  /*2090*/  @P3 IADD3 R21, R31, R21, RZ ;  /* 0x000000151f153210 */ /* 0x000fe20007ffe0ff */
[----:B------:R-:W4:Y:S01]  /*20a0*/  @P0 LDC.64 R34, c[0x0][0x220] ;  /* 0x00008800ff220b82 */ /* 0x000f220000000a00 */
[C---:B---3--:R-:W-:Y:S02]  /*20b0*/  @P3 LEA R42, P5, R30.reuse, R42, 0x1 ;  /* 0x0000002a1e2a3211 */ /* 0x048fe400078a08ff */
[----:B------:R-:W-:Y:S02]  /*20c0*/  @P4 MOV R31, R63 ;  /* 0x0000003f001f4202 */ /* 0x000fe40000000f00 */
[----:B------:R-:W-:Y:S01]  /*20d0*/  @P3 LEA.HI.X R43, R30, R43, R21, 0x1, P5 ;  /* 0x0000002b1e2b3211 */ /* 0x000fe200028f0c15 */
[----:B--2---:R-:W-:Y:S02]  /*20e0*/  @P4 IMAD R21, R121, R28, RZ ;  /* 0x0000001c79154224 */ /* 0x004fe400078e02ff */
[----:B------:R-:W-:-:S02]  /*20f0*/  @P4 IMAD.MOV.U32 R30, RZ, RZ, R60 ;  /* 0x000000ffff1e4224 */ /* 0x000fc400078e003c */
[C---:B------:R-:W-:Y:S01]  /*2100*/  @P4 IMAD R21, R116.reuse, R29, R21 ;  /* 0x0000001d74154224 */ /* 0x040fe200078e0215 */
[----:B------:R-:W2:Y:S01]  /*2110*/  @P1 LDC.64 R38, c[0x0][0x220] ;  /* 0x00008800ff261b82 */ /* 0x000ea20000000a00 */
[----:B------:R-:W-:-:S07]  /*2120*/  @P4 IMAD.WIDE.U32 R30, R116, R28, R30 ;  /* 0x0000001c741e4225 */ /* 0x000fce00078e001e */
[----:B------:R-:W3:Y:S01]  /*2130*/  @P1 LDC.64 R28, c[0x0][0x270] ;  /* 0x00009c00ff1c1b82 */ /* 0x000ee20000000a00 */
[----:B------:R-:W-:Y:S02]  /*2140*/  @P4 IADD3 R21, R31, R21, RZ ;  /* 0x000000151f154210 */ /* 0x000fe40007ffe0ff */
[----:B-1----:R-:W-:-:S04]  /*2150*/  @P4 LEA R44, P5, R30, R44, 0x1 ;  /* 0x0000002c1e2c4211 */ /* 0x002fc800078a08ff */
[----:B------:R-:W-:Y:S02]  /*2160*/  @P4 LEA.HI.X R45, R30, R45, R21, 0x1, P5 ;  /* 0x0000002d1e2d4211 */ /* 0x000fe400028f0c15 */
[----:B------:R-:W-:Y:S02]  /*2170*/  SHF.R.S32.HI R21, RZ, 0x1f, R19 ;  /* 0x0000001fff157819 */ /* 0x000fe40000011413 */
[----:B------:R-:W-:-:S03]  /*2180*/  @P1 MOV R31, R63 ;  /* 0x0000003f001f1202 */ /* 0x000fc60000000f00 */
[----:B---3--:R-:W-:-:S04]  /*2190*/  @P1 IMAD R30, R21, R28, RZ ;  /* 0x0000001c151e1224 */ /* 0x008fc800078e02ff */
        /* <DEDUP_REMOVED lines=20> */
[----:B----4-:R-:W-:Y:S02]  /*22e0*/  @P0 LEA R34, P5, R30, R34, 0x1 ;  /* 0x000000221e220211 */ /* 0x010fe400078a08ff */
        /* <DEDUP_REMOVED lines=14> */
[----:B------:R-:W-:Y:S02]  /*23d0*/  SHF.R.S32.HI R21, RZ, 0x1f, R16 ;  /* 0x0000001fff157819 */ /* 0x000fe40000011410 */
[----:B------:R-:W-:Y:S02]  /*23e0*/  @P3 MOV R30, R60 ;  /* 0x0000003c001e3202 */ /* 0x000fe40000000f00 */
[----:B------:R-:W-:Y:S02]  /*23f0*/  @P3 MOV R31, R63 ;  /* 0x0000003f001f3202 */ /* 0x000fe40000000f00 */
[----:B------:R-:W-:Y:S01]  /*2400*/  LOP3.LUT P1, RZ, R0, 0x200000, RZ, 0xc0, !PT ;  /* 0x0020000000ff7812 */ /* 0x000fe2000782c0ff */
[-C--:B--2---:R-:W-:Y:S02]  /*2410*/  @P3 IMAD R21, R21, R28.reuse, RZ ;  /* 0x0000001c15153224 */ /* 0x084fe400078e02ff */
[----:B------:R-:W-:-:S04]  /*2420*/  @P3 IMAD.WIDE.U32 R30, R16, R28, R30 ;  /* 0x0000001c101e3225 */ /* 0x000fc800078e001e */
[----:B------:R-:W-:Y:S01]  /*2430*/  @P3 IMAD R29, R16, R29, R21 ;  /* 0x0000001d101d3224 */ /* 0x000fe200078e0215 */
[----:B-1----:R-:W-:-:S03]  /*2440*/  @P3 LEA R32, P5, R30, R32, 0x1 ;  /* 0x000000201e203211 */ /* 0x002fc600078a08ff */
[----:B------:R-:W-:-:S05]  /*2450*/  @P3 IMAD.IADD R29, R31, 0x1, R29 ;  /* 0x000000011f1d3824 */ /* 0x000fca00078e021d */
        /* <DEDUP_REMOVED lines=11> */
[----:B------:R-:W-:Y:S02]  /*2510*/  @P1 IADD3 R21, R31, R21, RZ ;  /* 0x000000151f151210 */ /* 0x000fe40007ffe0ff */
[----:B------:R-:W-:Y:S02]  /*2520*/  @P0 MOV R31, R63 ;  /* 0x0000003f001f0202 */ /* 0x000fe40000000f00 */
        /* <DEDUP_REMOVED lines=14> */
[----:B------:R-:W-:Y:S01]  /*2610*/  LOP3.LUT P5, RZ, R0, 0x20000, RZ, 0xc0, !PT ;  /* 0x0002000000ff7812 */ /* 0x000fe200078ac0ff */
[----:B------:R-:W-:Y:S01]  /*2620*/  IMAD.MOV.U32 R21, RZ, RZ, RZ ;  /* 0x000000ffff157224 */ /* 0x000fe200078e00ff */
[----:B------:R-:W-:-:S05]  /*2630*/  SHF.R.S32.HI R103, RZ, 0x1f, R13 ;  /* 0x0000001fff677819 */ /* 0x000fca000001140d */
[----:B------:R1:W2:Y:S02]  /*2640*/  @P2 LDG.E R21, desc[UR6][R22.64] ;  /* 0x0000000616152981 */ /* 0x0002a4000c1e1900 */
[----:B-1----:R-:W-:-:S06]  /*2650*/  MOV R22, RZ ;  /* 0x000000ff00167202 */ /* 0x002fcc0000000f00 */
[----:B------:R1:W3:Y:S01]  /*2660*/  @P5 LDG.E R22, desc[UR6][R26.64] ;  /* 0x000000061a165981 */ /* 0x0002e2000c1e1900 */
[----:B0-----:R-:W-:-:S04]  /*2670*/  @P6 IMAD R102, R103, R54, RZ ;  /* 0x0000003667666224 */ /* 0x001fc800078e02ff */
[----:B------:R-:W-:Y:S01]  /*2680*/  @P6 IMAD R23, R13, R55, R102 ;  /* 0x000000370d176224 */ /* 0x000fe200078e0266 */
[----:B-1----:R-:W-:Y:S02]  /*2690*/  @P6 MOV R26, R60 ;  /* 0x0000003c001a6202 */ /* 0x002fe40000000f00 */
[----:B------:R-:W-:-:S03]  /*26a0*/  @P6 MOV R27, R63 ;  /* 0x0000003f001b6202 */ /* 0x000fc60000000f00 */
[----:B------:R-:W-:-:S03]  /*26b0*/  @P6 IMAD.WIDE.U32 R54, R13, R54, R26 ;  /* 0x000000360d366225 */ /* 0x000fc600078e001a */
[----:B------:R-:W0:Y:S01]  /*26c0*/  @P6 LDC.64 R26, c[0x0][0x220] ;  /* 0x00008800ff1a6b82 */ /* 0x000e220000000a00 */
[C---:B------:R-:W-:Y:S02]  /*26d0*/  LOP3.LUT P2, RZ, R0.reuse, 0x40000, RZ, 0xc0, !PT ;  /* 0x0004000000ff7812 */ /* 0x040fe4000784c0ff */
[----:B------:R-:W-:Y:S02]  /*26e0*/  @P6 IADD3 R23, R55, R23, RZ ;  /* 0x0000001737176210 */ /* 0x000fe40007ffe0ff */
[C---:B------:R-:W-:Y:S02]  /*26f0*/  LOP3.LUT P4, RZ, R0.reuse, 0x10000, RZ, 0xc0, !PT ;  /* 0x0001000000ff7812 */ /* 0x040fe4000788c0ff */
[----:B------:R-:W-:Y:S02]  /*2700*/  LOP3.LUT P3, RZ, R0, 0x8000, RZ, 0xc0, !PT ;  /* 0x0000800000ff7812 */ /* 0x000fe4000786c0ff */
[----:B0-----:R-:W-:-:S04]  /*2710*/  @P6 LEA R26, P5, R54, R26, 0x1 ;  /* 0x0000001a361a6211 */ /* 0x001fc800078a08ff */
[----:B------:R-:W-:Y:S02]  /*2720*/  @P6 LEA.HI.X R27, R54, R27, R23, 0x1, P5 ;  /* 0x0000001b361b6211 */ /* 0x000fe400028f0c17 */
        /* <DEDUP_REMOVED lines=10> */
[----:B-1----:R-:W-:Y:S01]  /*27d0*/  @P2 IMAD.MOV.U32 R24, RZ, RZ, R60 ;  /* 0x000000ffff182224 */ /* 0x002fe200078e003c */
        /* <DEDUP_REMOVED lines=16> */
[----:B------:R-:W-:Y:S02]  /*28e0*/  ISETP.LT.U32.AND P5, PT, R103, 0x200, !P5 ;  /* 0x000002006700780c */ /* 0x000fe40006fa1070 */
[----:B------:R-:W-:-:S09]  /*28f0*/  MOV R56, RZ ;  /* 0x000000ff00387202 */ /* 0x000fd20000000f00 */
[----:B------:R0:W5:Y:S01]  /*2900*/  @P6 LDG.E R56, desc[UR6][R58.64] ;  /* 0x000000063a386981 */ /* 0x000162000c1e1900 */
[----:B------:R-:W-:Y:S01]  /*2910*/  LOP3.LUT P1, RZ, R0, 0x4000, RZ, 0xc0, !PT ;  /* 0x0000400000ff7812 */ /* 0x000fe2000782c0ff */
[----:B0-----:R-:W0:-:S12]  /*2920*/  @P5 LDC.64 R58, c[0x0][0x270] ;  /* 0x00009c00ff3a5b82 */ /* 0x001e180000000a00 */
[----:B------:R1:W5:Y:S02]  /*2930*/  @P1 LDG.E R54, desc[UR6][R92.64] ;  /* 0x000000065c361981 */ /* 0x000364000c1e1900 */
[----:B-1----:R-:W-:Y:S02]  /*2940*/  @P5 MOV R92, R60 ;  /* 0x0000003c005c5202 */ /* 0x002fe40000000f00 */
[----:B------:R-:W-:Y:S01]  /*2950*/  @P5 MOV R93, R63 ;  /* 0x0000003f005d5202 */ /* 0x000fe20000000f00 */
[-C--:B0-----:R-:W-:Y:S02]  /*2960*/  @P5 IMAD R102, R102, R58.reuse, RZ ;  /* 0x0000003a66665224 */ /* 0x081fe400078e02ff */
[----:B------:R-:W-:-:S04]  /*2970*/  @P5 IMAD.WIDE.U32 R92, R41, R58, R92 ;  /* 0x0000003a295c5225 */ /* 0x000fc800078e005c */
[----:B------:R-:W-:Y:S02]  /*2980*/  @P5 IMAD R41, R41, R59, R102 ;  /* 0x0000003b29295224 */ /* 0x000fe400078e0266 */
[----:B------:R-:W0:Y:S01]  /*2990*/  @P5 LDC.64 R58, c[0x0][0x220] ;  /* 0x00008800ff3a5b82 */ /* 0x000e220000000a00 */
[----:B------:R-:W-:Y:S02]  /*29a0*/  LOP3.LUT P4, RZ, R0, 0x80, RZ, 0xc0, !PT ;  /* 0x0000008000ff7812 */ /* 0x000fe4000788c0ff */
[----:B------:R-:W-:Y:S01]  /*29b0*/  LOP3.LUT R80, R80, 0xfffffffe, RZ, 0xc0, !PT ;  /* 0xfffffffe50507812 */ /* 0x000fe200078ec0ff */
[----:B------:R-:W-:Y:S01]  /*29c0*/  @P5 IMAD.IADD R41, R93, 0x1, R41 ;  /* 0x000000015d295824 */ /* 0x000fe200078e0229 */
[----:B------:R-:W-:-:S09]  /*29d0*/  LOP3.LUT P0, RZ, R0, 0x400, RZ, 0xc0, !PT ;  /* 0x0000040000ff7812 */ /* 0x000fd2000780c0ff */
[----:B------:R-:W-:Y:S02]  /*29e0*/  @P4 LOP3.LUT R80, R80, 0x1, RZ, 0xfc, !PT ;  /* 0x0000000150504812 */ /* 0x000fe400078efcff */
[----:B------:R-:W-:Y:S02]  /*29f0*/  LOP3.LUT P4, RZ, R0, 0x100, RZ, 0xc0, !PT ;  /* 0x0000010000ff7812 */ /* 0x000fe4000788c0ff */
[----:B0-----:R-:W-:-:S04]  /*2a00*/  @P5 LEA R58, P6, R92, R58, 0x1 ;  /* 0x0000003a5c3a5211 */ /* 0x001fc800078c08ff */
[----:B------:R-:W-:Y:S02]  /*2a10*/  @P5 LEA.HI.X R59, R92, R59, R41, 0x1, P6 ;  /* 0x0000003b5c3b5211 */ /* 0x000fe400030f0c29 */
[----:B------:R-:W-:Y:S02]  /*2a20*/  MOV R41, RZ ;  /* 0x000000ff00297202 */ /* 0x000fe40000000f00 */
[----:B------:R-:W-:Y:S02]  /*2a30*/  LOP3.LUT R80, R80, 0xfffffffd, RZ, 0xc0, !PT ;  /* 0xfffffffd50507812 */ /* 0x000fe400078ec0ff */
[----:B------:R-:W-:Y:S02]  /*2a40*/  LOP3.LUT P1, RZ, R0, 0x800, RZ, 0xc0, !PT ;  /* 0x0000080000ff7812 */ /* 0x000fe4000782c0ff */
[----:B------:R-:W-:Y:S01]  /*2a50*/  @P4 LOP3.LUT R80, R80, 0x2, RZ, 0xfc, !PT ;  /* 0x0000000250504812 */ /* 0x000fe200078efcff */
[----:B------:R0:W5:Y:S01]  /*2a60*/  @P5 LDG.E R41, desc[UR6][R58.64] ;  /* 0x000000063a295981 */ /* 0x000162000c1e1900 */
[----:B------:R-:W-:-:S02]  /*2a70*/  LOP3.LUT P4, RZ, R0, 0x200, RZ, 0xc0, !PT ;  /* 0x0000020000ff7812 */ /* 0x000fc4000788c0ff */
        /* <DEDUP_REMOVED lines=70> */
[----:B---3--:R-:W-:Y:S02]  /*2ee0*/  PRMT R35, R22, 0x7632, R35 ;  /* 0x0000763216237816 */ /* 0x008fe40000000023 */
[----:B0-----:R-:W-:Y:S02]  /*2ef0*/  SHF.L.U32 R33, R34, 0x10, RZ ;  /* 0x0000001022217819 */ /* 0x001fe400000006ff */
        /* <DEDUP_REMOVED lines=15> */
[----:B-----5:R-:W-:Y:S01]  /*2ff0*/  PRMT R29, R40, 0x7632, R29 ;  /* 0x00007632281d7816 */ /* 0x020fe2000000001d */
        /* <DEDUP_REMOVED lines=99> */
[----:B------:R-:W-:-:S03]  /*3630*/  FADD.FTZ R24, R24, R31 ;  /* 0x0000001f18187221 */ /* 0x000fc60000010000 */
[----:B------:R-:W-:Y:S02]  /*3640*/  SHF.L.U32 R28, R28, 0x10, RZ ;  /* 0x000000101c1c7819 */ /* 0x000fe400000006ff */
[----:B------:R-:W-:Y:S01]  /*3650*/  PRMT R30, R73, 0x7632, R30 ;  /* 0x00007632491e7816 */ /* 0x000fe2000000001e */
[----:B------:R-:W-:Y:S01]  /*3660*/  FADD.FTZ R25, R25, R26 ;  /* 0x0000001a19197221 */ /* 0x000fe20000010000 */
[----:B------:R-:W-:Y:S01]  /*3670*/  SHF.L.U32 R27, R72, 0x10, RZ ;  /* 0x00000010481b7819 */ /* 0x000fe200000006ff */
[----:B------:R-:W-:Y:S01]  /*3680*/  FMUL.FTZ R26, R28, R28 ;  /* 0x0000001c1c1a7220 */ /* 0x000fe20000410000 */
[----:B------:R-:W-:Y:S01]  /*3690*/  SHF.L.U32 R31, R30, 0x10, RZ ;  /* 0x000000101e1f7819 */ /* 0x000fe200000006ff */
[----:B------:R-:W-:Y:S02]  /*36a0*/  FADD.FTZ R24, R24, R29 ;  /* 0x0000001d18187221 */ /* 0x000fe40000010000 */
[----:B------:R-:W-:Y:S01]  /*36b0*/  FADD.FTZ R29, R27, R28 ;  /* 0x0000001c1b1d7221 */ /* 0x000fe20000010000 */
[----:B------:R-:W-:-:S02]  /*36c0*/  IMAD.U32 R28, R73, 0x10000, RZ ;  /* 0x00010000491c7824 */ /* 0x000fc400078e00ff */
[----:B------:R-:W-:Y:S01]  /*36d0*/  FFMA.FTZ R26, R27, R27, R26 ;  /* 0x0000001b1b1a7223 */ /* 0x000fe2000001001a */
[----:B------:R-:W-:Y:S01]  /*36e0*/  FMUL.FTZ R27, R31, R31 ;  /* 0x0000001f1f1b7220 */ /* 0x000fe20000410000 */
[----:B------:R-:W-:Y:S01]  /*36f0*/  PRMT R30, R74, 0x7632, R30 ;  /* 0x000076324a1e7816 */ /* 0x000fe2000000001e */
[----:B------:R-:W-:Y:S01]  /*3700*/  FADD.FTZ R24, R24, R29 ;  /* 0x0000001d18187221 */ /* 0x000fe20000010000 */
[----:B------:R-:W-:Y:S01]  /*3710*/  FADD.FTZ R31, R28, R31 ;  /* 0x0000001f1c1f7221 */ /* 0x000fe20000010000 */
[----:B------:R-:W-:Y:S01]  /*3720*/  FADD.FTZ R25, R25, R26 ;  /* 0x0000001a19197221 */ /* 0x000fe20000010000 */
[----:B------:R-:W-:Y:S01]  /*3730*/  SHF.L.U32 R29, R30, 0x10, RZ ;  /* 0x000000101e1d7819 */ /* 0x000fe200000006ff */
[----:B------:R-:W-:Y:S01]  /*3740*/  FFMA.FTZ R28, R28, R28, R27 ;  /* 0x0000001c1c1c7223 */ /* 0x000fe2000001001b */
[----:B------:R-:W-:-:S03]  /*3750*/  SHF.L.U32 R26, R74, 0x10, RZ ;  /* 0x000000104a1a7819 */ /* 0x000fc600000006ff */
[--C-:B------:R-:W-:Y:S01]  /*3760*/  FADD.FTZ R25, R25, R28.reuse ;  /* 0x0000001c19197221 */ /* 0x100fe20000010000 */
[----:B------:R-:W-:Y:S01]  /*3770*/  FMUL.FTZ R27, R29, R29 ;  /* 0x0000001d1d1b7220 */ /* 0x000fe20000410000 */
[C---:B------:R-:W-:Y:S01]  /*3780*/  FADD.FTZ R29, R26.reuse, R29 ;  /* 0x0000001d1a1d7221 */ /* 0x040fe20000010000 */
[C---:B------:R-:W-:Y:S02]  /*3790*/  PRMT R28, R75.reuse, 0x7632, R28 ;  /* 0x000076324b1c7816 */ /* 0x040fe4000000001c */
[----:B------:R-:W-:Y:S01]  /*37a0*/  FFMA.FTZ R26, R26, R26, R27 ;  /* 0x0000001a1a1a7223 */ /* 0x000fe2000001001b */
[----:B------:R-:W-:Y:S01]  /*37b0*/  FADD.FTZ R24, R24, R31 ;  /* 0x0000001f18187221 */ /* 0x000fe20000010000 */
[----:B------:R-:W-:Y:S02]  /*37c0*/  SHF.L.U32 R28, R28, 0x10, RZ ;  /* 0x000000101c1c7819 */ /* 0x000fe400000006ff */
[----:B------:R-:W-:Y:S02]  /*37d0*/  PRMT R30, R76, 0x7632, R30 ;  /* 0x000076324c1e7816 */ /* 0x000fe4000000001e */
        /* <DEDUP_REMOVED lines=11> */
[C---:B------:R-:W-:Y:S01]  /*3890*/  FADD.FTZ R31, R28.reuse, R31 ;  /* 0x0000001f1c1f7221 */ /* 0x040fe20000010000 */
[----:B------:R-:W-:Y:S01]  /*38a0*/  FADD.FTZ R25, R25, R26 ;  /* 0x0000001a19197221 */ /* 0x000fe20000010000 */
[----:B------:R-:W-:Y:S01]  /*38b0*/  FFMA.FTZ R28, R28, R28, R27 ;  /* 0x0000001c1c1c7223 */ /* 0x000fe2000001001b */
[----:B------:R-:W-:Y:S01]  /*38c0*/  IMAD.U32 R29, R30, 0x10000, RZ ;  /* 0x000100001e1d7824 */ /* 0x000fe200078e00ff */
[----:B------:R-:W-:-:S02]  /*38d0*/  SHF.L.U32 R26, R77, 0x10, RZ ;  /* 0x000000104d1a7819 */ /* 0x000fc400000006ff */
[--C-:B------:R-:W-:Y:S01]  /*38e0*/  FADD.FTZ R25, R25, R28.reuse ;  /* 0x0000001c19197221 */ /* 0x100fe20000010000 */
[----:B------:R-:W-:Y:S01]  /*38f0*/  FMUL.FTZ R27, R29, R29 ;  /* 0x0000001d1d1b7220 */ /* 0x000fe20000410000 */
[----:B------:R-:W-:Y:S01]  /*3900*/  PRMT R28, R78, 0x7632, R28 ;  /* 0x000076324e1c7816 */ /* 0x000fe2000000001c */
[C---:B------:R-:W-:Y:S01]  /*3910*/  FADD.FTZ R29, R26.reuse, R29 ;  /* 0x0000001d1a1d7221 */ /* 0x040fe20000010000 */
[----:B------:R-:W-:Y:S01]  /*3920*/  PRMT R30, R79, 0x7632, R30 ;  /* 0x000076324f1e7816 */ /* 0x000fe2000000001e */
[----:B------:R-:W-:Y:S01]  /*3930*/  FFMA.FTZ R26, R26, R26, R27 ;  /* 0x0000001a1a1a7223 */ /* 0x000fe2000001001b */
        /* <DEDUP_REMOVED lines=75> */
[----:B------:R-:W-:-:S02]  /*3df0*/  IMAD.U32 R27, R53, 0x10000, RZ ;  /* 0x00010000351b7824 */ /* 0x000fc400078e00ff */
[----:B------:R-:W-:Y:S01]  /*3e00*/  FMUL.FTZ R28, R30, R30 ;  /* 0x0000001e1e1c7220 */ /* 0x000fe20000410000 */
[----:B------:R-:W-:Y:S01]  /*3e10*/  SHF.L.U32 R31, R31, 0x10, RZ ;  /* 0x000000101f1f7819 */ /* 0x000fe200000006ff */
[----:B------:R-:W-:Y:S01]  /*3e20*/  FADD.FTZ R25, R25, R26 ;  /* 0x0000001a19197221 */ /* 0x000fe20000010000 */
[----:B------:R-:W-:Y:S01]  /*3e30*/  FADD.FTZ R24, R24, R29 ;  /* 0x0000001d18187221 */ /* 0x000fe20000010000 */
[----:B------:R-:W-:Y:S01]  /*3e40*/  SHF.L.U32 R26, R41, 0x10, RZ ;  /* 0x00000010291a7819 */ /* 0x000fe200000006ff */
[C---:B------:R-:W-:Y:S01]  /*3e50*/  FADD.FTZ R29, R27.reuse, R30 ;  /* 0x0000001e1b1d7221 */ /* 0x040fe20000010000 */
[----:B------:R-:W-:Y:S01]  /*3e60*/  FFMA.FTZ R28, R27, R27, R28 ;  /* 0x0000001b1b1c7223 */ /* 0x000fe2000001001c */
[----:B------:R-:W-:Y:S02]  /*3e70*/  FMUL.FTZ R27, R31, R31 ;  /* 0x0000001f1f1b7220 */ /* 0x000fe40000410000 */
        /* <DEDUP_REMOVED lines=91> */
.L_x_3705:
[----:B------:R-:W-:Y:S05]  /*4430*/  BSYNC B0 ;  /* 0x0000000000007941 */ /* 0x000fea0003800000 */
.L_x_3704:
        /* <DEDUP_REMOVED lines=45> */
.L_x_3708:
[----:B------:R-:W2:Y:S04]  /*4710*/  LDG.E.STRONG.GPU R29, desc[UR6][R24.64] ;  /* 0x00000006181d7981 */ /* 0x000ea8000c1ef900 */
[----:B--2---:R-:W-:Y:S01]  /*4720*/  CCTL.IVALL ;  /* 0x00000000ff00798f */ /* 0x004fe20002000000 */
[----:B------:R-:W-:Y:S05]  /*4730*/  YIELD ;  /* 0x0000000000007946 */ /* 0x000fea0003800000 */
[----:B------:R-:W-:-:S13]  /*4740*/  ISETP.NE.AND P6, PT, R29, R28, PT ;  /* 0x0000001c1d00720c */ /* 0x000fda0003fc5270 */
[----:B------:R-:W-:Y:S05]  /*4750*/  @P6 BRA `(.L_x_3708) ;  /* 0xfffffffc00ec6947 */ /* 0x000fea000383ffff */
.L_x_3707:
        /* <DEDUP_REMOVED lines=24> */
.L_x_3712:
        /* <DEDUP_REMOVED lines=115> */
.L_x_3711:
        /* <DEDUP_REMOVED lines=63> */
.L_x_3713:
[----:B------:R-:W-:-:S04]  /*5400*/  LOP3.LUT P6, RZ, R0, 0x1, RZ, 0xc0, !PT ;  /* 0x0000000100ff7812 */ /* 0x000fc800078cc0ff */
[----:B------:R-:W-:-:S13]  /*5410*/  ISETP.NE.OR P6, PT, R25, RZ, P6 ;  /* 0x000000ff1900720c */ /* 0x000fda00037c5670 */
[----:B------:R-:W-:Y:S05]  /*5420*/  @!P6 BRA `(.L_x_3709) ;  /* 0x00000000007ce947 */ /* 0x000fea0003800000 */
.L_x_3710:
        /* <DEDUP_REMOVED lines=31> */
.L_x_3709:
        /* <DEDUP_REMOVED lines=10> */
.L_x_3715:
[----:B------:R-:W-:Y:S05]  /*56c0*/  BSYNC B0 ;  /* 0x0000000000007941 */ /* 0x000fea0003800000 */
.L_x_3714:
        /* <DEDUP_REMOVED lines=17> */
.L_x_3706:
        /* <DEDUP_REMOVED lines=22> */
[C---:B0-----:R-:W-:Y:S02]  /*5940*/  SHF.L.U32 R26, R70.reuse, 0x1, RZ ;  /* 0x00000001461a7819 */ /* 0x041fe400000006ff */
[----:B------:R-:W-:-:S03]  /*5950*/  SHF.L.U64.HI R27, R70, 0x1, R71 ;  /* 0x00000001461b7819 */ /* 0x000fc60000010247 */
        /* <DEDUP_REMOVED lines=23> */
[----:B--2---:R-:W-:Y:S02]  /*5ad0*/  HADD2.F32 R46, -RZ, R46.H0_H0 ;  /* 0x2000002eff2e7230 */ /* 0x004fe40000004100 */
[----:B---3--:R-:W-:Y:S02]  /*5ae0*/  HADD2.F32 R71, -RZ, R71.H0_H0 ;  /* 0x20000047ff477230 */ /* 0x008fe40000004100 */
[----:B----4-:R-:W-:Y:S02]  /*5af0*/  HADD2.F32 R47, -RZ, R47.H0_H0 ;  /* 0x2000002fff2f7230 */ /* 0x010fe40000004100 */
[----:B-----5:R-:W-:-:S03]  /*5b00*/  HADD2.F32 R80, -RZ, R80.H0_H0 ;  /* 0x20000050ff507230 */ /* 0x020fc60000004100 */
        /* <DEDUP_REMOVED lines=13> */
.L_x_3716:
        /* <DEDUP_REMOVED lines=15> */
.L_x_3718:
[----:B------:R-:W-:Y:S05]  /*5cd0*/  BSYNC B0 ;  /* 0x0000000000007941 */ /* 0x000fea0003800000 */
.L_x_3717:
        /* <DEDUP_REMOVED lines=19> */
.L_x_3719:
        /* <DEDUP_REMOVED lines=16> */
.L_x_3721:
[----:B------:R-:W-:Y:S05]  /*5f10*/  BSYNC B0 ;  /* 0x0000000000007941 */ /* 0x000fea0003800000 */
.L_x_3720:
        /* <DEDUP_REMOVED lines=19> */
.L_x_3722:
        /* <DEDUP_REMOVED lines=16> */
.L_x_3724:
[----:B------:R-:W-:Y:S05]  /*6150*/  BSYNC B0 ;  /* 0x0000000000007941 */ /* 0x000fea0003800000 */
.L_x_3723:
        /* <DEDUP_REMOVED lines=254> */
.L_x_3725:
        /* <DEDUP_REMOVED lines=16> */
.L_x_3727:
[----:B------:R-:W-:Y:S05]  /*7240*/  BSYNC B0 ;  /* 0x0000000000007941 */ /* 0x000fea0003800000 */
.L_x_3726:
        /* <DEDUP_REMOVED lines=11> */
.L_x_3728:
        /* <DEDUP_REMOVED lines=16> */
.L_x_3730:
[----:B------:R-:W-:Y:S05]  /*7400*/  BSYNC B0 ;  /* 0x0000000000007941 */ /* 0x000fea0003800000 */
.L_x_3729:
        /* <DEDUP_REMOVED lines=13> */
.L_x_3731:
        /* <DEDUP_REMOVED lines=16> */
.L_x_3733:
[----:B------:R-:W-:Y:S05]  /*75e0*/  BSYNC B0 ;  /* 0x0000000000007941 */ /* 0x000fea0003800000 */
.L_x_3732:
        /* <DEDUP_REMOVED lines=12> */
.L_x_3734:
        /* <DEDUP_REMOVED lines=16> */
.L_x_3736:
[----:B------:R-:W-:Y:S05]  /*77b0*/  BSYNC B0 ;  /* 0x0000000000007941 */ /* 0x000fea0003800000 */
.L_x_3735:
        /* <DEDUP_REMOVED lines=11> */
.L_x_3737:
        /* <DEDUP_REMOVED lines=16> */
.L_x_3739:
[----:B------:R-:W-:Y:S05]  /*7970*/  BSYNC B0 ;  /* 0x0000000000007941 */ /* 0x000fea0003800000 */
.L_x_3738:
        /* <DEDUP_REMOVED lines=11> */
.L_x_3740:
        /* <DEDUP_REMOVED lines=16> */
.L_x_3742:
[----:B------:R-:W-:Y:S05]  /*7b30*/  BSYNC B0 ;  /* 0x0000000000007941 */ /* 0x000fea0003800000 */
.L_x_3741:
        /* <DEDUP_REMOVED lines=11> */
.L_x_3743:
        /* <DEDUP_REMOVED lines=16> */
.L_x_3745:
[----:B------:R-:W-:Y:S05]  /*7cf0*/  BSYNC B0 ;  /* 0x0000000000007941 */ /* 0x000fea0003800000 */
.L_x_3744:
        /* <DEDUP_REMOVED lines=11> */
.L_x_3746:
        /* <DEDUP_REMOVED lines=16> */
.L_x_3748:
[----:B------:R-:W-:Y:S05]  /*7eb0*/  BSYNC B0 ;  /* 0x0000000000007941 */ /* 0x000fea0003800000 */
.L_x_3747:
        /* <DEDUP_REMOVED lines=11> */
.L_x_3749:
        /* <DEDUP_REMOVED lines=16> */
.L_x_3751:
[----:B------:R-:W-:Y:S05]  /*8070*/  BSYNC B0 ;  /* 0x0000000000007941 */ /* 0x000fea0003800000 */
.L_x_3750:
        /* <DEDUP_REMOVED lines=11> */
.L_x_3752:
        /* <DEDUP_REMOVED lines=16> */
.L_x_3754:
[----:B------:R-:W-:Y:S05]  /*8230*/  BSYNC B0 ;  /* 0x0000000000007941 */ /* 0x000fea0003800000 */
.L_x_3753:
        /* <DEDUP_REMOVED lines=11> */
.L_x_3755:
        /* <DEDUP_REMOVED lines=16> */
.L_x_3757:
[----:B------:R-:W-:Y:S05]  /*83f0*/  BSYNC B0 ;  /* 0x0000000000007941 */ /* 0x000fea0003800000 */
.L_x_3756:
        /* <DEDUP_REMOVED lines=11> */
.L_x_3758:
        /* <DEDUP_REMOVED lines=16> */
.L_x_3760:
[----:B------:R-:W-:Y:S05]  /*85b0*/  BSYNC B0 ;  /* 0x0000000000007941 */ /* 0x000fea0003800000 */
.L_x_3759:
        /* <DEDUP_REMOVED lines=11> */
.L_x_3761:
        /* <DEDUP_REMOVED lines=16> */
.L_x_3763:
[----:B------:R-:W-:Y:S05]  /*8770*/  BSYNC B0 ;  /* 0x0000000000007941 */ /* 0x000fea0003800000 */
.L_x_3762:
        /* <DEDUP_REMOVED lines=11> */
.L_x_3764:
        /* <DEDUP_REMOVED lines=16> */
.L_x_3766:
[----:B------:R-:W-:Y:S05]  /*8930*/  BSYNC B0 ;  /* 0x0000000000007941 */ /* 0x000fea0003800000 */
.L_x_3765:
        /* <DEDUP_REMOVED lines=11> */
.L_x_3767:
        /* <DEDUP_REMOVED lines=16> */
.L_x_3769:
[----:B------:R-:W-:Y:S05]  /*8af0*/  BSYNC B0 ;  /* 0x0000000000007941 */ /* 0x000fea0003800000 */
.L_x_3768:
        /* <DEDUP_REMOVED lines=11> */
.L_x_3770:
        /* <DEDUP_REMOVED lines=14> */
.L_x_3772:
[----:B------:R-:W-:Y:S05]  /*8c90*/  BSYNC B0 ;  /* 0x0000000000007941 */ /* 0x000fea0003800000 */
.L_x_3771:
        /* <DEDUP_REMOVED lines=11> */
.L_x_3773:
        /* <DEDUP_REMOVED lines=14> */
.L_x_3775:
[----:B------:R-:W-:Y:S05]  /*8e30*/  BSYNC B0 ;  /* 0x0000000000007941 */ /* 0x000fea0003800000 */
.L_x_3774:
        /* <DEDUP_REMOVED lines=11> */
.L_x_3776:
        /* <DEDUP_REMOVED lines=14> */
.L_x_3778:
[----:B------:R-:W-:Y:S05]  /*8fd0*/  BSYNC B0 ;  /* 0x0000000000007941 */ /* 0x000fea0003800000 */
.L_x_3777:
        /* <DEDUP_REMOVED lines=11> */
.L_x_3779:
        /* <DEDUP_REMOVED lines=14> */
.L_x_3781:
[----:B------:R-:W-:Y:S05]  /*9170*/  BSYNC B0 ;  /* 0x0000000000007941 */ /* 0x000fea0003800000 */
.L_x_3780:
        /* <DEDUP_REMOVED lines=11> */
.L_x_3782:
        /* <DEDUP_REMOVED lines=14> */
.L_x_3784:
[----:B------:R-:W-:Y:S05]  /*9310*/  BSYNC B0 ;  /* 0x0000000000007941 */ /* 0x000fea0003800000 */
.L_x_3783:
        /* <DEDUP_REMOVED lines=11> */
.L_x_3785:
        /* <DEDUP_REMOVED lines=16> */
.L_x_3787:
[----:B------:R-:W-:Y:S05]  /*94d0*/  BSYNC B0 ;  /* 0x0000000000007941 */ /* 0x000fea0003800000 */
.L_x_3786:
        /* <DEDUP_REMOVED lines=11> */
.L_x_3788:
        /* <DEDUP_REMOVED lines=16> */
.L_x_3790:
[----:B------:R-:W-:Y:S05]  /*9690*/  BSYNC B0 ;  /* 0x0000000000007941 */ /* 0x000fea0003800000 */
.L_x_3789:
        /* <DEDUP_REMOVED lines=11> */
.L_x_3791:
        /* <DEDUP_REMOVED lines=16> */
.L_x_3793:
[----:B------:R-:W-:Y:S05]  /*9850*/  BSYNC B0 ;  /* 0x0000000000007941 */ /* 0x000fea0003800000 */
.L_x_3792:
        /* <DEDUP_REMOVED lines=11> */
.L_x_3794:
        /* <DEDUP_REMOVED lines=16> */
.L_x_3796:
[----:B------:R-:W-:Y:S05]  /*9a10*/  BSYNC B0 ;  /* 0x0000000000007941 */ /* 0x000fea0003800000 */
.L_x_3795:
        /* <DEDUP_REMOVED lines=11> */
.L_x_3797:
        /* <DEDUP_REMOVED lines=16> */
.L_x_3799:
[----:B------:R-:W-:Y:S05]  /*9bd0*/  BSYNC B0 ;  /* 0x0000000000007941 */ /* 0x000fea0003800000 */
.L_x_3798:
        /* <DEDUP_REMOVED lines=11> */
.L_x_3800:
        /* <DEDUP_REMOVED lines=16> */
.L_x_3802:
[----:B------:R-:W-:Y:S05]  /*9d90*/  BSYNC B0 ;  /* 0x0000000000007941 */ /* 0x000fea0003800000 */
.L_x_3801:
        /* <DEDUP_REMOVED lines=11> */
.L_x_3803:
        /* <DEDUP_REMOVED lines=16> */
.L_x_3805:
[----:B------:R-:W-:Y:S05]  /*9f50*/  BSYNC B0 ;  /* 0x0000000000007941 */ /* 0x000fea0003800000 */
.L_x_3804:
        /* <DEDUP_REMOVED lines=11> */
.L_x_3806:
        /* <DEDUP_REMOVED lines=16> */
.L_x_3808:
[----:B------:R-:W-:Y:S05]  /*a110*/  BSYNC B0 ;  /* 0x0000000000007941 */ /* 0x000fea0003800000 */
.L_x_3807:
        /* <DEDUP_REMOVED lines=11> */
.L_x_3809:
        /* <DEDUP_REMOVED lines=19> */
.L_x_3811:
[----:B------:R-:W-:Y:S05]  /*a300*/  BSYNC B0 ;  /* 0x0000000000007941 */ /* 0x000fea0003800000 */
.L_x_3810:
        /* <DEDUP_REMOVED lines=8> */
.L_x_3813:
        /* <DEDUP_REMOVED lines=15> */
.L_x_5263:


//--------------------- .text._Z35group_norm_nhwc_fwd_one_pass_kernelI11Fp16IOFp32WLi64ELi64ELi512EEv26Group_norm_nhwc_fwd_params --------------------------
	.section	.text._Z35group_norm_nhwc_fwd_one_pass_kernelI11Fp16IOFp32WLi64ELi64ELi512EEv26Group_norm_nhwc_fwd_params,"ax",@progbits
	.align	128
        .global         _Z35group_norm_nhwc_fwd_one_pass_kernelI11Fp16IOFp32WLi64ELi64ELi512EEv26Group_norm_nhwc_fwd_params
        .type           _Z35group_norm_nhwc_fwd_one_pass_kernelI11Fp16IOFp32WLi64ELi64ELi512EEv26Group_norm_nhwc_fwd_params,@function
        .size           _Z35group_norm_nhwc_fwd_one_pass_kernelI11Fp16IOFp32WLi64ELi64ELi512EEv26Group_norm_nhwc_fwd_params,(.L_x_5264 - _Z35group_norm_nhwc_fwd_one_pass_kernelI11Fp16IOFp32WLi64ELi64ELi512EEv26Group_norm_nhwc_fwd_params)
        .other          _Z35group_norm_nhwc_fwd_one_pass_kernelI11Fp16IOFp32WLi64ELi64ELi512EEv26Group_norm_nhwc_fwd_params,@"STO_CUDA_ENTRY STV_DEFAULT"
_Z35group_norm_nhwc_fwd_one_pass_kernelI11Fp16IOFp32WLi64ELi64ELi512EEv26Group_norm_nhwc_fwd_params:
.text._Z35group_norm_nhwc_fwd_one_pass_kernelI11Fp16IOFp32WLi64ELi64ELi512EEv26Group_norm_nhwc_fwd_params:
        /* <DEDUP_REMOVED lines=12> */
[----:B------:R-:W-:Y:S01]  /*00c0*/  ULDC.64 UR8, c[0x0][0x208] ;  /* 0x0000820000087ab9 */ /* 0x000fe20000000a00 */
[----:B------:R-:W-:-:S03]  /*00d0*/  MOV R24, R28 ;  /* 0x0000001c00187202 */ /* 0x000fc60000000f00 */
[----:B------:R-:W1:Y:S08]  /*00e0*/  LDC R0, c[0x0][0x10] ;  /* 0x00000400ff007b82 */ /* 0x000e700000000800 */
[----:B------:R-:W2:Y:S01]  /*00f0*/  LDC R20, c[0x0][0xc] ;  /* 0x00000300ff147b82 */ /* 0x000ea20000000800 */
[----:B0-----:R-:W-:-:S04]  /*0100*/  LOP3.LUT P1, RZ, R2, UR6, RZ, 0xfc, !PT ;  /* 0x0000000602ff7c12 */ /* 0x001fc8000f82fcff */
[----:B------:R-:W-:-:S13]  /*0110*/  ISETP.NE.AND.EX P1, PT, RZ, UR5, !P1, P0 ;  /* 0x00000005ff007c0c */ /* 0x000fda000cf25300 */
.L_x_3838:
[----:B0---4-:R-:W0:Y:S01]  /*0120*/  LDC R3, c[0x0][0x288] ;  /* 0x0000a200ff037b82 */ /* 0x011e220000000800 */
[----:B---3--:R-:W3:Y:S01]  /*0130*/  S2R R29, SR_TID.X ;  /* 0x00000000001d7919 */ /* 0x008ee20000002100 */
[----:B------:R-:W-:Y:S01]  /*0140*/  ULDC.64 UR4, c[0x0][0x278] ;  /* 0x00009e0000047ab9 */ /* 0x000fe20000000a00 */
[----:B------:R-:W-:Y:S01]  /*0150*/  ULDC.64 UR10, c[0x0][0x280] ;  /* 0x0000a000000a7ab9 */ /* 0x000fe20000000a00 */
[----:B0-2---:R-:W-:-:S04]  /*0160*/  IABS R7, R3 ;  /* 0x0000000300077213 */ /* 0x005fc80000000000 */
[----:B------:R-:W0:Y:S01]  /*0170*/  I2F.RP R2, R7 ;  /* 0x0000000700027306 */ /* 0x000e220000209400 */
[----:B---3--:R-:W-:-:S07]  /*0180*/  SHF.R.U32.HI R15, RZ, 0x5, R29 ;  /* 0x00000005ff0f7819 */ /* 0x008fce000001161d */
        /* <DEDUP_REMOVED lines=8> */
[----:B------:R-:W0:Y:S04]  /*0210*/  LDC R4, c[0x0][0x294] ;  /* 0x0000a500ff047b82 */ /* 0x000e280000000800 */
[----:B------:R-:W-:-:S05]  /*0220*/  IMAD.HI.U32 R5, R5, R6, RZ ;  /* 0x0000000605057227 */ /* 0x000fca00078e00ff */
[----:B------:R-:W-:-:S05]  /*0230*/  IADD3 R2, -R5, RZ, RZ ;  /* 0x000000ff05027210 */ /* 0x000fca0007ffe1ff */
[----:B------:R-:W-:-:S05]  /*0240*/  IMAD R2, R7, R2, R6 ;  /* 0x0000000207027224 */ /* 0x000fca00078e0206 */
[----:B------:R-:W-:Y:S01]  /*0250*/  ISETP.GT.U32.AND P4, PT, R7, R2, PT ;  /* 0x000000020700720c */ /* 0x000fe20003f84070 */
[----:B0-----:R-:W-:-:S05]  /*0260*/  IMAD R15, R4, UR6, R15 ;  /* 0x00000006040f7c24 */ /* 0x001fca000f8e020f */
[----:B------:R-:W-:Y:S02]  /*0270*/  ISETP.GE.U32.AND P0, PT, R15, UR4, PT ;  /* 0x000000040f007c0c */ /* 0x000fe4000bf06070 */
[----:B------:R-:W-:-:S05]  /*0280*/  SHF.R.S32.HI R9, RZ, 0x1f, R15 ;  /* 0x0000001fff097819 */ /* 0x000fca000001140f */
[-C--:B------:R-:W-:Y:S02]  /*0290*/  @!P4 IADD3 R2, R2, -R7.reuse, RZ ;  /* 0x800000070202c210 */ /* 0x080fe40007ffe0ff */
[----:B------:R-:W-:Y:S02]  /*02a0*/  ISETP.GE.AND.EX P0, PT, R9, UR5, PT, P0 ;  /* 0x0000000509007c0c */ /* 0x000fe4000bf06300 */
[----:B------:R-:W-:Y:S02]  /*02b0*/  ISETP.GE.U32.AND P3, PT, R2, R7, PT ;  /* 0x000000070200720c */ /* 0x000fe40003f66070 */
[----:B------:R-:W-:Y:S02]  /*02c0*/  LOP3.LUT R2, R24, R3, RZ, 0x3c, !PT ;  /* 0x0000000318027212 */ /* 0x000fe400078e3cff */
[----:B------:R-:W-:Y:S02]  /*02d0*/  ISETP.LT.U32.AND P0, PT, R29, 0x200, !P0 ;  /* 0x000002001d00780c */ /* 0x000fe40004701070 */
[----:B------:R-:W-:-:S02]  /*02e0*/  ISETP.GE.AND P2, PT, R2, RZ, PT ;  /* 0x000000ff0200720c */ /* 0x000fc40003f46270 */
[----:B------:R-:W-:Y:S02]  /*02f0*/  @!P4 IADD3 R5, R5, 0x1, RZ ;  /* 0x000000010505c810 */ /* 0x000fe40007ffe0ff */
[----:B------:R-:W-:Y:S02]  /*0300*/  ISETP.NE.AND P4, PT, R3, RZ, PT ;  /* 0x000000ff0300720c */ /* 0x000fe40003f85270 */
[----:B------:R-:W-:Y:S02]  /*0310*/  IADD3 R21, R15, 0x10, RZ ;  /* 0x000000100f157810 */ /* 0x000fe40007ffe0ff */
[----:B------:R-:W-:Y:S02]  /*0320*/  @P3 IADD3 R5, R5, 0x1, RZ ;  /* 0x0000000105053810 */ /* 0x000fe40007ffe0ff */
[----:B------:R-:W-:Y:S01]  /*0330*/  SHF.R.S32.HI R14, RZ, 0x1f, R21 ;  /* 0x0000001fff0e7819 */ /* 0x000fe20000011415 */
[----:B------:R-:W0:Y:S01]  /*0340*/  @P0 LDC.64 R12, c[0x0][0x270] ;  /* 0x00009c00ff0c0b82 */ /* 0x000e220000000a00 */
[----:B------:R-:W-:-:S02]  /*0350*/  SHF.L.U32 R2, R29, 0x1, RZ ;  /* 0x000000011d027819 */ /* 0x000fc400000006ff */
[----:B------:R-:W-:Y:S02]  /*0360*/  @!P2 IADD3 R5, -R5, RZ, RZ ;  /* 0x000000ff0505a210 */ /* 0x000fe40007ffe1ff */
[----:B------:R-:W-:Y:S02]  /*0370*/  ISETP.GE.U32.AND P2, PT, R21, UR4, PT ;  /* 0x0000000415007c0c */ /* 0x000fe4000bf46070 */
[----:B------:R-:W-:Y:S01]  /*0380*/  @!P4 LOP3.LUT R5, RZ, R3, RZ, 0x33, !PT ;  /* 0x00000003ff05c212 */ /* 0x000fe200078e33ff */
[----:B------:R-:W3:Y:S01]  /*0390*/  @P0 LDC.64 R10, c[0x0][0x220] ;  /* 0x00008800ff0a0b82 */ /* 0x000ee20000000a00 */
[----:B------:R-:W-:Y:S02]  /*03a0*/  ISETP.GE.AND.EX P2, PT, R14, UR5, PT, P2 ;  /* 0x000000050e007c0c */ /* 0x000fe4000bf46320 */
[----:B------:R-:W-:Y:S02]  /*03b0*/  IADD3 R4, -R5, RZ, RZ ;  /* 0x000000ff05047210 */ /* 0x000fe40007ffe1ff */
[----:B------:R-:W-:-:S02]  /*03c0*/  ISETP.LT.U32.AND P2, PT, R29, 0x200, !P2 ;  /* 0x000002001d00780c */ /* 0x000fc40005741070 */
[----:B------:R-:W-:Y:S01]  /*03d0*/  LOP3.LUT R2, R2, 0x3e, RZ, 0xc0, !PT ;  /* 0x0000003e02027812 */ /* 0x000fe200078ec0ff */
[----:B------:R-:W-:Y:S01]  /*03e0*/  IMAD R3, R3, R4, R24 ;  /* 0x0000000403037224 */ /* 0x000fe200078e0218 */
[----:B------:R-:W-:Y:S02]  /*03f0*/  SHF.R.S32.HI R4, RZ, 0x1f, R5 ;  /* 0x0000001fff047819 */ /* 0x000fe40000011405 */
[----:B------:R-:W-:Y:S02]  /*0400*/  IADD3 R22, R15, 0x20, RZ ;  /* 0x000000200f167810 */ /* 0x000fe40007ffe0ff */
[----:B------:R-:W-:Y:S01]  /*0410*/  LEA R6, R3, R2, 0x6 ;  /* 0x0000000203067211 */ /* 0x000fe200078e30ff */
[----:B------:R-:W-:Y:S01]  /*0420*/  IMAD R4, R4, UR10, RZ ;  /* 0x0000000a04047c24 */ /* 0x000fe2000f8e02ff */
[----:B------:R-:W-:Y:S02]  /*0430*/  IADD3 R23, R15, 0x30, RZ ;  /* 0x000000300f177810 */ /* 0x000fe40007ffe0ff */
[----:B------:R-:W-:Y:S01]  /*0440*/  SHF.R.S32.HI R7, RZ, 0x1f, R6 ;  /* 0x0000001fff077819 */ /* 0x000fe20000011406 */
[----:B------:R-:W-:Y:S01]  /*0450*/  IMAD R17, R5, UR11, R4 ;  /* 0x0000000b05117c24 */ /* 0x000fe2000f8e0204 */
[----:B------:R-:W-:Y:S01]  /*0460*/  ISETP.GE.U32.AND P3, PT, R22, UR4, PT ;  /* 0x0000000416007c0c */ /* 0x000fe2000bf66070 */
[----:B0-----:R-:W-:Y:S01]  /*0470*/  @P0 IMAD R4, R9, R12, RZ ;  /* 0x0000000c09040224 */ /* 0x001fe200078e02ff */
[----:B------:R-:W-:Y:S01]  /*0480*/  SHF.R.S32.HI R18, RZ, 0x1f, R22 ;  /* 0x0000001fff127819 */ /* 0x000fe20000011416 */
[----:B------:R-:W0:Y:S01]  /*0490*/  @P2 LDC.64 R8, c[0x0][0x270] ;  /* 0x00009c00ff082b82 */ /* 0x000e220000000a00 */
[----:B------:R-:W-:Y:S01]  /*04a0*/  IMAD.WIDE.U32 R2, R5, UR10, R6 ;  /* 0x0000000a05027c25 */ /* 0x000fe2000f8e0006 */
[----:B------:R-:W-:-:S02]  /*04b0*/  ISETP.GE.U32.AND P4, PT, R23, UR4, PT ;  /* 0x0000000417007c0c */ /* 0x000fc4000bf86070 */
[----:B------:R-:W-:Y:S01]  /*04c0*/  SHF.R.S32.HI R19, RZ, 0x1f, R23 ;  /* 0x0000001fff137819 */ /* 0x000fe20000011417 */
[----:B------:R-:W-:Y:S01]  /*04d0*/  @P0 IMAD R25, R15, R13, R4 ;  /* 0x0000000d0f190224 */ /* 0x000fe200078e0204 */
[----:B------:R-:W-:Y:S02]  /*04e0*/  IADD3 R5, R3, R17, RZ ;  /* 0x0000001103057210 */ /* 0x000fe40007ffe0ff */
[----:B------:R-:W-:Y:S01]  /*04f0*/  @P0 MOV R4, R2 ;  /* 0x0000000200040202 */ /* 0x000fe20000000f00 */
[----:B------:R-:W4:Y:S01]  /*0500*/  @P2 LDC.64 R16, c[0x0][0x220] ;  /* 0x00008800ff102b82 */ /* 0x000f220000000a00 */
[----:B------:R-:W-:Y:S02]  /*0510*/  ISETP.GE.AND.EX P3, PT, R18, UR5, PT, P3 ;  /* 0x0000000512007c0c */ /* 0x000fe4000bf66330 */
[----:B------:R-:W-:Y:S01]  /*0520*/  ISETP.GE.AND.EX P4, PT, R19, UR5, PT, P4 ;  /* 0x0000000513007c0c */ /* 0x000fe2000bf86340 */
[----:B------:R-:W-:Y:S01]  /*0530*/  @P0 IMAD.WIDE.U32 R12, R15, R12, R4 ;  /* 0x0000000c0f0c0225 */ /* 0x000fe200078e0004 */
[----:B------:R-:W-:-:S02]  /*0540*/  ISETP.LT.U32.AND P3, PT, R29, 0x200, !P3 ;  /* 0x000002001d00780c */ /* 0x000fc40005f61070 */
[----:B------:R-:W-:Y:S02]  /*0550*/  ISETP.LT.U32.AND P4, PT, R29, 0x200, !P4 ;  /* 0x000002001d00780c */ /* 0x000fe40006781070 */
[----:B------:R-:W-:Y:S02]  /*0560*/  @P0 IADD3 R13, R13, R25, RZ ;  /* 0x000000190d0d0210 */ /* 0x000fe40007ffe0ff */
[----:B---3--:R-:W-:-:S04]  /*0570*/  @P0 LEA R10, P5, R12, R10, 0x1 ;  /* 0x0000000a0c0a0211 */ /* 0x008fc800078a08ff */
[----:B------:R-:W-:Y:S01]  /*0580*/  @P0 LEA.HI.X R11, R12, R11, R13, 0x1, P5 ;  /* 0x0000000b0c0b0211 */ /* 0x000fe200028f0c0d */
[----:B0-----:R-:W-:Y:S01]  /*0590*/  @P2 IMAD R25, R14, R8, RZ ;  /* 0x000000080e192224 */ /* 0x001fe200078e02ff */
[----:B------:R-:W-:Y:S01]  /*05a0*/  @P2 MOV R12, R2 ;  /* 0x00000002000c2202 */ /* 0x000fe20000000f00 */
[----:B------:R-:W0:Y:S01]  /*05b0*/  @P3 LDC.64 R14, c[0x0][0x270] ;  /* 0x00009c00ff0e3b82 */ /* 0x000e220000000a00 */
[----:B------:R-:W-:Y:S01]  /*05c0*/  @P2 MOV R13, R5 ;  /* 0x00000005000d2202 */ /* 0x000fe20000000f00 */
[C---:B------:R-:W-:Y:S02]  /*05d0*/  @P2 IMAD R25, R21.reuse, R9, R25 ;  /* 0x0000000915192224 */ /* 0x040fe400078e0219 */
[----:B------:R-:W-:-:S04]  /*05e0*/  @P2 IMAD.WIDE.U32 R8, R21, R8, R12 ;  /* 0x0000000815082225 */ /* 0x000fc800078e000c */
[----:B------:R-:W3:Y:S01]  /*05f0*/  @P4 LDC.64 R12, c[0x0][0x270] ;  /* 0x00009c00ff0c4b82 */ /* 0x000ee20000000a00 */
[----:B------:R-:W-:Y:S02]  /*0600*/  @P2 IADD3 R25, R9, R25, RZ ;  /* 0x0000001909192210 */ /* 0x000fe40007ffe0ff */
[----:B----4-:R-:W-:-:S04]  /*0610*/  @P2 LEA R16, P5, R8, R16, 0x1 ;  /* 0x0000001008102211 */ /* 0x010fc800078a08ff */
[----:B------:R-:W-:Y:S02]  /*0620*/  @P2 LEA.HI.X R17, R8, R17, R25, 0x1, P5 ;  /* 0x0000001108112211 */ /* 0x000fe400028f0c19 */
[----:B------:R-:W-:Y:S01]  /*0630*/  MOV R25, RZ ;  /* 0x000000ff00197202 */ /* 0x000fe20000000f00 */
[----:B------:R-:W4:Y:S05]  /*0640*/  @P3 LDC.64 R8, c[0x0][0x220] ;  /* 0x00008800ff083b82 */ /* 0x000f2a0000000a00 */
[----:B------:R5:W2:Y:S01]  /*0650*/  @P0 LDG.E R25, desc[UR8][R10.64] ;  /* 0x000000080a190981 */ /* 0x000aa2000c1e1900 */
[----:B0-----:R-:W-:Y:S01]  /*0660*/  @P3 IMAD R21, R18, R14, RZ ;  /* 0x0000000e12153224 */ /* 0x001fe200078e02ff */
[----:B------:R-:W-:-:S03]  /*0670*/  @P3 MOV R18, R2 ;  /* 0x0000000200123202 */ /* 0x000fc60000000f00 */
[C---:B------:R-:W-:Y:S02]  /*0680*/  @P3 IMAD R21, R22.reuse, R15, R21 ;  /* 0x0000000f16153224 */ /* 0x040fe400078e0215 */
[----:B---3--:R-:W-:Y:S01]  /*0690*/  @P4 IMAD R26, R19, R12, RZ ;  /* 0x0000000c131a4224 */ /* 0x008fe200078e02ff */
[----:B------:R-:W-:Y:S01]  /*06a0*/  @P3 MOV R19, R5 ;  /* 0x0000000500133202 */ /* 0x000fe20000000f00 */
[----:B-----5:R-:W0:Y:S02]  /*06b0*/  @P4 LDC.64 R10, c[0x0][0x220] ;  /* 0x00008800ff0a4b82 */ /* 0x020e240000000a00 */
[----:B------:R-:W-:Y:S02]  /*06c0*/  @P4 IMAD R26, R23, R13, R26 ;  /* 0x0000000d171a4224 */ /* 0x000fe400078e021a */
[----:B------:R-:W-:Y:S01]  /*06d0*/  @P3 IMAD.WIDE.U32 R14, R22, R14, R18 ;  /* 0x0000000e160e3225 */ /* 0x000fe200078e0012 */
[----:B------:R-:W-:Y:S02]  /*06e0*/  @P4 MOV R18, R2 ;  /* 0x0000000200124202 */ /* 0x000fe40000000f00 */
[----:B------:R-:W-:-:S02]  /*06f0*/  @P4 MOV R19, R5 ;  /* 0x0000000500134202 */ /* 0x000fc40000000f00 */
[----:B------:R-:W-:Y:S02]  /*0700*/  MOV R22, RZ ;  /* 0x000000ff00167202 */ /* 0x000fe40000000f00 */
[----:B------:R-:W-:Y:S01]  /*0710*/  @P3 IADD3 R21, R15, R21, RZ ;  /* 0x000000150f153210 */ /* 0x000fe20007ffe0ff */
[----:B------:R-:W-:Y:S01]  /*0720*/  @P4 IMAD.WIDE.U32 R12, R23, R12, R18 ;  /* 0x0000000c170c4225 */ /* 0x000fe200078e0012 */
[C---:B----4-:R-:W-:Y:S02]  /*0730*/  @P3 LEA R8, P0, R14.reuse, R8, 0x1 ;  /* 0x000000080e083211 */ /* 0x050fe400078008ff */
[----:B------:R-:W-:Y:S01]  /*0740*/  MOV R23, RZ ;  /* 0x000000ff00177202 */ /* 0x000fe20000000f00 */
[----:B------:R3:W4:Y:S01]  /*0750*/  @P2 LDG.E R22, desc[UR8][R16.64] ;  /* 0x0000000810162981 */ /* 0x000722000c1e1900 */
[----:B------:R-:W-:Y:S02]  /*0760*/  @P3 LEA.HI.X R9, R14, R9, R21, 0x1, P0 ;  /* 0x000000090e093211 */ /* 0x000fe400000f0c15 */
[----:B------:R-:W-:-:S02]  /*0770*/  @P4 IADD3 R26, R13, R26, RZ ;  /* 0x0000001a0d1a4210 */ /* 0x000fc40007ffe0ff */
[----:B------:R-:W-:Y:S01]  /*0780*/  MOV R21, RZ ;  /* 0x000000ff00157202 */ /* 0x000fe20000000f00 */
[----:B------:R-:W5:Y:S01]  /*0790*/  @P3 LDG.E R23, desc[UR8][R8.64] ;  /* 0x0000000808173981 */ /* 0x000f62000c1e1900 */
[----:B0-----:R-:W-:-:S04]  /*07a0*/  @P4 LEA R10, P2, R12, R10, 0x1 ;  /* 0x0000000a0c0a4211 */ /* 0x001fc800078408ff */
[----:B------:R-:W-:-:S05]  /*07b0*/  @P4 LEA.HI.X R11, R12, R11, R26, 0x1, P2 ;  /* 0x0000000b0c0b4211 */ /* 0x000fca00010f0c1a */
[----:B------:R0:W5:Y:S01]  /*07c0*/  @P4 LDG.E R21, desc[UR8][R10.64] ;  /* 0x000000080a154981 */ /* 0x000162000c1e1900 */
[----:B---3--:R-:W3:Y:S02]  /*07d0*/  S2R R16, SR_LANEID ;  /* 0x0000000000107919 */ /* 0x008ee40000000000 */
[C---:B---3--:R-:W-:Y:S01]  /*07e0*/  ISETP.GT.AND P0, PT, R16.reuse, 0x1e, PT ;  /* 0x0000001e1000780c */ /* 0x048fe20003f04270 */
[----:B------:R-:W3:Y:S01]  /*07f0*/  S2UR UR5, SR_CgaCtaId ;  /* 0x00000000000579c3 */ /* 0x000ee20000008800 */
[----:B------:R-:W-:Y:S01]  /*0800*/  UMOV UR4, 0x400 ;  /* 0x0000040000047882 */ /* 0x000fe20000000000 */
[----:B------:R-:W-:Y:S01]  /*0810*/  ISETP.NE.AND P2, PT, R16, RZ, PT ;  /* 0x000000ff1000720c */ /* 0x000fe20003f45270 */
[----:B---3--:R-:W-:Y:S01]  /*0820*/  ULEA UR4, UR5, UR4, 0x18 ;  /* 0x0000000405047291 */ /* 0x008fe2000f8ec03f */
[----:B------:R-:W-:Y:S01]  /*0830*/  BSSY B0, `(.L_x_3814) ;  /* 0x0000067000007945 */ /* 0x000fe20003800000 */
[--C-:B--2---:R-:W-:Y:S02]  /*0840*/  HADD2.F32 R13, -RZ, R25.reuse.H1_H1 ;  /* 0x30000019ff0d7230 */ /* 0x104fe40000004100 */
[----:B------:R-:W-:-:S03]  /*0850*/  HADD2.F32 R12, -RZ, R25.H0_H0 ;  /* 0x20000019ff0c7230 */ /* 0x000fc60000004100 */
[----:B------:R-:W-:Y:S02]  /*0860*/  FMUL.FTZ R15, R13, R13 ;  /* 0x0000000d0d0f7220 */ /* 0x000fe40000410000 */
[C---:B------:R-:W-:Y:S02]  /*0870*/  FADD.FTZ R13, R12.reuse, R13 ;  /* 0x0000000d0c0d7221 */ /* 0x040fe40000010000 */
[----:B------:R-:W-:Y:S02]  /*0880*/  FFMA.FTZ R15, R12, R12, R15 ;  /* 0x0000000c0c0f7223 */ /* 0x000fe4000001000f */
[----:B------:R-:W-:Y:S02]  /*0890*/  FADD.FTZ R13, RZ, R13 ;  /* 0x0000000dff0d7221 */ /* 0x000fe40000010000 */
[----:B------:R-:W-:Y:S01]  /*08a0*/  FADD.FTZ R15, RZ, R15 ;  /* 0x0000000fff0f7221 */ /* 0x000fe20000010000 */
[--C-:B----4-:R-:W-:Y:S02]  /*08b0*/  HADD2.F32 R17, -RZ, R22.reuse.H1_H1 ;  /* 0x30000016ff117230 */ /* 0x110fe40000004100 */
[----:B------:R-:W-:-:S02]  /*08c0*/  HADD2.F32 R14, -RZ, R22.H0_H0 ;  /* 0x20000016ff0e7230 */ /* 0x000fc40000004100 */
[----:B-----5:R-:W-:-:S03]  /*08d0*/  HADD2.F32 R18, -RZ, R23.H1_H1 ;  /* 0x30000017ff127230 */ /* 0x020fc60000004100 */
[----:B------:R-:W-:Y:S01]  /*08e0*/  FADD.FTZ R12, R14, R17 ;  /* 0x000000110e0c7221 */ /* 0x000fe20000010000 */
[----:B------:R-:W-:Y:S01]  /*08f0*/  FMUL.FTZ R19, R17, R17 ;  /* 0x0000001111137220 */ /* 0x000fe20000410000 */
[----:B0-----:R-:W-:Y:S02]  /*0900*/  HADD2.F32 R11, -RZ, R23.H0_H0 ;  /* 0x20000017ff0b7230 */ /* 0x001fe40000004100 */
[----:B------:R-:W-:Y:S01]  /*0910*/  FADD.FTZ R10, R13, R12 ;  /* 0x0000000c0d0a7221 */ /* 0x000fe20000010000 */
[----:B------:R-:W-:Y:S01]  /*0920*/  FMUL.FTZ R12, R18, R18 ;  /* 0x00000012120c7220 */ /* 0x000fe20000410000 */
[----:B------:R-:W-:Y:S01]  /*0930*/  FFMA.FTZ R14, R14, R14, R19 ;  /* 0x0000000e0e0e7223 */ /* 0x000fe20000010013 */
[C---:B------:R-:W-:Y:S01]  /*0940*/  FADD.FTZ R13, R11.reuse, R18 ;  /* 0x000000120b0d7221 */ /* 0x040fe20000010000 */
[--C-:B------:R-:W-:Y:S02]  /*0950*/  HADD2.F32 R8, -RZ, R21.reuse.H1_H1 ;  /* 0x30000015ff087230 */ /* 0x100fe40000004100 */
[----:B------:R-:W-:Y:S01]  /*0960*/  FFMA.FTZ R11, R11, R11, R12 ;  /* 0x0000000b0b0b7223 */ /* 0x000fe2000001000c */
[----:B------:R-:W-:-:S02]  /*0970*/  HADD2.F32 R9, -RZ, R21.H0_H0 ;  /* 0x20000015ff097230 */ /* 0x000fc40000004100 */
[----:B------:R-:W-:Y:S01]  /*0980*/  FADD.FTZ R14, R15, R14 ;  /* 0x0000000e0f0e7221 */ /* 0x000fe20000010000 */
[----:B------:R-:W-:Y:S01]  /*0990*/  FMUL.FTZ R12, R8, R8 ;  /* 0x00000008080c7220 */ /* 0x000fe20000410000 */
[----:B------:R-:W-:Y:S01]  /*09a0*/  FADD.FTZ R10, R10, R13 ;  /* 0x0000000d0a0a7221 */ /* 0x000fe20000010000 */
[C---:B------:R-:W-:Y:S01]  /*09b0*/  FADD.FTZ R13, R9.reuse, R8 ;  /* 0x00000008090d7221 */ /* 0x040fe20000010000 */
[----:B------:R-:W-:Y:S01]  /*09c0*/  FADD.FTZ R11, R14, R11 ;  /* 0x0000000b0e0b7221 */ /* 0x000fe20000010000 */
[----:B------:R-:W-:Y:S02]  /*09d0*/  FFMA.FTZ R8, R9, R9, R12 ;  /* 0x0000000909087223 */ /* 0x000fe4000001000c */
[----:B------:R-:W-:Y:S02]  /*09e0*/  FADD.FTZ R12, R10, R13 ;  /* 0x0000000d0a0c7221 */ /* 0x000fe40000010000 */
[----:B------:R-:W-:-:S03]  /*09f0*/  FADD.FTZ R13, R11, R8 ;  /* 0x000000080b0d7221 */ /* 0x000fc60000010000 */
[----:B------:R-:W0:Y:S04]  /*0a00*/  SHFL.DOWN PT, R9, R12, 0x1, 0x1f ;  /* 0x08201f000c097f89 */ /* 0x000e2800000e0000 */
[----:B------:R-:W2:Y:S01]  /*0a10*/  SHFL.DOWN PT, R8, R13, 0x1, 0x1f ;  /* 0x08201f000d087f89 */ /* 0x000ea200000e0000 */
[----:B0-----:R-:W-:Y:S01]  /*0a20*/  @!P0 FADD.FTZ R12, R12, R9 ;  /* 0x000000090c0c8221 */ /* 0x001fe20000010000 */
[----:B--2---:R-:W-:-:S04]  /*0a30*/  @!P0 FADD.FTZ R13, R13, R8 ;  /* 0x000000080d0d8221 */ /* 0x004fc80000010000 */
[----:B------:R-:W0:Y:S04]  /*0a40*/  SHFL.DOWN PT, R9, R12, 0x2, 0x1f ;  /* 0x08401f000c097f89 */ /* 0x000e2800000e0000 */
[----:B------:R-:W2:Y:S01]  /*0a50*/  SHFL.DOWN PT, R8, R13, 0x2, 0x1f ;  /* 0x08401f000d087f89 */ /* 0x000ea200000e0000 */
[----:B------:R-:W-:-:S13]  /*0a60*/  ISETP.GT.AND P0, PT, R16, 0x1d, PT ;  /* 0x0000001d1000780c */ /* 0x000fda0003f04270 */
        /* <DEDUP_REMOVED lines=9> */
[----:B------:R-:W-:Y:S02]  /*0b00*/  ISETP.GT.AND P0, PT, R16, 0x17, PT ;  /* 0x000000171000780c */ /* 0x000fe40003f04270 */
[----:B------:R-:W-:-:S11]  /*0b10*/  SHF.R.S32.HI R10, RZ, 0x1f, R29 ;  /* 0x0000001fff0a7819 */ /* 0x000fd6000001141d */
[----:B0-----:R-:W-:Y:S01]  /*0b20*/  @!P0 FADD.FTZ R12, R12, R9 ;  /* 0x000000090c0c8221 */ /* 0x001fe20000010000 */
[----:B--2---:R-:W-:-:S04]  /*0b30*/  @!P0 FADD.FTZ R13, R13, R8 ;  /* 0x000000080d0d8221 */ /* 0x004fc80000010000 */
[----:B------:R-:W0:Y:S04]  /*0b40*/  SHFL.DOWN PT, R9, R12, 0x10, 0x1f ;  /* 0x0a001f000c097f89 */ /* 0x000e2800000e0000 */
[----:B------:R-:W2:Y:S01]  /*0b50*/  SHFL.DOWN PT, R8, R13, 0x10, 0x1f ;  /* 0x0a001f000d087f89 */ /* 0x000ea200000e0000 */
[----:B------:R-:W-:Y:S02]  /*0b60*/  ISETP.GT.AND P0, PT, R16, 0xf, PT ;  /* 0x0000000f1000780c */ /* 0x000fe40003f04270 */
[----:B------:R-:W-:-:S04]  /*0b70*/  LEA.HI R10, R10, R29, RZ, 0x5 ;  /* 0x0000001d0a0a7211 */ /* 0x000fc800078f28ff */
[----:B------:R-:W-:-:S04]  /*0b80*/  SHF.R.S32.HI R10, RZ, 0x5, R10 ;  /* 0x00000005ff0a7819 */ /* 0x000fc8000001140a */
[----:B------:R-:W-:-:S03]  /*0b90*/  LEA R10, R10, UR4, 0x3 ;  /* 0x000000040a0a7c11 */ /* 0x000fc6000f8e18ff */
[----:B0-----:R-:W-:Y:S01]  /*0ba0*/  @!P0 FADD.FTZ R12, R12, R9 ;  /* 0x000000090c0c8221 */ /* 0x001fe20000010000 */
[----:B--2---:R-:W-:-:S05]  /*0bb0*/  @!P0 FADD.FTZ R13, R13, R8 ;  /* 0x000000080d0d8221 */ /* 0x004fca0000010000 */
        /* <DEDUP_REMOVED lines=9> */
[----:B------:R-:W2:Y:S04]  /*0c50*/  LDS.128 R8, [UR4+0x20] ;  /* 0x00002004ff087984 */ /* 0x000ea80008000c00 */
[----:B------:R-:W3:Y:S01]  /*0c60*/  LDS.128 R16, [UR4+0x30] ;  /* 0x00003004ff107984 */ /* 0x000ee20008000c00 */
[----:B0-----:R-:W-:Y:S01]  /*0c70*/  FADD.FTZ R14, R12, R14 ;  /* 0x0000000e0c0e7221 */ /* 0x001fe20000010000 */
[----:B------:R-:W-:-:S03]  /*0c80*/  FADD.FTZ R12, R13, R15 ;  /* 0x0000000f0d0c7221 */ /* 0x000fc60000010000 */
[----:B--2---:R-:W-:Y:S01]  /*0c90*/  FADD.FTZ R8, R14, R8 ;  /* 0x000000080e087221 */ /* 0x004fe20000010000 */
[----:B------:R-:W-:Y:S02]  /*0ca0*/  FADD.FTZ R26, R12, R9 ;  /* 0x000000090c1a7221 */ /* 0x000fe40000010000 */
[----:B------:R-:W0:Y:S01]  /*0cb0*/  LDS.128 R12, [UR4+0x40] ;  /* 0x00004004ff0c7984 */ /* 0x000e220008000c00 */
[----:B------:R-:W-:Y:S01]  /*0cc0*/  FADD.FTZ R9, R8, R10 ;  /* 0x0000000a08097221 */ /* 0x000fe20000010000 */
[----:B------:R-:W-:-:S03]  /*0cd0*/  FADD.FTZ R26, R26, R11 ;  /* 0x0000000b1a1a7221 */ /* 0x000fc60000010000 */
[----:B---3--:R-:W-:Y:S01]  /*0ce0*/  FADD.FTZ R16, R9, R16 ;  /* 0x0000001009107221 */ /* 0x008fe20000010000 */
[----:B------:R-:W-:Y:S01]  /*0cf0*/  FADD.FTZ R26, R26, R17 ;  /* 0x000000111a1a7221 */ /* 0x000fe20000010000 */
[----:B------:R-:W2:Y:S02]  /*0d00*/  LDS.128 R8, [UR4+0x50] ;  /* 0x00005004ff087984 */ /* 0x000ea40008000c00 */
[----:B------:R-:W-:Y:S01]  /*0d10*/  FADD.FTZ R17, R16, R18 ;  /* 0x0000001210117221 */ /* 0x000fe20000010000 */
[----:B------:R-:W-:-:S03]  /*0d20*/  FADD.FTZ R26, R26, R19 ;  /* 0x000000131a1a7221 */ /* 0x000fc60000010000 */
[----:B0-----:R-:W-:Y:S01]  /*0d30*/  FADD.FTZ R12, R17, R12 ;  /* 0x0000000c110c7221 */ /* 0x001fe20000010000 */
[----:B------:R-:W-:Y:S01]  /*0d40*/  FADD.FTZ R26, R26, R13 ;  /* 0x0000000d1a1a7221 */ /* 0x000fe20000010000 */
[----:B------:R-:W0:Y:S02]  /*0d50*/  LDS.128 R16, [UR4+0x60] ;  /* 0x00006004ff107984 */ /* 0x000e240008000c00 */
[----:B------:R-:W-:Y:S01]  /*0d60*/  FADD.FTZ R13, R12, R14 ;  /* 0x0000000e0c0d7221 */ /* 0x000fe20000010000 */
[----:B------:R-:W-:-:S03]  /*0d70*/  FADD.FTZ R26, R26, R15 ;  /* 0x0000000f1a1a7221 */ /* 0x000fc60000010000 */
[----:B--2---:R-:W-:Y:S01]  /*0d80*/  FADD.FTZ R13, R13, R8 ;  /* 0x000000080d0d7221 */ /* 0x004fe20000010000 */
[----:B------:R-:W-:-:S03]  /*0d90*/  FADD.FTZ R26, R26, R9 ;  /* 0x000000091a1a7221 */ /* 0x000fc60000010000 */
[----:B------:R-:W-:Y:S01]  /*0da0*/  FADD.FTZ R9, R13, R10 ;  /* 0x0000000a0d097221 */ /* 0x000fe20000010000 */
[----:B------:R-:W-:Y:S01]  /*0db0*/  FADD.FTZ R26, R26, R11 ;  /* 0x0000000b1a1a7221 */ /* 0x000fe20000010000 */
[----:B------:R-:W2:Y:S02]  /*0dc0*/  LDS.128 R12, [UR4+0x70] ;  /* 0x00007004ff0c7984 */ /* 0x000ea40008000c00 */
        /* <DEDUP_REMOVED lines=8> */
[----:B------:R-:W-:-:S03]  /*0e50*/  FADD.FTZ R26, R26, R15 ;  /* 0x0000000f1a1a7221 */ /* 0x000fc60000010000 */
[----:B0-----:R-:W-:Y:S01]  /*0e60*/  FADD.FTZ R17, R17, R8 ;  /* 0x0000000811117221 */ /* 0x001fe20000010000 */
[----:B------:R-:W-:-:S03]  /*0e70*/  FADD.FTZ R26, R26, R9 ;  /* 0x000000091a1a7221 */ /* 0x000fc60000010000 */
[----:B------:R-:W-:Y:S01]  /*0e80*/  FADD.FTZ R12, R17, R10 ;  /* 0x0000000a110c7221 */ /* 0x000fe20000010000 */
[----:B------:R-:W-:-:S07]  /*0e90*/  FADD.FTZ R13, R26, R11 ;  /* 0x0000000b1a0d7221 */ /* 0x000fce0000010000 */
.L_x_3815:
[----:B------:R-:W-:Y:S05]  /*0ea0*/  BSYNC B0 ;  /* 0x0000000000007941 */ /* 0x000fea0003800000 */
.L_x_3814:
[----:B------:R-:W-:Y:S05]  /*0eb0*/  @!P0 BRA `(.L_x_3816) ;  /* 0x0000001000708947 */ /* 0x000fea0003800000 */
[----:B------:R-:W0:Y:S01]  /*0ec0*/  LDC.64 R8, c[0x0][0x240] ;  /* 0x00009000ff087b82 */ /* 0x000e220000000a00 */
[----:B------:R-:W-:-:S05]  /*0ed0*/  LOP3.LUT R15, R27, 0x1, RZ, 0xc0, !PT ;  /* 0x000000011b0f7812 */ /* 0x000fca00078ec0ff */
[----:B-1----:R-:W-:Y:S02]  /*0ee0*/  IMAD R15, R15, R0, RZ ;  /* 0x000000000f0f7224 */ /* 0x002fe400078e02ff */
        /* <DEDUP_REMOVED lines=21> */
.L_x_3818:
[----:B0-----:R-:W2:Y:S04]  /*1040*/  LDG.E.STRONG.GPU R14, desc[UR8][R8.64] ;  /* 0x00000008080e7981 */ /* 0x001ea8000c1ef900 */
[----:B--2---:R-:W-:Y:S01]  /*1050*/  CCTL.IVALL ;  /* 0x00000000ff00798f */ /* 0x004fe20002000000 */
[----:B------:R-:W-:Y:S05]  /*1060*/  YIELD ;  /* 0x0000000000007946 */ /* 0x000fea0003800000 */
[----:B------:R-:W-:-:S13]  /*1070*/  ISETP.NE.AND P0, PT, R14, R19, PT ;  /* 0x000000130e00720c */ /* 0x000fda0003f05270 */
[----:B------:R-:W-:Y:S05]  /*1080*/  @P0 BRA `(.L_x_3818) ;  /* 0xfffffffc00ec0947 */ /* 0x000fea000383ffff */
.L_x_3817:
        /* <DEDUP_REMOVED lines=17> */
.L_x_3822:
        /* <DEDUP_REMOVED lines=115> */
.L_x_3821:
        /* <DEDUP_REMOVED lines=39> */
[C-C-:B------:R-:W-:Y:S02]  /*1b40*/  @!P4 IMAD R18, R0.reuse, R18, R28.reuse ;  /* 0x000000120012c224 */ /* 0x140fe400078e021c */
        /* <DEDUP_REMOVED lines=21> */
.L_x_3823:
[----:B------:R-:W-:-:S13]  /*1ca0*/  ISETP.NE.OR P0, PT, R8, RZ, P0 ;  /* 0x000000ff0800720c */ /* 0x000fda0000705670 */
[----:B------:R-:W-:Y:S05]  /*1cb0*/  @!P0 BRA `(.L_x_3819) ;  /* 0x00000000007c8947 */ /* 0x000fea0003800000 */
.L_x_3820:
        /* <DEDUP_REMOVED lines=31> */
.L_x_3819:
        /* <DEDUP_REMOVED lines=12> */
.L_x_3825:
[----:B------:R-:W-:Y:S05]  /*1f70*/  BSYNC B0 ;  /* 0x0000000000007941 */ /* 0x000fea0003800000 */
.L_x_3824:
        /* <DEDUP_REMOVED lines=16> */
.L_x_3816:
[----:B------:R-:W2:Y:S01]  /*2080*/  S2UR UR5, SR_CgaCtaId ;  /* 0x00000000000579c3 */ /* 0x000ea20000008800 */
        /* <DEDUP_REMOVED lines=14> */
[----:B--2---:R-:W-:Y:S01]  /*2170*/  ULEA UR4, UR5, UR4, 0x18 ;  /* 0x0000000405047291 */ /* 0x004fe2000f8ec03f */
[----:B0-----:R-:W-:-:S08]  /*2180*/  @P1 IMAD.WIDE R8, R24, 0x8, R8 ;  /* 0x0000000818081825 */ /* 0x001fd000078e0208 */
[----:B------:R-:W-:Y:S04]  /*2190*/  @!P2 STS.64 [UR4+0x98], R12 ;  /* 0x0000980cff00a988 */ /* 0x000fe80008000a04 */
[----:B------:R0:W-:Y:S01]  /*21a0*/  @P1 STG.E.64 desc[UR8][R8.64], R14 ;  /* 0x0000000e08001986 */ /* 0x0001e2000c101b08 */
[----:B------:R-:W-:Y:S06]  /*21b0*/  BAR.SYNC.DEFER_BLOCKING 0x0 ;  /* 0x0000000000007b1d */ /* 0x000fec0000010000 */
[----:B0-----:R0:W2:Y:S04]  /*21c0*/  LDG.E.64 R8, desc[UR8][R6.64] ;  /* 0x0000000806087981 */ /* 0x0010a8000c1e1b00 */
[----:B------:R-:W2:Y:S01]  /*21d0*/  LDG.E.64 R10, desc[UR8][R10.64] ;  /* 0x000000080a0a7981 */ /* 0x000ea2000c1e1b00 */
[----:B------:R-:W-:Y:S01]  /*21e0*/  HFMA2.MMA R13, -RZ, RZ, 1.875, 0 ;  /* 0x3f800000ff0d7435 */ /* 0x000fe200000001ff */
[----:B------:R-:W-:-:S02]  /*21f0*/  HADD2.F32 R19, -RZ, R21.H0_H0 ;  /* 0x20000015ff137230 */ /* 0x000fc40000004100 */
[----:B------:R-:W-:Y:S01]  /*2200*/  HADD2.F32 R15, -RZ, R22.H0_H0 ;  /* 0x20000016ff0f7230 */ /* 0x000fe20000004100 */
[----:B0-----:R-:W0:Y:S01]  /*2210*/  LDS.64 R6, [UR4+0x98] ;  /* 0x00009804ff067984 */ /* 0x001e220008000a00 */
[----:B------:R-:W-:Y:S01]  /*2220*/  HADD2.F32 R14, -RZ, R25.H1_H1 ;  /* 0x30000019ff0e7230 */ /* 0x000fe20000004100 */
[----:B------:R-:W-:Y:S01]  /*2230*/  ULDC.64 UR4, c[0x0][0x278] ;  /* 0x00009e0000047ab9 */ /* 0x000fe20000000a00 */
[----:B------:R-:W-:Y:S02]  /*2240*/  HADD2.F32 R21, -RZ, R21.H1_H1 ;  /* 0x30000015ff157230 */ /* 0x000fe40000004100 */
[----:B0-----:R-:W-:-:S04]  /*2250*/  FMUL.FTZ R16, R6, UR7 ;  /* 0x0000000706107c20 */ /* 0x001fc80008410000 */
[----:B------:R-:W-:Y:S01]  /*2260*/  FMUL.FTZ R18, R16, R16 ;  /* 0x0000001010127220 */ /* 0x000fe20000410000 */
[----:B------:R-:W-:-:S03]  /*2270*/  FADD.FTZ R19, R19, -R16 ;  /* 0x8000001013137221 */ /* 0x000fc60000010000 */
[----:B------:R-:W-:Y:S01]  /*2280*/  FFMA.FTZ R18, R7, UR7, -R18 ;  /* 0x0000000707127c23 */ /* 0x000fe20008010812 */
[--C-:B------:R-:W-:Y:S02]  /*2290*/  HADD2.F32 R7, -RZ, R23.reuse.H0_H0 ;  /* 0x20000017ff077230 */ /* 0x100fe40000004100 */
[----:B------:R-:W-:Y:S02]  /*22a0*/  HADD2.F32 R23, -RZ, R23.H1_H1 ;  /* 0x30000017ff177230 */ /* 0x000fe40000004100 */
[----:B------:R-:W-:Y:S01]  /*22b0*/  FSETP.GTU.FTZ.AND P0, PT, R18, RZ, PT ;  /* 0x000000ff1200720b */ /* 0x000fe20003f1c000 */
[--C-:B------:R-:W-:Y:S02]  /*22c0*/  FADD.FTZ R7, R7, -R16.reuse ;  /* 0x8000001007077221 */ /* 0x100fe40000010000 */
[----:B------:R-:W-:-:S10]  /*22d0*/  FADD.FTZ R26, R23, -R16 ;  /* 0x80000010171a7221 */ /* 0x000fd40000010000 */
[----:B------:R-:W0:Y:S02]  /*22e0*/  @P0 LDC R17, c[0x0][0x238] ;  /* 0x00008e00ff110b82 */ /* 0x000e240000000800 */
[----:B0-----:R-:W-:Y:S01]  /*22f0*/  @P0 FADD.FTZ R12, R18, R17 ;  /* 0x00000011120c0221 */ /* 0x001fe20000010000 */
[----:B------:R-:W-:-:S05]  /*2300*/  HADD2.F32 R17, -RZ, R25.H0_H0 ;  /* 0x20000019ff117230 */ /* 0x000fca0000004100 */
[----:B------:R-:W0:Y:S01]  /*2310*/  LDC R18, c[0x0][0x294] ;  /* 0x0000a500ff127b82 */ /* 0x000e220000000800 */
[----:B------:R-:W-:Y:S01]  /*2320*/  HADD2.F32 R25, -RZ, R22.H1_H1 ;  /* 0x30000016ff197230 */ /* 0x000fe20000004100 */
[----:B------:R3:W4:Y:S01]  /*2330*/  @P0 MUFU.RSQ R13, R12 ;  /* 0x0000000c000d0308 */ /* 0x0007220000001400 */
[----:B------:R-:W5:Y:S01]  /*2340*/  S2R R22, SR_TID.X ;  /* 0x0000000000167919 */ /* 0x000f620000002100 */
[--C-:B------:R-:W-:Y:S01]  /*2350*/  FADD.FTZ R6, R17, -R16.reuse ;  /* 0x8000001011067221 */ /* 0x100fe20000010000 */
[--C-:B------:R-:W-:Y:S01]  /*2360*/  FADD.FTZ R17, R14, -R16.reuse ;  /* 0x800000100e117221 */ /* 0x100fe20000010000 */
[--C-:B------:R-:W-:Y:S01]  /*2370*/  FADD.FTZ R14, R25, -R16.reuse ;  /* 0x80000010190e7221 */ /* 0x100fe20000010000 */
[--C-:B---3--:R-:W-:Y:S01]  /*2380*/  FADD.FTZ R12, R15, -R16.reuse ;  /* 0x800000100f0c7221 */ /* 0x108fe20000010000 */
[----:B------:R-:W-:Y:S01]  /*2390*/  SHF.R.U32.HI R15, RZ, 0x5, R29 ;  /* 0x00000005ff0f7819 */ /* 0x000fe2000001161d */
[----:B------:R-:W-:Y:S01]  /*23a0*/  FADD.FTZ R16, R21, -R16 ;  /* 0x8000001015107221 */ /* 0x000fe20000010000 */
[-C--:B----4-:R-:W-:Y:S01]  /*23b0*/  FMUL.FTZ R19, R19, R13.reuse ;  /* 0x0000000d13137220 */ /* 0x090fe20000410000 */
[-C--:B------:R-:W-:Y:S01]  /*23c0*/  FMUL.FTZ R25, R6, R13.reuse ;  /* 0x0000000d06197220 */ /* 0x080fe20000410000 */
[-C--:B------:R-:W-:Y:S01]  /*23d0*/  FMUL.FTZ R21, R7, R13.reuse ;  /* 0x0000000d07157220 */ /* 0x080fe20000410000 */
[-C--:B------:R-:W-:Y:S01]  /*23e0*/  FMUL.FTZ R17, R17, R13.reuse ;  /* 0x0000000d11117220 */ /* 0x080fe20000410000 */
[----:B------:R-:W-:Y:S01]  /*23f0*/  FMUL.FTZ R14, R14, R13 ;  /* 0x0000000d0e0e7220 */ /* 0x000fe20000410000 */
[----:B0-----:R-:W-:-:S02]  /*2400*/  IMAD R18, R18, UR6, R15 ;  /* 0x0000000612127c24 */ /* 0x001fc4000f8e020f */
[----:B------:R-:W-:-:S03]  /*2410*/  FMUL.FTZ R15, R12, R13 ;  /* 0x0000000d0c0f7220 */ /* 0x000fc60000410000 */
[C---:B------:R-:W-:Y:S02]  /*2420*/  IADD3 R23, R18.reuse, 0x10, RZ ;  /* 0x0000001012177810 */ /* 0x040fe40007ffe0ff */
[----:B------:R-:W-:Y:S02]  /*2430*/  ISETP.GE.U32.AND P0, PT, R18, UR4, PT ;  /* 0x0000000412007c0c */ /* 0x000fe4000bf06070 */
[----:B------:R-:W-:Y:S01]  /*2440*/  ISETP.GE.U32.AND P2, PT, R23, UR4, PT ;  /* 0x0000000417007c0c */ /* 0x000fe2000bf46070 */
[C-C-:B--2---:R-:W-:Y:S01]  /*2450*/  FFMA.FTZ R12, R8.reuse, R19, R10.reuse ;  /* 0x00000013080c7223 */ /* 0x144fe2000001000a */
[C-C-:B------:R-:W-:Y:S01]  /*2460*/  FFMA.FTZ R25, R8.reuse, R25, R10.reuse ;  /* 0x0000001908197223 */ /* 0x140fe2000001000a */
[----:B------:R-:W0:Y:S01]  /*2470*/  S2R R19, SR_TID.X ;  /* 0x0000000000137919 */ /* 0x000e220000002100 */
[C-C-:B------:R-:W-:Y:S01]  /*2480*/  FFMA.FTZ R7, R8.reuse, R15, R10.reuse ;  /* 0x0000000f08077223 */ /* 0x140fe2000001000a */
[----:B------:R-:W-:Y:S01]  /*2490*/  FFMA.FTZ R6, R8, R21, R10 ;  /* 0x0000001508067223 */ /* 0x000fe2000001000a */
[----:B------:R-:W-:Y:S01]  /*24a0*/  IADD3 R10, R18, 0x20, RZ ;  /* 0x00000020120a7810 */ /* 0x000fe20007ffe0ff */
[-C--:B------:R-:W-:Y:S01]  /*24b0*/  FMUL.FTZ R15, R26, R13.reuse ;  /* 0x0000000d1a0f7220 */ /* 0x080fe20000410000 */
[----:B------:R-:W-:Y:S01]  /*24c0*/  IADD3 R8, R18, 0x30, RZ ;  /* 0x0000003012087810 */ /* 0x000fe20007ffe0ff */
[----:B------:R-:W-:Y:S01]  /*24d0*/  FMUL.FTZ R21, R16, R13 ;  /* 0x0000000d10157220 */ /* 0x000fe20000410000 */
[----:B------:R-:W-:Y:S01]  /*24e0*/  ISETP.GE.U32.AND P3, PT, R10, UR4, PT ;  /* 0x000000040a007c0c */ /* 0x000fe2000bf66070 */
[C---:B------:R-:W-:Y:S01]  /*24f0*/  FFMA.FTZ R14, R9.reuse, R14, R11 ;  /* 0x0000000e090e7223 */ /* 0x040fe2000001000b */
[----:B------:R-:W-:Y:S01]  /*2500*/  ISETP.GE.U32.AND P4, PT, R8, UR4, PT ;  /* 0x0000000408007c0c */ /* 0x000fe2000bf86070 */
[----:B------:R-:W-:Y:S01]  /*2510*/  ULDC.U8 UR4, c[0x0][0x28c] ;  /* 0x0000a30000047ab9 */ /* 0x000fe20000000000 */
[----:B------:R-:W-:Y:S01]  /*2520*/  SHF.R.S32.HI R26, RZ, 0x1f, R23 ;  /* 0x0000001fff1a7819 */ /* 0x000fe20000011417 */
[C-C-:B------:R-:W-:Y:S01]  /*2530*/  FFMA.FTZ R15, R9.reuse, R15, R11.reuse ;  /* 0x0000000f090f7223 */ /* 0x140fe2000001000b */
[----:B------:R-:W-:Y:S01]  /*2540*/  ISETP.NE.AND P5, PT, RZ, UR4, PT ;  /* 0x00000004ff007c0c */ /* 0x000fe2000bfa5270 */
[C-C-:B------:R-:W-:Y:S01]  /*2550*/  FFMA.FTZ R21, R9.reuse, R21, R11.reuse ;  /* 0x0000001509157223 */ /* 0x140fe2000001000b */
[----:B------:R-:W-:Y:S01]  /*2560*/  ISETP.GE.AND.EX P2, PT, R26, UR5, PT, P2 ;  /* 0x000000051a007c0c */ /* 0x000fe2000bf46320 */
[----:B------:R-:W-:Y:S01]  /*2570*/  FFMA.FTZ R9, R9, R17, R11 ;  /* 0x0000001109097223 */ /* 0x000fe2000001000b */
[----:B------:R-:W-:-:S02]  /*2580*/  SHF.R.S32.HI R16, RZ, 0x1f, R18 ;  /* 0x0000001fff107819 */ /* 0x000fc40000011412 */
[----:B-----5:R-:W-:Y:S02]  /*2590*/  ISETP.LT.U32.AND P2, PT, R22, 0x200, !P2 ;  /* 0x000002001600780c */ /* 0x020fe40005741070 */
[----:B------:R-:W-:Y:S02]  /*25a0*/  SHF.R.S32.HI R22, RZ, 0x1f, R10 ;  /* 0x0000001fff167819 */ /* 0x000fe4000001140a */
[----:B------:R-:W-:Y:S02]  /*25b0*/  SHF.R.S32.HI R13, RZ, 0x1f, R8 ;  /* 0x0000001fff0d7819 */ /* 0x000fe40000011408 */
[----:B------:R-:W-:Y:S02]  /*25c0*/  ISETP.GE.AND.EX P0, PT, R16, UR5, PT, P0 ;  /* 0x0000000510007c0c */ /* 0x000fe4000bf06300 */
[----:B------:R-:W-:Y:S02]  /*25d0*/  ISETP.GE.AND.EX P3, PT, R22, UR5, PT, P3 ;  /* 0x0000000516007c0c */ /* 0x000fe4000bf66330 */
[----:B------:R-:W-:-:S02]  /*25e0*/  ISETP.GE.AND.EX P4, PT, R13, UR5, PT, P4 ;  /* 0x000000050d007c0c */ /* 0x000fc4000bf86340 */
[----:B------:R-:W-:Y:S02]  /*25f0*/  ISETP.LT.U32.AND P0, PT, R29, 0x200, !P0 ;  /* 0x000002001d00780c */ /* 0x000fe40004701070 */
[C---:B0-----:R-:W-:Y:S02]  /*2600*/  ISETP.LT.U32.AND P3, PT, R19.reuse, 0x200, !P3 ;  /* 0x000002001300780c */ /* 0x041fe40005f61070 */
[----:B------:R-:W-:Y:S01]  /*2610*/  ISETP.LT.U32.AND P4, PT, R19, 0x200, !P4 ;  /* 0x000002001300780c */ /* 0x000fe20006781070 */
[----:B------:R-:W-:-:S12]  /*2620*/  @!P5 BRA `(.L_x_3826) ;  /* 0x000000000028d947 */ /* 0x000fd80003800000 */
[----:B------:R-:W-:Y:S01]  /*2630*/  FMUL.FTZ R11, R25, -1.4426950216293334961 ;  /* 0xbfb8aa3b190b7820 */ /* 0x000fe20000410000 */
[----:B------:R-:W-:-:S05]  /*2640*/  FMUL.FTZ R19, R9, -1.4426950216293334961 ;  /* 0xbfb8aa3b09137820 */ /* 0x000fca0000410000 */
[----:B------:R-:W0:Y:S08]  /*2650*/  MUFU.EX2 R11, R11 ;  /* 0x0000000b000b7308 */ /* 0x000e300000000800 */
[----:B------:R-:W2:Y:S01]  /*2660*/  MUFU.EX2 R19, R19 ;  /* 0x0000001300137308 */ /* 0x000ea20000000800 */
[----:B0-----:R-:W-:-:S07]  /*2670*/  FADD.FTZ R17, R11, 1 ;  /* 0x3f8000000b117421 */ /* 0x001fce0000010000 */
[----:B------:R-:W0:Y:S01]  /*2680*/  MUFU.RCP R17, R17 ;  /* 0x0000001100117308 */ /* 0x000e220000001000 */
[----:B--2---:R-:W-:-:S07]  /*2690*/  FADD.FTZ R29, R19, 1 ;  /* 0x3f800000131d7421 */ /* 0x004fce0000010000 */
[----:B------:R-:W2:Y:S01]  /*26a0*/  MUFU.RCP R29, R29 ;  /* 0x0000001d001d7308 */ /* 0x000ea20000001000 */
[----:B0-----:R-:W-:Y:S01]  /*26b0*/  FMUL.FTZ R25, R25, R17 ;  /* 0x0000001119197220 */ /* 0x001fe20000410000 */
[----:B--2---:R-:W-:-:S07]  /*26c0*/  FMUL.FTZ R9, R9, R29 ;  /* 0x0000001d09097220 */ /* 0x004fce0000410000 */
.L_x_3826:
[----:B------:R-:W-:Y:S04]  /*26d0*/  BSSY B0, `(.L_x_3827) ;  /* 0x000000e000007945 */ /* 0x000fe80003800000 */
[----:B------:R-:W-:Y:S05]  /*26e0*/  @!P0 BRA `(.L_x_3828) ;  /* 0x0000000000308947 */ /* 0x000fea0003800000 */
[----:B------:R-:W-:Y:S01]  /*26f0*/  ULDC.64 UR4, c[0x0][0x270] ;  /* 0x00009c0000047ab9 */ /* 0x000fe20000000a00 */
[----:B------:R-:W-:Y:S01]  /*2700*/  MOV R17, R5 ;  /* 0x0000000500117202 */ /* 0x000fe20000000f00 */
[----:B------:R-:W-:Y:S01]  /*2710*/  IMAD R11, R16, UR4, RZ ;  /* 0x00000004100b7c24 */ /* 0x000fe2000f8e02ff */
[----:B------:R-:W-:Y:S02]  /*2720*/  MOV R16, R2 ;  /* 0x0000000200107202 */ /* 0x000fe40000000f00 */
[----:B------:R-:W-:Y:S01]  /*2730*/  F2FP.F16.F32.PACK_AB R9, R9, R25 ;  /* 0x000000190909723e */ /* 0x000fe200000000ff */
[C---:B------:R-:W-:Y:S02]  /*2740*/  IMAD R11, R18.reuse, UR5, R11 ;  /* 0x00000005120b7c24 */ /* 0x040fe4000f8e020b */
[----:B------:R-:W-:Y:S01]  /*2750*/  IMAD.WIDE.U32 R16, R18, UR4, R16 ;  /* 0x0000000412107c25 */ /* 0x000fe2000f8e0010 */
[----:B------:R-:W-:-:S04]  /*2760*/  ULDC.64 UR4, c[0x0][0x210] ;  /* 0x0000840000047ab9 */ /* 0x000fc80000000a00 */
[----:B------:R-:W-:Y:S02]  /*2770*/  IADD3 R11, R17, R11, RZ ;  /* 0x0000000b110b7210 */ /* 0x000fe40007ffe0ff */
[----:B------:R-:W-:-:S04]  /*2780*/  LEA R18, P0, R16, UR4, 0x1 ;  /* 0x0000000410127c11 */ /* 0x000fc8000f8008ff */
[----:B------:R-:W-:-:S05]  /*2790*/  LEA.HI.X R19, R16, UR5, R11, 0x1, P0 ;  /* 0x0000000510137c11 */ /* 0x000fca00080f0c0b */
[----:B------:R0:W-:Y:S04]  /*27a0*/  STG.E desc[UR8][R18.64], R9 ;  /* 0x0000000912007986 */ /* 0x0001e8000c101908 */
.L_x_3828:
[----:B------:R-:W-:Y:S05]  /*27b0*/  BSYNC B0 ;  /* 0x0000000000007941 */ /* 0x000fea0003800000 */
.L_x_3827:
[----:B------:R-:W-:Y:S05]  /*27c0*/  @!P5 BRA `(.L_x_3829) ;  /* 0x000000000028d947 */ /* 0x000fea0003800000 */
[----:B0-----:R-:W-:Y:S01]  /*27d0*/  FMUL.FTZ R9, R7, -1.4426950216293334961 ;  /* 0xbfb8aa3b07097820 */ /* 0x001fe20000410000 */
        /* <DEDUP_REMOVED lines=9> */
.L_x_3829:
[----:B------:R-:W-:Y:S04]  /*2870*/  BSSY B0, `(.L_x_3830) ;  /* 0x000000e000007945 */ /* 0x000fe80003800000 */
[----:B------:R-:W-:Y:S05]  /*2880*/  @!P2 BRA `(.L_x_3831) ;  /* 0x000000000030a947 */ /* 0x000fea0003800000 */
[----:B------:R-:W-:Y:S01]  /*2890*/  ULDC.64 UR4, c[0x0][0x270] ;  /* 0x00009c0000047ab9 */ /* 0x000fe20000000a00 */
[----:B------:R-:W-:Y:S01]  /*28a0*/  MOV R16, R2 ;  /* 0x0000000200107202 */ /* 0x000fe20000000f00 */
[----:B------:R-:W-:Y:S01]  /*28b0*/  IMAD R26, R26, UR4, RZ ;  /* 0x000000041a1a7c24 */ /* 0x000fe2000f8e02ff */
[----:B------:R-:W-:Y:S02]  /*28c0*/  MOV R17, R5 ;  /* 0x0000000500117202 */ /* 0x000fe40000000f00 */
[----:B------:R-:W-:Y:S01]  /*28d0*/  F2FP.F16.F32.PACK_AB R7, R14, R7 ;  /* 0x000000070e07723e */ /* 0x000fe200000000ff */
[----:B------:R-:W-:-:S04]  /*28e0*/  IMAD.WIDE.U32 R16, R23, UR4, R16 ;  /* 0x0000000417107c25 */ /* 0x000fc8000f8e0010 */
[----:B------:R-:W-:Y:S01]  /*28f0*/  IMAD R23, R23, UR5, R26 ;  /* 0x0000000517177c24 */ /* 0x000fe2000f8e021a */
[----:B------:R-:W-:Y:S02]  /*2900*/  ULDC.64 UR4, c[0x0][0x210] ;  /* 0x0000840000047ab9 */ /* 0x000fe40000000a00 */
[----:B0-----:R-:W-:Y:S02]  /*2910*/  LEA R18, P0, R16, UR4, 0x1 ;  /* 0x0000000410127c11 */ /* 0x001fe4000f8008ff */
[----:B------:R-:W-:-:S04]  /*2920*/  IADD3 R23, R17, R23, RZ ;  /* 0x0000001711177210 */ /* 0x000fc80007ffe0ff */
[----:B------:R-:W-:-:S05]  /*2930*/  LEA.HI.X R19, R16, UR5, R23, 0x1, P0 ;  /* 0x0000000510137c11 */ /* 0x000fca00080f0c17 */
[----:B------:R2:W-:Y:S02]  /*2940*/  STG.E desc[UR8][R18.64], R7 ;  /* 0x0000000712007986 */ /* 0x0005e4000c101908 */
.L_x_3831:
[----:B------:R-:W-:Y:S05]  /*2950*/  BSYNC B0 ;  /* 0x0000000000007941 */ /* 0x000fea0003800000 */
.L_x_3830:
[----:B------:R-:W-:Y:S05]  /*2960*/  @!P5 BRA `(.L_x_3832) ;  /* 0x000000000028d947 */ /* 0x000fea0003800000 */
[----:B--2---:R-:W-:Y:S01]  /*2970*/  FMUL.FTZ R7, R6, -1.4426950216293334961 ;  /* 0xbfb8aa3b06077820 */ /* 0x004fe20000410000 */
        /* <DEDUP_REMOVED lines=9> */
.L_x_3832:
[----:B------:R-:W-:Y:S04]  /*2a10*/  BSSY B0, `(.L_x_3833) ;  /* 0x000000e000007945 */ /* 0x000fe80003800000 */
[----:B------:R-:W-:Y:S05]  /*2a20*/  @!P3 BRA `(.L_x_3834) ;  /* 0x000000000030b947 */ /* 0x000fea0003800000 */
[----:B------:R-:W-:Y:S01]  /*2a30*/  ULDC.64 UR4, c[0x0][0x270] ;  /* 0x00009c0000047ab9 */ /* 0x000fe20000000a00 */
[----:B------:R-:W-:Y:S01]  /*2a40*/  MOV R16, R2 ;  /* 0x0000000200107202 */ /* 0x000fe20000000f00 */
[----:B--2---:R-:W-:Y:S01]  /*2a50*/  IMAD R7, R22, UR4, RZ ;  /* 0x0000000416077c24 */ /* 0x004fe2000f8e02ff */
[----:B------:R-:W-:Y:S02]  /*2a60*/  MOV R17, R5 ;  /* 0x0000000500117202 */ /* 0x000fe40000000f00 */
[----:B------:R-:W-:Y:S01]  /*2a70*/  F2FP.F16.F32.PACK_AB R15, R15, R6 ;  /* 0x000000060f0f723e */ /* 0x000fe200000000ff */
[C---:B------:R-:W-:Y:S02]  /*2a80*/  IMAD R7, R10.reuse, UR5, R7 ;  /* 0x000000050a077c24 */ /* 0x040fe4000f8e0207 */
[----:B------:R-:W-:Y:S01]  /*2a90*/  IMAD.WIDE.U32 R16, R10, UR4, R16 ;  /* 0x000000040a107c25 */ /* 0x000fe2000f8e0010 */
[----:B------:R-:W-:Y:S02]  /*2aa0*/  ULDC.64 UR4, c[0x0][0x210] ;  /* 0x0000840000047ab9 */ /* 0x000fe40000000a00 */
[----:B------:R-:W-:-:S02]  /*2ab0*/  LEA R10, P0, R16, UR4, 0x1 ;  /* 0x00000004100a7c11 */ /* 0x000fc4000f8008ff */
[----:B------:R-:W-:-:S04]  /*2ac0*/  IADD3 R7, R17, R7, RZ ;  /* 0x0000000711077210 */ /* 0x000fc80007ffe0ff */
[----:B------:R-:W-:-:S05]  /*2ad0*/  LEA.HI.X R11, R16, UR5, R7, 0x1, P0 ;  /* 0x00000005100b7c11 */ /* 0x000fca00080f0c07 */
[----:B------:R3:W-:Y:S02]  /*2ae0*/  STG.E desc[UR8][R10.64], R15 ;  /* 0x0000000f0a007986 */ /* 0x0007e4000c101908 */
.L_x_3834:
[----:B------:R-:W-:Y:S05]  /*2af0*/  BSYNC B0 ;  /* 0x0000000000007941 */ /* 0x000fea0003800000 */
.L_x_3833:
[----:B------:R-:W-:Y:S05]  /*2b00*/  @!P5 BRA `(.L_x_3835) ;  /* 0x000000000028d947 */ /* 0x000fea0003800000 */
[----:B------:R-:W-:Y:S01]  /*2b10*/  FMUL.FTZ R6, R12, -1.4426950216293334961 ;  /* 0xbfb8aa3b0c067820 */ /* 0x000fe20000410000 */
[----:B0-----:R-:W-:-:S05]  /*2b20*/  FMUL.FTZ R9, R21, -1.4426950216293334961 ;  /* 0xbfb8aa3b15097820 */ /* 0x001fca0000410000 */
[----:B------:R-:W2:Y:S08]  /*2b30*/  MUFU.EX2 R6, R6 ;  /* 0x0000000600067308 */ /* 0x000eb00000000800 */
[----:B------:R-:W3:Y:S01]  /*2b40*/  MUFU.EX2 R9, R9 ;  /* 0x0000000900097308 */ /* 0x000ee20000000800 */
[----:B--2---:R-:W-:-:S07]  /*2b50*/  FADD.FTZ R7, R6, 1 ;  /* 0x3f80000006077421 */ /* 0x004fce0000010000 */
[----:B------:R-:W0:Y:S01]  /*2b60*/  MUFU.RCP R7, R7 ;  /* 0x0000000700077308 */ /* 0x000e220000001000 */
[----:B---3--:R-:W-:-:S07]  /*2b70*/  FADD.FTZ R10, R9, 1 ;  /* 0x3f800000090a7421 */ /* 0x008fce0000010000 */
[----:B------:R-:W2:Y:S01]  /*2b80*/  MUFU.RCP R10, R10 ;  /* 0x0000000a000a7308 */ /* 0x000ea20000001000 */
[----:B0-----:R-:W-:Y:S01]  /*2b90*/  FMUL.FTZ R12, R12, R7 ;  /* 0x000000070c0c7220 */ /* 0x001fe20000410000 */
[----:B--2---:R-:W-:-:S07]  /*2ba0*/  FMUL.FTZ R21, R21, R10 ;  /* 0x0000000a15157220 */ /* 0x004fce0000410000 */
.L_x_3835:
[----:B------:R-:W-:Y:S04]  /*2bb0*/  BSSY B0, `(.L_x_3836) ;  /* 0x000000d000007945 */ /* 0x000fe80003800000 */
[----:B------:R-:W-:Y:S05]  /*2bc0*/  @!P4 BRA `(.L_x_3837) ;  /* 0x00000000002cc947 */ /* 0x000fea0003800000 */
[----:B------:R-:W-:Y:S01]  /*2bd0*/  ULDC.64 UR4, c[0x0][0x270] ;  /* 0x00009c0000047ab9 */ /* 0x000fe20000000a00 */
[----:B------:R-:W-:Y:S01]  /*2be0*/  MOV R3, R5 ;  /* 0x0000000500037202 */ /* 0x000fe20000000f00 */
[----:B------:R-:W-:Y:S01]  /*2bf0*/  IMAD R13, R13, UR4, RZ ;  /* 0x000000040d0d7c24 */ /* 0x000fe2000f8e02ff */
[----:B------:R-:W-:Y:S01]  /*2c00*/  F2FP.F16.F32.PACK_AB R21, R21, R12 ;  /* 0x0000000c1515723e */ /* 0x000fe200000000ff */
[----:B------:R-:W-:-:S04]  /*2c10*/  IMAD.WIDE.U32 R4, R8, UR4, R2 ;  /* 0x0000000408047c25 */ /* 0x000fc8000f8e0002 */
[----:B------:R-:W-:Y:S01]  /*2c20*/  IMAD R13, R8, UR5, R13 ;  /* 0x00000005080d7c24 */ /* 0x000fe2000f8e020d */
[----:B------:R-:W-:Y:S02]  /*2c30*/  ULDC.64 UR4, c[0x0][0x210] ;  /* 0x0000840000047ab9 */ /* 0x000fe40000000a00 */
[----:B------:R-:W-:Y:S02]  /*2c40*/  LEA R2, P0, R4, UR4, 0x1 ;  /* 0x0000000404027c11 */ /* 0x000fe4000f8008ff */
[----:B------:R-:W-:-:S04]  /*2c50*/  IADD3 R13, R5, R13, RZ ;  /* 0x0000000d050d7210 */ /* 0x000fc80007ffe0ff */
[----:B------:R-:W-:-:S05]  /*2c60*/  LEA.HI.X R3, R4, UR5, R13, 0x1, P0 ;  /* 0x0000000504037c11 */ /* 0x000fca00080f0c0d */
[----:B------:R4:W-:Y:S02]  /*2c70*/  STG.E desc[UR8][R2.64], R21 ;  /* 0x0000001502007986 */ /* 0x0009e4000c101908 */
.L_x_3837:
[----:B------:R-:W-:Y:S05]  /*2c80*/  BSYNC B0 ;  /* 0x0000000000007941 */ /* 0x000fea0003800000 */
.L_x_3836:
[----:B------:R-:W-:Y:S01]  /*2c90*/  ULDC UR4, c[0x0][0x288] ;  /* 0x0000a20000047ab9 */ /* 0x000fe20000000800 */
[----:B------:R-:W-:Y:S01]  /*2ca0*/  ULDC UR5, c[0x0][0x258] ;  /* 0x0000960000057ab9 */ /* 0x000fe20000000800 */
[----:B-1----:R-:W-:Y:S01]  /*2cb0*/  IADD3 R24, R0, R24, RZ ;  /* 0x0000001800187210 */ /* 0x002fe20007ffe0ff */
[----:B------:R-:W-:Y:S01]  /*2cc0*/  UIMAD UR4, UR4, UR5, URZ ;  /* 0x00000005040472a4 */ /* 0x000fe2000f8e023f */
[----:B------:R-:W-:-:S05]  /*2cd0*/  IADD3 R27, R27, 0x1, RZ ;  /* 0x000000011b1b7810 */ /* 0x000fca0007ffe0ff */
[----:B------:R-:W-:-:S13]  /*2ce0*/  ISETP.GE.AND P0, PT, R24, UR4, PT ;  /* 0x0000000418007c0c */ /* 0x000fda000bf06270 */
[----:B------:R-:W-:Y:S05]  /*2cf0*/  @!P0 BRA `(.L_x_3838) ;  /* 0xffffffd400088947 */ /* 0x000fea000383ffff */
[----:B------:R-:W-:Y:S05]  /*2d00*/  EXIT ;  /* 0x000000000000794d */ /* 0x000fea0003800000 */
.L_x_3839:
        /* <DEDUP_REMOVED lines=15> */
.L_x_5264:


//--------------------- .text._Z35group_norm_nhwc_fwd_one_pass_kernelI11Fp16IOFp32WLi128ELi64ELi512EEv26Group_norm_nhwc_fwd_params --------------------------
	.section	.text._Z35group_norm_nhwc_fwd_one_pass_kernelI11Fp16IOFp32WLi128ELi64ELi512EEv26Group_norm_nhwc_fwd_params,"ax",@progbits
	.align	128
        .global         _Z35group_norm_nhwc_fwd_one_pass_kernelI11Fp16IOFp32WLi128ELi64ELi512EEv26Group_norm_nhwc_fwd_params
        .type           _Z35group_norm_nhwc_fwd_one_pass_kernelI11Fp16IOFp32WLi128ELi64ELi512EEv26Group_norm_nhwc_fwd_params,@function
        .size           _Z35group_norm_nhwc_fwd_one_pass_kernelI11Fp16IOFp32WLi128ELi64ELi512EEv26Group_norm_nhwc_fwd_params,(.L_x_5265 - _Z35group_norm_nhwc_fwd_one_pass_kernelI11Fp16IOFp32WLi128ELi64ELi512EEv26Group_norm_nhwc_fwd_params)
        .other          _Z35group_norm_nhwc_fwd_one_pass_kernelI11Fp16IOFp32WLi128ELi64ELi512EEv26Group_norm_nhwc_fwd_params,@"STO_CUDA_ENTRY STV_DEFAULT"
_Z35group_norm_nhwc_fwd_one_pass_kernelI11Fp16IOFp32WLi128ELi64ELi512EEv26Group_norm_nhwc_fwd_params:
.text._Z35group_norm_nhwc_fwd_one_pass_kernelI11Fp16IOFp32WLi128ELi64ELi512EEv26Group_norm_nhwc_fwd_params:
        /* <DEDUP_REMOVED lines=11> */
[----:B------:R-:W-:Y:S01]  /*00b0*/  R2UR UR13, R2 ;  /* 0x00000000020d72ca */ /* 0x000fe200000e0000 */
[----:B------:R-:W2:Y:S01]  /*00c0*/  S2R R37, SR_LANEID ;  /* 0x0000000000257919 */ /* 0x000ea20000000000 */
[----:B------:R-:W-:Y:S01]  /*00d0*/  ULDC.64 UR8, c[0x0][0x278] ;  /* 0x00009e0000087ab9 */ /* 0x000fe20000000a00 */
[----:B------:R-:W-:Y:S01]  /*00e0*/  ULDC UR11, c[0x0][0x10] ;  /* 0x00000400000b7ab9 */ /* 0x000fe20000000800 */
[----:B------:R-:W-:Y:S02]  /*00f0*/  ULDC.U8 UR12, c[0x0][0x28c] ;  /* 0x0000a300000c7ab9 */ /* 0x000fe40000000000 */
[----:B------:R-:W1:Y:S08]  /*0100*/  LDC R3, c[0x0][0x294] ;  /* 0x0000a500ff037b82 */ /* 0x000e700000000800 */
[----:B------:R-:W3:Y:S01]  /*0110*/  S2UR UR6, SR_CgaCtaId ;  /* 0x00000000000679c3 */ /* 0x000ee20000008800 */
[----:B0-----:R-:W-:-:S02]  /*0120*/  SHF.R.U32.HI R0, RZ, 0x5, R36 ;  /* 0x00000005ff007819 */ /* 0x001fc40000011624 */
[----:B------:R-:W-:-:S03]  /*0130*/  ISETP.GE.U32.AND P1, PT, R36, 0x200, PT ;  /* 0x000002002400780c */ /* 0x000fc60003f26070 */
[----:B-1----:R-:W-:Y:S01]  /*0140*/  IMAD R0, R3, UR10, R0 ;  /* 0x0000000a03007c24 */ /* 0x002fe2000f8e0200 */
[----:B------:R-:W-:Y:S01]  /*0150*/  SHF.R.S32.HI R3, RZ, 0x1f, R36 ;  /* 0x0000001fff037819 */ /* 0x000fe20000011424 */
[----:B---3--:R-:W-:-:S03]  /*0160*/  ULEA UR4, UR6, UR4, 0x18 ;  /* 0x0000000406047291 */ /* 0x008fc6000f8ec03f */
[C---:B------:R-:W-:Y:S02]  /*0170*/  IADD3 R35, R0.reuse, 0x10, RZ ;  /* 0x0000001000237810 */ /* 0x040fe40007ffe0ff */
[C---:B------:R-:W-:Y:S02]  /*0180*/  IADD3 R34, R0.reuse, 0x20, RZ ;  /* 0x0000002000227810 */ /* 0x040fe40007ffe0ff */
[----:B------:R-:W-:Y:S02]  /*0190*/  LEA.HI R3, R3, R36, RZ, 0x5 ;  /* 0x0000002403037211 */ /* 0x000fe400078f28ff */
[----:B------:R-:W-:Y:S02]  /*01a0*/  IADD3 R33, R0, 0x30, RZ ;  /* 0x0000003000217810 */ /* 0x000fe40007ffe0ff */
[----:B------:R-:W-:Y:S02]  /*01b0*/  ISETP.LT.U32.AND P3, PT, R35, UR8, PT ;  /* 0x0000000823007c0c */ /* 0x000fe4000bf61070 */
[----:B------:R-:W-:-:S02]  /*01c0*/  ISETP.LT.U32.AND P2, PT, R34, UR8, PT ;  /* 0x0000000822007c0c */ /* 0x000fc4000bf41070 */
[----:B------:R-:W-:Y:S02]  /*01d0*/  SHF.R.S32.HI R6, RZ, 0x1f, R35 ;  /* 0x0000001fff067819 */ /* 0x000fe40000011423 */
[----:B------:R-:W-:Y:S02]  /*01e0*/  SHF.R.S32.HI R5, RZ, 0x1f, R34 ;  /* 0x0000001fff057819 */ /* 0x000fe40000011422 */
[----:B------:R-:W-:Y:S02]  /*01f0*/  SHF.R.S32.HI R3, RZ, 0x5, R3 ;  /* 0x00000005ff037819 */ /* 0x000fe40000011403 */
[----:B------:R-:W-:Y:S02]  /*0200*/  ISETP.LT.U32.AND P0, PT, R33, UR8, PT ;  /* 0x0000000821007c0c */ /* 0x000fe4000bf01070 */
[----:B------:R-:W-:Y:S02]  /*0210*/  SHF.R.S32.HI R4, RZ, 0x1f, R33 ;  /* 0x0000001fff047819 */ /* 0x000fe40000011421 */
[----:B------:R-:W-:-:S02]  /*0220*/  IADD3 R29, R0, 0x40, RZ ;  /* 0x00000040001d7810 */ /* 0x000fc40007ffe0ff */
[C---:B------:R-:W-:Y:S02]  /*0230*/  IADD3 R28, R0.reuse, 0x50, RZ ;  /* 0x00000050001c7810 */ /* 0x040fe40007ffe0ff */
[C---:B------:R-:W-:Y:S02]  /*0240*/  IADD3 R27, R0.reuse, 0x60, RZ ;  /* 0x00000060001b7810 */ /* 0x040fe40007ffe0ff */
[----:B------:R-:W-:Y:S02]  /*0250*/  IADD3 R30, R0, 0x70, RZ ;  /* 0x00000070001e7810 */ /* 0x000fe40007ffe0ff */
[----:B------:R-:W-:Y:S02]  /*0260*/  ISETP.LT.AND.EX P3, PT, R6, UR9, !P1, P3 ;  /* 0x0000000906007c0c */ /* 0x000fe4000cf61330 */
[----:B------:R-:W-:Y:S02]  /*0270*/  ISETP.LT.AND.EX P2, PT, R5, UR9, !P1, P2 ;  /* 0x0000000905007c0c */ /* 0x000fe4000cf41320 */
[----:B------:R-:W-:Y:S01]  /*0280*/  LEA R32, R3, UR4, 0x3 ;  /* 0x0000000403207c11 */ /* 0x000fe2000f8e18ff */
[----:B------:R-:W-:Y:S01]  /*0290*/  UMOV UR4, URZ ;  /* 0x0000003f00047c82 */ /* 0x000fe20008000000 */
[----:B------:R-:W-:Y:S01]  /*02a0*/  ISETP.LT.AND.EX P1, PT, R4, UR9, !P1, P0 ;  /* 0x0000000904007c0c */ /* 0x000fe2000cf21300 */
[----:B------:R-:W-:Y:S01]  /*02b0*/  ULDC.64 UR8, c[0x0][0x208] ;  /* 0x0000820000087ab9 */ /* 0x000fe20000000a00 */
[----:B------:R-:W-:-:S02]  /*02c0*/  SHF.R.S32.HI R3, RZ, 0x1f, R29 ;  /* 0x0000001fff037819 */ /* 0x000fc4000001141d */
[----:B------:R-:W-:Y:S02]  /*02d0*/  SHF.R.S32.HI R5, RZ, 0x1f, R28 ;  /* 0x0000001fff057819 */ /* 0x000fe4000001141c */
[----:B------:R-:W-:Y:S02]  /*02e0*/  SHF.R.S32.HI R4, RZ, 0x1f, R27 ;  /* 0x0000001fff047819 */ /* 0x000fe4000001141b */
[----:B--2---:R-:W-:-:S07]  /*02f0*/  SHF.R.S32.HI R3, RZ, 0x1f, R30 ;  /* 0x0000001fff037819 */ /* 0x004fce000001141e */
.L_x_3876:
[----:B012---:R-:W0:Y:S01]  /*0300*/  LDC R3, c[0x0][0x288] ;  /* 0x0000a200ff037b82 */ /* 0x007e220000000800 */
[----:B------:R-:W-:Y:S01]  /*0310*/  ULDC.64 UR14, c[0x0][0x278] ;  /* 0x00009e00000e7ab9 */ /* 0x000fe20000000a00 */
[----:B------:R-:W-:Y:S01]  /*0320*/  SHF.R.S32.HI R31, RZ, 0x1f, R0 ;  /* 0x0000001fff1f7819 */ /* 0x000fe20000011400 */
[----:B------:R-:W-:Y:S01]  /*0330*/  ULDC.64 UR6, c[0x0][0x280] ;  /* 0x0000a00000067ab9 */ /* 0x000fe20000000a00 */
[----:B------:R-:W-:Y:S02]  /*0340*/  SHF.R.S32.HI R16, RZ, 0x1f, R35 ;  /* 0x0000001fff107819 */ /* 0x000fe40000011423 */
[----:B------:R-:W-:Y:S02]  /*0350*/  SHF.R.S32.HI R18, RZ, 0x1f, R34 ;  /* 0x0000001fff127819 */ /* 0x000fe40000011422 */
[----:B------:R-:W1:Y:S01]  /*0360*/  @P3 LDC.64 R12, c[0x0][0x270] ;  /* 0x00009c00ff0c3b82 */ /* 0x000e620000000a00 */
[----:B------:R-:W-:-:S07]  /*0370*/  SHF.R.S32.HI R25, RZ, 0x1f, R33 ;  /* 0x0000001fff197819 */ /* 0x000fce0000011421 */
[----:B------:R-:W2:Y:S01]  /*0380*/  @P2 LDC.64 R14, c[0x0][0x270] ;  /* 0x00009c00ff0e2b82 */ /* 0x000ea20000000a00 */
[----:B0-----:R-:W-:-:S07]  /*0390*/  IABS R7, R3 ;  /* 0x0000000300077213 */ /* 0x001fce0000000000 */
[----:B------:R-:W0:Y:S01]  /*03a0*/  @P3 LDC.64 R20, c[0x0][0x220] ;  /* 0x00008800ff143b82 */ /* 0x000e220000000a00 */
[----:B------:R-:W3:Y:S07]  /*03b0*/  I2F.RP R6, R7 ;  /* 0x0000000700067306 */ /* 0x000eee0000209400 */
[----:B------:R-:W4:Y:S01]  /*03c0*/  @P2 LDC.64 R10, c[0x0][0x220] ;  /* 0x00008800ff0a2b82 */ /* 0x000f220000000a00 */
[----:B--2---:R-:W-:Y:S01]  /*03d0*/  @P2 IMAD R24, R18, R14, RZ ;  /* 0x0000000e12182224 */ /* 0x004fe200078e02ff */
[----:B---3--:R-:W2:Y:S03]  /*03e0*/  MUFU.RCP R6, R6 ;  /* 0x0000000600067308 */ /* 0x008ea60000001000 */
[----:B------:R-:W-:Y:S01]  /*03f0*/  @P2 IMAD R24, R34, R15, R24 ;  /* 0x0000000f22182224 */ /* 0x000fe200078e0218 */
[----:B--2---:R-:W-:-:S04]  /*0400*/  IADD3 R4, R6, 0xffffffe, RZ ;  /* 0x0ffffffe06047810 */ /* 0x004fc80007ffe0ff */
[----:B------:R2:W3:Y:S02]  /*0410*/  F2I.FTZ.U32.TRUNC.NTZ R5, R4 ;  /* 0x0000000400057305 */ /* 0x0004e4000021f000 */
[----:B--2---:R-:W-:Y:S01]  /*0420*/  HFMA2.MMA R4, -RZ, RZ, 0, 0 ;  /* 0x00000000ff047435 */ /* 0x004fe200000001ff */
[----:B---3--:R-:W-:-:S05]  /*0430*/  IADD3 R8, RZ, -R5, RZ ;  /* 0x80000005ff087210 */ /* 0x008fca0007ffe0ff */
[----:B------:R-:W-:Y:S01]  /*0440*/  IMAD R9, R8, R7, RZ ;  /* 0x0000000708097224 */ /* 0x000fe200078e02ff */
[----:B------:R-:W-:-:S03]  /*0450*/  IABS R8, UR13 ;  /* 0x0000000d00087c13 */ /* 0x000fc60008000000 */
[----:B------:R-:W-:Y:S01]  /*0460*/  IMAD.HI.U32 R5, R5, R9, R4 ;  /* 0x0000000905057227 */ /* 0x000fe200078e0004 */
[----:B------:R-:W-:-:S04]  /*0470*/  LOP3.LUT R4, R3, UR13, RZ, 0x3c, !PT ;  /* 0x0000000d03047c12 */ /* 0x000fc8000f8e3cff */
[----:B------:R-:W-:Y:S01]  /*0480*/  ISETP.GE.AND P5, PT, R4, RZ, PT ;  /* 0x000000ff0400720c */ /* 0x000fe20003fa6270 */
[----:B------:R-:W-:Y:S01]  /*0490*/  IMAD.HI.U32 R5, R5, R8, RZ ;  /* 0x0000000805057227 */ /* 0x000fe200078e00ff */
[----:B------:R-:W-:-:S04]  /*04a0*/  SHF.L.U32 R4, R36, 0x1, RZ ;  /* 0x0000000124047819 */ /* 0x000fc800000006ff */
[----:B------:R-:W-:Y:S02]  /*04b0*/  IADD3 R6, -R5, RZ, RZ ;  /* 0x000000ff05067210 */ /* 0x000fe40007ffe1ff */
[----:B------:R-:W-:-:S03]  /*04c0*/  LOP3.LUT R4, R4, 0x3e, RZ, 0xc0, !PT ;  /* 0x0000003e04047812 */ /* 0x000fc600078ec0ff */
[C---:B------:R-:W-:Y:S02]  /*04d0*/  IMAD R6, R7.reuse, R6, R8 ;  /* 0x0000000607067224 */ /* 0x040fe400078e0208 */
[----:B-1----:R-:W-:Y:S02]  /*04e0*/  @P3 IMAD R8, R16, R12, RZ ;  /* 0x0000000c10083224 */ /* 0x002fe400078e02ff */
[----:B------:R-:W1:Y:S01]  /*04f0*/  @P1 LDC.64 R16, c[0x0][0x270] ;  /* 0x00009c00ff101b82 */ /* 0x000e620000000a00 */
[----:B------:R-:W-:-:S13]  /*0500*/  ISETP.GT.U32.AND P4, PT, R7, R6, PT ;  /* 0x000000060700720c */ /* 0x000fda0003f84070 */
[-C--:B------:R-:W-:Y:S02]  /*0510*/  @!P4 IADD3 R6, R6, -R7.reuse, RZ ;  /* 0x800000070606c210 */ /* 0x080fe40007ffe0ff */
[----:B------:R-:W-:Y:S02]  /*0520*/  @!P4 IADD3 R5, R5, 0x1, RZ ;  /* 0x000000010505c810 */ /* 0x000fe40007ffe0ff */
[----:B------:R-:W-:Y:S02]  /*0530*/  ISETP.GE.U32.AND P0, PT, R6, R7, PT ;  /* 0x000000070600720c */ /* 0x000fe40003f06070 */
[----:B------:R-:W-:-:S11]  /*0540*/  ISETP.NE.AND P4, PT, R3, RZ, PT ;  /* 0x000000ff0300720c */ /* 0x000fd60003f85270 */
[----:B------:R-:W-:-:S04]  /*0550*/  @P0 IADD3 R5, R5, 0x1, RZ ;  /* 0x0000000105050810 */ /* 0x000fc80007ffe0ff */
[----:B------:R-:W-:-:S04]  /*0560*/  MOV R7, R5 ;  /* 0x0000000500077202 */ /* 0x000fc80000000f00 */
[----:B------:R-:W-:Y:S02]  /*0570*/  @!P5 IADD3 R7, -R7, RZ, RZ ;  /* 0x000000ff0707d210 */ /* 0x000fe40007ffe1ff */
[----:B------:R-:W-:Y:S02]  /*0580*/  @!P4 LOP3.LUT R7, RZ, R3, RZ, 0x33, !PT ;  /* 0x00000003ff07c212 */ /* 0x000fe400078e33ff */
[----:B------:R-:W-:Y:S02]  /*0590*/  ISETP.GE.U32.AND P4, PT, R0, UR14, PT ;  /* 0x0000000e00007c0c */ /* 0x000fe4000bf86070 */
[----:B------:R-:W-:Y:S02]  /*05a0*/  IADD3 R6, -R7, RZ, RZ ;  /* 0x000000ff07067210 */ /* 0x000fe40007ffe1ff */
[----:B------:R-:W-:-:S03]  /*05b0*/  ISETP.GE.AND.EX P4, PT, R31, UR15, PT, P4 ;  /* 0x0000000f1f007c0c */ /* 0x000fc6000bf86340 */
[----:B------:R-:W-:Y:S01]  /*05c0*/  IMAD R3, R3, R6, UR13 ;  /* 0x0000000d03037e24 */ /* 0x000fe2000f8e0206 */
[----:B------:R-:W-:-:S04]  /*05d0*/  ISETP.GT.U32.OR P4, PT, R36, 0x1ff, P4 ;  /* 0x000001ff2400780c */ /* 0x000fc80002784470 */
[----:B------:R-:W-:Y:S02]  /*05e0*/  LEA R4, R3, R4, 0x6 ;  /* 0x0000000403047211 */ /* 0x000fe400078e30ff */
[----:B------:R-:W-:Y:S02]  /*05f0*/  SHF.R.S32.HI R3, RZ, 0x1f, R7 ;  /* 0x0000001fff037819 */ /* 0x000fe40000011407 */
[----:B------:R-:W-:-:S03]  /*0600*/  SHF.R.S32.HI R5, RZ, 0x1f, R4 ;  /* 0x0000001fff057819 */ /* 0x000fc60000011404 */
[----:B------:R-:W-:Y:S02]  /*0610*/  IMAD R6, R3, UR6, RZ ;  /* 0x0000000603067c24 */ /* 0x000fe4000f8e02ff */
[----:B------:R-:W-:Y:S01]  /*0620*/  @P3 IMAD R3, R35, R13, R8 ;  /* 0x0000000d23033224 */ /* 0x000fe200078e0208 */
[----:B------:R-:W2:Y:S01]  /*0630*/  @!P4 LDC.64 R18, c[0x0][0x270] ;  /* 0x00009c00ff12cb82 */ /* 0x000ea20000000a00 */
[C---:B------:R-:W-:Y:S02]  /*0640*/  IMAD R9, R7.reuse, UR7, R6 ;  /* 0x0000000707097c24 */ /* 0x040fe4000f8e0206 */
[----:B------:R-:W-:-:S05]  /*0650*/  IMAD.WIDE.U32 R6, R7, UR6, R4 ;  /* 0x0000000607067c25 */ /* 0x000fca000f8e0004 */
[----:B------:R-:W-:Y:S02]  /*0660*/  IADD3 R9, R7, R9, RZ ;  /* 0x0000000907097210 */ /* 0x000fe40007ffe0ff */
[-C--:B------:R-:W-:Y:S02]  /*0670*/  @P3 MOV R8, R6.reuse ;  /* 0x0000000600083202 */ /* 0x080fe40000000f00 */
[----:B------:R-:W-:Y:S02]  /*0680*/  @P2 MOV R22, R6 ;  /* 0x0000000600162202 */ /* 0x000fe40000000f00 */
[----:B------:R-:W-:Y:S01]  /*0690*/  @P2 MOV R23, R9 ;  /* 0x0000000900172202 */ /* 0x000fe20000000f00 */
[----:B------:R-:W-:-:S04]  /*06a0*/  @P3 IMAD.WIDE.U32 R12, R35, R12, R8 ;  /* 0x0000000c230c3225 */ /* 0x000fc800078e0008 */
[----:B------:R-:W-:Y:S01]  /*06b0*/  @P2 IMAD.WIDE.U32 R14, R34, R14, R22 ;  /* 0x0000000e220e2225 */ /* 0x000fe200078e0016 */
[----:B------:R-:W-:Y:S01]  /*06c0*/  @P3 IADD3 R3, R13, R3, RZ ;  /* 0x000000030d033210 */ /* 0x000fe20007ffe0ff */
[----:B------:R-:W-:Y:S01]  /*06d0*/  HFMA2.MMA R22, -RZ, RZ, 0, 0 ;  /* 0x00000000ff167435 */ /* 0x000fe200000001ff */
[C---:B0-----:R-:W-:Y:S01]  /*06e0*/  @P3 LEA R20, P0, R12.reuse, R20, 0x1 ;  /* 0x000000140c143211 */ /* 0x041fe200078008ff */
[----:B-1----:R-:W-:Y:S01]  /*06f0*/  @P1 IMAD R23, R25, R16, RZ ;  /* 0x0000001019171224 */ /* 0x002fe200078e02ff */
[----:B------:R-:W-:Y:S02]  /*0700*/  @P2 IADD3 R24, R15, R24, RZ ;  /* 0x000000180f182210 */ /* 0x000fe40007ffe0ff */
[----:B------:R-:W-:Y:S01]  /*0710*/  @P3 LEA.HI.X R21, R12, R21, R3, 0x1, P0 ;  /* 0x000000150c153211 */ /* 0x000fe200000f0c03 */
[----:B--2---:R-:W-:Y:S01]  /*0720*/  @!P4 IMAD R3, R31, R18, RZ ;  /* 0x000000121f03c224 */ /* 0x004fe200078e02ff */
[----:B------:R-:W0:Y:S01]  /*0730*/  @P1 LDC.64 R12, c[0x0][0x220] ;  /* 0x00008800ff0c1b82 */ /* 0x000e220000000a00 */
[C---:B----4-:R-:W-:Y:S01]  /*0740*/  @P2 LEA R10, P0, R14.reuse, R10, 0x1 ;  /* 0x0000000a0e0a2211 */ /* 0x050fe200078008ff */
[----:B------:R-:W-:Y:S01]  /*0750*/  @P1 IMAD R23, R33, R17, R23 ;  /* 0x0000001121171224 */ /* 0x000fe200078e0217 */
[----:B------:R-:W-:Y:S01]  /*0760*/  @P1 MOV R25, R9 ;  /* 0x0000000900191202 */ /* 0x000fe20000000f00 */
[----:B------:R1:W2:Y:S01]  /*0770*/  @P3 LDG.E R22, desc[UR8][R20.64] ;  /* 0x0000000814163981 */ /* 0x0002a2000c1e1900 */
[----:B------:R-:W-:-:S02]  /*0780*/  @P2 LEA.HI.X R11, R14, R11, R24, 0x1, P0 ;  /* 0x0000000b0e0b2211 */ /* 0x000fc400000f0c18 */
[----:B------:R-:W-:Y:S01]  /*0790*/  @P1 MOV R24, R6 ;  /* 0x0000000600181202 */ /* 0x000fe20000000f00 */
[----:B------:R-:W3:Y:S01]  /*07a0*/  @!P4 LDC.64 R14, c[0x0][0x220] ;  /* 0x00008800ff0ecb82 */ /* 0x000ee20000000a00 */
[----:B------:R-:W-:-:S03]  /*07b0*/  @!P4 IMAD R3, R0, R19, R3 ;  /* 0x000000130003c224 */ /* 0x000fc600078e0203 */
[----:B------:R-:W-:Y:S01]  /*07c0*/  @P1 IMAD.WIDE.U32 R16, R33, R16, R24 ;  /* 0x0000001021101225 */ /* 0x000fe200078e0018 */
[----:B-1----:R-:W-:Y:S02]  /*07d0*/  @!P4 MOV R20, R6 ;  /* 0x000000060014c202 */ /* 0x002fe40000000f00 */
[----:B------:R-:W-:Y:S02]  /*07e0*/  @!P4 MOV R21, R9 ;  /* 0x000000090015c202 */ /* 0x000fe40000000f00 */
[----:B------:R-:W-:Y:S01]  /*07f0*/  @P1 IADD3 R17, R17, R23, RZ ;  /* 0x0000001711111210 */ /* 0x000fe20007ffe0ff */
[----:B------:R-:W-:Y:S01]  /*0800*/  @!P4 IMAD.WIDE.U32 R18, R0, R18, R20 ;  /* 0x000000120012c225 */ /* 0x000fe200078e0014 */
[----:B------:R-:W-:Y:S01]  /*0810*/  HFMA2.MMA R20, -RZ, RZ, 0, 0 ;  /* 0x00000000ff147435 */ /* 0x000fe200000001ff */
[----:B0-----:R-:W-:Y:S01]  /*0820*/  @P1 LEA R12, P0, R16, R12, 0x1 ;  /* 0x0000000c100c1211 */ /* 0x001fe200078008ff */
[----:B------:R-:W-:-:S03]  /*0830*/  HFMA2.MMA R23, -RZ, RZ, 0, 0 ;  /* 0x00000000ff177435 */ /* 0x000fc600000001ff */
[----:B------:R-:W-:Y:S02]  /*0840*/  @P1 LEA.HI.X R13, R16, R13, R17, 0x1, P0 ;  /* 0x0000000d100d1211 */ /* 0x000fe400000f0c11 */
[----:B------:R-:W-:Y:S02]  /*0850*/  @!P4 IADD3 R3, R19, R3, RZ ;  /* 0x000000031303c210 */ /* 0x000fe40007ffe0ff */
[C---:B---3--:R-:W-:Y:S01]  /*0860*/  @!P4 LEA R14, P0, R18.reuse, R14, 0x1 ;  /* 0x0000000e120ec211 */ /* 0x048fe200078008ff */
[----:B------:R-:W3:Y:S01]  /*0870*/  @P1 LDG.E R20, desc[UR8][R12.64] ;  /* 0x000000080c141981 */ /* 0x000ee2000c1e1900 */
[----:B------:R-:W-:Y:S02]  /*0880*/  MOV R26, RZ ;  /* 0x000000ff001a7202 */ /* 0x000fe40000000f00 */
[----:B------:R-:W-:Y:S01]  /*0890*/  @!P4 LEA.HI.X R15, R18, R15, R3, 0x1, P0 ;  /* 0x0000000f120fc211 */ /* 0x000fe200000f0c03 */
[----:B------:R0:W4:Y:S04]  /*08a0*/  @P2 LDG.E R23, desc[UR8][R10.64] ;  /* 0x000000080a172981 */ /* 0x000128000c1e1900 */
[----:B------:R1:W5:Y:S01]  /*08b0*/  @!P4 LDG.E R26, desc[UR8][R14.64] ;  /* 0x000000080e1ac981 */ /* 0x000362000c1e1900 */
[----:B------:R-:W-:-:S02]  /*08c0*/  SHF.R.S32.HI R21, RZ, 0x1f, R29 ;  /* 0x0000001fff157819 */ /* 0x000fc4000001141d */
[----:B------:R-:W-:-:S04]  /*08d0*/  ISETP.GE.U32.AND P5, PT, R29, UR14, PT ;  /* 0x0000000e1d007c0c */ /* 0x000fc8000bfa6070 */
[----:B------:R-:W-:-:S04]  /*08e0*/  ISETP.GE.AND.EX P5, PT, R21, UR15, PT, P5 ;  /* 0x0000000f15007c0c */ /* 0x000fc8000bfa6350 */
[----:B------:R-:W-:-:S13]  /*08f0*/  ISETP.LT.U32.AND P5, PT, R36, 0x200, !P5 ;  /* 0x000002002400780c */ /* 0x000fda0006fa1070 */
[----:B0-----:R-:W0:Y:S01]  /*0900*/  @P5 LDC.64 R10, c[0x0][0x270] ;  /* 0x00009c00ff0a5b82 */ /* 0x001e220000000a00 */
[----:B------:R-:W-:Y:S02]  /*0910*/  @P5 MOV R17, R9 ;  /* 0x0000000900115202 */ /* 0x000fe40000000f00 */
[----:B------:R-:W-:Y:S01]  /*0920*/  ISETP.GE.U32.AND P0, PT, R28, UR14, PT ;  /* 0x0000000e1c007c0c */ /* 0x000fe2000bf06070 */
[----:B0-----:R-:W-:-:S04]  /*0930*/  @P5 IMAD R19, R21, R10, RZ ;  /* 0x0000000a15135224 */ /* 0x001fc800078e02ff */
[----:B------:R-:W-:Y:S01]  /*0940*/  @P5 IMAD R19, R29, R11, R19 ;  /* 0x0000000b1d135224 */ /* 0x000fe200078e0213 */
[----:B------:R-:W-:-:S04]  /*0950*/  SHF.R.S32.HI R21, RZ, 0x1f, R28 ;  /* 0x0000001fff157819 */ /* 0x000fc8000001141c */
[----:B------:R-:W-:-:S04]  /*0960*/  ISETP.GE.AND.EX P0, PT, R21, UR15, PT, P0 ;  /* 0x0000000f15007c0c */ /* 0x000fc8000bf06300 */
[----:B------:R-:W-:Y:S01]  /*0970*/  ISETP.LT.U32.AND P0, PT, R36, 0x200, !P0 ;  /* 0x000002002400780c */ /* 0x000fe20004701070 */
[----:B------:R-:W-:Y:S01]  /*0980*/  HFMA2.MMA R21, -RZ, RZ, 0, 0 ;  /* 0x00000000ff157435 */ /* 0x000fe200000001ff */
[--C-:B--2---:R-:W-:Y:S02]  /*0990*/  HADD2.F32 R24, -RZ, R22.reuse.H1_H1 ;  /* 0x30000016ff187230 */ /* 0x104fe40000004100 */
[----:B------:R-:W-:-:S03]  /*09a0*/  HADD2.F32 R25, -RZ, R22.H0_H0 ;  /* 0x20000016ff197230 */ /* 0x000fc60000004100 */
[----:B------:R-:W-:Y:S02]  /*09b0*/  FMUL.FTZ R13, R24, R24 ;  /* 0x00000018180d7220 */ /* 0x000fe40000410000 */
[C---:B------:R-:W-:Y:S02]  /*09c0*/  FADD.FTZ R24, R25.reuse, R24 ;  /* 0x0000001819187221 */ /* 0x040fe40000010000 */
[----:B------:R-:W-:Y:S01]  /*09d0*/  FFMA.FTZ R25, R25, R25, R13 ;  /* 0x0000001919197223 */ /* 0x000fe2000001000d */
[--C-:B---3--:R-:W-:Y:S02]  /*09e0*/  HADD2.F32 R12, -RZ, R20.reuse.H1_H1 ;  /* 0x30000014ff0c7230 */ /* 0x108fe40000004100 */
[----:B------:R-:W-:Y:S02]  /*09f0*/  HADD2.F32 R13, -RZ, R20.H0_H0 ;  /* 0x20000014ff0d7230 */ /* 0x000fe40000004100 */
[--C-:B----4-:R-:W-:Y:S02]  /*0a00*/  HADD2.F32 R3, -RZ, R23.reuse.H1_H1 ;  /* 0x30000017ff037230 */ /* 0x110fe40000004100 */
[----:B-1----:R-:W-:Y:S01]  /*0a10*/  FMUL.FTZ R14, R12, R12 ;  /* 0x0000000c0c0e7220 */ /* 0x002fe20000410000 */
[----:B------:R-:W-:-:S02]  /*0a20*/  HADD2.F32 R15, -RZ, R23.H0_H0 ;  /* 0x20000017ff0f7230 */ /* 0x000fc40000004100 */
[----:B------:R-:W-:Y:S01]  /*0a30*/  FADD.FTZ R12, R13, R12 ;  /* 0x0000000c0d0c7221 */ /* 0x000fe20000010000 */
[--C-:B-----5:R-:W-:Y:S02]  /*0a40*/  HADD2.F32 R18, -RZ, R26.reuse.H1_H1 ;  /* 0x3000001aff127230 */ /* 0x120fe40000004100 */
[----:B------:R-:W-:Y:S01]  /*0a50*/  FMUL.FTZ R16, R3, R3 ;  /* 0x0000000303107220 */ /* 0x000fe20000410000 */
[----:B------:R-:W-:Y:S01]  /*0a60*/  FFMA.FTZ R13, R13, R13, R14 ;  /* 0x0000000d0d0d7223 */ /* 0x000fe2000001000e */
[C---:B------:R-:W-:Y:S01]  /*0a70*/  FADD.FTZ R3, R15.reuse, R3 ;  /* 0x000000030f037221 */ /* 0x040fe20000010000 */
[----:B------:R-:W-:Y:S02]  /*0a80*/  HADD2.F32 R14, -RZ, R26.H0_H0 ;  /* 0x2000001aff0e7230 */ /* 0x000fe40000004100 */
[----:B------:R-:W-:Y:S01]  /*0a90*/  FFMA.FTZ R15, R15, R15, R16 ;  /* 0x0000000f0f0f7223 */ /* 0x000fe20000010010 */
[----:B------:R-:W-:Y:S02]  /*0aa0*/  FMUL.FTZ R16, R18, R18 ;  /* 0x0000001212107220 */ /* 0x000fe40000410000 */
[----:B------:R-:W-:-:S02]  /*0ab0*/  FADD.FTZ R18, R14, R18 ;  /* 0x000000120e127221 */ /* 0x000fc40000010000 */
[----:B------:R-:W-:Y:S01]  /*0ac0*/  FFMA.FTZ R14, R14, R14, R16 ;  /* 0x0000000e0e0e7223 */ /* 0x000fe20000010010 */
[----:B------:R-:W-:-:S05]  /*0ad0*/  @P5 MOV R16, R6 ;  /* 0x0000000600105202 */ /* 0x000fca0000000f00 */
[----:B------:R-:W-:Y:S02]  /*0ae0*/  @P5 IMAD.WIDE.U32 R10, R29, R10, R16 ;  /* 0x0000000a1d0a5225 */ /* 0x000fe400078e0010 */
[----:B------:R-:W0:Y:S03]  /*0af0*/  @P5 LDC.64 R16, c[0x0][0x220] ;  /* 0x00008800ff105b82 */ /* 0x000e260000000a00 */
[----:B------:R-:W-:Y:S02]  /*0b00*/  @P5 IADD3 R19, R11, R19, RZ ;  /* 0x000000130b135210 */ /* 0x000fe40007ffe0ff */
[----:B0-----:R-:W-:-:S04]  /*0b10*/  @P5 LEA R16, P6, R10, R16, 0x1 ;  /* 0x000000100a105211 */ /* 0x001fc800078c08ff */
[----:B------:R-:W-:Y:S02]  /*0b20*/  @P5 LEA.HI.X R17, R10, R17, R19, 0x1, P6 ;  /* 0x000000110a115211 */ /* 0x000fe400030f0c13 */
[----:B------:R-:W0:Y:S01]  /*0b30*/  @P0 LDC.64 R10, c[0x0][0x270] ;  /* 0x00009c00ff0a0b82 */ /* 0x000e220000000a00 */
[----:B------:R-:W-:Y:S01]  /*0b40*/  SHF.R.S32.HI R19, RZ, 0x1f, R28 ;  /* 0x0000001fff137819 */ /* 0x000fe2000001141c */
[----:B------:R-:W-:Y:S01]  /*0b50*/  FADD.FTZ R18, RZ, R18 ;  /* 0x00000012ff127221 */ /* 0x000fe20000010000 */
[----:B------:R1:W2:Y:S03]  /*0b60*/  @P5 LDG.E R21, desc[UR8][R16.64] ;  /* 0x0000000810155981 */ /* 0x0002a6000c1e1900 */
[----:B------:R-:W-:Y:S01]  /*0b70*/  FADD.FTZ R24, R18, R24 ;  /* 0x0000001812187221 */ /* 0x000fe20000010000 */
[----:B-1----:R-:W-:Y:S02]  /*0b80*/  @P0 MOV R16, R6 ;  /* 0x0000000600100202 */ /* 0x002fe40000000f00 */
[----:B------:R-:W-:Y:S01]  /*0b90*/  @P0 MOV R17, R9 ;  /* 0x0000000900110202 */ /* 0x000fe20000000f00 */
[----:B0-----:R-:W-:-:S04]  /*0ba0*/  @P0 IMAD R18, R19, R10, RZ ;  /* 0x0000000a13120224 */ /* 0x001fc800078e02ff */
[C---:B------:R-:W-:Y:S02]  /*0bb0*/  @P0 IMAD R18, R28.reuse, R11, R18 ;  /* 0x0000000b1c120224 */ /* 0x040fe400078e0212 */
[----:B------:R-:W-:Y:S02]  /*0bc0*/  @P0 IMAD.WIDE.U32 R10, R28, R10, R16 ;  /* 0x0000000a1c0a0225 */ /* 0x000fe400078e0010 */
[----:B------:R-:W0:Y:S01]  /*0bd0*/  @P0 LDC.64 R16, c[0x0][0x220] ;  /* 0x00008800ff100b82 */ /* 0x000e220000000a00 */
[----:B------:R-:W-:Y:S02]  /*0be0*/  SHF.R.S32.HI R19, RZ, 0x1f, R27 ;  /* 0x0000001fff137819 */ /* 0x000fe4000001141b */
[----:B------:R-:W-:-:S04]  /*0bf0*/  ISETP.GE.U32.AND P5, PT, R27, UR14, PT ;  /* 0x0000000e1b007c0c */ /* 0x000fc8000bfa6070 */
[----:B------:R-:W-:-:S04]  /*0c00*/  ISETP.GE.AND.EX P5, PT, R19, UR15, PT, P5 ;  /* 0x0000000f13007c0c */ /* 0x000fc8000bfa6350 */
[----:B------:R-:W-:Y:S02]  /*0c10*/  ISETP.LT.U32.AND P5, PT, R36, 0x200, !P5 ;  /* 0x000002002400780c */ /* 0x000fe40006fa1070 */
[----:B------:R-:W-:Y:S02]  /*0c20*/  @P0 IADD3 R18, R11, R18, RZ ;  /* 0x000000120b120210 */ /* 0x000fe40007ffe0ff */
[----:B0-----:R-:W-:-:S04]  /*0c30*/  @P0 LEA R16, P6, R10, R16, 0x1 ;  /* 0x000000100a100211 */ /* 0x001fc800078c08ff */
[----:B------:R-:W-:-:S05]  /*0c40*/  @P0 LEA.HI.X R17, R10, R17, R18, 0x1, P6 ;  /* 0x000000110a110211 */ /* 0x000fca00030f0c12 */
[----:B------:R-:W0:Y:S01]  /*0c50*/  @P5 LDC.64 R18, c[0x0][0x270] ;  /* 0x00009c00ff125b82 */ /* 0x000e220000000a00 */
[----:B------:R-:W-:Y:S01]  /*0c60*/  HFMA2.MMA R10, -RZ, RZ, 0, 0 ;  /* 0x00000000ff0a7435 */ /* 0x000fe200000001ff */
[----:B------:R-:W-:-:S09]  /*0c70*/  SHF.R.S32.HI R11, RZ, 0x1f, R27 ;  /* 0x0000001fff0b7819 */ /* 0x000fd2000001141b */
[----:B------:R1:W3:Y:S01]  /*0c80*/  @P0 LDG.E R10, desc[UR8][R16.64] ;  /* 0x00000008100a0981 */ /* 0x0002e2000c1e1900 */
[----:B------:R-:W-:Y:S01]  /*0c90*/  FADD.FTZ R14, RZ, R14 ;  /* 0x0000000eff0e7221 */ /* 0x000fe20000010000 */
[----:B-1----:R-:W-:Y:S02]  /*0ca0*/  @P5 MOV R16, R6 ;  /* 0x0000000600105202 */ /* 0x002fe40000000f00 */
[----:B------:R-:W-:Y:S01]  /*0cb0*/  @P5 MOV R17, R9 ;  /* 0x0000000900115202 */ /* 0x000fe20000000f00 */
[----:B0-----:R-:W-:-:S04]  /*0cc0*/  @P5 IMAD R11, R11, R18, RZ ;  /* 0x000000120b0b5224 */ /* 0x001fc800078e02ff */
[C---:B------:R-:W-:Y:S02]  /*0cd0*/  @P5 IMAD R11, R27.reuse, R19, R11 ;  /* 0x000000131b0b5224 */ /* 0x040fe400078e020b */
[----:B------:R-:W-:Y:S02]  /*0ce0*/  @P5 IMAD.WIDE.U32 R18, R27, R18, R16 ;  /* 0x000000121b125225 */ /* 0x000fe400078e0010 */
[----:B------:R-:W0:Y:S02]  /*0cf0*/  @P5 LDC.64 R16, c[0x0][0x220] ;  /* 0x00008800ff105b82 */ /* 0x000e240000000a00 */
[----:B------:R-:W-:Y:S01]  /*0d00*/  FADD.FTZ R14, R14, R25 ;  /* 0x000000190e0e7221 */ /* 0x000fe20000010000 */
        /* <DEDUP_REMOVED lines=9> */
[----:B------:R-:W-:-:S09]  /*0da0*/  FADD.FTZ R24, R24, R3 ;  /* 0x0000000318187221 */ /* 0x000fd20000010000 */
[----:B------:R1:W4:Y:S02]  /*0db0*/  @P5 LDG.E R11, desc[UR8][R16.64] ;  /* 0x00000008100b5981 */ /* 0x000324000c1e1900 */
[----:B-1----:R-:W-:Y:S02]  /*0dc0*/  @P0 MOV R16, R6 ;  /* 0x0000000600100202 */ /* 0x002fe40000000f00 */
[----:B------:R-:W-:Y:S01]  /*0dd0*/  @P0 MOV R17, R9 ;  /* 0x0000000900110202 */ /* 0x000fe20000000f00 */
[----:B0-----:R-:W-:-:S04]  /*0de0*/  @P0 IMAD R3, R25, R18, RZ ;  /* 0x0000001219030224 */ /* 0x001fc800078e02ff */
[C---:B------:R-:W-:Y:S02]  /*0df0*/  @P0 IMAD R3, R30.reuse, R19, R3 ;  /* 0x000000131e030224 */ /* 0x040fe400078e0203 */
[----:B------:R-:W-:Y:S02]  /*0e00*/  @P0 IMAD.WIDE.U32 R18, R30, R18, R16 ;  /* 0x000000121e120225 */ /* 0x000fe400078e0010 */
[----:B------:R-:W0:Y:S03]  /*0e10*/  @P0 LDC.64 R16, c[0x0][0x220] ;  /* 0x00008800ff100b82 */ /* 0x000e260000000a00 */
[----:B------:R-:W-:Y:S02]  /*0e20*/  @P0 IADD3 R3, R19, R3, RZ ;  /* 0x0000000313030210 */ /* 0x000fe40007ffe0ff */
[----:B0-----:R-:W-:-:S04]  /*0e30*/  @P0 LEA R16, P5, R18, R16, 0x1 ;  /* 0x0000001012100211 */ /* 0x001fc800078a08ff */
[----:B------:R-:W-:Y:S01]  /*0e40*/  @P0 LEA.HI.X R17, R18, R17, R3, 0x1, P5 ;  /* 0x0000001112110211 */ /* 0x000fe200028f0c03 */
[----:B------:R-:W-:-:S10]  /*0e50*/  HFMA2.MMA R3, -RZ, RZ, 0, 0 ;  /* 0x00000000ff037435 */ /* 0x000fd400000001ff */
[----:B------:R0:W5:Y:S01]  /*0e60*/  @P0 LDG.E R3, desc[UR8][R16.64] ;  /* 0x0000000810030981 */ /* 0x000162000c1e1900 */
[----:B------:R-:W-:Y:S01]  /*0e70*/  FADD.FTZ R15, R14, R15 ;  /* 0x0000000f0e0f7221 */ /* 0x000fe20000010000 */
[----:B------:R-:W-:-:S03]  /*0e80*/  FADD.FTZ R12, R24, R12 ;  /* 0x0000000c180c7221 */ /* 0x000fc60000010000 */
[----:B------:R-:W-:Y:S01]  /*0e90*/  FADD.FTZ R13, R15, R13 ;  /* 0x0000000d0f0d7221 */ /* 0x000fe20000010000 */
[----:B------:R-:W-:Y:S01]  /*0ea0*/  ISETP.GT.AND P0, PT, R37, 0x1e, PT ;  /* 0x0000001e2500780c */ /* 0x000fe20003f04270 */
[--C-:B--2---:R-:W-:Y:S02]  /*0eb0*/  HADD2.F32 R14, -RZ, R21.reuse.H1_H1 ;  /* 0x30000015ff0e7230 */ /* 0x104fe40000004100 */
[----:B0-----:R-:W-:-:S03]  /*0ec0*/  HADD2.F32 R16, -RZ, R21.H0_H0 ;  /* 0x20000015ff107230 */ /* 0x001fc60000004100 */
[----:B------:R-:W-:Y:S02]  /*0ed0*/  FMUL.FTZ R17, R14, R14 ;  /* 0x0000000e0e117220 */ /* 0x000fe40000410000 */
[C---:B------:R-:W-:Y:S02]  /*0ee0*/  FADD.FTZ R15, R16.reuse, R14 ;  /* 0x0000000e100f7221 */ /* 0x040fe40000010000 */
[----:B------:R-:W-:Y:S02]  /*0ef0*/  FFMA.FTZ R16, R16, R16, R17 ;  /* 0x0000001010107223 */ /* 0x000fe40000010011 */
[----:B------:R-:W-:Y:S02]  /*0f00*/  FADD.FTZ R15, R12, R15 ;  /* 0x0000000f0c0f7221 */ /* 0x000fe40000010000 */
[----:B------:R-:W-:Y:S01]  /*0f10*/  FADD.FTZ R16, R13, R16 ;  /* 0x000000100d107221 */ /* 0x000fe20000010000 */
[--C-:B---3--:R-:W-:Y:S02]  /*0f20*/  HADD2.F32 R14, -RZ, R10.reuse.H1_H1 ;  /* 0x3000000aff0e7230 */ /* 0x108fe40000004100 */
[----:B------:R-:W-:-:S03]  /*0f30*/  HADD2.F32 R12, -RZ, R10.H0_H0 ;  /* 0x2000000aff0c7230 */ /* 0x000fc60000004100 */
[----:B------:R-:W-:Y:S02]  /*0f40*/  FMUL.FTZ R17, R14, R14 ;  /* 0x0000000e0e117220 */ /* 0x000fe40000410000 */
[C---:B------:R-:W-:Y:S02]  /*0f50*/  FADD.FTZ R13, R12.reuse, R14 ;  /* 0x0000000e0c0d7221 */ /* 0x040fe40000010000 */
[----:B------:R-:W-:Y:S02]  /*0f60*/  FFMA.FTZ R17, R12, R12, R17 ;  /* 0x0000000c0c117223 */ /* 0x000fe40000010011 */
[----:B------:R-:W-:Y:S02]  /*0f70*/  FADD.FTZ R13, R15, R13 ;  /* 0x0000000d0f0d7221 */ /* 0x000fe40000010000 */
[----:B------:R-:W-:Y:S01]  /*0f80*/  FADD.FTZ R16, R16, R17 ;  /* 0x0000001110107221 */ /* 0x000fe20000010000 */
[--C-:B----4-:R-:W-:Y:S02]  /*0f90*/  HADD2.F32 R12, -RZ, R11.reuse.H1_H1 ;  /* 0x3000000bff0c7230 */ /* 0x110fe40000004100 */
[----:B------:R-:W-:-:S03]  /*0fa0*/  HADD2.F32 R14, -RZ, R11.H0_H0 ;  /* 0x2000000bff0e7230 */ /* 0x000fc60000004100 */
[----:B------:R-:W-:Y:S02]  /*0fb0*/  FMUL.FTZ R17, R12, R12 ;  /* 0x0000000c0c117220 */ /* 0x000fe40000410000 */
[C---:B------:R-:W-:Y:S02]  /*0fc0*/  FADD.FTZ R12, R14.reuse, R12 ;  /* 0x0000000c0e0c7221 */ /* 0x040fe40000010000 */
[----:B------:R-:W-:Y:S02]  /*0fd0*/  FFMA.FTZ R17, R14, R14, R17 ;  /* 0x0000000e0e117223 */ /* 0x000fe40000010011 */
[----:B------:R-:W-:Y:S02]  /*0fe0*/  FADD.FTZ R12, R13, R12 ;  /* 0x0000000c0d0c7221 */ /* 0x000fe40000010000 */
[----:B------:R-:W-:Y:S01]  /*0ff0*/  FADD.FTZ R16, R16, R17 ;  /* 0x0000001110107221 */ /* 0x000fe20000010000 */
[--C-:B-----5:R-:W-:Y:S02]  /*1000*/  HADD2.F32 R15, -RZ, R3.reuse.H1_H1 ;  /* 0x30000003ff0f7230 */ /* 0x120fe40000004100 */
[----:B------:R-:W-:-:S03]  /*1010*/  HADD2.F32 R14, -RZ, R3.H0_H0 ;  /* 0x20000003ff0e7230 */ /* 0x000fc60000004100 */
[----:B------:R-:W-:Y:S02]  /*1020*/  FMUL.FTZ R13, R15, R15 ;  /* 0x0000000f0f0d7220 */ /* 0x000fe40000410000 */
[C---:B------:R-:W-:Y:S02]  /*1030*/  FADD.FTZ R15, R14.reuse, R15 ;  /* 0x0000000f0e0f7221 */ /* 0x040fe40000010000 */
[----:B------:R-:W-:Y:S02]  /*1040*/  FFMA.FTZ R13, R14, R14, R13 ;  /* 0x0000000e0e0d7223 */ /* 0x000fe4000001000d */
        /* <DEDUP_REMOVED lines=28> */
[----:B-1----:R-:W-:-:S04]  /*1210*/  @!P0 FADD.FTZ R13, R13, R14 ;  /* 0x0000000e0d0d8221 */ /* 0x002fc80000010000 */
        /* <DEDUP_REMOVED lines=16> */
[----:B------:R-:W-:-:S03]  /*1320*/  FADD.FTZ R24, R17, R19 ;  /* 0x0000001311187221 */ /* 0x000fc60000010000 */
[----:B0-----:R-:W-:Y:S01]  /*1330*/  FADD.FTZ R12, R16, R12 ;  /* 0x0000000c100c7221 */ /* 0x001fe20000010000 */
        /* <DEDUP_REMOVED lines=25> */
[----:B------:R-:W-:-:S03]  /*14d0*/  FADD.FTZ R13, R13, R17 ;  /* 0x000000110d0d7221 */ /* 0x000fc60000010000 */
[----:B------:R-:W-:Y:S01]  /*14e0*/  FADD.FTZ R24, R12, R18 ;  /* 0x000000120c187221 */ /* 0x000fe20000010000 */
[----:B------:R-:W-:-:S07]  /*14f0*/  FADD.FTZ R25, R13, R19 ;  /* 0x000000130d197221 */ /* 0x000fce0000010000 */
.L_x_3841:
[----:B------:R-:W-:Y:S05]  /*1500*/  BSYNC B0 ;  /* 0x0000000000007941 */ /* 0x000fea0003800000 */
.L_x_3840:
[----:B------:R-:W1:Y:S02]  /*1510*/  LDC R12, c[0x0][0xc] ;  /* 0x00000300ff0c7b82 */ /* 0x000e640000000800 */
[----:B-1----:R-:W-:-:S13]  /*1520*/  ISETP.GE.U32.AND P0, PT, R12, 0x2, PT ;  /* 0x000000020c00780c */ /* 0x002fda0003f06070 */
[----:B------:R-:W-:Y:S05]  /*1530*/  @!P0 BRA `(.L_x_3842) ;  /* 0x00000010007c8947 */ /* 0x000fea0003800000 */
[----:B------:R-:W1:Y:S01]  /*1540*/  LDC.64 R14, c[0x0][0x240] ;  /* 0x00009000ff0e7b82 */ /* 0x000e620000000a00 */
        /* <DEDUP_REMOVED lines=9> */
[----:B------:R-:W1:Y:S01]  /*15e0*/  S2R R13, SR_CTAID.X ;  /* 0x00000000000d7919 */ /* 0x000e620000002500 */
[----:B------:R-:W2:Y:S01]  /*15f0*/  S2UR UR6, SR_CTAID.Y ;  /* 0x00000000000679c3 */ /* 0x000ea20000002600 */
[----:B------:R-:W-:-:S06]  /*1600*/  ULOP3.LUT UP0, URZ, UR4, 0x2, URZ, 0xc0, !UPT ;  /* 0x00000002043f7892 */ /* 0x000fcc000f80c03f */
[----:B------:R-:W-:Y:S02]  /*1610*/  PLOP3.LUT P0, PT, PT, PT, UP0, 0x80, 0x0 ;  /* 0x000000000000781c */ /* 0x000fe40003f0f008 */
[----:B--2---:R-:W-:Y:S01]  /*1620*/  MOV R2, UR6 ;  /* 0x0000000600027c02 */ /* 0x004fe20008000f00 */
[----:B------:R-:W-:Y:S02]  /*1630*/  UMOV UR6, 0xffffffff ;  /* 0xffffffff00067882 */ /* 0x000fe40000000000 */
[----:B------:R-:W-:Y:S02]  /*1640*/  USEL UR6, UR6, 0x1, UP0 ;  /* 0x0000000106067887 */ /* 0x000fe40008000000 */
[----:B-1----:R-:W-:-:S04]  /*1650*/  IMAD R13, R13, UR11, R2 ;  /* 0x0000000b0d0d7c24 */ /* 0x002fc8000f8e0202 */
[----:B------:R-:W-:Y:S01]  /*1660*/  IMAD.WIDE.U32 R18, R13, 0x8, R16 ;  /* 0x000000080d127825 */ /* 0x000fe200078e0010 */
[----:B------:R-:W-:-:S04]  /*1670*/  MOV R13, UR6 ;  /* 0x00000006000d7c02 */ /* 0x000fc80008000f00 */
[----:B------:R-:W-:Y:S01]  /*1680*/  STG.E.64 desc[UR8][R18.64], R24 ;  /* 0x0000001812007986 */ /* 0x000fe2000c101b08 */
[----:B------:R-:W-:Y:S06]  /*1690*/  MEMBAR.ALL.GPU ;  /* 0x0000000000007992 */ /* 0x000fec000000a000 */
[----:B------:R-:W-:-:S00]  /*16a0*/  ERRBAR ;  /* 0x00000000000079ab */ /* 0x000fc00000000000 */
[----:B------:R-:W-:Y:S06]  /*16b0*/  CGAERRBAR ;  /* 0x00000000000075ab */ /* 0x000fec0000000000 */
[----:B------:R1:W-:Y:S02]  /*16c0*/  REDG.E.ADD.S32.STRONG.GPU desc[UR8][R14.64], R13 ;  /* 0x0000000d0e00798e */ /* 0x0003e4000c10e388 */
[----:B-1----:R-:W-:-:S04]  /*16d0*/  SEL R13, R12, RZ, !P0 ;  /* 0x000000ff0c0d7207 */ /* 0x002fc80004000000 */
[----:B------:R-:W-:-:S13]  /*16e0*/  ISETP.NE.AND P0, PT, R13, -0x1, PT ;  /* 0xffffffff0d00780c */ /* 0x000fda0003f05270 */
[----:B------:R-:W-:Y:S05]  /*16f0*/  @!P0 BRA `(.L_x_3843) ;  /* 0x0000000000148947 */ /* 0x000fea0003800000 */
.L_x_3844:
[----:B------:R-:W2:Y:S04]  /*1700*/  LDG.E.STRONG.GPU R18, desc[UR8][R14.64] ;  /* 0x000000080e127981 */ /* 0x000ea8000c1ef900 */
[----:B--2---:R-:W-:Y:S01]  /*1710*/  CCTL.IVALL ;  /* 0x00000000ff00798f */ /* 0x004fe20002000000 */
[----:B------:R-:W-:Y:S05]  /*1720*/  YIELD ;  /* 0x0000000000007946 */ /* 0x000fea0003800000 */
[----:B------:R-:W-:-:S13]  /*1730*/  ISETP.NE.AND P0, PT, R18, R13, PT ;  /* 0x0000000d1200720c */ /* 0x000fda0003f05270 */
[----:B------:R-:W-:Y:S05]  /*1740*/  @P0 BRA `(.L_x_3844) ;  /* 0xfffffffc00ec0947 */ /* 0x000fea000383ffff */
.L_x_3843:
        /* <DEDUP_REMOVED lines=17> */
.L_x_3848:
[----:B------:R-:W-:-:S13]  /*1860*/  ISETP.EQ.OR P6, PT, R14, UR10, P5 ;  /* 0x0000000a0e007c0c */ /* 0x000fda000afc2670 */
[----:B------:R-:W-:-:S04]  /*1870*/  @!P6 IMAD R18, R14, UR11, R2 ;  /* 0x0000000b0e12ec24 */ /* 0x000fc8000f8e0202 */
[----:B------:R-:W-:-:S06]  /*1880*/  @!P6 IMAD.WIDE.U32 R18, R18, 0x8, R16 ;  /* 0x000000081212e825 */ /* 0x000fcc00078e0010 */
[----:B------:R-:W0:Y:S01]  /*1890*/  @!P6 LDG.E.64 R18, desc[UR8][R18.64] ;  /* 0x000000081212e981 */ /* 0x000e22000c1e1b00 */
[----:B------:R-:W-:Y:S01]  /*18a0*/  IADD3 R15, R14, 0x1, RZ ;  /* 0x000000010e0f7810 */ /* 0x000fe20007ffe0ff */
[----:B0-----:R-:W-:Y:S01]  /*18b0*/  @!P6 FADD.FTZ R24, R24, R18 ;  /* 0x000000121818e221 */ /* 0x001fe20000010000 */
        /* <DEDUP_REMOVED lines=109> */
.L_x_3847:
[----:B------:R-:W-:-:S13]  /*1f90*/  ISETP.GT.AND P6, PT, R13, 0x4, PT ;  /* 0x000000040d00780c */ /* 0x000fda0003fc4270 */
[----:B------:R-:W-:Y:S05]  /*1fa0*/  @!P6 BRA `(.L_x_3849) ;  /* 0x0000000000ece947 */ /* 0x000fea0003800000 */
[----:B------:R-:W-:-:S13]  /*1fb0*/  ISETP.EQ.OR P0, PT, R14, UR10, P5 ;  /* 0x0000000a0e007c0c */ /* 0x000fda000af02670 */
[----:B------:R-:W-:-:S04]  /*1fc0*/  @!P0 IMAD R18, R14, UR11, R2 ;  /* 0x0000000b0e128c24 */ /* 0x000fc8000f8e0202 */
[----:B------:R-:W-:-:S06]  /*1fd0*/  @!P0 IMAD.WIDE.U32 R18, R18, 0x8, R16 ;  /* 0x0000000812128825 */ /* 0x000fcc00078e0010 */
[----:B------:R-:W0:Y:S01]  /*1fe0*/  @!P0 LDG.E.64 R18, desc[UR8][R18.64] ;  /* 0x0000000812128981 */ /* 0x000e22000c1e1b00 */
[----:B------:R-:W-:-:S04]  /*1ff0*/  IADD3 R15, R14, 0x1, RZ ;  /* 0x000000010e0f7810 */ /* 0x000fc80007ffe0ff */
[----:B------:R-:W-:Y:S01]  /*2000*/  ISETP.EQ.OR P6, PT, R15, UR10, P5 ;  /* 0x0000000a0f007c0c */ /* 0x000fe2000afc2670 */
[----:B0-----:R-:W-:-:S12]  /*2010*/  @!P0 FADD.FTZ R24, R24, R18 ;  /* 0x0000001218188221 */ /* 0x001fd80000010000 */
[----:B------:R-:W-:Y:S02]  /*2020*/  @!P6 IMAD R18, R15, UR11, R2 ;  /* 0x0000000b0f12ec24 */ /* 0x000fe4000f8e0202 */
[----:B------:R-:W-:Y:S02]  /*2030*/  @!P0 FADD.FTZ R25, R25, R19 ;  /* 0x0000001319198221 */ /* 0x000fe40000010000 */
[----:B------:R-:W-:-:S06]  /*2040*/  @!P6 IMAD.WIDE.U32 R18, R18, 0x8, R16 ;  /* 0x000000081212e825 */ /* 0x000fcc00078e0010 */
[----:B------:R-:W2:Y:S01]  /*2050*/  @!P6 LDG.E.64 R18, desc[UR8][R18.64] ;  /* 0x000000081212e981 */ /* 0x000ea2000c1e1b00 */
[----:B------:R-:W-:-:S04]  /*2060*/  IADD3 R15, R14, 0x2, RZ ;  /* 0x000000020e0f7810 */ /* 0x000fc80007ffe0ff */
[----:B------:R-:W-:Y:S01]  /*2070*/  ISETP.EQ.OR P0, PT, R15, UR10, P5 ;  /* 0x0000000a0f007c0c */ /* 0x000fe2000af02670 */
[----:B--2---:R-:W-:-:S12]  /*2080*/  @!P6 FADD.FTZ R24, R24, R18 ;  /* 0x000000121818e221 */ /* 0x004fd80000010000 */
        /* <DEDUP_REMOVED lines=45> */
.L_x_3849:
[----:B------:R-:W-:-:S13]  /*2360*/  ISETP.NE.OR P0, PT, R13, RZ, P0 ;  /* 0x000000ff0d00720c */ /* 0x000fda0000705670 */
[----:B------:R-:W-:Y:S05]  /*2370*/  @!P0 BRA `(.L_x_3845) ;  /* 0x00000000007c8947 */ /* 0x000fea0003800000 */
.L_x_3846:
        /* <DEDUP_REMOVED lines=19> */
[----:B------:R-:W-:Y:S02]  /*24b0*/  ISETP.EQ.OR P6, PT, R15, UR10, P5 ;  /* 0x0000000a0f007c0c */ /* 0x000fe4000afc2670 */
[----:B------:R-:W-:Y:S01]  /*24c0*/  IADD3 R13, R13, -0x4, RZ ;  /* 0xfffffffc0d0d7810 */ /* 0x000fe20007ffe0ff */
[----:B--2---:R-:W-:-:S10]  /*24d0*/  @!P0 FADD.FTZ R24, R24, R18 ;  /* 0x0000001218188221 */ /* 0x004fd40000010000 */
[----:B------:R-:W-:Y:S02]  /*24e0*/  @!P6 IMAD R18, R15, UR11, R2 ;  /* 0x0000000b0f12ec24 */ /* 0x000fe4000f8e0202 */
[----:B------:R-:W-:Y:S02]  /*24f0*/  @!P0 FADD.FTZ R25, R25, R19 ;  /* 0x0000001319198221 */ /* 0x000fe40000010000 */
[----:B------:R-:W-:-:S06]  /*2500*/  @!P6 IMAD.WIDE.U32 R18, R18, 0x8, R16 ;  /* 0x000000081212e825 */ /* 0x000fcc00078e0010 */
[----:B------:R-:W2:Y:S01]  /*2510*/  @!P6 LDG.E.64 R18, desc[UR8][R18.64] ;  /* 0x000000081212e981 */ /* 0x000ea2000c1e1b00 */
[----:B------:R-:W-:Y:S02]  /*2520*/  ISETP.NE.AND P0, PT, R13, RZ, PT ;  /* 0x000000ff0d00720c */ /* 0x000fe40003f05270 */
[----:B------:R-:W-:Y:S01]  /*2530*/  IADD3 R14, R14, 0x4, RZ ;  /* 0x000000040e0e7810 */ /* 0x000fe20007ffe0ff */
[----:B--2---:R-:W-:Y:S01]  /*2540*/  @!P6 FADD.FTZ R24, R24, R18 ;  /* 0x000000121818e221 */ /* 0x004fe20000010000 */
[----:B------:R-:W-:-:S09]  /*2550*/  @!P6 FADD.FTZ R25, R25, R19 ;  /* 0x000000131919e221 */ /* 0x000fd20000010000 */
[----:B------:R-:W-:Y:S05]  /*2560*/  @P0 BRA `(.L_x_3846) ;  /* 0xfffffffc00840947 */ /* 0x000fea000383ffff */
.L_x_3845:
        /* <DEDUP_REMOVED lines=11> */
.L_x_3851:
[----:B------:R-:W-:Y:S05]  /*2620*/  BSYNC B0 ;  /* 0x0000000000007941 */ /* 0x000fea0003800000 */
.L_x_3850:
        /* <DEDUP_REMOVED lines=16> */
.L_x_3842:
[----:B------:R-:W-:Y:S01]  /*2730*/  ULDC.64 UR6, c[0x0][0x218] ;  /* 0x0000860000067ab9 */ /* 0x000fe20000000a00 */
[----:B------:R-:W-:Y:S01]  /*2740*/  LOP3.LUT P0, RZ, R36, UR10, RZ, 0xfc, !PT ;  /* 0x0000000a24ff7c12 */ /* 0x000fe2000f80fcff */
[----:B------:R-:W-:Y:S01]  /*2750*/  ULDC.64 UR14, c[0x0][0x228] ;  /* 0x00008a00000e7ab9 */ /* 0x000fe20000000a00 */
[----:B------:R-:W-:Y:S01]  /*2760*/  ISETP.EQ.U32.AND P6, PT, RZ, UR6, PT ;  /* 0x00000006ff007c0c */ /* 0x000fe2000bfc2070 */
[----:B------:R-:W-:Y:S01]  /*2770*/  UMOV UR6, 0x400 ;  /* 0x0000040000067882 */ /* 0x000fe20000000000 */
[----:B------:R-:W-:Y:S01]  /*2780*/  MOV R14, UR13 ;  /* 0x0000000d000e7c02 */ /* 0x000fe20008000f00 */
[----:B------:R-:W-:Y:S01]  /*2790*/  ULDC.64 UR16, c[0x0][0x230] ;  /* 0x00008c0000107ab9 */ /* 0x000fe20000000a00 */
[----:B------:R-:W-:Y:S01]  /*27a0*/  ISETP.EQ.OR.EX P0, PT, RZ, UR7, P0, P6 ;  /* 0x00000007ff007c0c */ /* 0x000fe20008702760 */
[----:B------:R-:W1:Y:S01]  /*27b0*/  S2UR UR7, SR_CgaCtaId ;  /* 0x00000000000779c3 */ /* 0x000e620000008800 */
[C---:B------:R-:W-:Y:S02]  /*27c0*/  SHF.L.U64.HI R5, R4.reuse, 0x2, R5 ;  /* 0x0000000204057819 */ /* 0x040fe40000010205 */
[----:B------:R-:W-:-:S09]  /*27d0*/  SHF.L.U32 R4, R4, 0x2, RZ ;  /* 0x0000000204047819 */ /* 0x000fd200000006ff */
[----:B------:R-:W2:Y:S01]  /*27e0*/  @!P0 LDC.64 R12, c[0x0][0x218] ;  /* 0x00008600ff0c8b82 */ /* 0x000ea20000000a00 */
[----:B-1----:R-:W-:-:S03]  /*27f0*/  ULEA UR6, UR7, UR6, 0x18 ;  /* 0x0000000607067291 */ /* 0x002fc6000f8ec03f */
[----:B------:R-:W-:-:S06]  /*2800*/  ULDC UR7, c[0x0][0x2a4] ;  /* 0x0000a90000077ab9 */ /* 0x000fcc0000000800 */
[----:B------:R0:W-:Y:S01]  /*2810*/  @!P5 STS.64 [UR6+0x98], R24 ;  /* 0x00009818ff00d988 */ /* 0x0001e20008000a06 */
[----:B--2---:R-:W-:Y:S01]  /*2820*/  @!P0 IMAD.WIDE R12, R14, 0x8, R12 ;  /* 0x000000080e0c8825 */ /* 0x004fe200078e020c */
[C---:B------:R-:W-:Y:S02]  /*2830*/  IADD3 R14, P6, R4.reuse, UR14, RZ ;  /* 0x0000000e040e7c10 */ /* 0x040fe4000ffde0ff */
[----:B------:R-:W-:Y:S02]  /*2840*/  IADD3 R4, P5, R4, UR16, RZ ;  /* 0x0000001004047c10 */ /* 0x000fe4000ffbe0ff */
[----:B------:R-:W-:Y:S01]  /*2850*/  IADD3.X R15, R5, UR15, RZ, P6, !PT ;  /* 0x0000000f050f7c10 */ /* 0x000fe2000b7fe4ff */
[----:B0-----:R-:W-:Y:S01]  /*2860*/  @!P0 FMUL.FTZ R25, R25, UR7 ;  /* 0x0000000719198c20 */ /* 0x001fe20008410000 */
[----:B------:R-:W-:Y:S01]  /*2870*/  @!P0 FMUL.FTZ R24, R24, UR7 ;  /* 0x0000000718188c20 */ /* 0x000fe20008410000 */
[----:B------:R-:W-:-:S04]  /*2880*/  IADD3.X R5, R5, UR17, RZ, P5, !PT ;  /* 0x0000001105057c10 */ /* 0x000fc8000affe4ff */
[----:B------:R0:W-:Y:S01]  /*2890*/  @!P0 STG.E.64 desc[UR8][R12.64], R24 ;  /* 0x000000180c008986 */ /* 0x0001e2000c101b08 */
[----:B------:R-:W-:Y:S06]  /*28a0*/  BAR.SYNC.DEFER_BLOCKING 0x0 ;  /* 0x0000000000007b1d */ /* 0x000fec0000010000 */
[----:B------:R-:W2:Y:S04]  /*28b0*/  LDG.E.64 R14, desc[UR8][R14.64] ;  /* 0x000000080e0e7981 */ /* 0x000ea8000c1e1b00 */
[----:B------:R-:W2:Y:S01]  /*28c0*/  LDG.E.64 R4, desc[UR8][R4.64] ;  /* 0x0000000804047981 */ /* 0x000ea2000c1e1b00 */
[----:B------:R-:W-:Y:S01]  /*28d0*/  ISETP.NE.AND P6, PT, RZ, UR12, PT ;  /* 0x0000000cff007c0c */ /* 0x000fe2000bfc5270 */
[----:B0-----:R-:W-:-:S02]  /*28e0*/  HADD2.F32 R24, -RZ, R26.H0_H0 ;  /* 0x2000001aff187230 */ /* 0x001fc40000004100 */
[----:B------:R-:W0:Y:S01]  /*28f0*/  LDS.64 R12, [UR6+0x98] ;  /* 0x00009806ff0c7984 */ /* 0x000e220008000a00 */
[----:B------:R-:W-:Y:S02]  /*2900*/  HADD2.F32 R25, -RZ, R26.H1_H1 ;  /* 0x3000001aff197230 */ /* 0x000fe40000004100 */
[--C-:B------:R-:W-:Y:S02]  /*2910*/  HADD2.F32 R19, -RZ, R22.reuse.H0_H0 ;  /* 0x20000016ff137230 */ /* 0x100fe40000004100 */
[----:B------:R-:W-:Y:S02]  /*2920*/  HADD2.F32 R22, -RZ, R22.H1_H1 ;  /* 0x30000016ff167230 */ /* 0x000fe40000004100 */
[----:B0-----:R-:W-:-:S04]  /*2930*/  FMUL.FTZ R18, R12, UR7 ;  /* 0x000000070c127c20 */ /* 0x001fc80008410000 */
[----:B------:R-:W-:Y:S01]  /*2940*/  FMUL.FTZ R12, R18, R18 ;  /* 0x00000012120c7220 */ /* 0x000fe20000410000 */
[--C-:B------:R-:W-:Y:S01]  /*2950*/  FADD.FTZ R24, R24, -R18.reuse ;  /* 0x8000001218187221 */ /* 0x100fe20000010000 */
[--C-:B------:R-:W-:Y:S01]  /*2960*/  FADD.FTZ R25, R25, -R18.reuse ;  /* 0x8000001219197221 */ /* 0x100fe20000010000 */
[----:B------:R-:W-:Y:S01]  /*2970*/  FADD.FTZ R19, R19, -R18 ;  /* 0x8000001213137221 */ /* 0x000fe20000010000 */
[----:B------:R-:W-:Y:S01]  /*2980*/  FFMA.FTZ R12, R13, UR7, -R12 ;  /* 0x000000070d0c7c23 */ /* 0x000fe2000801080c */
[----:B------:R-:W-:-:S04]  /*2990*/  FADD.FTZ R22, R22, -R18 ;  /* 0x8000001216167221 */ /* 0x000fc80000010000 */
[----:B------:R-:W-:-:S13]  /*29a0*/  FSETP.GTU.FTZ.AND P0, PT, R12, RZ, PT ;  /* 0x000000ff0c00720b */ /* 0x000fda0003f1c000 */
[----:B------:R-:W-:Y:S01]  /*29b0*/  VOTEU.ANY UP0, P0 ;  /* 0x00000000003f7886 */ /* 0x000fe20000000100 */
[----:B------:R-:W-:-:S04]  /*29c0*/  PLOP3.LUT P0, PT, PT, PT, UP0, 0x80, 0x0 ;  /* 0x000000000000781c */ /* 0x000fc80003f0f008 */
[----:B------:R-:W-:-:S09]  /*29d0*/  @UP0 ULDC UR6, c[0x0][0x238] ;  /* 0x00008e0000060ab9 */ /* 0x000fd20000000800 */
[----:B------:R-:W-:Y:S01]  /*29e0*/  @P0 FADD.FTZ R12, R12, UR6 ;  /* 0x000000060c0c0e21 */ /* 0x000fe20008010000 */
[----:B------:R-:W-:-:S05]  /*29f0*/  UMOV UR6, 0x3f800000 ;  /* 0x3f80000000067882 */ /* 0x000fca0000000000 */
[----:B------:R-:W0:Y:S02]  /*2a00*/  @P0 MUFU.RSQ R12, R12 ;  /* 0x0000000c000c0308 */ /* 0x000e240000001400 */
[----:B0-----:R-:W-:-:S13]  /*2a10*/  @P0 R2UR UR7, R12 ;  /* 0x000000000c0702ca */ /* 0x001fda00000e0000 */
[----:B------:R-:W-:Y:S02]  /*2a20*/  @UP0 UMOV UR6, UR7 ;  /* 0x0000000700060c82 */ /* 0x000fe40008000000 */
[----:B------:R-:W-:Y:S01]  /*2a30*/  FMUL.FTZ R24, R24, UR6 ;  /* 0x0000000618187c20 */ /* 0x000fe20008410000 */
[----:B------:R-:W-:Y:S01]  /*2a40*/  FMUL.FTZ R25, R25, UR6 ;  /* 0x0000000619197c20 */ /* 0x000fe20008410000 */
[----:B------:R-:W-:Y:S01]  /*2a50*/  FMUL.FTZ R19, R19, UR6 ;  /* 0x0000000613137c20 */ /* 0x000fe20008410000 */
[----:B------:R-:W-:Y:S01]  /*2a60*/  FMUL.FTZ R22, R22, UR6 ;  /* 0x0000000616167c20 */ /* 0x000fe20008410000 */
[----:B--2---:R-:W-:Y:S01]  /*2a70*/  FFMA.FTZ R24, R14, R24, R4 ;  /* 0x000000180e187223 */ /* 0x004fe20000010004 */
        /* <DEDUP_REMOVED lines=12> */
.L_x_3852:
[----:B------:R-:W-:Y:S04]  /*2b40*/  BSSY B0, `(.L_x_3853) ;  /* 0x000000e000007945 */ /* 0x000fe80003800000 */
[----:B------:R-:W-:Y:S05]  /*2b50*/  @P4 BRA `(.L_x_3854) ;  /* 0x0000000000304947 */ /* 0x000fea0003800000 */
        /* <DEDUP_REMOVED lines=12> */
.L_x_3854:
[----:B------:R-:W-:Y:S05]  /*2c20*/  BSYNC B0 ;  /* 0x0000000000007941 */ /* 0x000fea0003800000 */
.L_x_3853:
[--C-:B0-----:R-:W-:Y:S02]  /*2c30*/  HADD2.F32 R24, -RZ, R23.reuse.H0_H0 ;  /* 0x20000017ff187230 */ /* 0x101fe40000004100 */
[----:B------:R-:W-:Y:S01]  /*2c40*/  FFMA.FTZ R19, R14, R19, R4 ;  /* 0x000000130e137223 */ /* 0x000fe20000010004 */
[----:B------:R-:W-:Y:S02]  /*2c50*/  HADD2.F32 R23, -RZ, R23.H1_H1 ;  /* 0x30000017ff177230 */ /* 0x000fe40000004100 */
        /* <DEDUP_REMOVED lines=12> */
.L_x_3855:
[----:B------:R-:W-:Y:S04]  /*2d20*/  BSSY B0, `(.L_x_3856) ;  /* 0x000000f000007945 */ /* 0x000fe80003800000 */
[----:B------:R-:W-:Y:S05]  /*2d30*/  @!P3 BRA `(.L_x_3857) ;  /* 0x000000000034b947 */ /* 0x000fea0003800000 */
[----:B------:R-:W-:Y:S01]  /*2d40*/  SHF.R.S32.HI R12, RZ, 0x1f, R35 ;  /* 0x0000001fff0c7819 */ /* 0x000fe20000011423 */
[----:B------:R-:W-:Y:S01]  /*2d50*/  ULDC.64 UR14, c[0x0][0x270] ;  /* 0x00009c00000e7ab9 */ /* 0x000fe20000000a00 */
[----:B------:R-:W-:Y:S02]  /*2d60*/  MOV R13, R9 ;  /* 0x00000009000d7202 */ /* 0x000fe40000000f00 */
[----:B------:R-:W-:Y:S01]  /*2d70*/  F2FP.F16.F32.PACK_AB R19, R22, R19 ;  /* 0x000000131613723e */ /* 0x000fe200000000ff */
        /* <DEDUP_REMOVED lines=9> */
.L_x_3857:
[----:B------:R-:W-:Y:S05]  /*2e10*/  BSYNC B0 ;  /* 0x0000000000007941 */ /* 0x000fea0003800000 */
.L_x_3856:
[--C-:B------:R-:W-:Y:S02]  /*2e20*/  HADD2.F32 R12, -RZ, R20.reuse.H0_H0 ;  /* 0x20000014ff0c7230 */ /* 0x100fe40000004100 */
[--C-:B------:R-:W-:Y:S01]  /*2e30*/  FADD.FTZ R24, R24, -R18.reuse ;  /* 0x8000001218187221 */ /* 0x100fe20000010000 */
[----:B------:R-:W-:Y:S02]  /*2e40*/  HADD2.F32 R20, -RZ, R20.H1_H1 ;  /* 0x30000014ff147230 */ /* 0x000fe40000004100 */
[--C-:B------:R-:W-:Y:S01]  /*2e50*/  FADD.FTZ R23, R23, -R18.reuse ;  /* 0x8000001217177221 */ /* 0x100fe20000010000 */
[----:B------:R-:W-:Y:S01]  /*2e60*/  ULDC.64 UR16, c[0x0][0x278] ;  /* 0x00009e0000107ab9 */ /* 0x000fe20000000a00 */
[--C-:B------:R-:W-:Y:S01]  /*2e70*/  FADD.FTZ R12, R12, -R18.reuse ;  /* 0x800000120c0c7221 */ /* 0x100fe20000010000 */
[----:B------:R-:W-:Y:S01]  /*2e80*/  FMUL.FTZ R24, R24, UR6 ;  /* 0x0000000618187c20 */ /* 0x000fe20008410000 */
[----:B------:R-:W-:Y:S01]  /*2e90*/  FADD.FTZ R20, R20, -R18 ;  /* 0x8000001214147221 */ /* 0x000fe20000010000 */
[----:B------:R-:W-:Y:S01]  /*2ea0*/  FMUL.FTZ R23, R23, UR6 ;  /* 0x0000000617177c20 */ /* 0x000fe20008410000 */
[----:B------:R-:W-:Y:S01]  /*2eb0*/  ISETP.GE.U32.AND P0, PT, R29, UR16, PT ;  /* 0x000000101d007c0c */ /* 0x000fe2000bf06070 */
[----:B0-----:R-:W-:Y:S01]  /*2ec0*/  FMUL.FTZ R19, R12, UR6 ;  /* 0x000000060c137c20 */ /* 0x001fe20008410000 */
[----:B------:R-:W-:Y:S01]  /*2ed0*/  FMUL.FTZ R20, R20, UR6 ;  /* 0x0000000614147c20 */ /* 0x000fe20008410000 */
[----:B------:R-:W-:Y:S01]  /*2ee0*/  FFMA.FTZ R22, R14, R24, R4 ;  /* 0x000000180e167223 */ /* 0x000fe20000010004 */
[----:B------:R-:W-:Y:S01]  /*2ef0*/  FFMA.FTZ R23, R15, R23, R5 ;  /* 0x000000170f177223 */ /* 0x000fe20000010005 */
[----:B------:R-:W-:Y:S08]  /*2f00*/  @!P6 BRA `(.L_x_3858) ;  /* 0x000000000028e947 */ /* 0x000ff00003800000 */
        /* <DEDUP_REMOVED lines=10> */
.L_x_3858:
        /* <DEDUP_REMOVED lines=10> */
[----:B------:R-:W-:Y:S02]  /*3050*/  ULDC.64 UR14, c[0x0][0x210] ;  /* 0x00008400000e7ab9 */ /* 0x000fe40000000a00 */
[----:B------:R-:W-:Y:S02]  /*3060*/  LEA R16, P4, R12, UR14, 0x1 ;  /* 0x0000000e0c107c11 */ /* 0x000fe4000f8808ff */
[----:B------:R-:W-:-:S04]  /*3070*/  IADD3 R17, R13, R17, RZ ;  /* 0x000000110d117210 */ /* 0x000fc80007ffe0ff */
[----:B------:R-:W-:-:S05]  /*3080*/  LEA.HI.X R17, R12, UR15, R17, 0x1, P4 ;  /* 0x0000000f0c117c11 */ /* 0x000fca000a0f0c11 */
[----:B------:R0:W-:Y:S02]  /*3090*/  STG.E desc[UR8][R16.64], R23 ;  /* 0x0000001710007986 */ /* 0x0001e4000c101908 */
.L_x_3860:
[----:B------:R-:W-:Y:S05]  /*30a0*/  BSYNC B0 ;  /* 0x0000000000007941 */ /* 0x000fea0003800000 */
.L_x_3859:
[----:B------:R-:W-:Y:S02]  /*30b0*/  HADD2.F32 R22, -RZ, R21.H0_H0 ;  /* 0x20000015ff167230 */ /* 0x000fe40000004100 */
        /* <DEDUP_REMOVED lines=13> */
.L_x_3861:
[----:B------:R-:W-:Y:S04]  /*3190*/  BSSY B0, `(.L_x_3862) ;  /* 0x000000f000007945 */ /* 0x000fe80003800000 */
[----:B------:R-:W-:Y:S05]  /*31a0*/  @!P1 BRA `(.L_x_3863) ;  /* 0x0000000000349947 */ /* 0x000fea0003800000 */
[----:B------:R-:W-:Y:S01]  /*31b0*/  SHF.R.S32.HI R12, RZ, 0x1f, R33 ;  /* 0x0000001fff0c7819 */ /* 0x000fe20000011421 */
[----:B------:R-:W-:Y:S01]  /*31c0*/  ULDC.64 UR14, c[0x0][0x270] ;  /* 0x00009c00000e7ab9 */ /* 0x000fe20000000a00 */
[----:B------:R-:W-:Y:S02]  /*31d0*/  MOV R13, R9 ;  /* 0x00000009000d7202 */ /* 0x000fe40000000f00 */
[----:B------:R-:W-:Y:S01]  /*31e0*/  F2FP.F16.F32.PACK_AB R19, R20, R19 ;  /* 0x000000131413723e */ /* 0x000fe200000000ff */
[----:B0-----:R-:W-:Y:S01]  /*31f0*/  IMAD R16, R12, UR14, RZ ;  /* 0x0000000e0c107c24 */ /* 0x001fe2000f8e02ff */
        /* <DEDUP_REMOVED lines=8> */
.L_x_3863:
[----:B------:R-:W-:Y:S05]  /*3280*/  BSYNC B0 ;  /* 0x0000000000007941 */ /* 0x000fea0003800000 */
.L_x_3862:
[----:B------:R-:W-:Y:S01]  /*3290*/  HADD2.F32 R21, -RZ, R21.H1_H1 ;  /* 0x30000015ff157230 */ /* 0x000fe20000004100 */
[----:B0-----:R-:W-:Y:S01]  /*32a0*/  SHF.R.S32.HI R23, RZ, 0x1f, R29 ;  /* 0x0000001fff177819 */ /* 0x001fe2000001141d */
[--C-:B------:R-:W-:Y:S01]  /*32b0*/  FADD.FTZ R22, R22, -R18.reuse ;  /* 0x8000001216167221 */ /* 0x100fe20000010000 */
[----:B------:R-:W-:Y:S02]  /*32c0*/  ISETP.GE.U32.AND P4, PT, R28, UR16, PT ;  /* 0x000000101c007c0c */ /* 0x000fe4000bf86070 */
[----:B------:R-:W-:Y:S01]  /*32d0*/  FADD.FTZ R12, R21, -R18 ;  /* 0x80000012150c7221 */ /* 0x000fe20000010000 */
[----:B------:R-:W-:Y:S01]  /*32e0*/  ISETP.GE.AND.EX P5, PT, R23, UR17, PT, P0 ;  /* 0x0000001117007c0c */ /* 0x000fe2000bfa6300 */
[----:B-1----:R-:W-:Y:S01]  /*32f0*/  FMUL.FTZ R19, R22, UR6 ;  /* 0x0000000616137c20 */ /* 0x002fe20008410000 */
[----:B------:R-:W-:Y:S01]  /*3300*/  ISETP.GE.U32.AND P0, PT, R27, UR16, PT ;  /* 0x000000101b007c0c */ /* 0x000fe2000bf06070 */
[----:B------:R-:W-:Y:S01]  /*3310*/  FMUL.FTZ R12, R12, UR6 ;  /* 0x000000060c0c7c20 */ /* 0x000fe20008410000 */
[----:B------:R-:W-:Y:S01]  /*3320*/  ISETP.LT.U32.AND P5, PT, R36, 0x200, !P5 ;  /* 0x000002002400780c */ /* 0x000fe20006fa1070 */
[----:B------:R-:W-:-:S02]  /*3330*/  FFMA.FTZ R19, R14, R19, R4 ;  /* 0x000000130e137223 */ /* 0x000fc40000010004 */
        /* <DEDUP_REMOVED lines=12> */
.L_x_3864:
        /* <DEDUP_REMOVED lines=14> */
.L_x_3866:
[----:B------:R-:W-:Y:S05]  /*34e0*/  BSYNC B0 ;  /* 0x0000000000007941 */ /* 0x000fea0003800000 */
.L_x_3865:
[--C-:B------:R-:W-:Y:S01]  /*34f0*/  HADD2.F32 R21, -RZ, R11.reuse.H0_H0 ;  /* 0x2000000bff157230 */ /* 0x100fe20000004100 */
[----:B------:R-:W-:Y:S01]  /*3500*/  SHF.R.S32.HI R25, RZ, 0x1f, R28 ;  /* 0x0000001fff197819 */ /* 0x000fe2000001141c */
[--C-:B------:R-:W-:Y:S01]  /*3510*/  HADD2.F32 R13, -RZ, R10.reuse.H0_H0 ;  /* 0x2000000aff0d7230 */ /* 0x100fe20000004100 */
[----:B------:R-:W-:Y:S01]  /*3520*/  SHF.R.S32.HI R24, RZ, 0x1f, R27 ;  /* 0x0000001fff187819 */ /* 0x000fe2000001141b */
[----:B------:R-:W-:Y:S01]  /*3530*/  HADD2.F32 R23, -RZ, R10.H1_H1 ;  /* 0x3000000aff177230 */ /* 0x000fe20000004100 */
[----:B------:R-:W-:Y:S01]  /*3540*/  SHF.R.S32.HI R22, RZ, 0x1f, R30 ;  /* 0x0000001fff167819 */ /* 0x000fe2000001141e */
[----:B------:R-:W-:Y:S02]  /*3550*/  HADD2.F32 R11, -RZ, R11.H1_H1 ;  /* 0x3000000bff0b7230 */ /* 0x000fe40000004100 */
[--C-:B------:R-:W-:Y:S01]  /*3560*/  FADD.FTZ R13, R13, -R18.reuse ;  /* 0x800000120d0d7221 */ /* 0x100fe20000010000 */
[--C-:B0-----:R-:W-:Y:S02]  /*3570*/  HADD2.F32 R17, -RZ, R3.reuse.H0_H0 ;  /* 0x20000003ff117230 */ /* 0x101fe40000004100 */
[----:B------:R-:W-:Y:S01]  /*3580*/  FADD.FTZ R10, R23, -R18 ;  /* 0x80000012170a7221 */ /* 0x000fe20000010000 */
[----:B------:R-:W-:-:S02]  /*3590*/  HADD2.F32 R19, -RZ, R3.H1_H1 ;  /* 0x30000003ff137230 */ /* 0x000fc40000004100 */
[--C-:B------:R-:W-:Y:S01]  /*35a0*/  FADD.FTZ R3, R21, -R18.reuse ;  /* 0x8000001215037221 */ /* 0x100fe20000010000 */
[--C-:B------:R-:W-:Y:S01]  /*35b0*/  FADD.FTZ R11, R11, -R18.reuse ;  /* 0x800000120b0b7221 */ /* 0x100fe20000010000 */
[--C-:B------:R-:W-:Y:S01]  /*35c0*/  FADD.FTZ R12, R17, -R18.reuse ;  /* 0x80000012110c7221 */ /* 0x100fe20000010000 */
[----:B------:R-:W-:Y:S01]  /*35d0*/  ISETP.GE.U32.AND P5, PT, R30, UR16, PT ;  /* 0x000000101e007c0c */ /* 0x000fe2000bfa6070 */
[----:B------:R-:W-:Y:S01]  /*35e0*/  FADD.FTZ R18, R19, -R18 ;  /* 0x8000001213127221 */ /* 0x000fe20000010000 */
[----:B------:R-:W-:Y:S01]  /*35f0*/  FMUL.FTZ R13, R13, UR6 ;  /* 0x000000060d0d7c20 */ /* 0x000fe20008410000 */
[----:B------:R-:W-:Y:S01]  /*3600*/  FMUL.FTZ R3, R3, UR6 ;  /* 0x0000000603037c20 */ /* 0x000fe20008410000 */
[----:B------:R-:W-:Y:S01]  /*3610*/  FMUL.FTZ R20, R11, UR6 ;  /* 0x000000060b147c20 */ /* 0x000fe20008410000 */
[----:B------:R-:W-:Y:S01]  /*3620*/  FMUL.FTZ R18, R18, UR6 ;  /* 0x0000000612127c20 */ /* 0x000fe20008410000 */
[----:B------:R-:W-:Y:S01]  /*3630*/  ISETP.GE.AND.EX P4, PT, R25, UR17, PT, P4 ;  /* 0x0000001119007c0c */ /* 0x000fe2000bf86340 */
[----:B------:R-:W-:Y:S01]  /*3640*/  FMUL.FTZ R10, R10, UR6 ;  /* 0x000000060a0a7c20 */ /* 0x000fe20008410000 */
[----:B------:R-:W-:Y:S01]  /*3650*/  ISETP.GE.AND.EX P0, PT, R24, UR17, PT, P0 ;  /* 0x0000001118007c0c */ /* 0x000fe2000bf06300 */
[----:B------:R-:W-:Y:S01]  /*3660*/  FMUL.FTZ R11, R12, UR6 ;  /* 0x000000060c0b7c20 */ /* 0x000fe20008410000 */
[----:B------:R-:W-:Y:S01]  /*3670*/  ISETP.GE.AND.EX P5, PT, R22, UR17, PT, P5 ;  /* 0x0000001116007c0c */ /* 0x000fe2000bfa6350 */
[C-C-:B------:R-:W-:Y:S01]  /*3680*/  FFMA.FTZ R16, R14.reuse, R13, R4.reuse ;  /* 0x0000000d0e107223 */ /* 0x140fe20000010004 */
[--C-:B------:R-:W-:Y:S01]  /*3690*/  FFMA.FTZ R3, R14, R3, R4.reuse ;  /* 0x000000030e037223 */ /* 0x100fe20000010004 */
[C-C-:B------:R-:W-:Y:S01]  /*36a0*/  FFMA.FTZ R13, R15.reuse, R20, R5.reuse ;  /* 0x000000140f0d7223 */ /* 0x140fe20000010005 */
[C-C-:B------:R-:W-:Y:S01]  /*36b0*/  FFMA.FTZ R12, R15.reuse, R18, R5.reuse ;  /* 0x000000120f0c7223 */ /* 0x140fe20000010005 */
[----:B------:R-:W-:Y:S01]  /*36c0*/  ISETP.LT.U32.AND P4, PT, R36, 0x200, !P4 ;  /* 0x000002002400780c */ /* 0x000fe20006781070 */
[----:B------:R-:W-:Y:S01]  /*36d0*/  FFMA.FTZ R14, R14, R11, R4 ;  /* 0x0000000b0e0e7223 */ /* 0x000fe20000010004 */
[C---:B------:R-:W-:Y:S01]  /*36e0*/  ISETP.LT.U32.AND P0, PT, R36.reuse, 0x200, !P0 ;  /* 0x000002002400780c */ /* 0x040fe20004701070 */
        /* <DEDUP_REMOVED lines=13> */
.L_x_3867:
        /* <DEDUP_REMOVED lines=14> */
.L_x_3869:
[----:B------:R-:W-:Y:S05]  /*38a0*/  BSYNC B0 ;  /* 0x0000000000007941 */ /* 0x000fea0003800000 */
.L_x_3868:
        /* <DEDUP_REMOVED lines=11> */
.L_x_3870:
[----:B------:R-:W-:Y:S04]  /*3960*/  BSSY B0, `(.L_x_3871) ;  /* 0x000000e000007945 */ /* 0x000fe80003800000 */
[----:B------:R-:W-:Y:S05]  /*3970*/  @!P0 BRA `(.L_x_3872) ;  /* 0x0000000000308947 */ /* 0x000fea0003800000 */
[----:B------:R-:W-:Y:S01]  /*3980*/  ULDC.64 UR14, c[0x0][0x270] ;  /* 0x00009c00000e7ab9 */ /* 0x000fe20000000a00 */
[----:B------:R-:W-:Y:S01]  /*3990*/  MOV R4, R6 ;  /* 0x0000000600047202 */ /* 0x000fe20000000f00 */
[----:B0-----:R-:W-:Y:S01]  /*39a0*/  IMAD R10, R24, UR14, RZ ;  /* 0x0000000e180a7c24 */ /* 0x001fe2000f8e02ff */
        /* <DEDUP_REMOVED lines=9> */
.L_x_3872:
[----:B------:R-:W-:Y:S05]  /*3a40*/  BSYNC B0 ;  /* 0x0000000000007941 */ /* 0x000fea0003800000 */
.L_x_3871:
        /* <DEDUP_REMOVED lines=11> */
.L_x_3873:
[----:B------:R-:W-:Y:S04]  /*3b00*/  BSSY B0, `(.L_x_3874) ;  /* 0x000000e000007945 */ /* 0x000fe80003800000 */
[----:B------:R-:W-:Y:S05]  /*3b10*/  @!P5 BRA `(.L_x_3875) ;  /* 0x000000000030d947 */ /* 0x000fea0003800000 */
[----:B------:R-:W-:Y:S01]  /*3b20*/  ULDC.64 UR6, c[0x0][0x270] ;  /* 0x00009c0000067ab9 */ /* 0x000fe20000000a00 */
[----:B------:R-:W-:Y:S01]  /*3b30*/  MOV R4, R6 ;  /* 0x0000000600047202 */ /* 0x000fe20000000f00 */
[----:B-1----:R-:W-:Y:S01]  /*3b40*/  IMAD R3, R22, UR6, RZ ;  /* 0x0000000616037c24 */ /* 0x002fe2000f8e02ff */
[----:B------:R-:W-:-:S03]  /*3b50*/  MOV R5, R9 ;  /* 0x0000000900057202 */ /* 0x000fc60000000f00 */
[C---:B------:R-:W-:Y:S02]  /*3b60*/  IMAD R3, R30.reuse, UR7, R3 ;  /* 0x000000071e037c24 */ /* 0x040fe4000f8e0203 */
[----:B------:R-:W-:Y:S01]  /*3b70*/  IMAD.WIDE.U32 R4, R30, UR6, R4 ;  /* 0x000000061e047c25 */ /* 0x000fe2000f8e0004 */
[----:B------:R-:W-:Y:S02]  /*3b80*/  ULDC.64 UR6, c[0x0][0x210] ;  /* 0x0000840000067ab9 */ /* 0x000fe40000000a00 */
[----:B------:R-:W-:Y:S02]  /*3b90*/  LEA R6, P0, R4, UR6, 0x1 ;  /* 0x0000000604067c11 */ /* 0x000fe4000f8008ff */
[----:B------:R-:W-:-:S04]  /*3ba0*/  IADD3 R3, R5, R3, RZ ;  /* 0x0000000305037210 */ /* 0x000fc80007ffe0ff */
[----:B------:R-:W-:Y:S02]  /*3bb0*/  LEA.HI.X R7, R4, UR7, R3, 0x1, P0 ;  /* 0x0000000704077c11 */ /* 0x000fe400080f0c03 */
[----:B------:R-:W-:-:S05]  /*3bc0*/  F2FP.F16.F32.PACK_AB R3, R12, R14 ;  /* 0x0000000e0c03723e */ /* 0x000fca00000000ff */
[----:B------:R2:W-:Y:S02]  /*3bd0*/  STG.E desc[UR8][R6.64], R3 ;  /* 0x0000000306007986 */ /* 0x0005e4000c101908 */
.L_x_3875:
[----:B------:R-:W-:Y:S05]  /*3be0*/  BSYNC B0 ;  /* 0x0000000000007941 */ /* 0x000fea0003800000 */
.L_x_3874:
[----:B------:R-:W-:Y:S02]  /*3bf0*/  UIADD3 UR13, UR11, UR13, URZ ;  /* 0x0000000d0b0d7290 */ /* 0x000fe4000fffe03f */
[----:B------:R-:W-:Y:S02]  /*3c00*/  UIADD3 UR4, UR4, 0x1, URZ ;  /* 0x0000000104047890 */ /* 0x000fe4000fffe03f */
[----:B------:R-:W-:-:S06]  /*3c10*/  UISETP.GE.AND UP0, UPT, UR13, UR5, UPT ;  /* 0x000000050d00728c */ /* 0x000fcc000bf06270 */
[----:B------:R-:W-:-:S13]  /*3c20*/  PLOP3.LUT P0, PT, PT, PT, UP0, 0x80, 0x0 ;  /* 0x000000000000781c */ /* 0x000fda0003f0f008 */
[----:B------:R-:W-:Y:S05]  /*3c30*/  @!P0 BRA `(.L_x_3876) ;  /* 0xffffffc400b08947 */ /* 0x000fea000383ffff */
[----:B------:R-:W-:Y:S05]  /*3c40*/  EXIT ;  /* 0x000000000000794d */ /* 0x000fea0003800000 */
.L_x_3877:
        /* <DEDUP_REMOVED lines=11> */
.L_x_5265:


//--------------------- .text._Z35group_norm_nhwc_fwd_one_pass_kernelI11Fp16IOFp32WLi256ELi64ELi512EEv26Group_norm_nhwc_fwd_params --------------------------
	.section	.text._Z35group_norm_nhwc_fwd_one_pass_kernelI11Fp16IOFp32WLi256ELi64ELi512EEv26Group_norm_nhwc_fwd_params,"ax",@progbits
	.align	128
        .global         _Z35group_norm_nhwc_fwd_one_pass_kernelI11Fp16IOFp32WLi256ELi64ELi512EEv26Group_norm_nhwc_fwd_params
        .type           _Z35group_norm_nhwc_fwd_one_pass_kernelI11Fp16IOFp32WLi256ELi64ELi512EEv26Group_norm_nhwc_fwd_params,@function
        .size           _Z35group_norm_nhwc_fwd_one_pass_kernelI11Fp16IOFp32WLi256ELi64ELi512EEv26Group_norm_nhwc_fwd_params,(.L_x_5266 - _Z35group_norm_nhwc_fwd_one_pass_kernelI11Fp16IOFp32WLi256ELi64ELi512EEv26Group_norm_nhwc_fwd_params)
        .other          _Z35group_norm_nhwc_fwd_one_pass_kernelI11Fp16IOFp32WLi256ELi64ELi512EEv26Group_norm_nhwc_fwd_params,@"STO_CUDA_ENTRY STV_DEFAULT"
_Z35group_norm_nhwc_fwd_one_pass_kernelI11Fp16IOFp32WLi256ELi64ELi512EEv26Group_norm_nhwc_fwd_params:
.text._Z35group_norm_nhwc_fwd_one_pass_kernelI11Fp16IOFp32WLi256ELi64ELi512EEv26Group_norm_nhwc_fwd_params:
[----:B------:R-:W-:Y:S08]  /*0000*/  LDC R1, c[0x0][0x28] ;  /* 0x00000a00ff017b82 */ /* 0x000ff00000000800 */
[----:B------:R-:W0:Y:S01]  /*0010*/  S2UR UR5, SR_CTAID.Y ;  /* 0x00000000000579c3 */ /* 0x000e220000002600 */
[----:B------:R-:W-:Y:S01]  /*0020*/  ULDC UR4, c[0x0][0x288] ;  /* 0x0000a20000047ab9 */ /* 0x000fe20000000800 */
[----:B------:R-:W-:-:S02]  /*0030*/  ULDC UR6, c[0x0][0x258] ;  /* 0x0000960000067ab9 */ /* 0x000fc40000000800 */
[----:B------:R-:W-:-:S04]  /*0040*/  UIMAD UR4, UR4, UR6, URZ ;  /* 0x00000006040472a4 */ /* 0x000fc8000f8e023f */
[----:B0-----:R-:W-:-:S06]  /*0050*/  UISETP.GE.AND UP0, UPT, UR5, UR4, UPT ;  /* 0x000000040500728c */ /* 0x001fcc000bf06270 */
[----:B------:R-:W-:-:S13]  /*0060*/  PLOP3.LUT P0, PT, PT, PT, UP0, 0x80, 0x0 ;  /* 0x000000000000781c */ /* 0x000fda0003f0f008 */
[----:B------:R-:W-:Y:S05]  /*0070*/  @P0 EXIT ;  /* 0x000000000000094d */ /* 0x000fea0003800000 */
[----:B------:R-:W-:Y:S01]  /*0080*/  ULDC.U8 UR9, c[0x0][0x28c] ;  /* 0x0000a30000097ab9 */ /* 0x000fe20000000000 */
[----:B------:R-:W-:Y:S01]  /*0090*/  UMOV UR4, URZ ;  /* 0x0000003f00047c82 */ /* 0x000fe20008000000 */
[----:B------:R-:W-:-:S05]  /*00a0*/  ULDC.64 UR10, c[0x0][0x208] ;  /* 0x00008200000a7ab9 */ /* 0x000fca0000000a00 */
.L_x_3939:
[----:B0123--:R-:W0:Y:S01]  /*00b0*/  LDC R9, c[0x0][0x288] ;  /* 0x0000a200ff097b82 */ /* 0x00fe220000000800 */
[----:B------:R-:W1:Y:S01]  /*00c0*/  S2R R37, SR_TID.X ;  /* 0x0000000000257919 */ /* 0x000e620000002100 */
[----:B------:R-:W-:Y:S01]  /*00d0*/  ULDC.64 UR14, c[0x0][0x278] ;  /* 0x00009e00000e7ab9 */ /* 0x000fe20000000a00 */
[----:B------:R-:W-:Y:S01]  /*00e0*/  LOP3.LUT R36, R36, 0xfffffffd, RZ, 0xc0, !PT ;  /* 0xfffffffd24247812 */ /* 0x000fe200078ec0ff */
[----:B------:R-:W-:-:S04]  /*00f0*/  ULDC.64 UR12, c[0x0][0x280] ;  /* 0x0000a000000c7ab9 */ /* 0x000fc80000000a00 */
[----:B------:R-:W2:Y:S01]  /*0100*/  S2UR UR6, SR_CTAID.X ;  /* 0x00000000000679c3 */ /* 0x000ea20000002500 */
[----:B0---4-:R-:W-:-:S04]  /*0110*/  IABS R5, R9 ;  /* 0x0000000900057213 */ /* 0x011fc80000000000 */
[----:B------:R-:W0:Y:S01]  /*0120*/  I2F.RP R0, R5 ;  /* 0x0000000500007306 */ /* 0x000e220000209400 */
[C---:B-1----:R-:W-:Y:S02]  /*0130*/  ISETP.GT.U32.AND P4, PT, R37.reuse, 0x1ff, PT ;  /* 0x000001ff2500780c */ /* 0x042fe40003f84070 */
[----:B------:R-:W-:-:S04]  /*0140*/  SHF.L.U32 R6, R37, 0x1, RZ ;  /* 0x0000000125067819 */ /* 0x000fc800000006ff */
[----:B------:R-:W-:Y:S01]  /*0150*/  LOP3.LUT R43, R6, 0x3e, RZ, 0xc0, !PT ;  /* 0x0000003e062b7812 */ /* 0x000fe200078ec0ff */
[----:B0-----:R-:W0:Y:S02]  /*0160*/  MUFU.RCP R0, R0 ;  /* 0x0000000000007308 */ /* 0x001e240000001000 */
[----:B0-----:R-:W-:-:S06]  /*0170*/  IADD3 R2, R0, 0xffffffe, RZ ;  /* 0x0ffffffe00027810 */ /* 0x001fcc0007ffe0ff */
[----:B------:R0:W1:Y:S02]  /*0180*/  F2I.FTZ.U32.TRUNC.NTZ R3, R2 ;  /* 0x0000000200037305 */ /* 0x000064000021f000 */
[----:B0-----:R-:W-:Y:S01]  /*0190*/  HFMA2.MMA R2, -RZ, RZ, 0, 0 ;  /* 0x00000000ff027435 */ /* 0x001fe200000001ff */
[----:B-1----:R-:W-:-:S05]  /*01a0*/  IADD3 R4, RZ, -R3, RZ ;  /* 0x80000003ff047210 */ /* 0x002fca0007ffe0ff */
[----:B------:R-:W-:Y:S01]  /*01b0*/  IMAD R7, R4, R5, RZ ;  /* 0x0000000504077224 */ /* 0x000fe200078e02ff */
[----:B------:R-:W-:-:S03]  /*01c0*/  IABS R4, UR5 ;  /* 0x0000000500047c13 */ /* 0x000fc60008000000 */
[----:B------:R-:W-:Y:S02]  /*01d0*/  IMAD.HI.U32 R3, R3, R7, R2 ;  /* 0x0000000703037227 */ /* 0x000fe400078e0002 */
[----:B------:R-:W2:Y:S04]  /*01e0*/  LDC R7, c[0x0][0x294] ;  /* 0x0000a500ff077b82 */ /* 0x000ea80000000800 */
[----:B------:R-:W-:-:S05]  /*01f0*/  IMAD.HI.U32 R3, R3, R4, RZ ;  /* 0x0000000403037227 */ /* 0x000fca00078e00ff */
[----:B------:R-:W-:-:S05]  /*0200*/  IADD3 R0, -R3, RZ, RZ ;  /* 0x000000ff03007210 */ /* 0x000fca0007ffe1ff */
[----:B------:R-:W-:-:S05]  /*0210*/  IMAD R0, R5, R0, R4 ;  /* 0x0000000005007224 */ /* 0x000fca00078e0204 */
[----:B------:R-:W-:-:S13]  /*0220*/  ISETP.GT.U32.AND P1, PT, R5, R0, PT ;  /* 0x000000000500720c */ /* 0x000fda0003f24070 */
[-C--:B------:R-:W-:Y:S02]  /*0230*/  @!P1 IADD3 R0, R0, -R5.reuse, RZ ;  /* 0x8000000500009210 */ /* 0x080fe40007ffe0ff */
[----:B------:R-:W-:Y:S02]  /*0240*/  @!P1 IADD3 R3, R3, 0x1, RZ ;  /* 0x0000000103039810 */ /* 0x000fe40007ffe0ff */
[----:B------:R-:W-:Y:S02]  /*0250*/  ISETP.GE.U32.AND P0, PT, R0, R5, PT ;  /* 0x000000050000720c */ /* 0x000fe40003f06070 */
[C---:B------:R-:W-:Y:S02]  /*0260*/  LOP3.LUT R0, R9.reuse, UR5, RZ, 0x3c, !PT ;  /* 0x0000000509007c12 */ /* 0x040fe4000f8e3cff */
[----:B------:R-:W-:Y:S02]  /*0270*/  ISETP.NE.AND P1, PT, R9, RZ, PT ;  /* 0x000000ff0900720c */ /* 0x000fe40003f25270 */
[----:B------:R-:W-:-:S02]  /*0280*/  ISETP.GE.AND P2, PT, R0, RZ, PT ;  /* 0x000000ff0000720c */ /* 0x000fc40003f46270 */
[----:B------:R-:W-:-:S05]  /*0290*/  SHF.R.U32.HI R0, RZ, 0x5, R37 ;  /* 0x00000005ff007819 */ /* 0x000fca0000011625 */
[----:B------:R-:W-:Y:S01]  /*02a0*/  @P0 IADD3 R3, R3, 0x1, RZ ;  /* 0x0000000103030810 */ /* 0x000fe20007ffe0ff */
[----:B--2---:R-:W-:-:S03]  /*02b0*/  IMAD R0, R7, UR6, R0 ;  /* 0x0000000607007c24 */ /* 0x004fc6000f8e0200 */
[----:B------:R-:W-:Y:S02]  /*02c0*/  MOV R39, R3 ;  /* 0x0000000300277202 */ /* 0x000fe40000000f00 */
[C---:B------:R-:W-:Y:S02]  /*02d0*/  ISETP.GE.U32.AND P0, PT, R0.reuse, UR14, PT ;  /* 0x0000000e00007c0c */ /* 0x040fe4000bf06070 */
[----:B------:R-:W-:Y:S02]  /*02e0*/  SHF.R.S32.HI R3, RZ, 0x1f, R0 ;  /* 0x0000001fff037819 */ /* 0x000fe40000011400 */
[----:B------:R-:W-:Y:S02]  /*02f0*/  IADD3 R20, R0, 0x30, RZ ;  /* 0x0000003000147810 */ /* 0x000fe40007ffe0ff */
[----:B------:R-:W-:Y:S02]  /*0300*/  ISETP.GE.OR.EX P5, PT, R3, UR15, P4, P0 ;  /* 0x0000000f03007c0c */ /* 0x000fe4000a7a6700 */
[----:B------:R-:W-:-:S02]  /*0310*/  @!P2 IADD3 R39, -R39, RZ, RZ ;  /* 0x000000ff2727a210 */ /* 0x000fc40007ffe1ff */
[----:B------:R-:W-:Y:S02]  /*0320*/  IADD3 R2, R0, 0x10, RZ ;  /* 0x0000001000027810 */ /* 0x000fe40007ffe0ff */
[----:B------:R-:W-:Y:S02]  /*0330*/  ISETP.GE.U32.AND P2, PT, R20, UR14, PT ;  /* 0x0000000e14007c0c */ /* 0x000fe4000bf46070 */
[----:B------:R-:W-:Y:S02]  /*0340*/  SHF.R.S32.HI R23, RZ, 0x1f, R20 ;  /* 0x0000001fff177819 */ /* 0x000fe40000011414 */
[----:B------:R-:W-:Y:S02]  /*0350*/  ISETP.GE.U32.AND P0, PT, R2, UR14, PT ;  /* 0x0000000e02007c0c */ /* 0x000fe4000bf06070 */
[----:B------:R-:W-:Y:S01]  /*0360*/  SHF.R.S32.HI R5, RZ, 0x1f, R2 ;  /* 0x0000001fff057819 */ /* 0x000fe20000011402 */
[----:B------:R-:W0:Y:S01]  /*0370*/  @!P5 LDC.64 R28, c[0x0][0x270] ;  /* 0x00009c00ff1cdb82 */ /* 0x000e220000000a00 */
[----:B------:R-:W-:-:S02]  /*0380*/  ISETP.GE.OR.EX P6, PT, R23, UR15, P4, P2 ;  /* 0x0000000f17007c0c */ /* 0x000fc4000a7c6720 */
[----:B------:R-:W-:Y:S02]  /*0390*/  IADD3 R4, R0, 0x20, RZ ;  /* 0x0000002000047810 */ /* 0x000fe40007ffe0ff */
[----:B------:R-:W-:Y:S02]  /*03a0*/  @!P1 LOP3.LUT R39, RZ, R9, RZ, 0x33, !PT ;  /* 0x00000009ff279212 */ /* 0x000fe400078e33ff */
[----:B------:R-:W-:Y:S01]  /*03b0*/  ISETP.GE.OR.EX P0, PT, R5, UR15, P4, P0 ;  /* 0x0000000f05007c0c */ /* 0x000fe2000a706700 */
[----:B------:R-:W1:Y:S01]  /*03c0*/  @!P5 LDC.64 R14, c[0x0][0x220] ;  /* 0x00008800ff0edb82 */ /* 0x000e620000000a00 */
[----:B------:R-:W-:Y:S02]  /*03d0*/  @P5 LOP3.LUT R36, R36, 0x2, RZ, 0xfc, !PT ;  /* 0x0000000224245812 */ /* 0x000fe400078efcff */
[----:B------:R-:W-:Y:S02]  /*03e0*/  ISETP.GE.U32.AND P1, PT, R4, UR14, PT ;  /* 0x0000000e04007c0c */ /* 0x000fe4000bf26070 */
[----:B------:R-:W-:-:S02]  /*03f0*/  SHF.R.S32.HI R7, RZ, 0x1f, R4 ;  /* 0x0000001fff077819 */ /* 0x000fc40000011404 */
[----:B------:R-:W-:Y:S01]  /*0400*/  IADD3 R42, -R39, RZ, RZ ;  /* 0x000000ff272a7210 */ /* 0x000fe20007ffe1ff */
[----:B------:R-:W2:Y:S01]  /*0410*/  @!P6 LDC.64 R10, c[0x0][0x270] ;  /* 0x00009c00ff0aeb82 */ /* 0x000ea20000000a00 */
[----:B------:R-:W-:Y:S02]  /*0420*/  IADD3 R6, R0, 0x40, RZ ;  /* 0x0000004000067810 */ /* 0x000fe40007ffe0ff */
[----:B------:R-:W-:Y:S01]  /*0430*/  ISETP.GE.OR.EX P1, PT, R7, UR15, P4, P1 ;  /* 0x0000000f07007c0c */ /* 0x000fe2000a726710 */
[----:B------:R-:W-:Y:S01]  /*0440*/  IMAD R42, R9, R42, UR5 ;  /* 0x00000005092a7e24 */ /* 0x000fe2000f8e022a */
[----:B------:R-:W-:Y:S02]  /*0450*/  LOP3.LUT R36, R36, 0xffffffef, RZ, 0xc0, !PT ;  /* 0xffffffef24247812 */ /* 0x000fe400078ec0ff */
[----:B------:R-:W-:Y:S01]  /*0460*/  ISETP.GE.U32.AND P3, PT, R6, UR14, PT ;  /* 0x0000000e06007c0c */ /* 0x000fe2000bf66070 */
[----:B------:R-:W3:Y:S01]  /*0470*/  @!P0 LDC.64 R18, c[0x0][0x270] ;  /* 0x00009c00ff128b82 */ /* 0x000ee20000000a00 */
[----:B------:R-:W-:-:S02]  /*0480*/  SHF.R.S32.HI R21, RZ, 0x1f, R6 ;  /* 0x0000001fff157819 */ /* 0x000fc40000011406 */
[----:B------:R-:W-:Y:S02]  /*0490*/  @P6 LOP3.LUT R36, R36, 0x10, RZ, 0xfc, !PT ;  /* 0x0000001024246812 */ /* 0x000fe400078efcff */
[----:B------:R-:W-:Y:S02]  /*04a0*/  SHF.R.S32.HI R8, RZ, 0x1f, R39 ;  /* 0x0000001fff087819 */ /* 0x000fe40000011427 */
[----:B------:R-:W-:Y:S01]  /*04b0*/  LEA R42, R42, R43, 0x6 ;  /* 0x0000002b2a2a7211 */ /* 0x000fe200078e30ff */
[----:B------:R-:W4:Y:S01]  /*04c0*/  @!P1 LDC.64 R16, c[0x0][0x270] ;  /* 0x00009c00ff109b82 */ /* 0x000f220000000a00 */
[----:B------:R-:W-:Y:S01]  /*04d0*/  ISETP.GE.OR.EX P5, PT, R21, UR15, P4, P3 ;  /* 0x0000000f15007c0c */ /* 0x000fe2000a7a6730 */
[----:B------:R-:W-:Y:S01]  /*04e0*/  IMAD R8, R8, UR12, RZ ;  /* 0x0000000c08087c24 */ /* 0x000fe2000f8e02ff */
[C---:B------:R-:W-:Y:S02]  /*04f0*/  LOP3.LUT P3, RZ, R36.reuse, 0x2, RZ, 0xc0, !PT ;  /* 0x0000000224ff7812 */ /* 0x040fe4000786c0ff */
[----:B------:R-:W-:Y:S01]  /*0500*/  SHF.R.S32.HI R43, RZ, 0x1f, R42 ;  /* 0x0000001fff2b7819 */ /* 0x000fe2000001142a */
[----:B------:R-:W-:Y:S01]  /*0510*/  IMAD R41, R39, UR13, R8 ;  /* 0x0000000d27297c24 */ /* 0x000fe2000f8e0208 */
[----:B------:R-:W-:Y:S01]  /*0520*/  LOP3.LUT R36, R36, 0xffffffdf, RZ, 0xc0, !PT ;  /* 0xffffffdf24247812 */ /* 0x000fe200078ec0ff */
[----:B------:R-:W5:Y:S01]  /*0530*/  @!P0 LDC.64 R12, c[0x0][0x220] ;  /* 0x00008800ff0c8b82 */ /* 0x000f620000000a00 */
[----:B--2---:R-:W-:-:S02]  /*0540*/  @!P6 IMAD R23, R23, R10, RZ ;  /* 0x0000000a1717e224 */ /* 0x004fc400078e02ff */
[----:B------:R-:W-:Y:S01]  /*0550*/  IMAD.WIDE.U32 R38, R39, UR12, R42 ;  /* 0x0000000c27267c25 */ /* 0x000fe2000f8e002a */
[----:B------:R-:W-:Y:S02]  /*0560*/  ULDC.64 UR12, c[0x0][0x278] ;  /* 0x00009e00000c7ab9 */ /* 0x000fe40000000a00 */
[----:B------:R-:W-:Y:S02]  /*0570*/  @P5 LOP3.LUT R36, R36, 0x20, RZ, 0xfc, !PT ;  /* 0x0000002024245812 */ /* 0x000fe400078efcff */
[----:B------:R-:W-:Y:S01]  /*0580*/  IADD3 R41, R39, R41, RZ ;  /* 0x0000002927297210 */ /* 0x000fe20007ffe0ff */
[----:B0-----:R-:W-:Y:S01]  /*0590*/  @!P3 IMAD R8, R3, R28, RZ ;  /* 0x0000001c0308b224 */ /* 0x001fe200078e02ff */
[----:B------:R-:W-:Y:S01]  /*05a0*/  @!P3 MOV R40, R38 ;  /* 0x000000260028b202 */ /* 0x000fe20000000f00 */
[----:B------:R-:W0:Y:S01]  /*05b0*/  @!P1 LDC.64 R24, c[0x0][0x220] ;  /* 0x00008800ff189b82 */ /* 0x000e220000000a00 */
[----:B------:R-:W-:Y:S01]  /*05c0*/  LOP3.LUT R36, R36, 0xffffffbf, RZ, 0xc0, !PT ;  /* 0xffffffbf24247812 */ /* 0x000fe200078ec0ff */
[----:B------:R-:W-:-:S02]  /*05d0*/  @!P3 IMAD R29, R0, R29, R8 ;  /* 0x0000001d001db224 */ /* 0x000fc400078e0208 */
[----:B------:R-:W-:Y:S01]  /*05e0*/  @!P3 IMAD.WIDE.U32 R26, R0, R28, R40 ;  /* 0x0000001c001ab225 */ /* 0x000fe200078e0028 */
[----:B------:R-:W-:-:S03]  /*05f0*/  @!P0 MOV R28, R38 ;  /* 0x00000026001c8202 */ /* 0x000fc60000000f00 */
[----:B------:R-:W2:Y:S01]  /*0600*/  @!P5 LDC.64 R8, c[0x0][0x270] ;  /* 0x00009c00ff08db82 */ /* 0x000ea20000000a00 */
[----:B------:R-:W-:Y:S01]  /*0610*/  @!P3 IADD3 R22, R27, R29, RZ ;  /* 0x0000001d1b16b210 */ /* 0x000fe20007ffe0ff */
[----:B---3--:R-:W-:Y:S01]  /*0620*/  @!P0 IMAD R27, R5, R18, RZ ;  /* 0x00000012051b8224 */ /* 0x008fe200078e02ff */
[----:B------:R-:W-:Y:S02]  /*0630*/  @!P0 MOV R29, R41 ;  /* 0x00000029001d8202 */ /* 0x000fe40000000f00 */
[----:B-1----:R-:W-:Y:S01]  /*0640*/  @!P3 LEA R14, P2, R26, R14, 0x1 ;  /* 0x0000000e1a0eb211 */ /* 0x002fe200078408ff */
[----:B------:R-:W-:Y:S02]  /*0650*/  @!P0 IMAD R31, R2, R19, R27 ;  /* 0x00000013021f8224 */ /* 0x000fe400078e021b */
[----:B----4-:R-:W-:Y:S01]  /*0660*/  @!P1 IMAD R19, R7, R16, RZ ;  /* 0x0000001007139224 */ /* 0x010fe200078e02ff */
[----:B------:R-:W-:Y:S01]  /*0670*/  @!P3 LEA.HI.X R15, R26, R15, R22, 0x1, P2 ;  /* 0x0000000f1a0fb211 */ /* 0x000fe200010f0c16 */
[----:B------:R-:W-:Y:S01]  /*0680*/  @!P0 IMAD.WIDE.U32 R28, R2, R18, R28 ;  /* 0x00000012021c8225 */ /* 0x000fe200078e001c */
[----:B------:R-:W-:Y:S01]  /*0690*/  @!P1 MOV R18, R38 ;  /* 0x0000002600129202 */ /* 0x000fe20000000f00 */
[----:B------:R-:W1:Y:S02]  /*06a0*/  @!P6 LDC.64 R26, c[0x0][0x220] ;  /* 0x00008800ff1aeb82 */ /* 0x000e640000000a00 */
[----:B------:R-:W-:Y:S01]  /*06b0*/  @!P1 IMAD R33, R4, R17, R19 ;  /* 0x0000001104219224 */ /* 0x000fe200078e0213 */
[----:B------:R-:W-:-:S02]  /*06c0*/  @!P1 MOV R19, R41 ;  /* 0x0000002900139202 */ /* 0x000fc40000000f00 */
[----:B------:R-:W-:Y:S01]  /*06d0*/  @!P0 IADD3 R22, R29, R31, RZ ;  /* 0x0000001f1d168210 */ /* 0x000fe20007ffe0ff */
[----:B------:R-:W-:Y:S01]  /*06e0*/  @!P6 IMAD R29, R20, R11, R23 ;  /* 0x0000000b141de224 */ /* 0x000fe200078e0217 */
[----:B-----5:R-:W-:Y:S01]  /*06f0*/  @!P0 LEA R12, P2, R28, R12, 0x1 ;  /* 0x0000000c1c0c8211 */ /* 0x020fe200078408ff */
[----:B------:R-:W-:Y:S01]  /*0700*/  @!P1 IMAD.WIDE.U32 R18, R4, R16, R18 ;  /* 0x0000001004129225 */ /* 0x000fe200078e0012 */
[----:B------:R-:W-:Y:S01]  /*0710*/  @!P6 MOV R23, R41 ;  /* 0x000000290017e202 */ /* 0x000fe20000000f00 */
[----:B------:R-:W3:Y:S01]  /*0720*/  @!P5 LDC.64 R16, c[0x0][0x220] ;  /* 0x00008800ff10db82 */ /* 0x000ee20000000a00 */
[----:B------:R-:W-:Y:S01]  /*0730*/  @!P0 LEA.HI.X R13, R28, R13, R22, 0x1, P2 ;  /* 0x0000000d1c0d8211 */ /* 0x000fe200010f0c16 */
[----:B--2---:R-:W-:Y:S01]  /*0740*/  @!P5 IMAD R21, R21, R8, RZ ;  /* 0x000000081515d224 */ /* 0x004fe200078e02ff */
[----:B------:R-:W-:Y:S02]  /*0750*/  @!P1 IADD3 R19, R19, R33, RZ ;  /* 0x0000002113139210 */ /* 0x000fe40007ffe0ff */
[----:B0-----:R-:W-:Y:S01]  /*0760*/  @!P1 LEA R24, P2, R18, R24, 0x1 ;  /* 0x0000001812189211 */ /* 0x001fe200078408ff */
[----:B------:R-:W-:Y:S01]  /*0770*/  @!P5 IMAD R21, R6, R9, R21 ;  /* 0x000000090615d224 */ /* 0x000fe200078e0215 */
[----:B------:R-:W-:-:S02]  /*0780*/  @!P6 MOV R22, R38 ;  /* 0x000000260016e202 */ /* 0x000fc40000000f00 */
[----:B------:R-:W-:Y:S02]  /*0790*/  @!P1 LEA.HI.X R25, R18, R25, R19, 0x1, P2 ;  /* 0x0000001912199211 */ /* 0x000fe400010f0c13 */
[----:B------:R-:W-:Y:S01]  /*07a0*/  @!P5 MOV R18, R38 ;  /* 0x000000260012d202 */ /* 0x000fe20000000f00 */
[----:B------:R-:W-:Y:S01]  /*07b0*/  @!P6 IMAD.WIDE.U32 R10, R20, R10, R22 ;  /* 0x0000000a140ae225 */ /* 0x000fe200078e0016 */
[----:B------:R-:W-:Y:S02]  /*07c0*/  @!P5 MOV R19, R41 ;  /* 0x000000290013d202 */ /* 0x000fe40000000f00 */
[----:B-1----:R-:W-:Y:S01]  /*07d0*/  @!P6 LEA R26, P2, R10, R26, 0x1 ;  /* 0x0000001a0a1ae211 */ /* 0x002fe200078408ff */
[----:B------:R-:W-:Y:S01]  /*07e0*/  @!P5 IMAD.WIDE.U32 R8, R6, R8, R18 ;  /* 0x000000080608d225 */ /* 0x000fe200078e0012 */
[----:B------:R-:W-:Y:S02]  /*07f0*/  @!P6 IADD3 R6, R11, R29, RZ ;  /* 0x0000001d0b06e210 */ /* 0x000fe40007ffe0ff */
[----:B------:R-:W-:-:S02]  /*0800*/  IADD3 R11, R0, 0x50, RZ ;  /* 0x00000050000b7810 */ /* 0x000fc40007ffe0ff */
[----:B------:R-:W-:Y:S02]  /*0810*/  @!P6 LEA.HI.X R27, R10, R27, R6, 0x1, P2 ;  /* 0x0000001b0a1be211 */ /* 0x000fe400010f0c06 */
[----:B------:R-:W-:Y:S02]  /*0820*/  @!P5 IADD3 R6, R9, R21, RZ ;  /* 0x000000150906d210 */ /* 0x000fe40007ffe0ff */
[C---:B---3--:R-:W-:Y:S02]  /*0830*/  @!P5 LEA R16, P2, R8.reuse, R16, 0x1 ;  /* 0x000000100810d211 */ /* 0x048fe400078408ff */
[----:B------:R-:W-:Y:S02]  /*0840*/  SHF.R.S32.HI R9, RZ, 0x1f, R11 ;  /* 0x0000001fff097819 */ /* 0x000fe4000001140b */
[----:B------:R-:W-:Y:S02]  /*0850*/  @!P5 LEA.HI.X R17, R8, R17, R6, 0x1, P2 ;  /* 0x000000110811d211 */ /* 0x000fe400010f0c06 */
[----:B------:R-:W-:-:S04]  /*0860*/  ISETP.GE.U32.AND P2, PT, R11, UR14, PT ;  /* 0x0000000e0b007c0c */ /* 0x000fc8000bf46070 */
[----:B------:R-:W-:-:S04]  /*0870*/  ISETP.GE.OR.EX P6, PT, R9, UR15, P4, P2 ;  /* 0x0000000f09007c0c */ /* 0x000fc8000a7c6720 */
[----:B------:R-:W-:-:S09]  /*0880*/  P2R R44, PR, RZ, 0x40 ;  /* 0x00000040ff2c7803 */ /* 0x000fd20000000000 */
[----:B------:R-:W0:Y:S01]  /*0890*/  @!P6 LDC.64 R18, c[0x0][0x270] ;  /* 0x00009c00ff12eb82 */ /* 0x000e220000000a00 */
[----:B------:R-:W-:Y:S02]  /*08a0*/  @!P6 MOV R8, R38 ;  /* 0x000000260008e202 */ /* 0x000fe40000000f00 */
[----:B------:R-:W-:-:S04]  /*08b0*/  @P6 LOP3.LUT R36, R36, 0x40, RZ, 0xfc, !PT ;  /* 0x0000004024246812 */ /* 0x000fc800078efcff */
[----:B------:R-:W-:Y:S01]  /*08c0*/  LOP3.LUT R36, R36, 0xfffffeff, RZ, 0xc0, !PT ;  /* 0xfffffeff24247812 */ /* 0x000fe200078ec0ff */
[----:B------:R-:W1:Y:S01]  /*08d0*/  @!P6 LDC.64 R28, c[0x0][0x220] ;  /* 0x00008800ff1ceb82 */ /* 0x000e620000000a00 */
[----:B0-----:R-:W-:Y:S01]  /*08e0*/  @!P6 IMAD R6, R9, R18, RZ ;  /* 0x000000120906e224 */ /* 0x001fe200078e02ff */
[----:B------:R-:W-:-:S03]  /*08f0*/  @!P6 MOV R9, R41 ;  /* 0x000000290009e202 */ /* 0x000fc60000000f00 */
[C---:B------:R-:W-:Y:S02]  /*0900*/  @!P6 IMAD R19, R11.reuse, R19, R6 ;  /* 0x000000130b13e224 */ /* 0x040fe400078e0206 */
[----:B------:R-:W-:Y:S01]  /*0910*/  @!P6 IMAD.WIDE.U32 R8, R11, R18, R8 ;  /* 0x000000120b08e225 */ /* 0x000fe200078e0008 */
[----:B------:R-:W-:-:S04]  /*0920*/  IADD3 R11, R0, 0x60, RZ ;  /* 0x00000060000b7810 */ /* 0x000fc80007ffe0ff */
[----:B------:R-:W-:Y:S02]  /*0930*/  @!P6 IADD3 R6, R9, R19, RZ ;  /* 0x000000130906e210 */ /* 0x000fe40007ffe0ff */
[C---:B-1----:R-:W-:Y:S02]  /*0940*/  @!P6 LEA R28, P2, R8.reuse, R28, 0x1 ;  /* 0x0000001c081ce211 */ /* 0x042fe400078408ff */
[----:B------:R-:W-:Y:S02]  /*0950*/  SHF.R.S32.HI R9, RZ, 0x1f, R11 ;  /* 0x0000001fff097819 */ /* 0x000fe4000001140b */
[----:B------:R-:W-:Y:S02]  /*0960*/  @!P6 LEA.HI.X R29, R8, R29, R6, 0x1, P2 ;  /* 0x0000001d081de211 */ /* 0x000fe400010f0c06 */
[----:B------:R-:W-:-:S04]  /*0970*/  ISETP.GE.U32.AND P2, PT, R11, UR14, PT ;  /* 0x0000000e0b007c0c */ /* 0x000fc8000bf46070 */
[----:B------:R-:W-:-:S13]  /*0980*/  ISETP.GE.OR.EX P3, PT, R9, UR15, P4, P2 ;  /* 0x0000000f09007c0c */ /* 0x000fda000a766720 */
        /* <DEDUP_REMOVED lines=35> */
[C---:B------:R-:W-:Y:S01]  /*0bc0*/  LOP3.LUT P6, RZ, R36.reuse, 0x2, RZ, 0xc0, !PT ;  /* 0x0000000224ff7812 */ /* 0x040fe200078cc0ff */
[----:B------:R-:W1:Y:S01]  /*0bd0*/  @!P3 LDC.64 R34, c[0x0][0x220] ;  /* 0x00008800ff22bb82 */ /* 0x000e620000000a00 */
[----:B------:R-:W-:Y:S01]  /*0be0*/  LOP3.LUT R36, R36, 0xfffffffb, RZ, 0xc0, !PT ;  /* 0xfffffffb24247812 */ /* 0x000fe200078ec0ff */
        /* <DEDUP_REMOVED lines=13> */
[----:B------:R-:W-:-:S05]  /*0cc0*/  @P3 LOP3.LUT R36, R36, 0x4, RZ, 0xfc, !PT ;  /* 0x0000000424243812 */ /* 0x000fca00078efcff */
        /* <DEDUP_REMOVED lines=8> */
[----:B------:R-:W-:-:S04]  /*0d50*/  IADD3 R6, R0, 0xa0, RZ ;  /* 0x000000a000067810 */ /* 0x000fc80007ffe0ff */
[----:B------:R-:W-:Y:S02]  /*0d60*/  SHF.R.S32.HI R9, RZ, 0x1f, R6 ;  /* 0x0000001fff097819 */ /* 0x000fe40000011406 */
        /* <DEDUP_REMOVED lines=16> */
[----:B------:R-:W0:Y:S02]  /*0e70*/  @!P3 LDC.64 R10, c[0x0][0x270] ;  /* 0x00009c00ff0abb82 */ /* 0x000e240000000a00 */
[----:B0-----:R-:W-:Y:S01]  /*0e80*/  @!P3 IMAD R18, R19, R10, RZ ;  /* 0x0000000a1312b224 */ /* 0x001fe200078e02ff */
[----:B------:R-:W-:-:S03]  /*0e90*/  @!P3 MOV R19, R41 ;  /* 0x000000290013b202 */ /* 0x000fc60000000f00 */
[----:B------:R-:W-:Y:S01]  /*0ea0*/  @!P3 IMAD R45, R8, R11, R18 ;  /* 0x0000000b082db224 */ /* 0x000fe200078e0212 */
[----:B------:R-:W-:-:S05]  /*0eb0*/  @!P3 MOV R18, R38 ;  /* 0x000000260012b202 */ /* 0x000fca0000000f00 */
[----:B------:R-:W-:Y:S02]  /*0ec0*/  @!P3 IMAD.WIDE.U32 R10, R8, R10, R18 ;  /* 0x0000000a080ab225 */ /* 0x000fe400078e0012 */
[----:B------:R-:W0:Y:S03]  /*0ed0*/  @!P3 LDC.64 R18, c[0x0][0x220] ;  /* 0x00008800ff12bb82 */ /* 0x000e260000000a00 */
[----:B------:R-:W-:Y:S02]  /*0ee0*/  @!P3 IADD3 R11, R11, R45, RZ ;  /* 0x0000002d0b0bb210 */ /* 0x000fe40007ffe0ff */
[----:B0-----:R-:W-:-:S04]  /*0ef0*/  @!P3 LEA R18, P5, R10, R18, 0x1 ;  /* 0x000000120a12b211 */ /* 0x001fc800078a08ff */
[----:B------:R-:W-:Y:S02]  /*0f00*/  @!P3 LEA.HI.X R19, R10, R19, R11, 0x1, P5 ;  /* 0x000000130a13b211 */ /* 0x000fe400028f0c0b */
[----:B------:R-:W-:-:S06]  /*0f10*/  CS2R R10, SRZ ;  /* 0x00000000000a7805 */ /* 0x000fcc000001ff00 */
[----:B------:R-:W2:Y:S01]  /*0f20*/  @!P6 LDG.E R10, desc[UR10][R14.64] ;  /* 0x0000000a0e0ae981 */ /* 0x000ea2000c1e1900 */
[----:B------:R-:W-:-:S03]  /*0f30*/  LOP3.LUT P6, RZ, R36, 0x10, RZ, 0xc0, !PT ;  /* 0x0000001024ff7812 */ /* 0x000fc600078cc0ff */
[----:B------:R0:W3:Y:S02]  /*0f40*/  @!P0 LDG.E R11, desc[UR10][R12.64] ;  /* 0x0000000a0c0b8981 */ /* 0x0000e4000c1e1900 */
[----:B0-----:R-:W-:-:S10]  /*0f50*/  HFMA2.MMA R12, -RZ, RZ, 0, 0 ;  /* 0x00000000ff0c7435 */ /* 0x001fd400000001ff */
[----:B------:R-:W4:Y:S01]  /*0f60*/  @!P1 LDG.E R12, desc[UR10][R24.64] ;  /* 0x0000000a180c9981 */ /* 0x000f22000c1e1900 */
[--C-:B--2---:R-:W-:Y:S02]  /*0f70*/  HADD2.F32 R46, -RZ, R10.reuse.H1_H1 ;  /* 0x3000000aff2e7230 */ /* 0x104fe40000004100 */
[----:B------:R-:W-:Y:S02]  /*0f80*/  HADD2.F32 R45, -RZ, R10.H0_H0 ;  /* 0x2000000aff2d7230 */ /* 0x000fe40000004100 */
[----:B---3--:R-:W-:Y:S02]  /*0f90*/  HADD2.F32 R50, -RZ, R11.H1_H1 ;  /* 0x3000000bff327230 */ /* 0x008fe40000004100 */
[----:B------:R-:W-:Y:S01]  /*0fa0*/  FMUL.FTZ R48, R46, R46 ;  /* 0x0000002e2e307220 */ /* 0x000fe20000410000 */
[----:B------:R-:W-:-:S03]  /*0fb0*/  FADD.FTZ R46, R45, R46 ;  /* 0x0000002e2d2e7221 */ /* 0x000fc60000010000 */
[----:B------:R-:W-:Y:S01]  /*0fc0*/  FFMA.FTZ R48, R45, R45, R48 ;  /* 0x0000002d2d307223 */ /* 0x000fe20000010030 */
[----:B------:R-:W-:Y:S02]  /*0fd0*/  HADD2.F32 R45, -RZ, R11.H0_H0 ;  /* 0x2000000bff2d7230 */ /* 0x000fe40000004100 */
[----:B------:R-:W-:Y:S01]  /*0fe0*/  FADD.FTZ R46, RZ, R46 ;  /* 0x0000002eff2e7221 */ /* 0x000fe20000010000 */
[----:B------:R-:W-:Y:S02]  /*0ff0*/  FADD.FTZ R48, RZ, R48 ;  /* 0x00000030ff307221 */ /* 0x000fe40000010000 */
[----:B------:R-:W-:Y:S01]  /*1000*/  FADD.FTZ R15, R45, R50 ;  /* 0x000000322d0f7221 */ /* 0x000fe20000010000 */
[----:B------:R-:W-:-:S03]  /*1010*/  FMUL.FTZ R50, R50, R50 ;  /* 0x0000003232327220 */ /* 0x000fc60000410000 */
[----:B------:R-:W-:Y:S01]  /*1020*/  FADD.FTZ R15, R46, R15 ;  /* 0x0000000f2e0f7221 */ /* 0x000fe20000010000 */
[----:B------:R-:W-:Y:S01]  /*1030*/  FFMA.FTZ R45, R45, R45, R50 ;  /* 0x0000002d2d2d7223 */ /* 0x000fe20000010032 */
[----:B----4-:R-:W-:-:S03]  /*1040*/  HADD2.F32 R14, -RZ, R12.H0_H0 ;  /* 0x2000000cff0e7230 */ /* 0x010fc60000004100 */
[----:B------:R-:W-:Y:S01]  /*1050*/  FADD.FTZ R45, R48, R45 ;  /* 0x0000002d302d7221 */ /* 0x000fe20000010000 */
[----:B------:R-:W-:-:S05]  /*1060*/  HADD2.F32 R47, -RZ, R12.H1_H1 ;  /* 0x3000000cff2f7230 */ /* 0x000fca0000004100 */
[----:B------:R-:W-:Y:S01]  /*1070*/  FADD.FTZ R46, R14, R47 ;  /* 0x0000002f0e2e7221 */ /* 0x000fe20000010000 */
[----:B------:R-:W-:-:S04]  /*1080*/  FMUL.FTZ R47, R47, R47 ;  /* 0x0000002f2f2f7220 */ /* 0x000fc80000410000 */
[----:B------:R-:W-:Y:S01]  /*1090*/  FFMA.FTZ R48, R14, R14, R47 ;  /* 0x0000000e0e307223 */ /* 0x000fe2000001002f */
[----:B------:R-:W-:-:S06]  /*10a0*/  MOV R14, RZ ;  /* 0x000000ff000e7202 */ /* 0x000fcc0000000f00 */
[----:B------:R-:W2:Y:S01]  /*10b0*/  @!P6 LDG.E R14, desc[UR10][R26.64] ;  /* 0x0000000a1a0ee981 */ /* 0x000ea2000c1e1900 */
[----:B------:R-:W-:Y:S01]  /*10c0*/  IADD3 R13, R0, 0xc0, RZ ;  /* 0x000000c0000d7810 */ /* 0x000fe20007ffe0ff */
[----:B------:R-:W-:-:S03]  /*10d0*/  FADD.FTZ R46, R15, R46 ;  /* 0x0000002e0f2e7221 */ /* 0x000fc60000010000 */
[----:B------:R-:W-:Y:S02]  /*10e0*/  SHF.R.S32.HI R15, RZ, 0x1f, R13 ;  /* 0x0000001fff0f7819 */ /* 0x000fe4000001140d */
[----:B------:R-:W-:Y:S02]  /*10f0*/  ISETP.GE.U32.AND P5, PT, R13, UR12, PT ;  /* 0x0000000c0d007c0c */ /* 0x000fe4000bfa6070 */
[----:B------:R-:W-:Y:S02]  /*1100*/  ISETP.NE.AND P6, PT, R44, RZ, PT ;  /* 0x000000ff2c00720c */ /* 0x000fe40003fc5270 */
[----:B------:R-:W-:Y:S02]  /*1110*/  ISETP.GE.OR.EX P4, PT, R15, UR13, P4, P5 ;  /* 0x0000000d0f007c0c */ /* 0x000fe4000a786750 */
[----:B------:R-:W-:Y:S01]  /*1120*/  LOP3.LUT P5, RZ, R36, 0x20, RZ, 0xc0, !PT ;  /* 0x0000002024ff7812 */ /* 0x000fe200078ac0ff */
[--C-:B--2---:R-:W-:Y:S02]  /*1130*/  HADD2.F32 R25, -RZ, R14.reuse.H1_H1 ;  /* 0x3000000eff197230 */ /* 0x104fe40000004100 */
[----:B------:R-:W-:-:S03]  /*1140*/  HADD2.F32 R24, -RZ, R14.H0_H0 ;  /* 0x2000000eff187230 */ /* 0x000fc60000004100 */
[----:B------:R-:W-:Y:S02]  /*1150*/  FMUL.FTZ R47, R25, R25 ;  /* 0x00000019192f7220 */ /* 0x000fe40000410000 */
[C---:B------:R-:W-:Y:S02]  /*1160*/  FADD.FTZ R25, R24.reuse, R25 ;  /* 0x0000001918197221 */ /* 0x040fe40000010000 */
[----:B------:R-:W-:Y:S01]  /*1170*/  FFMA.FTZ R44, R24, R24, R47 ;  /* 0x00000018182c7223 */ /* 0x000fe2000001002f */
[----:B------:R-:W-:-:S10]  /*1180*/  HFMA2.MMA R24, -RZ, RZ, 0, 0 ;  /* 0x00000000ff187435 */ /* 0x000fd400000001ff */
[----:B------:R0:W2:Y:S01]  /*1190*/  @!P5 LDG.E R24, desc[UR10][R16.64] ;  /* 0x0000000a1018d981 */ /* 0x0000a2000c1e1900 */
[----:B------:R-:W-:Y:S01]  /*11a0*/  FADD.FTZ R45, R45, R48 ;  /* 0x000000302d2d7221 */ /* 0x000fe20000010000 */
[----:B------:R-:W-:-:S03]  /*11b0*/  FADD.FTZ R46, R46, R25 ;  /* 0x000000192e2e7221 */ /* 0x000fc60000010000 */
[----:B------:R-:W-:Y:S01]  /*11c0*/  FADD.FTZ R44, R45, R44 ;  /* 0x0000002c2d2c7221 */ /* 0x000fe20000010000 */
[----:B0-----:R-:W-:Y:S02]  /*11d0*/  @!P4 MOV R16, R38 ;  /* 0x000000260010c202 */ /* 0x001fe40000000f00 */
[----:B------:R-:W-:Y:S01]  /*11e0*/  @!P4 MOV R17, R41 ;  /* 0x000000290011c202 */ /* 0x000fe20000000f00 */
[--C-:B--2---:R-:W-:Y:S02]  /*11f0*/  HADD2.F32 R25, -RZ, R24.reuse.H0_H0 ;  /* 0x20000018ff197230 */ /* 0x104fe40000004100 */
[----:B------:R-:W-:-:S05]  /*1200*/  HADD2.F32 R48, -RZ, R24.H1_H1 ;  /* 0x30000018ff307230 */ /* 0x000fca0000004100 */
[----:B------:R-:W-:Y:S01]  /*1210*/  FADD.FTZ R27, R25, R48 ;  /* 0x00000030191b7221 */ /* 0x000fe20000010000 */
[----:B------:R-:W-:-:S04]  /*1220*/  FMUL.FTZ R48, R48, R48 ;  /* 0x0000003030307220 */ /* 0x000fc80000410000 */
[----:B------:R-:W-:Y:S01]  /*1230*/  FFMA.FTZ R47, R25, R25, R48 ;  /* 0x00000019192f7223 */ /* 0x000fe20000010030 */
[----:B------:R-:W-:-:S10]  /*1240*/  HFMA2.MMA R25, -RZ, RZ, 0, 0 ;  /* 0x00000000ff197435 */ /* 0x000fd400000001ff */
[----:B------:R-:W2:Y:S01]  /*1250*/  @!P6 LDG.E R25, desc[UR10][R28.64] ;  /* 0x0000000a1c19e981 */ /* 0x000ea2000c1e1900 */
[----:B------:R-:W-:Y:S02]  /*1260*/  FADD.FTZ R46, R46, R27 ;  /* 0x0000001b2e2e7221 */ /* 0x000fe40000010000 */
[----:B------:R-:W0:Y:S02]  /*1270*/  @!P4 LDC.64 R26, c[0x0][0x270] ;  /* 0x00009c00ff1acb82 */ /* 0x000e240000000a00 */
[----:B0-----:R-:W-:-:S04]  /*1280*/  @!P4 IMAD R50, R15, R26, RZ ;  /* 0x0000001a0f32c224 */ /* 0x001fc800078e02ff */
[C---:B------:R-:W-:Y:S02]  /*1290*/  @!P4 IMAD R45, R13.reuse, R27, R50 ;  /* 0x0000001b0d2dc224 */ /* 0x040fe400078e0232 */
[----:B------:R-:W-:Y:S02]  /*12a0*/  @!P4 IMAD.WIDE.U32 R26, R13, R26, R16 ;  /* 0x0000001a0d1ac225 */ /* 0x000fe400078e0010 */
[----:B------:R-:W0:Y:S01]  /*12b0*/  @!P4 LDC.64 R16, c[0x0][0x220] ;  /* 0x00008800ff10cb82 */ /* 0x000e220000000a00 */
[----:B------:R-:W-:Y:S02]  /*12c0*/  IADD3 R49, R0, 0xd0, RZ ;  /* 0x000000d000317810 */ /* 0x000fe40007ffe0ff */
[----:B------:R-:W-:Y:S02]  /*12d0*/  @!P4 IADD3 R27, R27, R45, RZ ;  /* 0x0000002d1b1bc210 */ /* 0x000fe40007ffe0ff */
[----:B------:R-:W-:Y:S02]  /*12e0*/  SHF.R.S32.HI R45, RZ, 0x1f, R49 ;  /* 0x0000001fff2d7819 */ /* 0x000fe40000011431 */
[----:B0-----:R-:W-:-:S04]  /*12f0*/  @!P4 LEA R16, P5, R26, R16, 0x1 ;  /* 0x000000101a10c211 */ /* 0x001fc800078a08ff */
[----:B------:R-:W-:Y:S02]  /*1300*/  @!P4 LEA.HI.X R17, R26, R17, R27, 0x1, P5 ;  /* 0x000000111a11c211 */ /* 0x000fe400028f0c1b */
[----:B------:R-:W-:-:S04]  /*1310*/  ISETP.GE.U32.AND P5, PT, R49, UR12, PT ;  /* 0x0000000c31007c0c */ /* 0x000fc8000bfa6070 */
[----:B------:R-:W-:-:S04]  /*1320*/  ISETP.GE.AND.EX P5, PT, R45, UR13, PT, P5 ;  /* 0x0000000d2d007c0c */ /* 0x000fc8000bfa6350 */
[----:B------:R-:W-:Y:S01]  /*1330*/  ISETP.GT.U32.OR P5, PT, R37, 0x1ff, P5 ;  /* 0x000001ff2500780c */ /* 0x000fe20002fa4470 */
[----:B------:R-:W-:-:S12]  /*1340*/  FADD.FTZ R47, R44, R47 ;  /* 0x0000002f2c2f7221 */ /* 0x000fd80000010000 */
[----:B------:R-:W-:Y:S01]  /*1350*/  @!P5 MOV R44, R38 ;  /* 0x00000026002cd202 */ /* 0x000fe20000000f00 */
[--C-:B--2---:R-:W-:Y:S02]  /*1360*/  HADD2.F32 R48, -RZ, R25.reuse.H0_H0 ;  /* 0x20000019ff307230 */ /* 0x104fe40000004100 */
[----:B------:R-:W-:-:S05]  /*1370*/  HADD2.F32 R51, -RZ, R25.H1_H1 ;  /* 0x30000019ff337230 */ /* 0x000fca0000004100 */
[----:B------:R-:W-:-:S04]  /*1380*/  FADD.FTZ R27, R48, R51 ;  /* 0x00000033301b7221 */ /* 0x000fc80000010000 */
[----:B------:R-:W-:Y:S02]  /*1390*/  FADD.FTZ R46, R46, R27 ;  /* 0x0000001b2e2e7221 */ /* 0x000fe40000010000 */
[----:B------:R-:W0:Y:S02]  /*13a0*/  @!P5 LDC.64 R26, c[0x0][0x270] ;  /* 0x00009c00ff1adb82 */ /* 0x000e240000000a00 */
[----:B0-----:R-:W-:Y:S01]  /*13b0*/  @!P5 IMAD R28, R45, R26, RZ ;  /* 0x0000001a2d1cd224 */ /* 0x001fe200078e02ff */
[----:B------:R-:W-:-:S03]  /*13c0*/  @!P5 MOV R45, R41 ;  /* 0x00000029002dd202 */ /* 0x000fc60000000f00 */
[C---:B------:R-:W-:Y:S02]  /*13d0*/  @!P5 IMAD R27, R49.reuse, R27, R28 ;  /* 0x0000001b311bd224 */ /* 0x040fe400078e021c */
[----:B------:R-:W-:-:S05]  /*13e0*/  @!P5 IMAD.WIDE.U32 R44, R49, R26, R44 ;  /* 0x0000001a312cd225 */ /* 0x000fca00078e002c */
[----:B------:R-:W-:Y:S02]  /*13f0*/  @!P5 IADD3 R29, R45, R27, RZ ;  /* 0x0000001b2d1dd210 */ /* 0x000fe40007ffe0ff */
[----:B------:R-:W0:Y:S02]  /*1400*/  @!P5 LDC.64 R26, c[0x0][0x220] ;  /* 0x00008800ff1adb82 */ /* 0x000e240000000a00 */
[----:B0-----:R-:W-:-:S04]  /*1410*/  @!P5 LEA R28, P6, R44, R26, 0x1 ;  /* 0x0000001a2c1cd211 */ /* 0x001fc800078c08ff */
[----:B------:R-:W-:Y:S02]  /*1420*/  @!P5 LEA.HI.X R29, R44, R27, R29, 0x1, P6 ;  /* 0x0000001b2c1dd211 */ /* 0x000fe400030f0c1d */
[----:B------:R-:W-:Y:S02]  /*1430*/  LOP3.LUT P6, RZ, R36, 0x100, RZ, 0xc0, !PT ;  /* 0x0000010024ff7812 */ /* 0x000fe400078cc0ff */
[----:B------:R-:W-:Y:S01]  /*1440*/  CS2R R26, SRZ ;  /* 0x00000000001a7805 */ /* 0x000fe2000001ff00 */
[----:B------:R-:W-:-:S10]  /*1450*/  FMUL.FTZ R51, R51, R51 ;  /* 0x0000003333337220 */ /* 0x000fd40000410000 */
[----:B------:R-:W2:Y:S01]  /*1460*/  @!P6 LDG.E R27, desc[UR10][R30.64] ;  /* 0x0000000a1e1be981 */ /* 0x000ea2000c1e1900 */
[----:B------:R-:W-:Y:S01]  /*1470*/  FFMA.FTZ R48, R48, R48, R51 ;  /* 0x0000003030307223 */ /* 0x000fe20000010033 */
[----:B------:R-:W-:Y:S02]  /*1480*/  IADD3 R49, R0, 0xe0, RZ ;  /* 0x000000e000317810 */ /* 0x000fe40007ffe0ff */
[----:B------:R0:W3:Y:S01]  /*1490*/  @!P5 LDG.E R26, desc[UR10][R28.64] ;  /* 0x0000000a1c1ad981 */ /* 0x0000e2000c1e1900 */
[----:B------:R-:W-:Y:S01]  /*14a0*/  FADD.FTZ R47, R47, R48 ;  /* 0x000000302f2f7221 */ /* 0x000fe20000010000 */
[----:B------:R-:W-:Y:S01]  /*14b0*/  ISETP.GE.U32.AND P5, PT, R49, UR12, PT ;  /* 0x0000000c31007c0c */ /* 0x000fe2000bfa6070 */
[--C-:B--2---:R-:W-:Y:S02]  /*14c0*/  HADD2.F32 R48, -RZ, R27.reuse.H0_H0 ;  /* 0x2000001bff307230 */ /* 0x104fe40000004100 */
[----:B------:R-:W-:-:S05]  /*14d0*/  HADD2.F32 R51, -RZ, R27.H1_H1 ;  /* 0x3000001bff337230 */ /* 0x000fca0000004100 */
[----:B------:R-:W-:-:S04]  /*14e0*/  FADD.FTZ R45, R48, R51 ;  /* 0x00000033302d7221 */ /* 0x000fc80000010000 */
[----:B------:R-:W-:Y:S01]  /*14f0*/  FADD.FTZ R46, R46, R45 ;  /* 0x0000002d2e2e7221 */ /* 0x000fe20000010000 */
[----:B------:R-:W-:-:S04]  /*1500*/  SHF.R.S32.HI R45, RZ, 0x1f, R49 ;  /* 0x0000001fff2d7819 */ /* 0x000fc80000011431 */
[----:B------:R-:W-:-:S04]  /*1510*/  ISETP.GE.AND.EX P5, PT, R45, UR13, PT, P5 ;  /* 0x0000000d2d007c0c */ /* 0x000fc8000bfa6350 */
[----:B------:R-:W-:-:S13]  /*1520*/  ISETP.GT.U32.OR P5, PT, R37, 0x1ff, P5 ;  /* 0x000001ff2500780c */ /* 0x000fda0002fa4470 */
[----:B0-----:R-:W0:Y:S01]  /*1530*/  @!P5 LDC.64 R28, c[0x0][0x270] ;  /* 0x00009c00ff1cdb82 */ /* 0x001e220000000a00 */
[----:B------:R-:W-:Y:S01]  /*1540*/  @!P5 MOV R44, R38 ;  /* 0x00000026002cd202 */ /* 0x000fe20000000f00 */
        /* <DEDUP_REMOVED lines=14> */
[----:B------:R0:W4:Y:S01]  /*1630*/  @!P5 LDG.E R28, desc[UR10][R30.64] ;  /* 0x0000000a1e1cd981 */ /* 0x000122000c1e1900 */
        /* <DEDUP_REMOVED lines=19> */
[----:B------:R-:W-:Y:S02]  /*1770*/  CS2R R30, SRZ ;  /* 0x00000000001e7805 */ /* 0x000fe4000001ff00 */
[----:B------:R-:W-:-:S04]  /*1780*/  LOP3.LUT P6, RZ, R36, 0x4, RZ, 0xc0, !PT ;  /* 0x0000000424ff7812 */ /* 0x000fc800078cc0ff */
[----:B------:R0:W2:Y:S01]  /*1790*/  @!P5 LDG.E R30, desc[UR10][R32.64] ;  /* 0x0000000a201ed981 */ /* 0x0000a2000c1e1900 */
[----:B------:R-:W-:Y:S01]  /*17a0*/  LOP3.LUT P5, RZ, R36, 0x8, RZ, 0xc0, !PT ;  /* 0x0000000824ff7812 */ /* 0x000fe200078ac0ff */
[----:B0-----:R-:W-:-:S12]  /*17b0*/  HFMA2.MMA R32, -RZ, RZ, 0, 0 ;  /* 0x00000000ff207435 */ /* 0x001fd800000001ff */
[----:B------:R-:W5:Y:S04]  /*17c0*/  @!P5 LDG.E R31, desc[UR10][R34.64] ;  /* 0x0000000a221fd981 */ /* 0x000f68000c1e1900 */
[----:B------:R-:W3:Y:S01]  /*17d0*/  @!P6 LDG.E R32, desc[UR10][R22.64] ;  /* 0x0000000a1620e981 */ /* 0x000ee2000c1e1900 */
[----:B------:R-:W-:-:S04]  /*17e0*/  FMUL.FTZ R51, R51, R51 ;  /* 0x0000003333337220 */ /* 0x000fc80000410000 */
[----:B------:R-:W-:-:S04]  /*17f0*/  FFMA.FTZ R48, R48, R48, R51 ;  /* 0x0000003030307223 */ /* 0x000fc80000010033 */
[----:B------:R-:W-:Y:S01]  /*1800*/  FADD.FTZ R47, R47, R48 ;  /* 0x000000302f2f7221 */ /* 0x000fe20000010000 */
[--C-:B-----5:R-:W-:Y:S02]  /*1810*/  HADD2.F32 R44, -RZ, R31.reuse.H0_H0 ;  /* 0x2000001fff2c7230 */ /* 0x120fe40000004100 */
[----:B------:R-:W-:Y:S02]  /*1820*/  HADD2.F32 R45, -RZ, R31.H1_H1 ;  /* 0x3000001fff2d7230 */ /* 0x000fe40000004100 */
[----:B---3--:R-:W-:-:S03]  /*1830*/  HADD2.F32 R33, -RZ, R32.H0_H0 ;  /* 0x20000020ff217230 */ /* 0x008fc60000004100 */
[----:B------:R-:W-:Y:S01]  /*1840*/  FADD.FTZ R49, R44, R45 ;  /* 0x0000002d2c317221 */ /* 0x000fe20000010000 */
[----:B------:R-:W-:Y:S02]  /*1850*/  HADD2.F32 R34, -RZ, R32.H1_H1 ;  /* 0x30000020ff227230 */ /* 0x000fe40000004100 */
[----:B------:R-:W-:-:S03]  /*1860*/  FMUL.FTZ R45, R45, R45 ;  /* 0x0000002d2d2d7220 */ /* 0x000fc60000410000 */
[----:B------:R-:W-:Y:S01]  /*1870*/  FADD.FTZ R35, R33, R34 ;  /* 0x0000002221237221 */ /* 0x000fe20000010000 */
[----:B------:R-:W-:Y:S01]  /*1880*/  FFMA.FTZ R44, R44, R44, R45 ;  /* 0x0000002c2c2c7223 */ /* 0x000fe2000001002d */
[----:B------:R-:W-:-:S03]  /*1890*/  FMUL.FTZ R34, R34, R34 ;  /* 0x0000002222227220 */ /* 0x000fc60000410000 */
[----:B------:R-:W-:Y:S01]  /*18a0*/  FADD.FTZ R44, R47, R44 ;  /* 0x0000002c2f2c7221 */ /* 0x000fe20000010000 */
[----:B------:R-:W-:-:S04]  /*18b0*/  FFMA.FTZ R33, R33, R33, R34 ;  /* 0x0000002121217223 */ /* 0x000fc80000010022 */
[----:B------:R-:W-:Y:S01]  /*18c0*/  FADD.FTZ R44, R44, R33 ;  /* 0x000000212c2c7221 */ /* 0x000fe20000010000 */
[----:B------:R-:W-:-:S06]  /*18d0*/  MOV R33, RZ ;  /* 0x000000ff00217202 */ /* 0x000fcc0000000f00 */
[----:B------:R-:W3:Y:S02]  /*18e0*/  @!P2 LDG.E R33, desc[UR10][R20.64] ;  /* 0x0000000a1421a981 */ /* 0x000ee4000c1e1900 */
[--C-:B---3--:R-:W-:Y:S02]  /*18f0*/  HADD2.F32 R34, -RZ, R33.reuse.H0_H0 ;  /* 0x20000021ff227230 */ /* 0x108fe40000004100 */
[----:B------:R-:W-:-:S05]  /*1900*/  HADD2.F32 R23, -RZ, R33.H1_H1 ;  /* 0x30000021ff177230 */ /* 0x000fca0000004100 */
[----:B------:R-:W-:Y:S01]  /*1910*/  FADD.FTZ R22, R34, R23 ;  /* 0x0000001722167221 */ /* 0x000fe20000010000 */
[----:B------:R-:W-:-:S04]  /*1920*/  FMUL.FTZ R23, R23, R23 ;  /* 0x0000001717177220 */ /* 0x000fc80000410000 */
[----:B------:R-:W-:Y:S01]  /*1930*/  FFMA.FTZ R23, R34, R34, R23 ;  /* 0x0000002222177223 */ /* 0x000fe20000010017 */
[----:B------:R-:W-:-:S10]  /*1940*/  HFMA2.MMA R34, -RZ, RZ, 0, 0 ;  /* 0x00000000ff227435 */ /* 0x000fd400000001ff */
[----:B------:R-:W3:Y:S01]  /*1950*/  @!P3 LDG.E R34, desc[UR10][R18.64] ;  /* 0x0000000a1222b981 */ /* 0x000ee2000c1e1900 */
[----:B------:R-:W-:-:S04]  /*1960*/  FADD.FTZ R46, R46, R49 ;  /* 0x000000312e2e7221 */ /* 0x000fc80000010000 */
[----:B------:R-:W-:-:S04]  /*1970*/  FADD.FTZ R35, R46, R35 ;  /* 0x000000232e237221 */ /* 0x000fc80000010000 */
[----:B------:R-:W-:Y:S01]  /*1980*/  FADD.FTZ R22, R35, R22 ;  /* 0x0000001623167221 */ /* 0x000fe20000010000 */
[--C-:B---3--:R-:W-:Y:S02]  /*1990*/  HADD2.F32 R35, -RZ, R34.reuse.H0_H0 ;  /* 0x20000022ff237230 */ /* 0x108fe40000004100 */
[----:B------:R-:W-:-:S05]  /*19a0*/  HADD2.F32 R20, -RZ, R34.H1_H1 ;  /* 0x30000022ff147230 */ /* 0x000fca0000004100 */
[----:B------:R-:W-:Y:S01]  /*19b0*/  FADD.FTZ R21, R35, R20 ;  /* 0x0000001423157221 */ /* 0x000fe20000010000 */
[----:B------:R-:W-:-:S04]  /*19c0*/  FMUL.FTZ R20, R20, R20 ;  /* 0x0000001414147220 */ /* 0x000fc80000410000 */
[----:B------:R-:W-:Y:S01]  /*19d0*/  FFMA.FTZ R20, R35, R35, R20 ;  /* 0x0000002323147223 */ /* 0x000fe20000010014 */
[----:B------:R-:W-:-:S06]  /*19e0*/  MOV R35, RZ ;  /* 0x000000ff00237202 */ /* 0x000fcc0000000f00 */
[----:B------:R0:W3:Y:S01]  /*19f0*/  @!P4 LDG.E R35, desc[UR10][R16.64] ;  /* 0x0000000a1023c981 */ /* 0x0000e2000c1e1900 */
[----:B------:R-:W-:Y:S01]  /*1a00*/  FADD.FTZ R23, R44, R23 ;  /* 0x000000172c177221 */ /* 0x000fe20000010000 */
[----:B------:R-:W-:-:S03]  /*1a10*/  FADD.FTZ R21, R22, R21 ;  /* 0x0000001516157221 */ /* 0x000fc60000010000 */
[----:B------:R-:W-:Y:S01]  /*1a20*/  FADD.FTZ R20, R23, R20 ;  /* 0x0000001417147221 */ /* 0x000fe20000010000 */
[----:B------:R-:W-:-:S05]  /*1a30*/  HADD2.F32 R23, -RZ, R26.H1_H1 ;  /* 0x3000001aff177230 */ /* 0x000fca0000004100 */
[----:B0-----:R-:W-:Y:S01]  /*1a40*/  FMUL.FTZ R17, R23, R23 ;  /* 0x0000001717117220 */ /* 0x001fe20000410000 */
[----:B------:R-:W0:Y:S01]  /*1a50*/  S2UR UR8, SR_CgaCtaId ;  /* 0x00000000000879c3 */ /* 0x000e220000008800 */
[----:B------:R-:W-:Y:S02]  /*1a60*/  UMOV UR7, 0x400 ;  /* 0x0000040000077882 */ /* 0x000fe40000000000 */
[----:B0-----:R-:W-:Y:S01]  /*1a70*/  ULEA UR7, UR8, UR7, 0x18 ;  /* 0x0000000708077291 */ /* 0x001fe2000f8ec03f */
[----:B------:R-:W-:Y:S01]  /*1a80*/  BSSY B0, `(.L_x_3878) ;  /* 0x0000067000007945 */ /* 0x000fe20003800000 */
[--C-:B---3--:R-:W-:Y:S02]  /*1a90*/  HADD2.F32 R45, -RZ, R35.reuse.H1_H1 ;  /* 0x30000023ff2d7230 */ /* 0x108fe40000004100 */
[----:B------:R-:W-:-:S03]  /*1aa0*/  HADD2.F32 R18, -RZ, R35.H0_H0 ;  /* 0x20000023ff127230 */ /* 0x000fc60000004100 */
[----:B------:R-:W-:Y:S02]  /*1ab0*/  FMUL.FTZ R19, R45, R45 ;  /* 0x0000002d2d137220 */ /* 0x000fe40000410000 */
[C---:B------:R-:W-:Y:S02]  /*1ac0*/  FADD.FTZ R22, R18.reuse, R45 ;  /* 0x0000002d12167221 */ /* 0x040fe40000010000 */
[----:B------:R-:W-:Y:S01]  /*1ad0*/  FFMA.FTZ R19, R18, R18, R19 ;  /* 0x0000001212137223 */ /* 0x000fe20000010013 */
[----:B------:R-:W-:Y:S02]  /*1ae0*/  HADD2.F32 R18, -RZ, R26.H0_H0 ;  /* 0x2000001aff127230 */ /* 0x000fe40000004100 */
[----:B------:R-:W-:Y:S01]  /*1af0*/  FADD.FTZ R21, R21, R22 ;  /* 0x0000001615157221 */ /* 0x000fe20000010000 */
[----:B------:R-:W-:Y:S02]  /*1b00*/  FADD.FTZ R19, R20, R19 ;  /* 0x0000001314137221 */ /* 0x000fe40000010000 */
[C---:B------:R-:W-:Y:S01]  /*1b10*/  FADD.FTZ R16, R18.reuse, R23 ;  /* 0x0000001712107221 */ /* 0x040fe20000010000 */
[----:B------:R-:W-:Y:S01]  /*1b20*/  FFMA.FTZ R18, R18, R18, R17 ;  /* 0x0000001212127223 */ /* 0x000fe20000010011 */
[----:B----4-:R-:W-:-:S02]  /*1b30*/  HADD2.F32 R20, -RZ, R28.H1_H1 ;  /* 0x3000001cff147230 */ /* 0x010fc40000004100 */
[----:B------:R-:W-:Y:S01]  /*1b40*/  HADD2.F32 R17, -RZ, R28.H0_H0 ;  /* 0x2000001cff117230 */ /* 0x000fe20000004100 */
[----:B------:R-:W0:Y:S01]  /*1b50*/  S2R R23, SR_LANEID ;  /* 0x0000000000177919 */ /* 0x000e220000000000 */
[----:B------:R-:W-:Y:S01]  /*1b60*/  FADD.FTZ R18, R19, R18 ;  /* 0x0000001213127221 */ /* 0x000fe20000010000 */
[----:B------:R-:W-:Y:S01]  /*1b70*/  FADD.FTZ R16, R21, R16 ;  /* 0x0000001015107221 */ /* 0x000fe20000010000 */
[----:B------:R-:W-:Y:S01]  /*1b80*/  FMUL.FTZ R22, R20, R20 ;  /* 0x0000001414167220 */ /* 0x000fe20000410000 */
[C---:B------:R-:W-:Y:S01]  /*1b90*/  FADD.FTZ R19, R17.reuse, R20 ;  /* 0x0000001411137221 */ /* 0x040fe20000010000 */
[--C-:B--2---:R-:W-:Y:S02]  /*1ba0*/  HADD2.F32 R20, -RZ, R30.reuse.H1_H1 ;  /* 0x3000001eff147230 */ /* 0x104fe40000004100 */
[----:B------:R-:W-:Y:S01]  /*1bb0*/  FFMA.FTZ R17, R17, R17, R22 ;  /* 0x0000001111117223 */ /* 0x000fe20000010016 */
[----:B------:R-:W-:Y:S01]  /*1bc0*/  FADD.FTZ R16, R16, R19 ;  /* 0x0000001310107221 */ /* 0x000fe20000010000 */
[----:B------:R-:W-:-:S02]  /*1bd0*/  HADD2.F32 R19, -RZ, R30.H0_H0 ;  /* 0x2000001eff137230 */ /* 0x000fc40000004100 */
[----:B------:R-:W-:Y:S01]  /*1be0*/  FMUL.FTZ R22, R20, R20 ;  /* 0x0000001414167220 */ /* 0x000fe20000410000 */
[----:B------:R-:W-:-:S03]  /*1bf0*/  FADD.FTZ R17, R18, R17 ;  /* 0x0000001112117221 */ /* 0x000fc60000010000 */
[C---:B------:R-:W-:Y:S01]  /*1c00*/  FFMA.FTZ R22, R19.reuse, R19, R22 ;  /* 0x0000001313167223 */ /* 0x040fe20000010016 */
        /* <DEDUP_REMOVED lines=41> */
[----:B------:R-:W1:Y:S01]  /*1ea0*/  LDS.128 R20, [UR7+0x20] ;  /* 0x00002007ff147984 */ /* 0x000e620008000c00 */
[----:B0-----:R-:W-:Y:S01]  /*1eb0*/  FADD.FTZ R37, R16, R18 ;  /* 0x0000001210257221 */ /* 0x001fe20000010000 */
[----:B------:R-:W-:-:S03]  /*1ec0*/  FADD.FTZ R16, R17, R19 ;  /* 0x0000001311107221 */ /* 0x000fc60000010000 */
[----:B-1----:R-:W-:Y:S01]  /*1ed0*/  FADD.FTZ R37, R37, R20 ;  /* 0x0000001425257221 */ /* 0x002fe20000010000 */
        /* <DEDUP_REMOVED lines=33> */
.L_x_3879:
[----:B------:R-:W-:Y:S05]  /*20f0*/  BSYNC B0 ;  /* 0x0000000000007941 */ /* 0x000fea0003800000 */
.L_x_3878:
[----:B------:R-:W0:Y:S02]  /*2100*/  LDC R22, c[0x0][0xc] ;  /* 0x00000300ff167b82 */ /* 0x000e240000000800 */
[----:B0-----:R-:W-:-:S13]  /*2110*/  ISETP.GE.U32.AND P6, PT, R22, 0x2, PT ;  /* 0x000000021600780c */ /* 0x001fda0003fc6070 */
[----:B------:R-:W-:Y:S05]  /*2120*/  @!P6 BRA `(.L_x_3880) ;  /* 0x0000001000a0e947 */ /* 0x000fea0003800000 */
[----:B------:R-:W0:Y:S01]  /*2130*/  S2R R20, SR_CTAID.Y ;  /* 0x0000000000147919 */ /* 0x000e220000002600 */
[----:B------:R-:W1:Y:S01]  /*2140*/  LDC R21, c[0x0][0x10] ;  /* 0x00000400ff157b82 */ /* 0x000e620000000800 */
[----:B------:R-:W-:-:S07]  /*2150*/  ULOP3.LUT UR7, UR4, 0x1, URZ, 0xc0, !UPT ;  /* 0x0000000104077892 */ /* 0x000fce000f8ec03f */
[----:B------:R-:W2:Y:S08]  /*2160*/  LDC.64 R18, c[0x0][0x240] ;  /* 0x00009000ff127b82 */ /* 0x000eb00000000a00 */
[----:B------:R-:W3:Y:S01]  /*2170*/  LDC.64 R44, c[0x0][0x248] ;  /* 0x00009200ff2c7b82 */ /* 0x000ee20000000a00 */
[----:B-1----:R-:W-:-:S05]  /*2180*/  IMAD R23, R21, UR7, RZ ;  /* 0x0000000715177c24 */ /* 0x002fca000f8e02ff */
[C---:B0-----:R-:W-:Y:S01]  /*2190*/  IADD3 R37, R23.reuse, R20, RZ ;  /* 0x0000001417257210 */ /* 0x041fe20007ffe0ff */
[----:B------:R-:W-:-:S04]  /*21a0*/  IMAD R23, R23, R22, RZ ;  /* 0x0000001617177224 */ /* 0x000fc800078e02ff */
[----:B--2---:R-:W-:Y:S01]  /*21b0*/  IMAD.WIDE.U32 R18, R37, 0x4, R18 ;  /* 0x0000000425127825 */ /* 0x004fe200078e0012 */
[----:B------:R-:W-:-:S05]  /*21c0*/  SHF.L.U32 R23, R23, 0x1, RZ ;  /* 0x0000000117177819 */ /* 0x000fca00000006ff */
[----:B---3--:R-:W-:Y:S01]  /*21d0*/  IMAD.WIDE R44, R23, 0x4, R44 ;  /* 0x00000004172c7825 */ /* 0x008fe200078e022c */
[----:B------:R-:W-:Y:S06]  /*21e0*/  @P5 BRA `(.L_x_3881) ;  /* 0x0000000000505947 */ /* 0x000fec0003800000 */
[----:B------:R-:W-:Y:S01]  /*21f0*/  ULOP3.LUT UP0, URZ, UR4, 0x2, URZ, 0xc0, !UPT ;  /* 0x00000002043f7892 */ /* 0x000fe2000f80c03f */
[----:B------:R-:W-:Y:S01]  /*2200*/  IMAD R47, R21, UR6, R20 ;  /* 0x00000006152f7c24 */ /* 0x000fe2000f8e0214 */
[----:B------:R-:W-:Y:S02]  /*2210*/  UMOV UR7, 0xffffffff ;  /* 0xffffffff00077882 */ /* 0x000fe40000000000 */
[----:B------:R-:W-:Y:S01]  /*2220*/  USEL UR7, UR7, 0x1, UP0 ;  /* 0x0000000107077887 */ /* 0x000fe20008000000 */
[----:B------:R-:W-:Y:S01]  /*2230*/  IMAD.WIDE.U32 R46, R47, 0x8, R44 ;  /* 0x000000082f2e7825 */ /* 0x000fe200078e002c */
[----:B------:R-:W-:-:S04]  /*2240*/  PLOP3.LUT P6, PT, PT, PT, UP0, 0x40, 0x0 ;  /* 0x000000000000781c */ /* 0x000fc80003fce808 */
[----:B------:R-:W-:Y:S01]  /*2250*/  SEL R48, R22, RZ, P6 ;  /* 0x000000ff16307207 */ /* 0x000fe20003000000 */
[----:B------:R0:W-:Y:S01]  /*2260*/  STG.E.64 desc[UR10][R46.64], R16 ;  /* 0x000000102e007986 */ /* 0x0001e2000c101b0a */
[----:B------:R-:W-:Y:S02]  /*2270*/  MOV R23, UR7 ;  /* 0x0000000700177c02 */ /* 0x000fe40008000f00 */
[----:B------:R-:W-:Y:S01]  /*2280*/  ISETP.NE.AND P6, PT, R48, -0x1, PT ;  /* 0xffffffff3000780c */ /* 0x000fe20003fc5270 */
[----:B------:R-:W-:Y:S06]  /*2290*/  MEMBAR.ALL.GPU ;  /* 0x0000000000007992 */ /* 0x000fec000000a000 */
[----:B------:R-:W-:-:S00]  /*22a0*/  ERRBAR ;  /* 0x00000000000079ab */ /* 0x000fc00000000000 */
[----:B------:R-:W-:Y:S06]  /*22b0*/  CGAERRBAR ;  /* 0x00000000000075ab */ /* 0x000fec0000000000 */
[----:B------:R0:W-:Y:S01]  /*22c0*/  REDG.E.ADD.S32.STRONG.GPU desc[UR10][R18.64], R23 ;  /* 0x000000171200798e */ /* 0x0001e2000c10e38a */
[----:B------:R-:W-:Y:S05]  /*22d0*/  @!P6 BRA `(.L_x_3881) ;  /* 0x000000000014e947 */ /* 0x000fea0003800000 */
.L_x_3882:
[----:B0-----:R-:W2:Y:S04]  /*22e0*/  LDG.E.STRONG.GPU R23, desc[UR10][R18.64] ;  /* 0x0000000a12177981 */ /* 0x001ea8000c1ef900 */
[----:B--2---:R-:W-:Y:S01]  /*22f0*/  CCTL.IVALL ;  /* 0x00000000ff00798f */ /* 0x004fe20002000000 */
[----:B------:R-:W-:Y:S05]  /*2300*/  YIELD ;  /* 0x0000000000007946 */ /* 0x000fea0003800000 */
[----:B------:R-:W-:-:S13]  /*2310*/  ISETP.NE.AND P6, PT, R23, R48, PT ;  /* 0x000000301700720c */ /* 0x000fda0003fc5270 */
[----:B------:R-:W-:Y:S05]  /*2320*/  @P6 BRA `(.L_x_3882) ;  /* 0xfffffffc00ec6947 */ /* 0x000fea000383ffff */
.L_x_3881:
        /* <DEDUP_REMOVED lines=18> */
[----:B------:R-:W0:Y:S01]  /*2450*/  S2UR UR8, SR_CTAID.X ;  /* 0x00000000000879c3 */ /* 0x000e220000002500 */
[----:B------:R-:W-:-:S11]  /*2460*/  UPLOP3.LUT UP0, UPT, UPT, UPT, UPT, 0x40, 0x0 ;  /* 0x000000000000789c */ /* 0x000fd60003f0e870 */
.L_x_3886:
        /* <DEDUP_REMOVED lines=117> */
.L_x_3885:
[----:B------:R-:W-:-:S06]  /*2bc0*/  UISETP.GT.AND UP1, UPT, UR7, 0x4, UPT ;  /* 0x000000040700788c */ /* 0x000fcc000bf24270 */
[----:B------:R-:W-:-:S13]  /*2bd0*/  PLOP3.LUT P6, PT, PT, PT, UP1, 0x40, 0x0 ;  /* 0x000000000000781c */ /* 0x000fda0003fce818 */
[----:B------:R-:W-:Y:S05]  /*2be0*/  @P6 BRA `(.L_x_3887) ;  /* 0x0000000000ec6947 */ /* 0x000fea0003800000 */
        /* <DEDUP_REMOVED lines=59> */
.L_x_3887:
[----:B------:R-:W-:-:S06]  /*2fa0*/  UISETP.NE.OR UP0, UPT, UR7, URZ, UP0 ;  /* 0x0000003f0700728c */ /* 0x000fcc0008705670 */
[----:B------:R-:W-:-:S13]  /*2fb0*/  PLOP3.LUT P6, PT, PT, PT, UP0, 0x80, 0x0 ;  /* 0x000000000000781c */ /* 0x000fda0003fcf008 */
[----:B------:R-:W-:Y:S05]  /*2fc0*/  @!P6 BRA `(.L_x_3883) ;  /* 0x000000000088e947 */ /* 0x000fea0003800000 */
.L_x_3884:
[----:B------:R-:W0:Y:S01]  /*2fd0*/  S2UR UR8, SR_CTAID.X ;  /* 0x00000000000879c3 */ /* 0x000e220000002500 */
[----:B------:R-:W-:Y:S01]  /*2fe0*/  NOP ;  /* 0x0000000000007918 */ /* 0x000fe20000000000 */
.L_x_3888:
        /* <DEDUP_REMOVED lines=32> */
.L_x_3883:
        /* <DEDUP_REMOVED lines=10> */
.L_x_3890:
[----:B------:R-:W-:Y:S05]  /*3290*/  BSYNC B0 ;  /* 0x0000000000007941 */ /* 0x000fea0003800000 */
.L_x_3889:
        /* <DEDUP_REMOVED lines=17> */
.L_x_3880:
[----:B0-----:R-:W0:Y:S01]  /*33b0*/  S2R R19, SR_TID.X ;  /* 0x0000000000137919 */ /* 0x001e220000002100 */
[----:B------:R-:W-:Y:S01]  /*33c0*/  ULDC.64 UR12, c[0x0][0x218] ;  /* 0x00008600000c7ab9 */ /* 0x000fe20000000a00 */
[----:B------:R-:W-:Y:S01]  /*33d0*/  P2R R18, PR, RZ, 0x1 ;  /* 0x00000001ff127803 */ /* 0x000fe20000000000 */
[----:B------:R-:W1:Y:S01]  /*33e0*/  S2UR UR8, SR_CgaCtaId ;  /* 0x00000000000879c3 */ /* 0x000e620000008800 */
[----:B------:R-:W-:Y:S01]  /*33f0*/  ISETP.EQ.U32.AND P6, PT, RZ, UR12, PT ;  /* 0x0000000cff007c0c */ /* 0x000fe2000bfc2070 */
[----:B------:R-:W-:Y:S01]  /*3400*/  UMOV UR7, 0x400 ;  /* 0x0000040000077882 */ /* 0x000fe20000000000 */
[----:B------:R-:W-:Y:S01]  /*3410*/  MOV R23, UR5 ;  /* 0x0000000500177c02 */ /* 0x000fe20008000f00 */
[----:B-1----:R-:W-:-:S03]  /*3420*/  ULEA UR7, UR8, UR7, 0x18 ;  /* 0x0000000708077291 */ /* 0x002fc6000f8ec03f */
[----:B------:R-:W-:Y:S01]  /*3430*/  ULDC UR8, c[0x0][0x2a4] ;  /* 0x0000a90000087ab9 */ /* 0x000fe20000000800 */
[----:B0-----:R-:W-:-:S04]  /*3440*/  LOP3.LUT P0, RZ, R19, UR6, RZ, 0xfc, !PT ;  /* 0x0000000613ff7c12 */ /* 0x001fc8000f80fcff */
[----:B------:R-:W-:Y:S01]  /*3450*/  ISETP.EQ.OR.EX P6, PT, RZ, UR13, P0, P6 ;  /* 0x0000000dff007c0c */ /* 0x000fe200087c2760 */
[----:B------:R-:W-:Y:S01]  /*3460*/  @!P5 STS.64 [UR7+0x98], R16 ;  /* 0x00009810ff00d988 */ /* 0x000fe20008000a07 */
[----:B------:R-:W-:Y:S01]  /*3470*/  ISETP.NE.AND P0, PT, R18, RZ, PT ;  /* 0x000000ff1200720c */ /* 0x000fe20003f05270 */
[----:B------:R-:W-:-:S10]  /*3480*/  ULDC.64 UR12, c[0x0][0x228] ;  /* 0x00008a00000c7ab9 */ /* 0x000fd40000000a00 */
[----:B------:R-:W0:Y:S01]  /*3490*/  @!P6 LDC.64 R20, c[0x0][0x218] ;  /* 0x00008600ff14eb82 */ /* 0x000e220000000a00 */
[----:B------:R-:W-:Y:S01]  /*34a0*/  @!P6 FMUL.FTZ R19, R17, UR8 ;  /* 0x000000081113ec20 */ /* 0x000fe20008410000 */
[----:B------:R-:W-:Y:S01]  /*34b0*/  @!P6 FMUL.FTZ R18, R16, UR8 ;  /* 0x000000081012ec20 */ /* 0x000fe20008410000 */
[----:B0-----:R-:W-:-:S05]  /*34c0*/  @!P6 IMAD.WIDE R22, R23, 0x8, R20 ;  /* 0x000000081716e825 */ /* 0x001fca00078e0214 */
[----:B------:R0:W-:Y:S01]  /*34d0*/  @!P6 STG.E.64 desc[UR10][R22.64], R18 ;  /* 0x000000121600e986 */ /* 0x0001e2000c101b0a */
[----:B------:R-:W-:Y:S08]  /*34e0*/  BAR.SYNC.DEFER_BLOCKING 0x0 ;  /* 0x0000000000007b1d */ /* 0x000ff00000010000 */
[----:B0-----:R-:W0:Y:S01]  /*34f0*/  LDC R23, c[0x0][0x294] ;  /* 0x0000a500ff177b82 */ /* 0x001e220000000800 */
[----:B------:R-:W1:Y:S02]  /*3500*/  LDS.64 R20, [UR7+0x98] ;  /* 0x00009807ff147984 */ /* 0x000e640008000a00 */
[----:B-1----:R-:W-:-:S05]  /*3510*/  FMUL.FTZ R20, R20, UR8 ;  /* 0x0000000814147c20 */ /* 0x002fca0008410000 */
[----:B------:R-:W-:Y:S02]  /*3520*/  R2UR UR7, R20 ;  /* 0x00000000140772ca */ /* 0x000fe400000e0000 */
[C---:B------:R-:W-:Y:S02]  /*3530*/  SHF.L.U32 R20, R42.reuse, 0x2, RZ ;  /* 0x000000022a147819 */ /* 0x040fe400000006ff */
[----:B------:R-:W-:-:S09]  /*3540*/  SHF.L.U64.HI R42, R42, 0x2, R43 ;  /* 0x000000022a2a7819 */ /* 0x000fd2000001022b */
[----:B------:R-:W-:-:S05]  /*3550*/  MOV R16, UR7 ;  /* 0x0000000700107c02 */ /* 0x000fca0008000f00 */
[----:B------:R-:W-:-:S04]  /*3560*/  FMUL.FTZ R16, R16, UR7 ;  /* 0x0000000710107c20 */ /* 0x000fc80008410000 */
[----:B------:R-:W-:-:S05]  /*3570*/  FFMA.FTZ R21, R21, UR8, -R16 ;  /* 0x0000000815157c23 */ /* 0x000fca0008010810 */
[----:B------:R-:W-:-:S13]  /*3580*/  FSETP.GTU.FTZ.AND P5, PT, R21, RZ, PT ;  /* 0x000000ff1500720b */ /* 0x000fda0003fbc000 */
[----:B------:R-:W-:Y:S01]  /*3590*/  VOTEU.ANY UP0, P5 ;  /* 0x00000000003f7886 */ /* 0x000fe20002800100 */
[----:B------:R-:W-:-:S04]  /*35a0*/  IADD3 R16, P5, R20, UR12, RZ ;  /* 0x0000000c14107c10 */ /* 0x000fc8000ffbe0ff */
[----:B------:R-:W-:Y:S01]  /*35b0*/  IADD3.X R17, R42, UR13, RZ, P5, !PT ;  /* 0x0000000d2a117c10 */ /* 0x000fe2000affe4ff */
[----:B------:R-:W-:Y:S01]  /*35c0*/  @UP0 ULDC UR8, c[0x0][0x238] ;  /* 0x00008e0000080ab9 */ /* 0x000fe20000000800 */
[----:B------:R-:W-:Y:S01]  /*35d0*/  PLOP3.LUT P5, PT, PT, PT, UP0, 0x80, 0x0 ;  /* 0x000000000000781c */ /* 0x000fe20003faf008 */
[----:B------:R-:W-:-:S03]  /*35e0*/  ULDC.64 UR12, c[0x0][0x230] ;  /* 0x00008c00000c7ab9 */ /* 0x000fc60000000a00 */
[----:B------:R-:W2:Y:S09]  /*35f0*/  LDG.E.64 R16, desc[UR10][R16.64] ;  /* 0x0000000a10107981 */ /* 0x000eb2000c1e1b00 */
[----:B------:R-:W-:Y:S01]  /*3600*/  @P5 FADD.FTZ R21, R21, UR8 ;  /* 0x0000000815155e21 */ /* 0x000fe20008010000 */
[----:B------:R-:W-:Y:S01]  /*3610*/  PLOP3.LUT P5, PT, PT, PT, UP0, 0x80, 0x0 ;  /* 0x000000000000781c */ /* 0x000fe20003faf008 */
[----:B------:R-:W1:Y:S01]  /*3620*/  S2R R22, SR_TID.X ;  /* 0x0000000000167919 */ /* 0x000e620000002100 */
[----:B------:R-:W-:-:S11]  /*3630*/  UMOV UR8, 0x3f800000 ;  /* 0x3f80000000087882 */ /* 0x000fd60000000000 */
[----:B------:R-:W3:Y:S01]  /*3640*/  @P5 MUFU.RSQ R21, R21 ;  /* 0x0000001500155308 */ /* 0x000ee20000001400 */
[----:B------:R-:W-:-:S04]  /*3650*/  IADD3 R18, P5, R20, UR12, RZ ;  /* 0x0000000c14127c10 */ /* 0x000fc8000ffbe0ff */
[----:B------:R-:W-:Y:S02]  /*3660*/  IADD3.X R19, R42, UR13, RZ, P5, !PT ;  /* 0x0000000d2a137c10 */ /* 0x000fe4000affe4ff */
[----:B------:R-:W-:-:S04]  /*3670*/  PLOP3.LUT P5, PT, PT, PT, UP0, 0x80, 0x0 ;  /* 0x000000000000781c */ /* 0x000fc80003faf008 */
[----:B------:R-:W2:Y:S01]  /*3680*/  LDG.E.64 R18, desc[UR10][R18.64] ;  /* 0x0000000a12127981 */ /* 0x000ea2000c1e1b00 */
[----:B------:R-:W-:-:S08]  /*3690*/  HADD2.F32 R20, -RZ, R10.H0_H0 ;  /* 0x2000000aff147230 */ /* 0x000fd00000004100 */
[----:B---3--:R-:W-:Y:S02]  /*36a0*/  @P5 R2UR UR8, R21 ;  /* 0x00000000150852ca */ /* 0x008fe400000e0000 */
[----:B------:R-:W-:Y:S01]  /*36b0*/  ISETP.NE.AND P5, PT, RZ, UR9, PT ;  /* 0x00000009ff007c0c */ /* 0x000fe2000bfa5270 */
[----:B------:R-:W-:Y:S02]  /*36c0*/  HADD2.F32 R21, -RZ, R10.H1_H1 ;  /* 0x3000000aff157230 */ /* 0x000fe40000004100 */
[----:B------:R-:W-:-:S03]  /*36d0*/  FADD.FTZ R10, R20, -UR7 ;  /* 0x80000007140a7e21 */ /* 0x000fc60008010000 */
[----:B------:R-:W-:Y:S01]  /*36e0*/  FADD.FTZ R20, R21, -UR7 ;  /* 0x8000000715147e21 */ /* 0x000fe20008010000 */
[----:B------:R-:W-:-:S04]  /*36f0*/  HADD2.F32 R42, -RZ, R11.H0_H0 ;  /* 0x2000000bff2a7230 */ /* 0x000fc80000004100 */
[----:B------:R-:W-:Y:S01]  /*3700*/  FMUL.FTZ R21, R10, UR8 ;  /* 0x000000080a157c20 */ /* 0x000fe20008410000 */
[----:B------:R-:W-:Y:S01]  /*3710*/  FMUL.FTZ R20, R20, UR8 ;  /* 0x0000000814147c20 */ /* 0x000fe20008410000 */
[----:B------:R-:W-:Y:S02]  /*3720*/  HADD2.F32 R37, -RZ, R11.H1_H1 ;  /* 0x3000000bff257230 */ /* 0x000fe40000004100 */
[----:B--2---:R-:W-:Y:S01]  /*3730*/  FFMA.FTZ R43, R16, R21, R18 ;  /* 0x00000015102b7223 */ /* 0x004fe20000010012 */
        /* <DEDUP_REMOVED lines=12> */
.L_x_3891:
[----:B------:R-:W-:Y:S01]  /*3800*/  LOP3.LUT P6, RZ, R36, 0x2, RZ, 0xc0, !PT ;  /* 0x0000000224ff7812 */ /* 0x000fe200078cc0ff */
[----:B------:R-:W-:-:S12]  /*3810*/  BSSY B0, `(.L_x_3892) ;  /* 0x000000e000007945 */ /* 0x000fd80003800000 */
        /* <DEDUP_REMOVED lines=13> */
.L_x_3893:
[----:B------:R-:W-:Y:S05]  /*38f0*/  BSYNC B0 ;  /* 0x0000000000007941 */ /* 0x000fea0003800000 */
.L_x_3892:
[----:B------:R-:W-:Y:S01]  /*3900*/  FADD.FTZ R42, R42, -UR7 ;  /* 0x800000072a2a7e21 */ /* 0x000fe20008010000 */
[----:B------:R-:W-:Y:S01]  /*3910*/  FADD.FTZ R37, R37, -UR7 ;  /* 0x8000000725257e21 */ /* 0x000fe20008010000 */
[--C-:B0-----:R-:W-:Y:S02]  /*3920*/  HADD2.F32 R43, -RZ, R12.reuse.H0_H0 ;  /* 0x2000000cff2b7230 */ /* 0x101fe40000004100 */
[----:B------:R-:W-:Y:S02]  /*3930*/  HADD2.F32 R44, -RZ, R12.H1_H1 ;  /* 0x3000000cff2c7230 */ /* 0x000fe40000004100 */
[----:B------:R-:W-:Y:S01]  /*3940*/  FMUL.FTZ R3, R42, UR8 ;  /* 0x000000082a037c20 */ /* 0x000fe20008410000 */
[----:B------:R-:W-:Y:S01]  /*3950*/  FMUL.FTZ R10, R37, UR8 ;  /* 0x00000008250a7c20 */ /* 0x000fe20008410000 */
[--C-:B------:R-:W-:Y:S02]  /*3960*/  HADD2.F32 R12, -RZ, R14.reuse.H0_H0 ;  /* 0x2000000eff0c7230 */ /* 0x100fe40000004100 */
[----:B------:R-:W-:Y:S01]  /*3970*/  FADD.FTZ R43, R43, -UR7 ;  /* 0x800000072b2b7e21 */ /* 0x000fe20008010000 */
[----:B------:R-:W-:-:S02]  /*3980*/  HADD2.F32 R14, -RZ, R14.H1_H1 ;  /* 0x3000000eff0e7230 */ /* 0x000fc40000004100 */
[----:B------:R-:W-:Y:S01]  /*3990*/  FADD.FTZ R44, R44, -UR7 ;  /* 0x800000072c2c7e21 */ /* 0x000fe20008010000 */
        /* <DEDUP_REMOVED lines=13> */
.L_x_3894:
        /* <DEDUP_REMOVED lines=14> */
.L_x_3896:
[----:B------:R-:W-:Y:S05]  /*3b50*/  BSYNC B0 ;  /* 0x0000000000007941 */ /* 0x000fea0003800000 */
.L_x_3895:
[----:B------:R-:W-:Y:S01]  /*3b60*/  FMUL.FTZ R43, R43, UR8 ;  /* 0x000000082b2b7c20 */ /* 0x000fe20008410000 */
[----:B------:R-:W-:Y:S01]  /*3b70*/  FMUL.FTZ R44, R44, UR8 ;  /* 0x000000082c2c7c20 */ /* 0x000fe20008410000 */
[----:B------:R-:W-:Y:S01]  /*3b80*/  FADD.FTZ R12, R12, -UR7 ;  /* 0x800000070c0c7e21 */ /* 0x000fe20008010000 */
[----:B------:R-:W-:Y:S01]  /*3b90*/  FADD.FTZ R14, R14, -UR7 ;  /* 0x800000070e0e7e21 */ /* 0x000fe20008010000 */
[----:B------:R-:W-:Y:S01]  /*3ba0*/  FFMA.FTZ R43, R16, R43, R18 ;  /* 0x0000002b102b7223 */ /* 0x000fe20000010012 */
[----:B------:R-:W-:Y:S01]  /*3bb0*/  FFMA.FTZ R44, R17, R44, R19 ;  /* 0x0000002c112c7223 */ /* 0x000fe20000010013 */
[----:B------:R-:W-:Y:S06]  /*3bc0*/  @!P5 BRA `(.L_x_3897) ;  /* 0x000000000028d947 */ /* 0x000fec0003800000 */
        /* <DEDUP_REMOVED lines=10> */
.L_x_3897:
[----:B------:R-:W-:Y:S04]  /*3c70*/  BSSY B0, `(.L_x_3898) ;  /* 0x000000e000007945 */ /* 0x000fe80003800000 */
[----:B------:R-:W-:Y:S05]  /*3c80*/  @P1 BRA `(.L_x_3899) ;  /* 0x0000000000301947 */ /* 0x000fea0003800000 */
[----:B------:R-:W-:Y:S01]  /*3c90*/  ULDC.64 UR12, c[0x0][0x270] ;  /* 0x00009c00000c7ab9 */ /* 0x000fe20000000a00 */
[----:B0-----:R-:W-:Y:S01]  /*3ca0*/  MOV R2, R38 ;  /* 0x0000002600027202 */ /* 0x001fe20000000f00 */
        /* <DEDUP_REMOVED lines=10> */
.L_x_3899:
[----:B------:R-:W-:Y:S05]  /*3d50*/  BSYNC B0 ;  /* 0x0000000000007941 */ /* 0x000fea0003800000 */
.L_x_3898:
[----:B0-----:R-:W-:Y:S01]  /*3d60*/  FMUL.FTZ R3, R12, UR8 ;  /* 0x000000080c037c20 */ /* 0x001fe20008410000 */
[----:B------:R-:W-:Y:S01]  /*3d70*/  FMUL.FTZ R14, R14, UR8 ;  /* 0x000000080e0e7c20 */ /* 0x000fe20008410000 */
[--C-:B------:R-:W-:Y:S02]  /*3d80*/  HADD2.F32 R12, -RZ, R24.reuse.H0_H0 ;  /* 0x20000018ff0c7230 */ /* 0x100fe40000004100 */
[----:B------:R-:W-:Y:S02]  /*3d90*/  HADD2.F32 R24, -RZ, R24.H1_H1 ;  /* 0x30000018ff187230 */ /* 0x000fe40000004100 */
[----:B------:R-:W-:Y:S01]  /*3da0*/  FFMA.FTZ R7, R16, R3, R18 ;  /* 0x0000000310077223 */ /* 0x000fe20000010012 */
[----:B------:R-:W-:Y:S01]  /*3db0*/  FFMA.FTZ R14, R17, R14, R19 ;  /* 0x0000000e110e7223 */ /* 0x000fe20000010013 */
        /* <DEDUP_REMOVED lines=11> */
.L_x_3900:
[----:B------:R-:W-:Y:S01]  /*3e70*/  LOP3.LUT P0, RZ, R36, 0x10, RZ, 0xc0, !PT ;  /* 0x0000001024ff7812 */ /* 0x000fe2000780c0ff */
[----:B------:R-:W-:-:S12]  /*3e80*/  BSSY B0, `(.L_x_3901) ;  /* 0x0000010000007945 */ /* 0x000fd80003800000 */
[----:B------:R-:W-:Y:S05]  /*3e90*/  @P0 BRA `(.L_x_3902) ;  /* 0x0000000000380947 */ /* 0x000fea0003800000 */
[----:B-1----:R-:W-:Y:S01]  /*3ea0*/  IADD3 R5, R0, 0x30, RZ ;  /* 0x0000003000057810 */ /* 0x002fe20007ffe0ff */
[----:B------:R-:W-:Y:S01]  /*3eb0*/  ULDC.64 UR12, c[0x0][0x270] ;  /* 0x00009c00000c7ab9 */ /* 0x000fe20000000a00 */
[----:B------:R-:W-:Y:S02]  /*3ec0*/  MOV R2, R38 ;  /* 0x0000002600027202 */ /* 0x000fe40000000f00 */
[----:B------:R-:W-:Y:S02]  /*3ed0*/  SHF.R.S32.HI R4, RZ, 0x1f, R5 ;  /* 0x0000001fff047819 */ /* 0x000fe40000011405 */
[----:B------:R-:W-:Y:S02]  /*3ee0*/  MOV R3, R41 ;  /* 0x0000002900037202 */ /* 0x000fe40000000f00 */
[----:B------:R-:W-:Y:S01]  /*3ef0*/  F2FP.F16.F32.PACK_AB R7, R14, R7 ;  /* 0x000000070e07723e */ /* 0x000fe200000000ff */
        /* <DEDUP_REMOVED lines=8> */
.L_x_3902:
[----:B------:R-:W-:Y:S05]  /*3f80*/  BSYNC B0 ;  /* 0x0000000000007941 */ /* 0x000fea0003800000 */
.L_x_3901:
[----:B------:R-:W-:Y:S01]  /*3f90*/  FADD.FTZ R2, R12, -UR7 ;  /* 0x800000070c027e21 */ /* 0x000fe20008010000 */
[----:B01----:R-:W-:Y:S01]  /*3fa0*/  FADD.FTZ R4, R24, -UR7 ;  /* 0x8000000718047e21 */ /* 0x003fe20008010000 */
[--C-:B------:R-:W-:Y:S02]  /*3fb0*/  HADD2.F32 R5, -RZ, R25.reuse.H0_H0 ;  /* 0x20000019ff057230 */ /* 0x100fe40000004100 */
        /* <DEDUP_REMOVED lines=20> */
.L_x_3903:
[----:B------:R-:W-:Y:S01]  /*4100*/  LOP3.LUT P0, RZ, R36, 0x20, RZ, 0xc0, !PT ;  /* 0x0000002024ff7812 */ /* 0x000fe2000780c0ff */
[----:B------:R-:W-:-:S12]  /*4110*/  BSSY B0, `(.L_x_3904) ;  /* 0x0000010000007945 */ /* 0x000fd80003800000 */
[----:B------:R-:W-:Y:S05]  /*4120*/  @P0 BRA `(.L_x_3905) ;  /* 0x0000000000380947 */ /* 0x000fea0003800000 */
[----:B------:R-:W-:Y:S01]  /*4130*/  IADD3 R5, R0, 0x40, RZ ;  /* 0x0000004000057810 */ /* 0x000fe20007ffe0ff */
        /* <DEDUP_REMOVED lines=13> */
.L_x_3905:
[----:B------:R-:W-:Y:S05]  /*4210*/  BSYNC B0 ;  /* 0x0000000000007941 */ /* 0x000fea0003800000 */
.L_x_3904:
[----:B------:R-:W-:Y:S01]  /*4220*/  FMUL.FTZ R3, R12, UR8 ;  /* 0x000000080c037c20 */ /* 0x000fe20008410000 */
[----:B------:R-:W-:Y:S01]  /*4230*/  FMUL.FTZ R14, R14, UR8 ;  /* 0x000000080e0e7c20 */ /* 0x000fe20008410000 */
[----:B------:R-:W-:Y:S01]  /*4240*/  FADD.FTZ R12, R20, -UR7 ;  /* 0x80000007140c7e21 */ /* 0x000fe20008010000 */
[----:B------:R-:W-:Y:S01]  /*4250*/  FADD.FTZ R20, R27, -UR7 ;  /* 0x800000071b147e21 */ /* 0x000fe20008010000 */
        /* <DEDUP_REMOVED lines=13> */
.L_x_3906:
        /* <DEDUP_REMOVED lines=17> */
.L_x_3908:
[----:B------:R-:W-:Y:S05]  /*4440*/  BSYNC B0 ;  /* 0x0000000000007941 */ /* 0x000fea0003800000 */
.L_x_3907:
[----:B------:R-:W-:Y:S01]  /*4450*/  FMUL.FTZ R3, R12, UR8 ;  /* 0x000000080c037c20 */ /* 0x000fe20008410000 */
[----:B------:R-:W-:Y:S01]  /*4460*/  FMUL.FTZ R20, R20, UR8 ;  /* 0x0000000814147c20 */ /* 0x000fe20008410000 */
[--C-:B------:R-:W-:Y:S02]  /*4470*/  HADD2.F32 R12, -RZ, R29.reuse.H0_H0 ;  /* 0x2000001dff0c7230 */ /* 0x100fe40000004100 */
[----:B------:R-:W-:Y:S02]  /*4480*/  HADD2.F32 R29, -RZ, R29.H1_H1 ;  /* 0x3000001dff1d7230 */ /* 0x000fe40000004100 */
        /* <DEDUP_REMOVED lines=13> */
.L_x_3909:
        /* <DEDUP_REMOVED lines=17> */
.L_x_3911:
[----:B------:R-:W-:Y:S05]  /*4670*/  BSYNC B0 ;  /* 0x0000000000007941 */ /* 0x000fea0003800000 */
.L_x_3910:
[----:B------:R-:W-:Y:S01]  /*4680*/  FADD.FTZ R2, R12, -UR7 ;  /* 0x800000070c027e21 */ /* 0x000fe20008010000 */
[----:B0-----:R-:W-:Y:S01]  /*4690*/  FADD.FTZ R4, R29, -UR7 ;  /* 0x800000071d047e21 */ /* 0x001fe20008010000 */
[--C-:B------:R-:W-:Y:S01]  /*46a0*/  HADD2.F32 R5, -RZ, R31.reuse.H0_H0 ;  /* 0x2000001fff057230 */ /* 0x100fe20000004100 */
[----:B------:R-:W-:Y:S01]  /*46b0*/  SHF.R.U32.HI R20, RZ, 0x5, R22 ;  /* 0x00000005ff147819 */ /* 0x000fe20000011616 */
[----:B------:R-:W-:Y:S02]  /*46c0*/  HADD2.F32 R14, -RZ, R31.H1_H1 ;  /* 0x3000001fff0e7230 */ /* 0x000fe40000004100 */
        /* <DEDUP_REMOVED lines=17> */
.L_x_3912:
        /* <DEDUP_REMOVED lines=17> */
.L_x_3914:
[----:B------:R-:W-:Y:S05]  /*48f0*/  BSYNC B0 ;  /* 0x0000000000007941 */ /* 0x000fea0003800000 */
.L_x_3913:
[----:B------:R-:W-:Y:S01]  /*4900*/  FMUL.FTZ R3, R12, UR8 ;  /* 0x000000080c037c20 */ /* 0x000fe20008410000 */
[----:B------:R-:W-:Y:S01]  /*4910*/  FMUL.FTZ R14, R14, UR8 ;  /* 0x000000080e0e7c20 */ /* 0x000fe20008410000 */
[--C-:B------:R-:W-:Y:S02]  /*4920*/  HADD2.F32 R12, -RZ, R32.reuse.H0_H0 ;  /* 0x20000020ff0c7230 */ /* 0x100fe40000004100 */
[----:B------:R-:W-:Y:S02]  /*4930*/  IMAD R20, R23, UR6, R20 ;  /* 0x0000000617147c24 */ /* 0x000fe4000f8e0214 */
[----:B0-----:R-:W-:Y:S01]  /*4940*/  FFMA.FTZ R7, R16, R3, R18 ;  /* 0x0000000310077223 */ /* 0x001fe20000010012 */
        /* <DEDUP_REMOVED lines=13> */
.L_x_3915:
        /* <DEDUP_REMOVED lines=17> */
.L_x_3917:
[----:B------:R-:W-:Y:S05]  /*4b30*/  BSYNC B0 ;  /* 0x0000000000007941 */ /* 0x000fea0003800000 */
.L_x_3916:
[----:B0-----:R-:W-:Y:S01]  /*4b40*/  FADD.FTZ R2, R12, -UR7 ;  /* 0x800000070c027e21 */ /* 0x001fe20008010000 */
[----:B------:R-:W-:Y:S01]  /*4b50*/  FADD.FTZ R3, R32, -UR7 ;  /* 0x8000000720037e21 */ /* 0x000fe20008010000 */
[----:B------:R-:W-:Y:S01]  /*4b60*/  ULDC.64 UR14, c[0x0][0x278] ;  /* 0x00009e00000e7ab9 */ /* 0x000fe20000000a00 */
[----:B------:R-:W-:Y:S01]  /*4b70*/  IADD3 R4, R20, 0xd0, RZ ;  /* 0x000000d014047810 */ /* 0x000fe20007ffe0ff */
[----:B------:R-:W-:Y:S01]  /*4b80*/  FMUL.FTZ R5, R2, UR8 ;  /* 0x0000000802057c20 */ /* 0x000fe20008410000 */
[----:B------:R-:W-:Y:S01]  /*4b90*/  FMUL.FTZ R10, R3, UR8 ;  /* 0x00000008030a7c20 */ /* 0x000fe20008410000 */
[C---:B------:R-:W-:Y:S02]  /*4ba0*/  IADD3 R3, R20.reuse, 0xe0, RZ ;  /* 0x000000e014037810 */ /* 0x040fe40007ffe0ff */
[----:B------:R-:W-:Y:S01]  /*4bb0*/  IADD3 R2, R20, 0xf0, RZ ;  /* 0x000000f014027810 */ /* 0x000fe20007ffe0ff */
        /* <DEDUP_REMOVED lines=13> */
.L_x_3918:
        /* <DEDUP_REMOVED lines=17> */
.L_x_3920:
[----:B------:R-:W-:Y:S05]  /*4da0*/  BSYNC B0 ;  /* 0x0000000000007941 */ /* 0x000fea0003800000 */
.L_x_3919:
[----:B0-----:R-:W-:Y:S01]  /*4db0*/  HADD2.F32 R5, -RZ, R33.H0_H0 ;  /* 0x20000021ff057230 */ /* 0x001fe20000004100 */
[----:B------:R-:W-:Y:S01]  /*4dc0*/  ISETP.GE.U32.AND P6, PT, R4, UR14, PT ;  /* 0x0000000e04007c0c */ /* 0x000fe2000bfc6070 */
[----:B------:R-:W-:Y:S01]  /*4dd0*/  HADD2.F32 R10, -RZ, R34.H0_H0 ;  /* 0x20000022ff0a7230 */ /* 0x000fe20000004100 */
[----:B------:R-:W-:Y:S01]  /*4de0*/  ISETP.GE.U32.AND P0, PT, R3, UR14, PT ;  /* 0x0000000e03007c0c */ /* 0x000fe2000bf06070 */
[----:B------:R-:W-:Y:S02]  /*4df0*/  HADD2.F32 R11, -RZ, R35.H0_H0 ;  /* 0x20000023ff0b7230 */ /* 0x000fe40000004100 */
[----:B------:R-:W-:Y:S01]  /*4e00*/  FADD.FTZ R5, R5, -UR7 ;  /* 0x8000000705057e21 */ /* 0x000fe20008010000 */
[----:B------:R-:W-:Y:S02]  /*4e10*/  HADD2.F32 R14, -RZ, R26.H0_H0 ;  /* 0x2000001aff0e7230 */ /* 0x000fe40000004100 */
[----:B------:R-:W-:Y:S01]  /*4e20*/  FADD.FTZ R10, R10, -UR7 ;  /* 0x800000070a0a7e21 */ /* 0x000fe20008010000 */
[----:B------:R-:W-:-:S02]  /*4e30*/  HADD2.F32 R20, -RZ, R28.H0_H0 ;  /* 0x2000001cff147230 */ /* 0x000fc40000004100 */
[----:B------:R-:W-:Y:S01]  /*4e40*/  FADD.FTZ R11, R11, -UR7 ;  /* 0x800000070b0b7e21 */ /* 0x000fe20008010000 */
[----:B------:R-:W-:Y:S02]  /*4e50*/  HADD2.F32 R24, -RZ, R30.H0_H0 ;  /* 0x2000001eff187230 */ /* 0x000fe40000004100 */
[----:B------:R-:W-:Y:S01]  /*4e60*/  FADD.FTZ R14, R14, -UR7 ;  /* 0x800000070e0e7e21 */ /* 0x000fe20008010000 */
[----:B------:R-:W-:Y:S01]  /*4e70*/  FMUL.FTZ R5, R5, UR8 ;  /* 0x0000000805057c20 */ /* 0x000fe20008410000 */
[----:B------:R-:W-:Y:S01]  /*4e80*/  FADD.FTZ R20, R20, -UR7 ;  /* 0x8000000714147e21 */ /* 0x000fe20008010000 */
[----:B------:R-:W-:Y:S01]  /*4e90*/  FMUL.FTZ R23, R10, UR8 ;  /* 0x000000080a177c20 */ /* 0x000fe20008410000 */
[----:B------:R-:W-:Y:S01]  /*4ea0*/  FADD.FTZ R24, R24, -UR7 ;  /* 0x8000000718187e21 */ /* 0x000fe20008010000 */
[----:B------:R-:W-:Y:S01]  /*4eb0*/  FMUL.FTZ R11, R11, UR8 ;  /* 0x000000080b0b7c20 */ /* 0x000fe20008410000 */
[----:B------:R-:W-:Y:S01]  /*4ec0*/  FMUL.FTZ R21, R14, UR8 ;  /* 0x000000080e157c20 */ /* 0x000fe20008410000 */
[----:B------:R-:W-:Y:S01]  /*4ed0*/  FMUL.FTZ R25, R20, UR8 ;  /* 0x0000000814197c20 */ /* 0x000fe20008410000 */
[----:B------:R-:W-:Y:S01]  /*4ee0*/  FMUL.FTZ R27, R24, UR8 ;  /* 0x00000008181b7c20 */ /* 0x000fe20008410000 */
[C-C-:B------:R-:W-:Y:S01]  /*4ef0*/  FFMA.FTZ R24, R16.reuse, R5, R18.reuse ;  /* 0x0000000510187223 */ /* 0x140fe20000010012 */
[C-C-:B------:R-:W-:Y:S01]  /*4f00*/  FFMA.FTZ R23, R16.reuse, R23, R18.reuse ;  /* 0x0000001710177223 */ /* 0x140fe20000010012 */
[C-C-:B------:R-:W-:Y:S01]  /*4f10*/  FFMA.FTZ R20, R16.reuse, R11, R18.reuse ;  /* 0x0000000b10147223 */ /* 0x140fe20000010012 */
[C-C-:B------:R-:W-:Y:S01]  /*4f20*/  FFMA.FTZ R10, R16.reuse, R21, R18.reuse ;  /* 0x00000015100a7223 */ /* 0x140fe20000010012 */
[C-C-:B------:R-:W-:Y:S01]  /*4f30*/  FFMA.FTZ R5, R16.reuse, R25, R18.reuse ;  /* 0x0000001910057223 */ /* 0x140fe20000010012 */
[----:B------:R-:W-:Y:S01]  /*4f40*/  FFMA.FTZ R16, R16, R27, R18 ;  /* 0x0000001b10107223 */ /* 0x000fe20000010012 */
[----:B------:R-:W-:Y:S01]  /*4f50*/  HADD2.F32 R14, -RZ, R34.H1_H1 ;  /* 0x30000022ff0e7230 */ /* 0x000fe20000004100 */
[----:B------:R-:W-:Y:S01]  /*4f60*/  ISETP.GE.U32.AND P1, PT, R2, UR14, PT ;  /* 0x0000000e02007c0c */ /* 0x000fe2000bf26070 */
[----:B------:R-:W-:Y:S01]  /*4f70*/  HADD2.F32 R18, -RZ, R35.H1_H1 ;  /* 0x30000023ff127230 */ /* 0x000fe20000004100 */
[----:B------:R-:W-:Y:S01]  /*4f80*/  SHF.R.S32.HI R12, RZ, 0x1f, R4 ;  /* 0x0000001fff0c7819 */ /* 0x000fe20000011404 */
[----:B------:R-:W-:Y:S01]  /*4f90*/  HADD2.F32 R21, -RZ, R26.H1_H1 ;  /* 0x3000001aff157230 */ /* 0x000fe20000004100 */
[----:B------:R-:W-:Y:S01]  /*4fa0*/  SHF.R.S32.HI R7, RZ, 0x1f, R3 ;  /* 0x0000001fff077819 */ /* 0x000fe20000011403 */
[----:B------:R-:W-:Y:S01]  /*4fb0*/  HADD2.F32 R25, -RZ, R28.H1_H1 ;  /* 0x3000001cff197230 */ /* 0x000fe20000004100 */
[----:B------:R-:W-:Y:S01]  /*4fc0*/  SHF.R.S32.HI R0, RZ, 0x1f, R2 ;  /* 0x0000001fff007819 */ /* 0x000fe20000011402 */
[----:B------:R-:W-:-:S02]  /*4fd0*/  HADD2.F32 R27, -RZ, R30.H1_H1 ;  /* 0x3000001eff1b7230 */ /* 0x000fc40000004100 */
[----:B------:R-:W-:Y:S01]  /*4fe0*/  FADD.FTZ R14, R14, -UR7 ;  /* 0x800000070e0e7e21 */ /* 0x000fe20008010000 */
[----:B------:R-:W-:Y:S01]  /*4ff0*/  HADD2.F32 R11, -RZ, R33.H1_H1 ;  /* 0x30000021ff0b7230 */ /* 0x000fe20000004100 */
[----:B------:R-:W-:Y:S01]  /*5000*/  ISETP.GE.AND.EX P6, PT, R12, UR15, PT, P6 ;  /* 0x0000000f0c007c0c */ /* 0x000fe2000bfc6360 */
[----:B------:R-:W-:Y:S01]  /*5010*/  FADD.FTZ R18, R18, -UR7 ;  /* 0x8000000712127e21 */ /* 0x000fe20008010000 */
[----:B------:R-:W-:Y:S01]  /*5020*/  ISETP.GE.AND.EX P0, PT, R7, UR15, PT, P0 ;  /* 0x0000000f07007c0c */ /* 0x000fe2000bf06300 */
[----:B------:R-:W-:Y:S01]  /*5030*/  FADD.FTZ R21, R21, -UR7 ;  /* 0x8000000715157e21 */ /* 0x000fe20008010000 */
[----:B------:R-:W-:Y:S01]  /*5040*/  ISETP.GE.AND.EX P1, PT, R0, UR15, PT, P1 ;  /* 0x0000000f00007c0c */ /* 0x000fe2000bf26310 */
[----:B------:R-:W-:Y:S01]  /*5050*/  FADD.FTZ R25, R25, -UR7 ;  /* 0x8000000719197e21 */ /* 0x000fe20008010000 */
[----:B------:R-:W-:Y:S01]  /*5060*/  FADD.FTZ R27, R27, -UR7 ;  /* 0x800000071b1b7e21 */ /* 0x000fe20008010000 */
[----:B------:R-:W-:Y:S01]  /*5070*/  FADD.FTZ R11, R11, -UR7 ;  /* 0x800000070b0b7e21 */ /* 0x000fe20008010000 */
[----:B------:R-:W-:Y:S01]  /*5080*/  FMUL.FTZ R14, R14, UR8 ;  /* 0x000000080e0e7c20 */ /* 0x000fe20008410000 */
[----:B------:R-:W-:Y:S01]  /*5090*/  ISETP.GT.U32.OR P6, PT, R22, 0x1ff, P6 ;  /* 0x000001ff1600780c */ /* 0x000fe200037c4470 */
[----:B------:R-:W-:Y:S01]  /*50a0*/  FMUL.FTZ R26, R18, UR8 ;  /* 0x00000008121a7c20 */ /* 0x000fe20008410000 */
[C---:B------:R-:W-:Y:S01]  /*50b0*/  ISETP.GT.U32.OR P0, PT, R22.reuse, 0x1ff, P0 ;  /* 0x000001ff1600780c */ /* 0x040fe20000704470 */
[----:B------:R-:W-:Y:S01]  /*50c0*/  FMUL.FTZ R28, R21, UR8 ;  /* 0x00000008151c7c20 */ /* 0x000fe20008410000 */
[----:B------:R-:W-:Y:S01]  /*50d0*/  ISETP.GT.U32.OR P1, PT, R22, 0x1ff, P1 ;  /* 0x000001ff1600780c */ /* 0x000fe20000f24470 */
        /* <DEDUP_REMOVED lines=20> */
.L_x_3921:
        /* <DEDUP_REMOVED lines=14> */
.L_x_3923:
[----:B------:R-:W-:Y:S05]  /*5300*/  BSYNC B0 ;  /* 0x0000000000007941 */ /* 0x000fea0003800000 */
.L_x_3922:
        /* <DEDUP_REMOVED lines=11> */
.L_x_3924:
[----:B------:R-:W-:Y:S04]  /*53c0*/  BSSY B0, `(.L_x_3925) ;  /* 0x000000f000007945 */ /* 0x000fe80003800000 */
[----:B------:R-:W-:Y:S05]  /*53d0*/  @P3 BRA `(.L_x_3926) ;  /* 0x0000000000343947 */ /* 0x000fea0003800000 */
[----:B------:R-:W-:Y:S01]  /*53e0*/  SHF.R.S32.HI R9, RZ, 0x1f, R8 ;  /* 0x0000001fff097819 */ /* 0x000fe20000011408 */
[----:B------:R-:W-:Y:S01]  /*53f0*/  ULDC.64 UR12, c[0x0][0x270] ;  /* 0x00009c00000c7ab9 */ /* 0x000fe20000000a00 */
[----:B0-----:R-:W-:Y:S02]  /*5400*/  MOV R26, R38 ;  /* 0x00000026001a7202 */ /* 0x001fe40000000f00 */
        /* <DEDUP_REMOVED lines=10> */
.L_x_3926:
[----:B------:R-:W-:Y:S05]  /*54b0*/  BSYNC B0 ;  /* 0x0000000000007941 */ /* 0x000fea0003800000 */
.L_x_3925:
        /* <DEDUP_REMOVED lines=11> */
.L_x_3927:
[----:B------:R-:W-:Y:S04]  /*5570*/  BSSY B0, `(.L_x_3928) ;  /* 0x000000e000007945 */ /* 0x000fe80003800000 */
[----:B------:R-:W-:Y:S05]  /*5580*/  @P4 BRA `(.L_x_3929) ;  /* 0x0000000000304947 */ /* 0x000fea0003800000 */
[----:B------:R-:W-:Y:S01]  /*5590*/  ULDC.64 UR12, c[0x0][0x270] ;  /* 0x00009c00000c7ab9 */ /* 0x000fe20000000a00 */
[----:B-1----:R-:W-:Y:S01]  /*55a0*/  MOV R8, R38 ;  /* 0x0000002600087202 */ /* 0x002fe20000000f00 */
[----:B------:R-:W-:Y:S01]  /*55b0*/  IMAD R6, R15, UR12, RZ ;  /* 0x0000000c0f067c24 */ /* 0x000fe2000f8e02ff */
[----:B------:R-:W-:Y:S02]  /*55c0*/  MOV R9, R41 ;  /* 0x0000002900097202 */ /* 0x000fe40000000f00 */
        /* <DEDUP_REMOVED lines=8> */
.L_x_3929:
[----:B------:R-:W-:Y:S05]  /*5650*/  BSYNC B0 ;  /* 0x0000000000007941 */ /* 0x000fea0003800000 */
.L_x_3928:
[----:B------:R-:W-:Y:S05]  /*5660*/  @!P5 BRA `(.L_x_3930) ;  /* 0x000000000028d947 */ /* 0x000fea0003800000 */
[----:B------:R-:W-:Y:S01]  /*5670*/  FMUL.FTZ R6, R10, -1.4426950216293334961 ;  /* 0xbfb8aa3b0a067820 */ /* 0x000fe20000410000 */
[----:B------:R-:W-:-:S05]  /*5680*/  FMUL.FTZ R13, R21, -1.4426950216293334961 ;  /* 0xbfb8aa3b150d7820 */ /* 0x000fca0000410000 */
[----:B------:R-:W1:Y:S08]  /*5690*/  MUFU.EX2 R6, R6 ;  /* 0x0000000600067308 */ /* 0x000e700000000800 */
[----:B------:R-:W3:Y:S01]  /*56a0*/  MUFU.EX2 R13, R13 ;  /* 0x0000000d000d7308 */ /* 0x000ee20000000800 */
[----:B-12---:R-:W-:-:S07]  /*56b0*/  FADD.FTZ R8, R6, 1 ;  /* 0x3f80000006087421 */ /* 0x006fce0000010000 */
[----:B------:R-:W1:Y:S01]  /*56c0*/  MUFU.RCP R9, R8 ;  /* 0x0000000800097308 */ /* 0x000e620000001000 */
[----:B---3--:R-:W-:-:S07]  /*56d0*/  FADD.FTZ R15, R13, 1 ;  /* 0x3f8000000d0f7421 */ /* 0x008fce0000010000 */
[----:B------:R-:W2:Y:S01]  /*56e0*/  MUFU.RCP R18, R15 ;  /* 0x0000000f00127308 */ /* 0x000ea20000001000 */
[----:B-1----:R-:W-:Y:S01]  /*56f0*/  FMUL.FTZ R10, R10, R9 ;  /* 0x000000090a0a7220 */ /* 0x002fe20000410000 */
[----:B--2---:R-:W-:-:S07]  /*5700*/  FMUL.FTZ R21, R21, R18 ;  /* 0x0000001215157220 */ /* 0x004fce0000410000 */
.L_x_3930:
[----:B------:R-:W-:Y:S04]  /*5710*/  BSSY B0, `(.L_x_3931) ;  /* 0x000000e000007945 */ /* 0x000fe80003800000 */
[----:B------:R-:W-:Y:S05]  /*5720*/  @P6 BRA `(.L_x_3932) ;  /* 0x0000000000306947 */ /* 0x000fea0003800000 */
[----:B------:R-:W-:Y:S01]  /*5730*/  ULDC.64 UR12, c[0x0][0x270] ;  /* 0x00009c00000c7ab9 */ /* 0x000fe20000000a00 */
[----:B-12---:R-:W-:Y:S01]  /*5740*/  MOV R8, R38 ;  /* 0x0000002600087202 */ /* 0x006fe20000000f00 */
        /* <DEDUP_REMOVED lines=10> */
.L_x_3932:
[----:B------:R-:W-:Y:S05]  /*57f0*/  BSYNC B0 ;  /* 0x0000000000007941 */ /* 0x000fea0003800000 */
.L_x_3931:
[----:B------:R-:W-:Y:S05]  /*5800*/  @!P5 BRA `(.L_x_3933) ;  /* 0x000000000028d947 */ /* 0x000fea0003800000 */
[----:B------:R-:W-:Y:S01]  /*5810*/  FMUL.FTZ R4, R5, -1.4426950216293334961 ;  /* 0xbfb8aa3b05047820 */ /* 0x000fe20000410000 */
[----:B-123--:R-:W-:-:S05]  /*5820*/  FMUL.FTZ R8, R14, -1.4426950216293334961 ;  /* 0xbfb8aa3b0e087820 */ /* 0x00efca0000410000 */
[----:B------:R-:W1:Y:S08]  /*5830*/  MUFU.EX2 R4, R4 ;  /* 0x0000000400047308 */ /* 0x000e700000000800 */
[----:B------:R-:W2:Y:S01]  /*5840*/  MUFU.EX2 R8, R8 ;  /* 0x0000000800087308 */ /* 0x000ea20000000800 */
[----:B-1----:R-:W-:-:S07]  /*5850*/  FADD.FTZ R6, R4, 1 ;  /* 0x3f80000004067421 */ /* 0x002fce0000010000 */
[----:B------:R-:W1:Y:S01]  /*5860*/  MUFU.RCP R6, R6 ;  /* 0x0000000600067308 */ /* 0x000e620000001000 */
[----:B--2---:R-:W-:-:S07]  /*5870*/  FADD.FTZ R9, R8, 1 ;  /* 0x3f80000008097421 */ /* 0x004fce0000010000 */
[----:B------:R-:W2:Y:S01]  /*5880*/  MUFU.RCP R9, R9 ;  /* 0x0000000900097308 */ /* 0x000ea20000001000 */
[----:B-1----:R-:W-:Y:S01]  /*5890*/  FMUL.FTZ R5, R5, R6 ;  /* 0x0000000605057220 */ /* 0x002fe20000410000 */
[----:B--2---:R-:W-:-:S07]  /*58a0*/  FMUL.FTZ R14, R14, R9 ;  /* 0x000000090e0e7220 */ /* 0x004fce0000410000 */
.L_x_3933:
[----:B------:R-:W-:Y:S04]  /*58b0*/  BSSY B0, `(.L_x_3934) ;  /* 0x000000e000007945 */ /* 0x000fe80003800000 */
[----:B------:R-:W-:Y:S05]  /*58c0*/  @P0 BRA `(.L_x_3935) ;  /* 0x0000000000300947 */ /* 0x000fea0003800000 */
[----:B------:R-:W-:Y:S01]  /*58d0*/  ULDC.64 UR12, c[0x0][0x270] ;  /* 0x00009c00000c7ab9 */ /* 0x000fe20000000a00 */
[----:B------:R-:W-:Y:S01]  /*58e0*/  MOV R6, R38 ;  /* 0x0000002600067202 */ /* 0x000fe20000000f00 */
[----:B------:R-:W-:Y:S01]  /*58f0*/  IMAD R4, R7, UR12, RZ ;  /* 0x0000000c07047c24 */ /* 0x000fe2000f8e02ff */
[----:B------:R-:W-:Y:S02]  /*5900*/  MOV R7, R41 ;  /* 0x0000002900077202 */ /* 0x000fe40000000f00 */
[----:B------:R-:W-:Y:S01]  /*5910*/  F2FP.F16.F32.PACK_AB R5, R14, R5 ;  /* 0x000000050e05723e */ /* 0x000fe200000000ff */
[----:B-123--:R-:W-:-:S04]  /*5920*/  IMAD.WIDE.U32 R8, R3, UR12, R6 ;  /* 0x0000000c03087c25 */ /* 0x00efc8000f8e0006 */
[----:B------:R-:W-:Y:S01]  /*5930*/  IMAD R3, R3, UR13, R4 ;  /* 0x0000000d03037c24 */ /* 0x000fe2000f8e0204 */
[----:B------:R-:W-:Y:S02]  /*5940*/  ULDC.64 UR12, c[0x0][0x210] ;  /* 0x00008400000c7ab9 */ /* 0x000fe40000000a00 */
[----:B------:R-:W-:Y:S02]  /*5950*/  LEA R6, P0, R8, UR12, 0x1 ;  /* 0x0000000c08067c11 */ /* 0x000fe4000f8008ff */
[----:B------:R-:W-:-:S04]  /*5960*/  IADD3 R3, R9, R3, RZ ;  /* 0x0000000309037210 */ /* 0x000fc80007ffe0ff */
[----:B------:R-:W-:-:S05]  /*5970*/  LEA.HI.X R7, R8, UR13, R3, 0x1, P0 ;  /* 0x0000000d08077c11 */ /* 0x000fca00080f0c03 */
[----:B------:R4:W-:Y:S02]  /*5980*/  STG.E desc[UR10][R6.64], R5 ;  /* 0x0000000506007986 */ /* 0x0009e4000c10190a */
.L_x_3935:
[----:B------:R-:W-:Y:S05]  /*5990*/  BSYNC B0 ;  /* 0x0000000000007941 */ /* 0x000fea0003800000 */
.L_x_3934:
[----:B------:R-:W-:Y:S05]  /*59a0*/  @!P5 BRA `(.L_x_3936) ;  /* 0x000000000028d947 */ /* 0x000fea0003800000 */
[----:B------:R-:W-:Y:S01]  /*59b0*/  FMUL.FTZ R3, R16, -1.4426950216293334961 ;  /* 0xbfb8aa3b10037820 */ /* 0x000fe20000410000 */
[----:B----4-:R-:W-:-:S05]  /*59c0*/  FMUL.FTZ R6, R11, -1.4426950216293334961 ;  /* 0xbfb8aa3b0b067820 */ /* 0x010fca0000410000 */
[----:B------:R-:W4:Y:S08]  /*59d0*/  MUFU.EX2 R3, R3 ;  /* 0x0000000300037308 */ /* 0x000f300000000800 */
[----:B------:R-:W5:Y:S01]  /*59e0*/  MUFU.EX2 R6, R6 ;  /* 0x0000000600067308 */ /* 0x000f620000000800 */
[----:B----4-:R-:W-:-:S07]  /*59f0*/  FADD.FTZ R4, R3, 1 ;  /* 0x3f80000003047421 */ /* 0x010fce0000010000 */
[----:B------:R-:W4:Y:S01]  /*5a00*/  MUFU.RCP R5, R4 ;  /* 0x0000000400057308 */ /* 0x000f220000001000 */
[----:B-----5:R-:W-:-:S07]  /*5a10*/  FADD.FTZ R7, R6, 1 ;  /* 0x3f80000006077421 */ /* 0x020fce0000010000 */
[----:B-123--:R-:W1:Y:S01]  /*5a20*/  MUFU.RCP R8, R7 ;  /* 0x0000000700087308 */ /* 0x00ee620000001000 */
[----:B----4-:R-:W-:Y:S01]  /*5a30*/  FMUL.FTZ R16, R16, R5 ;  /* 0x0000000510107220 */ /* 0x010fe20000410000 */
[----:B-1----:R-:W-:-:S07]  /*5a40*/  FMUL.FTZ R11, R11, R8 ;  /* 0x000000080b0b7220 */ /* 0x002fce0000410000 */
.L_x_3936:
[----:B------:R-:W-:Y:S04]  /*5a50*/  BSSY B0, `(.L_x_3937) ;  /* 0x000000d000007945 */ /* 0x000fe80003800000 */
[----:B------:R-:W-:Y:S05]  /*5a60*/  @P1 BRA `(.L_x_3938) ;  /* 0x00000000002c1947 */ /* 0x000fea0003800000 */
        /* <DEDUP_REMOVED lines=11> */
.L_x_3938:
[----:B------:R-:W-:Y:S05]  /*5b20*/  BSYNC B0 ;  /* 0x0000000000007941 */ /* 0x000fea0003800000 */
.L_x_3937:
        /* <DEDUP_REMOVED lines=9> */
[----:B------:R-:W-:Y:S05]  /*5bc0*/  EXIT ;  /* 0x000000000000794d */ /* 0x000fea0003800000 */
.L_x_3940:
        /* <DEDUP_REMOVED lines=11> */
.L_x_5266:


//--------------------- .text._Z35group_norm_nhwc_fwd_one_pass_kernelI11Fp16IOFp32WLi512ELi64ELi512EEv26Group_norm_nhwc_fwd_params --------------------------
	.section	.text._Z35group_norm_nhwc_fwd_one_pass_kernelI11Fp16IOFp32WLi512ELi64ELi512EEv26Group_norm_nhwc_fwd_params,"ax",@progbits
	.align	128
        .global         _Z35group_norm_nhwc_fwd_one_pass_kernelI11Fp16IOFp32WLi512ELi64ELi512EEv26Group_norm_nhwc_fwd_params
        .type           _Z35group_norm_nhwc_fwd_one_pass_kernelI11Fp16IOFp32WLi512ELi64ELi512EEv26Group_norm_nhwc_fwd_params,@function
        .size           _Z35group_norm_nhwc_fwd_one_pass_kernelI11Fp16IOFp32WLi512ELi64ELi512EEv26Group_norm_nhwc_fwd_params,(.L_x_5267 - _Z35group_norm_nhwc_fwd_one_pass_kernelI11Fp16IOFp32WLi512ELi64ELi512EEv26Group_norm_nhwc_fwd_params)
        .other          _Z35group_norm_nhwc_fwd_one_pass_kernelI11Fp16IOFp32WLi512ELi64ELi512EEv26Group_norm_nhwc_fwd_params,@"STO_CUDA_ENTRY STV_DEFAULT"
_Z35group_norm_nhwc_fwd_one_pass_kernelI11Fp16IOFp32WLi512ELi64ELi512EEv26Group_norm_nhwc_fwd_params:
.text._Z35group_norm_nhwc_fwd_one_pass_kernelI11Fp16IOFp32WLi512ELi64ELi512EEv26Group_norm_nhwc_fwd_params:
        /* <DEDUP_REMOVED lines=13> */
[----:B------:R-:W-:Y:S01]  /*00d0*/  HFMA2.MMA R76, -RZ, RZ, 0, 0 ;  /* 0x00000000ff4c7435 */ /* 0x000fe200000001ff */
[----:B------:R-:W-:Y:S01]  /*00e0*/  ULDC.U8 UR9, c[0x0][0x28c] ;  /* 0x0000a30000097ab9 */ /* 0x000fe20000000000 */
[----:B------:R-:W-:-:S03]  /*00f0*/  ULDC.64 UR6, c[0x0][0x208] ;  /* 0x0000820000067ab9 */ /* 0x000fc60000000a00 */
[----:B------:R-:W1:Y:S01]  /*0100*/  LDC R2, c[0x0][0x294] ;  /* 0x0000a500ff027b82 */ /* 0x000e620000000800 */
[----:B0-----:R-:W-:Y:S02]  /*0110*/  SHF.R.U32.HI R59, RZ, 0x5, R3 ;  /* 0x00000005ff3b7819 */ /* 0x001fe40000011603 */
[----:B------:R-:W-:-:S03]  /*0120*/  ISETP.GE.U32.AND P4, PT, R3, 0x200, PT ;  /* 0x000002000300780c */ /* 0x000fc60003f86070 */
[----:B-1----:R-:W-:-:S05]  /*0130*/  IMAD R59, R2, UR8, R59 ;  /* 0x00000008023b7c24 */ /* 0x002fca000f8e023b */
[C---:B------:R-:W-:Y:S02]  /*0140*/  IADD3 R2, R59.reuse, 0x100, RZ ;  /* 0x000001003b027810 */ /* 0x040fe40007ffe0ff */
[----:B------:R-:W-:Y:S02]  /*0150*/  IADD3 R3, R59, 0x110, RZ ;  /* 0x000001103b037810 */ /* 0x000fe40007ffe0ff */
[----:B------:R-:W-:Y:S02]  /*0160*/  ISETP.LT.U32.AND P0, PT, R2, UR4, PT ;  /* 0x0000000402007c0c */ /* 0x000fe4000bf01070 */
[----:B------:R-:W-:Y:S02]  /*0170*/  SHF.R.S32.HI R5, RZ, 0x1f, R2 ;  /* 0x0000001fff057819 */ /* 0x000fe40000011402 */
        /* <DEDUP_REMOVED lines=40> */
[----:B------:R-:W-:Y:S02]  /*0400*/  SHF.R.S32.HI R12, RZ, 0x1f, R10 ;  /* 0x0000001fff0c7819 */ /* 0x000fe4000001140a */
[C---:B------:R-:W-:Y:S01]  /*0410*/  IADD3 R120, R59.reuse, 0x10, RZ ;  /* 0x000000103b787810 */ /* 0x040fe20007ffe0ff */
[----:B------:R0:W-:Y:S01]  /*0420*/  STL [R1+0x2c], R18 ;  /* 0x00002c1201007387 */ /* 0x0001e20000100800 */
[----:B------:R-:W-:Y:S02]  /*0430*/  IADD3 R119, R59, 0x20, RZ ;  /* 0x000000203b777810 */ /* 0x000fe40007ffe0ff */
[----:B------:R-:W-:-:S02]  /*0440*/  @P0 LOP3.LUT R19, R19, 0x80000, RZ, 0xfc, !PT ;  /* 0x0008000013130812 */ /* 0x000fc400078efcff */
[----:B------:R-:W-:Y:S02]  /*0450*/  ISETP.LT.U32.AND P0, PT, R9, UR4, PT ;  /* 0x0000000409007c0c */ /* 0x000fe4000bf01070 */
[----:B------:R-:W-:Y:S02]  /*0460*/  LOP3.LUT R19, R19, 0xfffbffff, RZ, 0xc0, !PT ;  /* 0xfffbffff13137812 */ /* 0x000fe400078ec0ff */
[----:B------:R-:W-:Y:S02]  /*0470*/  ISETP.LT.AND.EX P0, PT, R11, UR5, !P4, P0 ;  /* 0x000000050b007c0c */ /* 0x000fe4000e701300 */
[----:B------:R-:W-:Y:S02]  /*0480*/  IADD3 R11, R59, 0x190, RZ ;  /* 0x000001903b0b7810 */ /* 0x000fe40007ffe0ff */
[----:B------:R-:W-:Y:S02]  /*0490*/  SHF.R.S32.HI R28, RZ, 0x1f, R120 ;  /* 0x0000001fff1c7819 */ /* 0x000fe40000011478 */
[----:B------:R-:W-:-:S02]  /*04a0*/  SHF.R.S32.HI R13, RZ, 0x1f, R11 ;  /* 0x0000001fff0d7819 */ /* 0x000fc4000001140b */
[----:B------:R-:W-:Y:S01]  /*04b0*/  SHF.R.S32.HI R27, RZ, 0x1f, R119 ;  /* 0x0000001fff1b7819 */ /* 0x000fe20000011477 */
[----:B------:R-:W-:Y:S01]  /*04c0*/  STL [R1+0x28], R28 ;  /* 0x0000281c01007387 */ /* 0x000fe20000100800 */
[C---:B------:R-:W-:Y:S02]  /*04d0*/  IADD3 R118, R59.reuse, 0x30, RZ ;  /* 0x000000303b767810 */ /* 0x040fe40007ffe0ff */
[----:B------:R-:W-:Y:S01]  /*04e0*/  IADD3 R117, R59, 0x40, RZ ;  /* 0x000000403b757810 */ /* 0x000fe20007ffe0ff */
[----:B------:R-:W-:Y:S01]  /*04f0*/  STL [R1+0x24], R27 ;  /* 0x0000241b01007387 */ /* 0x000fe20000100800 */
[----:B------:R-:W-:Y:S02]  /*0500*/  @P0 LOP3.LUT R19, R19, 0x40000, RZ, 0xfc, !PT ;  /* 0x0004000013130812 */ /* 0x000fe400078efcff */
[----:B------:R-:W-:Y:S02]  /*0510*/  ISETP.LT.U32.AND P0, PT, R10, UR4, PT ;  /* 0x000000040a007c0c */ /* 0x000fe4000bf01070 */
[----:B------:R-:W-:-:S02]  /*0520*/  LOP3.LUT R19, R19, 0xfffdffff, RZ, 0xc0, !PT ;  /* 0xfffdffff13137812 */ /* 0x000fc400078ec0ff */
[----:B------:R-:W-:Y:S02]  /*0530*/  ISETP.LT.AND.EX P0, PT, R12, UR5, !P4, P0 ;  /* 0x000000050c007c0c */ /* 0x000fe4000e701300 */
[C---:B------:R-:W-:Y:S02]  /*0540*/  IADD3 R12, R59.reuse, 0x1a0, RZ ;  /* 0x000001a03b0c7810 */ /* 0x040fe40007ffe0ff */
[----:B------:R-:W-:Y:S02]  /*0550*/  SHF.R.S32.HI R26, RZ, 0x1f, R118 ;  /* 0x0000001fff1a7819 */ /* 0x000fe40000011476 */
[----:B------:R-:W-:Y:S02]  /*0560*/  SHF.R.S32.HI R14, RZ, 0x1f, R12 ;  /* 0x0000001fff0e7819 */ /* 0x000fe4000001140c */
[----:B------:R-:W-:Y:S01]  /*0570*/  SHF.R.S32.HI R25, RZ, 0x1f, R117 ;  /* 0x0000001fff197819 */ /* 0x000fe20000011475 */
[----:B------:R-:W-:Y:S01]  /*0580*/  STL [R1+0x20], R26 ;  /* 0x0000201a01007387 */ /* 0x000fe20000100800 */
[----:B------:R-:W-:-:S02]  /*0590*/  IADD3 R116, R59, 0x50, RZ ;  /* 0x000000503b747810 */ /* 0x000fc40007ffe0ff */
[----:B------:R-:W-:Y:S01]  /*05a0*/  IADD3 R115, R59, 0x60, RZ ;  /* 0x000000603b737810 */ /* 0x000fe20007ffe0ff */
[----:B------:R-:W-:Y:S01]  /*05b0*/  STL [R1+0x1c], R25 ;  /* 0x00001c1901007387 */ /* 0x000fe20000100800 */
[----:B------:R-:W-:Y:S02]  /*05c0*/  @P0 LOP3.LUT R19, R19, 0x20000, RZ, 0xfc, !PT ;  /* 0x0002000013130812 */ /* 0x000fe400078efcff */
[----:B------:R-:W-:Y:S02]  /*05d0*/  ISETP.LT.U32.AND P0, PT, R11, UR4, PT ;  /* 0x000000040b007c0c */ /* 0x000fe4000bf01070 */
[----:B------:R-:W-:Y:S02]  /*05e0*/  LOP3.LUT R19, R19, 0xfffeffff, RZ, 0xc0, !PT ;  /* 0xfffeffff13137812 */ /* 0x000fe400078ec0ff */
[----:B------:R-:W-:Y:S02]  /*05f0*/  ISETP.LT.AND.EX P0, PT, R13, UR5, !P4, P0 ;  /* 0x000000050d007c0c */ /* 0x000fe4000e701300 */
[----:B------:R-:W-:-:S02]  /*0600*/  IADD3 R13, R59, 0x1b0, RZ ;  /* 0x000001b03b0d7810 */ /* 0x000fc40007ffe0ff */
[----:B------:R-:W-:Y:S02]  /*0610*/  SHF.R.S32.HI R24, RZ, 0x1f, R116 ;  /* 0x0000001fff187819 */ /* 0x000fe40000011474 */
[----:B------:R-:W-:Y:S02]  /*0620*/  SHF.R.S32.HI R15, RZ, 0x1f, R13 ;  /* 0x0000001fff0f7819 */ /* 0x000fe4000001140d */
[----:B------:R-:W-:Y:S01]  /*0630*/  SHF.R.S32.HI R23, RZ, 0x1f, R115 ;  /* 0x0000001fff177819 */ /* 0x000fe20000011473 */
[----:B------:R-:W-:Y:S01]  /*0640*/  STL [R1+0x18], R24 ;  /* 0x0000181801007387 */ /* 0x000fe20000100800 */
[C---:B------:R-:W-:Y:S02]  /*0650*/  IADD3 R103, R59.reuse, 0x70, RZ ;  /* 0x000000703b677810 */ /* 0x040fe40007ffe0ff */
[----:B------:R-:W-:Y:S01]  /*0660*/  IADD3 R102, R59, 0x80, RZ ;  /* 0x000000803b667810 */ /* 0x000fe20007ffe0ff */
[----:B------:R-:W-:Y:S01]  /*0670*/  STL [R1+0x14], R23 ;  /* 0x0000141701007387 */ /* 0x000fe20000100800 */
        /* <DEDUP_REMOVED lines=19> */
[C---:B------:R-:W-:Y:S01]  /*07b0*/  IADD3 R97, R59.reuse, 0xb0, RZ ;  /* 0x000000b03b617810 */ /* 0x040fe20007ffe0ff */
[----:B------:R-:W-:Y:S01]  /*07c0*/  STL [R1+0x8], R20 ;  /* 0x0000081401007387 */ /* 0x000fe20000100800 */
[----:B------:R-:W-:-:S02]  /*07d0*/  IADD3 R96, R59, 0xc0, RZ ;  /* 0x000000c03b607810 */ /* 0x000fc40007ffe0ff */
[----:B------:R-:W-:Y:S02]  /*07e0*/  IADD3 R95, R59, 0xd0, RZ ;  /* 0x000000d03b5f7810 */ /* 0x000fe40007ffe0ff */
[----:B------:R-:W-:Y:S02]  /*07f0*/  @P0 LOP3.LUT R19, R19, 0x4000, RZ, 0xfc, !PT ;  /* 0x0000400013130812 */ /* 0x000fe400078efcff */
[----:B------:R-:W-:Y:S02]  /*0800*/  ISETP.LT.U32.AND P0, PT, R14, UR4, PT ;  /* 0x000000040e007c0c */ /* 0x000fe4000bf01070 */
[----:B------:R-:W-:Y:S02]  /*0810*/  LOP3.LUT R19, R19, 0xffffdfff, RZ, 0xc0, !PT ;  /* 0xffffdfff13137812 */ /* 0x000fe400078ec0ff */
[----:B------:R-:W-:Y:S02]  /*0820*/  ISETP.LT.AND.EX P0, PT, R16, UR5, !P4, P0 ;  /* 0x0000000510007c0c */ /* 0x000fe4000e701300 */
[----:B------:R-:W-:-:S02]  /*0830*/  IADD3 R16, R59, 0x1e0, RZ ;  /* 0x000001e03b107810 */ /* 0x000fc40007ffe0ff */
[C---:B------:R-:W-:Y:S02]  /*0840*/  IADD3 R94, R59.reuse, 0xe0, RZ ;  /* 0x000000e03b5e7810 */ /* 0x040fe40007ffe0ff */
[----:B------:R-:W-:Y:S02]  /*0850*/  IADD3 R121, R59, 0xf0, RZ ;  /* 0x000000f03b797810 */ /* 0x000fe40007ffe0ff */
[----:B------:R-:W-:Y:S02]  /*0860*/  SHF.R.S32.HI R125, RZ, 0x1f, R96 ;  /* 0x0000001fff7d7819 */ /* 0x000fe40000011460 */
[----:B------:R-:W-:Y:S02]  /*0870*/  SHF.R.S32.HI R124, RZ, 0x1f, R95 ;  /* 0x0000001fff7c7819 */ /* 0x000fe4000001145f */
[----:B------:R-:W-:Y:S02]  /*0880*/  SHF.R.S32.HI R123, RZ, 0x1f, R94 ;  /* 0x0000001fff7b7819 */ /* 0x000fe4000001145e */
[----:B------:R-:W-:-:S02]  /*0890*/  @P0 LOP3.LUT R19, R19, 0x2000, RZ, 0xfc, !PT ;  /* 0x0000200013130812 */ /* 0x000fc400078efcff */
[----:B------:R-:W-:Y:S02]  /*08a0*/  ISETP.LT.U32.AND P0, PT, R15, UR4, PT ;  /* 0x000000040f007c0c */ /* 0x000fe4000bf01070 */
[----:B------:R-:W-:Y:S02]  /*08b0*/  LOP3.LUT R19, R19, 0xffffefff, RZ, 0xc0, !PT ;  /* 0xffffefff13137812 */ /* 0x000fe400078ec0ff */
[----:B------:R-:W-:Y:S02]  /*08c0*/  ISETP.LT.AND.EX P1, PT, R17, UR5, !P4, P0 ;  /* 0x0000000511007c0c */ /* 0x000fe4000e721300 */
[----:B------:R-:W-:Y:S02]  /*08d0*/  SHF.R.S32.HI R17, RZ, 0x1f, R16 ;  /* 0x0000001fff117819 */ /* 0x000fe40000011410 */
[----:B------:R-:W-:Y:S02]  /*08e0*/  ISETP.LT.U32.AND P0, PT, R16, UR4, PT ;  /* 0x0000000410007c0c */ /* 0x000fe4000bf01070 */
[----:B------:R-:W-:-:S02]  /*08f0*/  ISETP.LT.U32.AND P3, PT, R94, UR4, PT ;  /* 0x000000045e007c0c */ /* 0x000fc4000bf61070 */
[----:B------:R-:W-:Y:S02]  /*0900*/  ISETP.LT.AND.EX P0, PT, R17, UR5, !P4, P0 ;  /* 0x0000000511007c0c */ /* 0x000fe4000e701300 */
[----:B------:R-:W-:Y:S02]  /*0910*/  SHF.R.S32.HI R17, RZ, 0x1f, R97 ;  /* 0x0000001fff117819 */ /* 0x000fe40000011461 */
[----:B------:R-:W-:Y:S02]  /*0920*/  SHF.R.S32.HI R122, RZ, 0x1f, R121 ;  /* 0x0000001fff7a7819 */ /* 0x000fe40000011479 */
[----:B------:R-:W-:Y:S02]  /*0930*/  @P1 LOP3.LUT R19, R19, 0x1000, RZ, 0xfc, !PT ;  /* 0x0000100013131812 */ /* 0x000fe400078efcff */
[----:B------:R-:W-:Y:S02]  /*0940*/  ISETP.LT.U32.AND P5, PT, R121, UR4, PT ;  /* 0x0000000479007c0c */ /* 0x000fe4000bfa1070 */
[----:B------:R-:W-:-:S02]  /*0950*/  LOP3.LUT R19, R19, 0xfffff7ff, RZ, 0xc0, !PT ;  /* 0xfffff7ff13137812 */ /* 0x000fc400078ec0ff */
[----:B------:R-:W-:Y:S02]  /*0960*/  ISETP.LT.AND.EX P3, PT, R123, UR5, !P4, P3 ;  /* 0x000000057b007c0c */ /* 0x000fe4000e761330 */
[----:B------:R-:W-:Y:S02]  /*0970*/  @P0 LOP3.LUT R19, R19, 0x800, RZ, 0xfc, !PT ;  /* 0x0000080013130812 */ /* 0x000fe400078efcff */
[----:B------:R-:W-:Y:S02]  /*0980*/  ISETP.LT.U32.AND P0, PT, R59, UR4, PT ;  /* 0x000000043b007c0c */ /* 0x000fe4000bf01070 */
[----:B------:R-:W-:Y:S02]  /*0990*/  LOP3.LUT R19, R19, 0xfbffffff, RZ, 0xc0, !PT ;  /* 0xfbffffff13137812 */ /* 0x000fe400078ec0ff */
[----:B------:R-:W-:Y:S02]  /*09a0*/  ISETP.LT.AND.EX P0, PT, R18, UR5, !P4, P0 ;  /* 0x0000000512007c0c */ /* 0x000fe4000e701300 */
[----:B0-----:R-:W-:-:S05]  /*09b0*/  SHF.R.S32.HI R18, RZ, 0x1f, R100 ;  /* 0x0000001fff127819 */ /* 0x001fca0000011464 */
[----:B------:R-:W-:Y:S04]  /*09c0*/  STL [R1+0x4], R18 ;  /* 0x0000041201007387 */ /* 0x000fe80000100800 */
[----:B------:R0:W-:Y:S02]  /*09d0*/  STL [R1], R17 ;  /* 0x0000001101007387 */ /* 0x0001e40000100800 */
[----:B------:R-:W-:Y:S02]  /*09e0*/  @P0 LOP3.LUT R19, R19, 0x4000000, RZ, 0xfc, !PT ;  /* 0x0400000013130812 */ /* 0x000fe400078efcff */
[----:B------:R-:W-:Y:S02]  /*09f0*/  ISETP.LT.U32.AND P0, PT, R120, UR4, PT ;  /* 0x0000000478007c0c */ /* 0x000fe4000bf01070 */
[----:B------:R-:W-:-:S02]  /*0a00*/  LOP3.LUT R19, R19, 0xfffffbff, RZ, 0xc0, !PT ;  /* 0xfffffbff13137812 */ /* 0x000fc400078ec0ff */
[----:B------:R-:W-:Y:S02]  /*0a10*/  ISETP.LT.AND.EX P2, PT, R28, UR5, !P4, P0 ;  /* 0x000000051c007c0c */ /* 0x000fe4000e741300 */
[----:B------:R-:W-:-:S04]  /*0a20*/  ISETP.LT.U32.AND P0, PT, R119, UR4, PT ;  /* 0x0000000477007c0c */ /* 0x000fc8000bf01070 */
[----:B------:R-:W-:Y:S02]  /*0a30*/  ISETP.LT.AND.EX P1, PT, R27, UR5, !P4, P0 ;  /* 0x000000051b007c0c */ /* 0x000fe4000e721300 */
[----:B------:R-:W-:-:S05]  /*0a40*/  ISETP.LT.U32.AND P0, PT, R118, UR4, PT ;  /* 0x0000000476007c0c */ /* 0x000fca000bf01070 */
        /* <DEDUP_REMOVED lines=30> */
[----:B------:R-:W-:Y:S02]  /*0c30*/  ISETP.LT.U32.AND P0, PT, R97, UR4, PT ;  /* 0x0000000461007c0c */ /* 0x000fe4000bf01070 */
[----:B------:R-:W-:Y:S02]  /*0c40*/  LOP3.LUT R19, R19, 0xfffffffb, RZ, 0xc0, !PT ;  /* 0xfffffffb13137812 */ /* 0x000fe400078ec0ff */
[----:B------:R-:W-:Y:S02]  /*0c50*/  ISETP.LT.AND.EX P0, PT, R17, UR5, !P4, P0 ;  /* 0x0000000511007c0c */ /* 0x000fe4000e701300 */
[----:B0-----:R-:W0:Y:S01]  /*0c60*/  LDC R17, c[0x0][0x10] ;  /* 0x00000400ff117b82 */ /* 0x001e220000000800 */
[----:B------:R-:W-:Y:S02]  /*0c70*/  @P2 LOP3.LUT R19, R19, 0x4, RZ, 0xfc, !PT ;  /* 0x0000000413132812 */ /* 0x000fe400078efcff */
[----:B------:R-:W-:Y:S02]  /*0c80*/  ISETP.LT.U32.AND P2, PT, R95, UR4, PT ;  /* 0x000000045f007c0c */ /* 0x000fe4000bf41070 */
[----:B------:R-:W-:-:S02]  /*0c90*/  LOP3.LUT R19, R19, 0xfffffffd, RZ, 0xc0, !PT ;  /* 0xfffffffd13137812 */ /* 0x000fc400078ec0ff */
[----:B------:R-:W-:Y:S02]  /*0ca0*/  ISETP.LT.AND.EX P2, PT, R124, UR5, !P4, P2 ;  /* 0x000000057c007c0c */ /* 0x000fe4000e741320 */
[----:B------:R-:W-:Y:S02]  /*0cb0*/  @P1 LOP3.LUT R19, R19, 0x2, RZ, 0xfc, !PT ;  /* 0x0000000213131812 */ /* 0x000fe400078efcff */
[----:B------:R-:W-:Y:S02]  /*0cc0*/  ISETP.LT.U32.AND P1, PT, R96, UR4, PT ;  /* 0x0000000460007c0c */ /* 0x000fe4000bf21070 */
[----:B------:R-:W-:Y:S02]  /*0cd0*/  MOV R18, R0 ;  /* 0x0000000000127202 */ /* 0x000fe40000000f00 */
[----:B------:R-:W-:Y:S02]  /*0ce0*/  ISETP.LT.AND.EX P1, PT, R125, UR5, !P4, P1 ;  /* 0x000000057d007c0c */ /* 0x000fe4000e721310 */
[----:B------:R-:W-:-:S13]  /*0cf0*/  ISETP.LT.AND.EX P4, PT, R122, UR5, !P4, P5 ;  /* 0x000000057a007c0c */ /* 0x000fda000e781350 */
.L_x_4049:
[----:B-1----:R-:W1:Y:S01]  /*0d00*/  LDC R29, c[0x0][0x288] ;  /* 0x0000a200ff1d7b82 */ /* 0x002e620000000800 */
[----:B--2---:R-:W2:Y:S04]  /*0d10*/  LDL R31, [R1+0x2c] ;  /* 0x00002c00011f7983 */ /* 0x004ea80000100800 */
[----:B---3--:R-:W3:Y:S04]  /*0d20*/  LDL R30, [R1+0x28] ;  /* 0x00002800011e7983 */ /* 0x008ee80000100800 */
[----:B----4-:R-:W4:Y:S01]  /*0d30*/  LDL R28, [R1+0x24] ;  /* 0x00002400011c7983 */ /* 0x010f220000100800 */
[----:B------:R-:W-:Y:S01]  /*0d40*/  P2R R24, PR, RZ, 0x10 ;  /* 0x00000010ff187803 */ /* 0x000fe20000000000 */
[----:B------:R-:W-:Y:S01]  /*0d50*/  ULDC.64 UR4, c[0x0][0x280] ;  /* 0x0000a00000047ab9 */ /* 0x000fe20000000a00 */
[C---:B------:R-:W-:Y:S01]  /*0d60*/  LOP3.LUT P4, RZ, R19.reuse, 0x4000000, RZ, 0xc0, !PT ;  /* 0x0400000013ff7812 */ /* 0x040fe2000788c0ff */
[----:B------:R-:W5:Y:S01]  /*0d70*/  S2R R107, SR_TID.X ;  /* 0x00000000006b7919 */ /* 0x000f620000002100 */
[----:B------:R-:W-:Y:S01]  /*0d80*/  LOP3.LUT P6, RZ, R19, 0x400, RZ, 0xc0, !PT ;  /* 0x0000040013ff7812 */ /* 0x000fe200078cc0ff */
[----:B0-----:R-:W0:Y:S01]  /*0d90*/  @P1 LDC.64 R54, c[0x0][0x220] ;  /* 0x00008800ff361b82 */ /* 0x001e220000000a00 */
[----:B------:R-:W-:-:S02]  /*0da0*/  P2R R25, PR, RZ, 0x8 ;  /* 0x00000008ff197803 */ /* 0x000fc40000000000 */
[----:B------:R-:W-:-:S05]  /*0db0*/  LOP3.LUT P3, RZ, R19, 0x200, RZ, 0xc0, !PT ;  /* 0x0000020013ff7812 */ /* 0x000fca000786c0ff */
[----:B------:R-:W0:Y:S01]  /*0dc0*/  @P2 LDC.64 R56, c[0x0][0x220] ;  /* 0x00008800ff382b82 */ /* 0x000e220000000a00 */
[----:B-1----:R-:W-:-:S04]  /*0dd0*/  IABS R23, R29 ;  /* 0x0000001d00177213 */ /* 0x002fc80000000000 */
[----:B------:R-:W1:Y:S03]  /*0de0*/  I2F.RP R22, R23 ;  /* 0x0000001700167306 */ /* 0x000e660000209400 */
[----:B------:R-:W0:Y:S08]  /*0df0*/  @P4 LDC.64 R98, c[0x0][0x220] ;  /* 0x00008800ff624b82 */ /* 0x000e300000000a00 */
[----:B------:R-:W3:Y:S01]  /*0e00*/  @P6 LDC.64 R90, c[0x0][0x220] ;  /* 0x00008800ff5a6b82 */ /* 0x000ee20000000a00 */
[----:B-1----:R-:W1:Y:S07]  /*0e10*/  MUFU.RCP R22, R22 ;  /* 0x0000001600167308 */ /* 0x002e6e0000001000 */
[----:B------:R-:W4:Y:S01]  /*0e20*/  @P3 LDC.64 R88, c[0x0][0x220] ;  /* 0x00008800ff583b82 */ /* 0x000f220000000a00 */
[----:B-1----:R-:W-:-:S04]  /*0e30*/  IADD3 R20, R22, 0xffffffe, RZ ;  /* 0x0ffffffe16147810 */ /* 0x002fc80007ffe0ff */
[----:B------:R1:W5:Y:S02]  /*0e40*/  F2I.FTZ.U32.TRUNC.NTZ R21, R20 ;  /* 0x0000001400157305 */ /* 0x000364000021f000 */
[----:B-1----:R-:W-:Y:S02]  /*0e50*/  MOV R20, RZ ;  /* 0x000000ff00147202 */ /* 0x002fe40000000f00 */
[----:B-----5:R-:W-:-:S05]  /*0e60*/  IADD3 R26, RZ, -R21, RZ ;  /* 0x80000015ff1a7210 */ /* 0x020fca0007ffe0ff */
[----:B------:R-:W-:Y:S01]  /*0e70*/  IMAD R27, R26, R23, RZ ;  /* 0x000000171a1b7224 */ /* 0x000fe200078e02ff */
[----:B------:R-:W-:-:S03]  /*0e80*/  IABS R26, R18 ;  /* 0x00000012001a7213 */ /* 0x000fc60000000000 */
[----:B------:R-:W-:Y:S01]  /*0e90*/  IMAD.HI.U32 R21, R21, R27, R20 ;  /* 0x0000001b15157227 */ /* 0x000fe200078e0014 */
[----:B------:R-:W-:-:S05]  /*0ea0*/  LOP3.LUT R20, R18, R29, RZ, 0x3c, !PT ;  /* 0x0000001d12147212 */ /* 0x000fca00078e3cff */
[----:B------:R-:W-:-:S05]  /*0eb0*/  IMAD.HI.U32 R21, R21, R26, RZ ;  /* 0x0000001a15157227 */ /* 0x000fca00078e00ff */
[----:B------:R-:W-:-:S05]  /*0ec0*/  IADD3 R22, -R21, RZ, RZ ;  /* 0x000000ff15167210 */ /* 0x000fca0007ffe1ff */
[C---:B------:R-:W-:Y:S02]  /*0ed0*/  IMAD R22, R23.reuse, R22, R26 ;  /* 0x0000001617167224 */ /* 0x040fe400078e021a */
[----:B------:R-:W5:Y:S03]  /*0ee0*/  LDL R26, [R1+0x1c] ;  /* 0x00001c00011a7983 */ /* 0x000f660000100800 */
[----:B------:R-:W-:-:S13]  /*0ef0*/  ISETP.GT.U32.AND P5, PT, R23, R22, PT ;  /* 0x000000161700720c */ /* 0x000fda0003fa4070 */
[-C--:B------:R-:W-:Y:S02]  /*0f00*/  @!P5 IADD3 R22, R22, -R23.reuse, RZ ;  /* 0x800000171616d210 */ /* 0x080fe40007ffe0ff */
[----:B------:R-:W-:Y:S02]  /*0f10*/  @!P5 IADD3 R21, R21, 0x1, RZ ;  /* 0x000000011515d810 */ /* 0x000fe40007ffe0ff */
[----:B------:R-:W-:Y:S02]  /*0f20*/  ISETP.GE.U32.AND P5, PT, R22, R23, PT ;  /* 0x000000171600720c */ /* 0x000fe40003fa6070 */
[----:B------:R-:W-:-:S04]  /*0f30*/  SHF.L.U32 R22, R107, 0x1, RZ ;  /* 0x000000016b167819 */ /* 0x000fc800000006ff */
[----:B------:R-:W-:-:S07]  /*0f40*/  LOP3.LUT R65, R22, 0x3e, RZ, 0xc0, !PT ;  /* 0x0000003e16417812 */ /* 0x000fce00078ec0ff */
[----:B------:R-:W-:Y:S02]  /*0f50*/  @P5 IADD3 R21, R21, 0x1, RZ ;  /* 0x0000000115155810 */ /* 0x000fe40007ffe0ff */
[----:B------:R-:W-:Y:S02]  /*0f60*/  ISETP.GE.AND P5, PT, R20, RZ, PT ;  /* 0x000000ff1400720c */ /* 0x000fe40003fa6270 */
[----:B------:R-:W-:Y:S02]  /*0f70*/  MOV R61, R21 ;  /* 0x00000015003d7202 */ /* 0x000fe40000000f00 */
[----:B------:R-:W2:Y:S09]  /*0f80*/  @P4 LDC.64 R20, c[0x0][0x270] ;  /* 0x00009c00ff144b82 */ /* 0x000eb20000000a00 */
[----:B------:R-:W-:-:S02]  /*0f90*/  @!P5 IADD3 R61, -R61, RZ, RZ ;  /* 0x000000ff3d3dd210 */ /* 0x000fc40007ffe1ff */
[----:B------:R-:W-:-:S13]  /*0fa0*/  ISETP.NE.AND P5, PT, R29, RZ, PT ;  /* 0x000000ff1d00720c */ /* 0x000fda0003fa5270 */
[----:B------:R-:W-:-:S04]  /*0fb0*/  @!P5 LOP3.LUT R61, RZ, R29, RZ, 0x33, !PT ;  /* 0x0000001dff3dd212 */ /* 0x000fc800078e33ff */
[----:B------:R-:W-:Y:S02]  /*0fc0*/  IADD3 R23, -R61, RZ, RZ ;  /* 0x000000ff3d177210 */ /* 0x000fe40007ffe1ff */
[----:B------:R-:W-:-:S03]  /*0fd0*/  SHF.R.S32.HI R22, RZ, 0x1f, R61 ;  /* 0x0000001fff167819 */ /* 0x000fc6000001143d */
[----:B------:R-:W-:Y:S02]  /*0fe0*/  IMAD R64, R29, R23, R18 ;  /* 0x000000171d407224 */ /* 0x000fe400078e0212 */
[----:B------:R-:W5:Y:S01]  /*0ff0*/  LDL R29, [R1+0x20] ;  /* 0x00002000011d7983 */ /* 0x000f620000100800 */
[----:B------:R-:W-:Y:S02]  /*1000*/  IMAD R22, R22, UR4, RZ ;  /* 0x0000000416167c24 */ /* 0x000fe4000f8e02ff */
[----:B------:R-:W-:Y:S02]  /*1010*/  LEA R64, R64, R65, 0x6 ;  /* 0x0000004140407211 */ /* 0x000fe400078e30ff */
[----:B------:R-:W-:Y:S02]  /*1020*/  IMAD R63, R61, UR5, R22 ;  /* 0x000000053d3f7c24 */ /* 0x000fe4000f8e0216 */
[----:B------:R-:W-:-:S03]  /*1030*/  SHF.R.S32.HI R65, RZ, 0x1f, R64 ;  /* 0x0000001fff417819 */ /* 0x000fc60000011440 */
[----:B------:R-:W-:Y:S01]  /*1040*/  IMAD.WIDE.U32 R60, R61, UR4, R64 ;  /* 0x000000043d3c7c25 */ /* 0x000fe2000f8e0040 */
[----:B------:R-:W-:Y:S01]  /*1050*/  SHF.R.S32.HI R69, RZ, 0x1f, R15 ;  /* 0x0000001fff457819 */ /* 0x000fe2000001140f */
[----:B------:R-:W-:-:S03]  /*1060*/  ULDC.64 UR4, c[0x0][0x278] ;  /* 0x00009e0000047ab9 */ /* 0x000fc60000000a00 */
[----:B------:R-:W-:Y:S02]  /*1070*/  IADD3 R63, R61, R63, RZ ;  /* 0x0000003f3d3f7210 */ /* 0x000fe40007ffe0ff */
[----:B------:R-:W-:Y:S01]  /*1080*/  @P4 MOV R62, R60 ;  /* 0x0000003c003e4202 */ /* 0x000fe20000000f00 */
[----:B--2---:R-:W-:-:S04]  /*1090*/  @P4 IMAD R22, R31, R20, RZ ;  /* 0x000000141f164224 */ /* 0x004fc800078e02ff */
[C---:B------:R-:W-:Y:S02]  /*10a0*/  @P4 IMAD R23, R59.reuse, R21, R22 ;  /* 0x000000153b174224 */ /* 0x040fe400078e0216 */
[----:B------:R-:W-:Y:S02]  /*10b0*/  @P4 IMAD.WIDE.U32 R20, R59, R20, R62 ;  /* 0x000000143b144225 */ /* 0x000fe400078e003e */
[----:B------:R-:W1:Y:S03]  /*10c0*/  @P0 LDC.64 R58, c[0x0][0x220] ;  /* 0x00008800ff3a0b82 */ /* 0x000e660000000a00 */
        /* <DEDUP_REMOVED lines=10> */
[C---:B------:R-:W-:Y:S01]  /*1170*/  @P6 LEA R90, P5, R20.reuse, R90, 0x1 ;  /* 0x0000005a145a6211 */ /* 0x040fe200078a08ff */
[----:B------:R-:W2:Y:S03]  /*1180*/  LDL R27, [R1+0x14] ;  /* 0x00001400011b7983 */ /* 0x000ea60000100800 */
[----:B------:R-:W-:Y:S02]  /*1190*/  @P6 LEA.HI.X R91, R20, R91, R21, 0x1, P5 ;  /* 0x0000005b145b6211 */ /* 0x000fe400028f0c15 */
[----:B------:R-:W4:Y:S01]  /*11a0*/  @P3 LDC.64 R20, c[0x0][0x270] ;  /* 0x00009c00ff143b82 */ /* 0x000f220000000a00 */
[----:B------:R-:W-:Y:S02]  /*11b0*/  @P3 MOV R23, R63 ;  /* 0x0000003f00173202 */ /* 0x000fe40000000f00 */
[----:B------:R-:W-:-:S13]  /*11c0*/  LOP3.LUT P4, RZ, R19, 0x100, RZ, 0xc0, !PT ;  /* 0x0000010013ff7812 */ /* 0x000fda000788c0ff */
[----:B------:R-:W0:Y:S01]  /*11d0*/  @P4 LDC.64 R86, c[0x0][0x220] ;  /* 0x00008800ff564b82 */ /* 0x000e220000000a00 */
[----:B----4-:R-:W-:Y:S02]  /*11e0*/  @P3 IMAD R22, R28, R20, RZ ;  /* 0x000000141c163224 */ /* 0x010fe400078e02ff */
[----:B------:R-:W3:Y:S02]  /*11f0*/  LDL R28, [R1+0x18] ;  /* 0x00001800011c7983 */ /* 0x000ee40000100800 */
[----:B------:R-:W-:Y:S01]  /*1200*/  @P3 IMAD R21, R119, R21, R22 ;  /* 0x0000001577153224 */ /* 0x000fe200078e0216 */
[----:B------:R-:W-:-:S05]  /*1210*/  @P3 MOV R22, R60 ;  /* 0x0000003c00163202 */ /* 0x000fca0000000f00 */
[----:B------:R-:W-:-:S05]  /*1220*/  @P3 IMAD.WIDE.U32 R22, R119, R20, R22 ;  /* 0x0000001477163225 */ /* 0x000fca00078e0016 */
[----:B------:R-:W-:Y:S02]  /*1230*/  @P3 IADD3 R20, R23, R21, RZ ;  /* 0x0000001517143210 */ /* 0x000fe40007ffe0ff */
[----:B------:R-:W-:-:S04]  /*1240*/  @P3 LEA R88, P5, R22, R88, 0x1 ;  /* 0x0000005816583211 */ /* 0x000fc800078a08ff */
[----:B------:R-:W-:Y:S02]  /*1250*/  @P3 LEA.HI.X R89, R22, R89, R20, 0x1, P5 ;  /* 0x0000005916593211 */ /* 0x000fe400028f0c14 */
[----:B------:R-:W5:Y:S01]  /*1260*/  @P4 LDC.64 R20, c[0x0][0x270] ;  /* 0x00009c00ff144b82 */ /* 0x000f620000000a00 */
[----:B------:R-:W-:Y:S02]  /*1270*/  @P4 MOV R23, R63 ;  /* 0x0000003f00174202 */ /* 0x000fe40000000f00 */
[----:B------:R-:W-:-:S13]  /*1280*/  LOP3.LUT P6, RZ, R19, 0x80, RZ, 0xc0, !PT ;  /* 0x0000008013ff7812 */ /* 0x000fda00078cc0ff */
[----:B------:R-:W4:Y:S01]  /*1290*/  @P6 LDC.64 R84, c[0x0][0x220] ;  /* 0x00008800ff546b82 */ /* 0x000f220000000a00 */
        /* <DEDUP_REMOVED lines=8> */
[----:B------:R-:W0:Y:S02]  /*1320*/  @P6 LDC.64 R20, c[0x0][0x270] ;  /* 0x00009c00ff146b82 */ /* 0x000e240000000a00 */
[----:B0-----:R-:W-:Y:S02]  /*1330*/  @P6 IMAD R22, R26, R20, RZ ;  /* 0x000000141a166224 */ /* 0x001fe400078e02ff */
[----:B------:R-:W5:Y:S01]  /*1340*/  LDL R26, [R1+0x10] ;  /* 0x00001000011a7983 */ /* 0x000f620000100800 */
[----:B------:R-:W-:Y:S01]  /*1350*/  @P6 MOV R23, R63 ;  /* 0x0000003f00176202 */ /* 0x000fe20000000f00 */
[----:B------:R-:W-:Y:S01]  /*1360*/  @P6 IMAD R21, R117, R21, R22 ;  /* 0x0000001575156224 */ /* 0x000fe200078e0216 */
[----:B------:R-:W-:Y:S02]  /*1370*/  @P6 MOV R22, R60 ;  /* 0x0000003c00166202 */ /* 0x000fe40000000f00 */
[----:B------:R-:W-:-:S03]  /*1380*/  LOP3.LUT P3, RZ, R19, 0x40, RZ, 0xc0, !PT ;  /* 0x0000004013ff7812 */ /* 0x000fc6000786c0ff */
[----:B------:R-:W-:-:S05]  /*1390*/  @P6 IMAD.WIDE.U32 R22, R117, R20, R22 ;  /* 0x0000001475166225 */ /* 0x000fca00078e0016 */
[----:B------:R-:W-:Y:S02]  /*13a0*/  @P6 IADD3 R20, R23, R21, RZ ;  /* 0x0000001517146210 */ /* 0x000fe40007ffe0ff */
[----:B----4-:R-:W-:-:S03]  /*13b0*/  @P6 LEA R84, P5, R22, R84, 0x1 ;  /* 0x0000005416546211 */ /* 0x010fc600078a08ff */
[----:B------:R-:W0:Y:S01]  /*13c0*/  @P3 LDC.64 R82, c[0x0][0x220] ;  /* 0x00008800ff523b82 */ /* 0x000e220000000a00 */
[----:B------:R-:W-:-:S07]  /*13d0*/  @P6 LEA.HI.X R85, R22, R85, R20, 0x1, P5 ;  /* 0x0000005516556211 */ /* 0x000fce00028f0c14 */
[----:B------:R-:W3:Y:S01]  /*13e0*/  @P3 LDC.64 R20, c[0x0][0x270] ;  /* 0x00009c00ff143b82 */ /* 0x000ee20000000a00 */
[----:B------:R-:W-:Y:S02]  /*13f0*/  @P3 MOV R23, R63 ;  /* 0x0000003f00173202 */ /* 0x000fe40000000f00 */
[----:B------:R-:W-:-:S13]  /*1400*/  LOP3.LUT P4, RZ, R19, 0x20, RZ, 0xc0, !PT ;  /* 0x0000002013ff7812 */ /* 0x000fda000788c0ff */
[----:B------:R-:W4:Y:S01]  /*1410*/  @P4 LDC.64 R80, c[0x0][0x220] ;  /* 0x00008800ff504b82 */ /* 0x000f220000000a00 */
[----:B------:R-:W-:-:S13]  /*1420*/  LOP3.LUT P6, RZ, R19, 0x10, RZ, 0xc0, !PT ;  /* 0x0000001013ff7812 */ /* 0x000fda00078cc0ff */
[----:B------:R-:W1:Y:S01]  /*1430*/  @P6 LDC.64 R78, c[0x0][0x220] ;  /* 0x00008800ff4e6b82 */ /* 0x000e620000000a00 */
[----:B---3--:R-:W-:Y:S02]  /*1440*/  @P3 IMAD R22, R28, R20, RZ ;  /* 0x000000141c163224 */ /* 0x008fe400078e02ff */
[----:B------:R-:W3:Y:S02]  /*1450*/  LDL R28, [R1+0x8] ;  /* 0x00000800011c7983 */ /* 0x000ee40000100800 */
[----:B------:R-:W-:Y:S01]  /*1460*/  @P3 IMAD R21, R116, R21, R22 ;  /* 0x0000001574153224 */ /* 0x000fe200078e0216 */
[----:B------:R-:W-:-:S05]  /*1470*/  @P3 MOV R22, R60 ;  /* 0x0000003c00163202 */ /* 0x000fca0000000f00 */
[----:B------:R-:W-:-:S05]  /*1480*/  @P3 IMAD.WIDE.U32 R22, R116, R20, R22 ;  /* 0x0000001474163225 */ /* 0x000fca00078e0016 */
[----:B------:R-:W-:Y:S02]  /*1490*/  @P3 IADD3 R20, R23, R21, RZ ;  /* 0x0000001517143210 */ /* 0x000fe40007ffe0ff */
[----:B0-----:R-:W-:-:S04]  /*14a0*/  @P3 LEA R82, P5, R22, R82, 0x1 ;  /* 0x0000005216523211 */ /* 0x001fc800078a08ff */
[----:B------:R-:W-:Y:S02]  /*14b0*/  @P3 LEA.HI.X R83, R22, R83, R20, 0x1, P5 ;  /* 0x0000005316533211 */ /* 0x000fe400028f0c14 */
        /* <DEDUP_REMOVED lines=8> */
[----:B----4-:R-:W-:-:S04]  /*1540*/  @P4 LEA R80, P5, R22, R80, 0x1 ;  /* 0x0000005016504211 */ /* 0x010fc800078a08ff */
[----:B------:R-:W-:Y:S02]  /*1550*/  @P4 LEA.HI.X R81, R22, R81, R20, 0x1, P5 ;  /* 0x0000005116514211 */ /* 0x000fe400028f0c14 */
[----:B------:R-:W5:Y:S02]  /*1560*/  @P6 LDC.64 R20, c[0x0][0x270] ;  /* 0x00009c00ff146b82 */ /* 0x000f640000000a00 */
[----:B-----5:R-:W-:Y:S02]  /*1570*/  @P6 IMAD R22, R26, R20, RZ ;  /* 0x000000141a166224 */ /* 0x020fe400078e02ff */
[----:B------:R-:W4:Y:S01]  /*1580*/  LDL R26, [R1] ;  /* 0x00000000011a7983 */ /* 0x000f220000100800 */
        /* <DEDUP_REMOVED lines=9> */
[----:B------:R-:W1:Y:S01]  /*1620*/  @P3 LDC.64 R20, c[0x0][0x270] ;  /* 0x00009c00ff143b82 */ /* 0x000e620000000a00 */
[----:B------:R-:W-:Y:S02]  /*1630*/  @P3 MOV R23, R63 ;  /* 0x0000003f00173202 */ /* 0x000fe40000000f00 */
[----:B------:R-:W-:-:S13]  /*1640*/  LOP3.LUT P4, RZ, R19, 0x4, RZ, 0xc0, !PT ;  /* 0x0000000413ff7812 */ /* 0x000fda000788c0ff */
[----:B------:R-:W5:Y:S01]  /*1650*/  @P4 LDC.64 R72, c[0x0][0x220] ;  /* 0x00008800ff484b82 */ /* 0x000f620000000a00 */
[----:B-1----:R-:W-:-:S04]  /*1660*/  @P3 IMAD R22, R29, R20, RZ ;  /* 0x000000141d163224 */ /* 0x002fc800078e02ff */
        /* <DEDUP_REMOVED lines=15> */
[----:B-----5:R-:W-:-:S04]  /*1760*/  @P4 LEA R72, P5, R22, R72, 0x1 ;  /* 0x0000004816484211 */ /* 0x020fc800078a08ff */
        /* <DEDUP_REMOVED lines=10> */
[----:B------:R-:W4:Y:S01]  /*1810*/  @P0 LDC.64 R20, c[0x0][0x270] ;  /* 0x00009c00ff140b82 */ /* 0x000f220000000a00 */
[----:B------:R-:W-:Y:S01]  /*1820*/  @P0 MOV R23, R63 ;  /* 0x0000003f00170202 */ /* 0x000fe20000000f00 */
[----:B----4-:R-:W-:-:S04]  /*1830*/  @P0 IMAD R22, R26, R20, RZ ;  /* 0x000000141a160224 */ /* 0x010fc800078e02ff */
        /* <DEDUP_REMOVED lines=28> */
[----:B------:R-:W-:Y:S02]  /*1a00*/  ISETP.NE.AND P4, PT, R24, RZ, PT ;  /* 0x000000ff1800720c */ /* 0x000fe40003f85270 */
[----:B------:R-:W-:Y:S01]  /*1a10*/  LOP3.LUT P6, RZ, R19, 0x800000, RZ, 0xc0, !PT ;  /* 0x0080000013ff7812 */ /* 0x000fe200078cc0ff */
[----:B0-----:R-:W-:-:S10]  /*1a20*/  @P3 IMAD R22, R123, R20, RZ ;  /* 0x000000147b163224 */ /* 0x001fd400078e02ff */
[----:B------:R-:W0:Y:S01]  /*1a30*/  @P4 LDC.64 R50, c[0x0][0x220] ;  /* 0x00008800ff324b82 */ /* 0x000e220000000a00 */
[----:B------:R-:W-:Y:S01]  /*1a40*/  @P3 IMAD R21, R94, R21, R22 ;  /* 0x000000155e153224 */ /* 0x000fe200078e0216 */
[----:B------:R-:W-:Y:S02]  /*1a50*/  @P3 MOV R22, R60 ;  /* 0x0000003c00163202 */ /* 0x000fe40000000f00 */
[----:B------:R-:W-:-:S04]  /*1a60*/  LOP3.LUT R19, R19, 0xf7ffffff, RZ, 0xc0, !PT ;  /* 0xf7ffffff13137812 */ /* 0x000fc800078ec0ff */
[----:B------:R-:W2:Y:S01]  /*1a70*/  @P6 LDC.64 R46, c[0x0][0x220] ;  /* 0x00008800ff2e6b82 */ /* 0x000ea20000000a00 */
[----:B------:R-:W-:-:S05]  /*1a80*/  @P3 IMAD.WIDE.U32 R22, R94, R20, R22 ;  /* 0x000000145e163225 */ /* 0x000fca00078e0016 */
[----:B------:R-:W-:Y:S02]  /*1a90*/  @P3 IADD3 R20, R23, R21, RZ ;  /* 0x0000001517143210 */ /* 0x000fe40007ffe0ff */
[----:B-1----:R-:W-:-:S04]  /*1aa0*/  @P3 LEA R52, P5, R22, R52, 0x1 ;  /* 0x0000003416343211 */ /* 0x002fc800078a08ff */
[----:B------:R-:W-:Y:S02]  /*1ab0*/  @P3 LEA.HI.X R53, R22, R53, R20, 0x1, P5 ;  /* 0x0000003516353211 */ /* 0x000fe400028f0c14 */
[----:B------:R-:W1:Y:S01]  /*1ac0*/  @P4 LDC.64 R20, c[0x0][0x270] ;  /* 0x00009c00ff144b82 */ /* 0x000e620000000a00 */
[----:B------:R-:W-:Y:S02]  /*1ad0*/  @P0 LOP3.LUT R19, R19, 0x8000000, RZ, 0xfc, !PT ;  /* 0x0800000013130812 */ /* 0x000fe400078efcff */
[----:B------:R-:W-:Y:S02]  /*1ae0*/  @P4 MOV R23, R63 ;  /* 0x0000003f00174202 */ /* 0x000fe40000000f00 */
[----:B------:R-:W-:Y:S01]  /*1af0*/  LOP3.LUT P0, RZ, R19, 0x2000000, RZ, 0xc0, !PT ;  /* 0x0200000013ff7812 */ /* 0x000fe2000780c0ff */
[----:B-1----:R-:W-:-:S12]  /*1b00*/  @P4 IMAD R22, R122, R20, RZ ;  /* 0x000000147a164224 */ /* 0x002fd800078e02ff */
[----:B------:R-:W1:Y:S01]  /*1b10*/  @P0 LDC.64 R48, c[0x0][0x220] ;  /* 0x00008800ff300b82 */ /* 0x000e620000000a00 */
        /* <DEDUP_REMOVED lines=8> */
[----:B------:R-:W-:-:S04]  /*1ba0*/  LOP3.LUT R19, R19, 0xefffffff, RZ, 0xc0, !PT ;  /* 0xefffffff13137812 */ /* 0x000fc800078ec0ff */
[----:B------:R-:W-:-:S04]  /*1bb0*/  @P1 LOP3.LUT R19, R19, 0x10000000, RZ, 0xfc, !PT ;  /* 0x1000000013131812 */ /* 0x000fc800078efcff */
[----:B------:R-:W-:Y:S01]  /*1bc0*/  LOP3.LUT P1, RZ, R19, 0x1000000, RZ, 0xc0, !PT ;  /* 0x0100000013ff7812 */ /* 0x000fe2000782c0ff */
[----:B0-----:R-:W-:Y:S01]  /*1bd0*/  @P0 IMAD R22, R23, R20, RZ ;  /* 0x0000001417160224 */ /* 0x001fe200078e02ff */
[----:B------:R-:W-:-:S11]  /*1be0*/  @P0 MOV R23, R63 ;  /* 0x0000003f00170202 */ /* 0x000fd60000000f00 */
[----:B------:R-:W0:Y:S01]  /*1bf0*/  @P1 LDC.64 R44, c[0x0][0x220] ;  /* 0x00008800ff2c1b82 */ /* 0x000e220000000a00 */
[----:B------:R-:W-:Y:S01]  /*1c00*/  @P0 IMAD R21, R2, R21, R22 ;  /* 0x0000001502150224 */ /* 0x000fe200078e0216 */
[----:B------:R-:W-:-:S05]  /*1c10*/  @P0 MOV R22, R60 ;  /* 0x0000003c00160202 */ /* 0x000fca0000000f00 */
[----:B------:R-:W-:-:S05]  /*1c20*/  @P0 IMAD.WIDE.U32 R22, R2, R20, R22 ;  /* 0x0000001402160225 */ /* 0x000fca00078e0016 */
[----:B------:R-:W-:Y:S02]  /*1c30*/  @P0 IADD3 R20, R23, R21, RZ ;  /* 0x0000001517140210 */ /* 0x000fe40007ffe0ff */
[----:B-1----:R-:W-:-:S04]  /*1c40*/  @P0 LEA R48, P5, R22, R48, 0x1 ;  /* 0x0000003016300211 */ /* 0x002fc800078a08ff */
[----:B------:R-:W-:Y:S02]  /*1c50*/  @P0 LEA.HI.X R49, R22, R49, R20, 0x1, P5 ;  /* 0x0000003116310211 */ /* 0x000fe400028f0c14 */
[----:B------:R-:W1:Y:S01]  /*1c60*/  @P1 LDC.64 R20, c[0x0][0x270] ;  /* 0x00009c00ff141b82 */ /* 0x000e620000000a00 */
[----:B------:R-:W-:-:S05]  /*1c70*/  SHF.R.S32.HI R23, RZ, 0x1f, R3 ;  /* 0x0000001fff177819 */ /* 0x000fca0000011403 */
        /* <DEDUP_REMOVED lines=16> */
[----:B------:R-:W-:Y:S02]  /*1d80*/  @P4 LOP3.LUT R19, R19, 0x80000000, RZ, 0xfc, !PT ;  /* 0x8000000013134812 */ /* 0x000fe400078efcff */
[----:B------:R-:W-:Y:S01]  /*1d90*/  @P6 MOV R23, R63 ;  /* 0x0000003f00176202 */ /* 0x000fe20000000f00 */
        /* <DEDUP_REMOVED lines=22> */
[----:B------:R-:W-:-:S13]  /*1f00*/  LOP3.LUT P3, RZ, R19, 0x100000, RZ, 0xc0, !PT ;  /* 0x0010000013ff7812 */ /* 0x000fda000786c0ff */
[----:B------:R-:W1:Y:S01]  /*1f10*/  @P3 LDC.64 R38, c[0x0][0x220] ;  /* 0x00008800ff263b82 */ /* 0x000e620000000a00 */
[----:B0-----:R-:W-:Y:S01]  /*1f20*/  @P2 IMAD R22, R23, R20, RZ ;  /* 0x0000001417162224 */ /* 0x001fe200078e02ff */
[----:B------:R-:W-:-:S03]  /*1f30*/  @P2 MOV R23, R63 ;  /* 0x0000003f00172202 */ /* 0x000fc60000000f00 */
[----:B------:R-:W-:Y:S01]  /*1f40*/  @P2 IMAD R21, R6, R21, R22 ;  /* 0x0000001506152224 */ /* 0x000fe200078e0216 */
[----:B------:R-:W-:-:S05]  /*1f50*/  @P2 MOV R22, R60 ;  /* 0x0000003c00162202 */ /* 0x000fca0000000f00 */
[----:B------:R-:W-:-:S05]  /*1f60*/  @P2 IMAD.WIDE.U32 R22, R6, R20, R22 ;  /* 0x0000001406162225 */ /* 0x000fca00078e0016 */
[----:B------:R-:W-:Y:S02]  /*1f70*/  @P2 IADD3 R20, R23, R21, RZ ;  /* 0x0000001517142210 */ /* 0x000fe40007ffe0ff */
[----:B--2---:R-:W-:-:S04]  /*1f80*/  @P2 LEA R40, P5, R22, R40, 0x1 ;  /* 0x0000002816282211 */ /* 0x004fc800078a08ff */
[----:B------:R-:W-:Y:S02]  /*1f90*/  @P2 LEA.HI.X R41, R22, R41, R20, 0x1, P5 ;  /* 0x0000002916292211 */ /* 0x000fe400028f0c14 */
[----:B------:R-:W0:Y:S01]  /*1fa0*/  @P3 LDC.64 R20, c[0x0][0x270] ;  /* 0x00009c00ff143b82 */ /* 0x000e220000000a00 */
[----:B------:R-:W-:Y:S02]  /*1fb0*/  SHF.R.S32.HI R23, RZ, 0x1f, R7 ;  /* 0x0000001fff177819 */ /* 0x000fe40000011407 */
[----:B------:R-:W-:-:S13]  /*1fc0*/  LOP3.LUT P1, RZ, R19, 0x80000, RZ, 0xc0, !PT ;  /* 0x0008000013ff7812 */ /* 0x000fda000782c0ff */
[----:B------:R-:W2:Y:S01]  /*1fd0*/  @P1 LDC.64 R34, c[0x0][0x220] ;  /* 0x00008800ff221b82 */ /* 0x000ea20000000a00 */
[----:B0-----:R-:W-:Y:S01]  /*1fe0*/  @P3 IMAD R22, R23, R20, RZ ;  /* 0x0000001417163224 */ /* 0x001fe200078e02ff */
[----:B------:R-:W-:-:S03]  /*1ff0*/  @P3 MOV R23, R63 ;  /* 0x0000003f00173202 */ /* 0x000fc60000000f00 */
[----:B------:R-:W-:Y:S01]  /*2000*/  @P3 IMAD R21, R7, R21, R22 ;  /* 0x0000001507153224 */ /* 0x000fe200078e0216 */
[----:B------:R-:W-:-:S05]  /*2010*/  @P3 MOV R22, R60 ;  /* 0x0000003c00163202 */ /* 0x000fca0000000f00 */
[----:B------:R-:W-:-:S05]  /*2020*/  @P3 IMAD.WIDE.U32 R22, R7, R20, R22 ;  /* 0x0000001407163225 */ /* 0x000fca00078e0016 */
[----:B------:R-:W-:Y:S02]  /*2030*/  @P3 IADD3 R20, R23, R21, RZ ;  /* 0x0000001517143210 */ /* 0x000fe40007ffe0ff */
[----:B-1----:R-:W-:-:S04]  /*2040*/  @P3 LEA R38, P5, R22, R38, 0x1 ;  /* 0x0000002616263211 */ /* 0x002fc800078a08ff */
        /* <DEDUP_REMOVED lines=75> */
[----:B------:R-:W-:-:S03]  /*2500*/  LOP3.LUT P1, RZ, R19, 0x1000, RZ, 0xc0, !PT ;  /* 0x0000100013ff7812 */ /* 0x000fc6000782c0ff */
        /* <DEDUP_REMOVED lines=9> */
[----:B------:R-:W-:-:S07]  /*25a0*/  LOP3.LUT P0, RZ, R19, 0x800, RZ, 0xc0, !PT ;  /* 0x0000080013ff7812 */ /* 0x000fce000780c0ff */
        /* <DEDUP_REMOVED lines=11> */
[----:B------:R-:W-:-:S05]  /*2660*/  SHF.R.S32.HI R69, RZ, 0x1f, R16 ;  /* 0x0000001fff457819 */ /* 0x000fca0000011410 */
[----:B--2---:R-:W-:Y:S01]  /*2670*/  @P0 IMAD R68, R69, R70, RZ ;  /* 0x0000004645440224 */ /* 0x004fe200078e02ff */
[----:B------:R-:W-:-:S03]  /*2680*/  @P0 MOV R69, R63 ;  /* 0x0000003f00450202 */ /* 0x000fc60000000f00 */
[----:B------:R-:W-:Y:S01]  /*2690*/  @P0 IMAD R71, R16, R71, R68 ;  /* 0x0000004710470224 */ /* 0x000fe200078e0244 */
[----:B------:R-:W-:-:S05]  /*26a0*/  @P0 MOV R68, R60 ;  /* 0x0000003c00440202 */ /* 0x000fca0000000f00 */
[----:B------:R-:W-:-:S05]  /*26b0*/  @P0 IMAD.WIDE.U32 R68, R16, R70, R68 ;  /* 0x0000004610440225 */ /* 0x000fca00078e0044 */
[----:B------:R-:W-:Y:S02]  /*26c0*/  @P0 IADD3 R71, R69, R71, RZ ;  /* 0x0000004745470210 */ /* 0x000fe40007ffe0ff */
[----:B0-----:R-:W-:-:S04]  /*26d0*/  @P0 LEA R20, P5, R68, R20, 0x1 ;  /* 0x0000001444140211 */ /* 0x001fc800078a08ff */
[----:B------:R-:W-:Y:S02]  /*26e0*/  @P0 LEA.HI.X R21, R68, R21, R71, 0x1, P5 ;  /* 0x0000001544150211 */ /* 0x000fe400028f0c47 */
[----:B------:R-:W0:Y:S01]  /*26f0*/  LDC R68, c[0x0][0x294] ;  /* 0x0000a500ff447b82 */ /* 0x000e220000000800 */
[----:B------:R-:W-:-:S05]  /*2700*/  SHF.R.U32.HI R69, RZ, 0x5, R107 ;  /* 0x00000005ff457819 */ /* 0x000fca000001166b */
[----:B0-----:R-:W-:-:S05]  /*2710*/  IMAD R69, R68, UR8, R69 ;  /* 0x0000000844457c24 */ /* 0x001fca000f8e0245 */
[----:B------:R-:W-:-:S04]  /*2720*/  IADD3 R68, R69, 0x1f0, RZ ;  /* 0x000001f045447810 */ /* 0x000fc80007ffe0ff */
[----:B------:R-:W-:Y:S02]  /*2730*/  SHF.R.S32.HI R104, RZ, 0x1f, R68 ;  /* 0x0000001fff687819 */ /* 0x000fe40000011444 */
[----:B------:R-:W-:-:S04]  /*2740*/  ISETP.GE.U32.AND P5, PT, R68, UR4, PT ;  /* 0x0000000444007c0c */ /* 0x000fc8000bfa6070 */
[----:B------:R-:W-:-:S04]  /*2750*/  ISETP.GE.AND.EX P5, PT, R104, UR5, PT, P5 ;  /* 0x0000000568007c0c */ /* 0x000fc8000bfa6350 */
[----:B------:R-:W-:Y:S02]  /*2760*/  ISETP.LT.U32.AND P5, PT, R107, 0x200, !P5 ;  /* 0x000002006b00780c */ /* 0x000fe40006fa1070 */
[----:B------:R-:W-:-:S11]  /*2770*/  LOP3.LUT P4, RZ, R19, 0x80, RZ, 0xc0, !PT ;  /* 0x0000008013ff7812 */ /* 0x000fd6000788c0ff */
[----:B------:R-:W0:Y:S01]  /*2780*/  @P5 LDC.64 R70, c[0x0][0x270] ;  /* 0x00009c00ff465b82 */ /* 0x000e220000000a00 */
[----:B------:R-:W-:-:S04]  /*2790*/  LOP3.LUT R77, R77, 0xfffffffe, RZ, 0xc0, !PT ;  /* 0xfffffffe4d4d7812 */ /* 0x000fc800078ec0ff */
[----:B------:R-:W-:Y:S02]  /*27a0*/  @P4 LOP3.LUT R77, R77, 0x1, RZ, 0xfc, !PT ;  /* 0x000000014d4d4812 */ /* 0x000fe400078efcff */
[----:B------:R-:W-:Y:S02]  /*27b0*/  LOP3.LUT P4, RZ, R19, 0x100, RZ, 0xc0, !PT ;  /* 0x0000010013ff7812 */ /* 0x000fe4000788c0ff */
[----:B------:R-:W-:Y:S02]  /*27c0*/  @P5 MOV R92, R60 ;  /* 0x0000003c005c5202 */ /* 0x000fe40000000f00 */
[----:B------:R-:W-:Y:S02]  /*27d0*/  @P5 MOV R93, R63 ;  /* 0x0000003f005d5202 */ /* 0x000fe40000000f00 */
[----:B------:R-:W-:Y:S01]  /*27e0*/  LOP3.LUT R77, R77, 0xfffffffd, RZ, 0xc0, !PT ;  /* 0xfffffffd4d4d7812 */ /* 0x000fe200078ec0ff */
[-C--:B0-----:R-:W-:Y:S02]  /*27f0*/  @P5 IMAD R104, R104, R70.reuse, RZ ;  /* 0x0000004668685224 */ /* 0x081fe400078e02ff */
[----:B------:R-:W-:-:S04]  /*2800*/  @P5 IMAD.WIDE.U32 R92, R68, R70, R92 ;  /* 0x00000046445c5225 */ /* 0x000fc800078e005c */
[----:B------:R-:W-:Y:S01]  /*2810*/  @P4 LOP3.LUT R77, R77, 0x2, RZ, 0xfc, !PT ;  /* 0x000000024d4d4812 */ /* 0x000fe200078efcff */
[----:B------:R-:W-:Y:S01]  /*2820*/  @P5 IMAD R68, R68, R71, R104 ;  /* 0x0000004744445224 */ /* 0x000fe200078e0268 */
[----:B------:R-:W-:Y:S01]  /*2830*/  LOP3.LUT P4, RZ, R19, 0x200, RZ, 0xc0, !PT ;  /* 0x0000020013ff7812 */ /* 0x000fe2000788c0ff */
[----:B------:R-:W0:Y:S01]  /*2840*/  @P5 LDC.64 R70, c[0x0][0x220] ;  /* 0x00008800ff465b82 */ /* 0x000e220000000a00 */
[----:B------:R-:W-:-:S11]  /*2850*/  LOP3.LUT R77, R77, 0xfffffffb, RZ, 0xc0, !PT ;  /* 0xfffffffb4d4d7812 */ /* 0x000fd600078ec0ff */
[----:B------:R-:W-:Y:S02]  /*2860*/  @P4 LOP3.LUT R77, R77, 0x4, RZ, 0xfc, !PT ;  /* 0x000000044d4d4812 */ /* 0x000fe400078efcff */
[----:B------:R-:W-:Y:S02]  /*2870*/  LOP3.LUT P4, RZ, R19, 0x400, RZ, 0xc0, !PT ;  /* 0x0000040013ff7812 */ /* 0x000fe4000788c0ff */
[----:B------:R-:W-:Y:S02]  /*2880*/  LOP3.LUT R77, R77, 0xfffffff7, RZ, 0xc0, !PT ;  /* 0xfffffff74d4d7812 */ /* 0x000fe400078ec0ff */
[----:B------:R-:W-:Y:S02]  /*2890*/  @P5 IADD3 R68, R93, R68, RZ ;  /* 0x000000445d445210 */ /* 0x000fe40007ffe0ff */
[----:B0-----:R-:W-:-:S07]  /*28a0*/  @P5 LEA R70, P6, R92, R70, 0x1 ;  /* 0x000000465c465211 */ /* 0x001fce00078c08ff */
[----:B------:R-:W-:Y:S02]  /*28b0*/  @P4 LOP3.LUT R77, R77, 0x8, RZ, 0xfc, !PT ;  /* 0x000000084d4d4812 */ /* 0x000fe400078efcff */
[----:B------:R-:W-:Y:S02]  /*28c0*/  @P5 LEA.HI.X R71, R92, R71, R68, 0x1, P6 ;  /* 0x000000475c475211 */ /* 0x000fe400030f0c44 */
[----:B------:R-:W-:Y:S02]  /*28d0*/  CS2R R92, SRZ ;  /* 0x00000000005c7805 */ /* 0x000fe4000001ff00 */
[----:B------:R-:W-:-:S04]  /*28e0*/  LOP3.LUT P4, RZ, R19, 0x4000000, RZ, 0xc0, !PT ;  /* 0x0400000013ff7812 */ /* 0x000fc8000788c0ff */
[----:B------:R0:W2:Y:S02]  /*28f0*/  @P5 LDG.E R93, desc[UR6][R70.64] ;  /* 0x00000006465d5981 */ /* 0x0000a4000c1e1900 */
[----:B0-----:R-:W-:-:S07]  /*2900*/  CS2R R70, SRZ ;  /* 0x0000000000467805 */ /* 0x001fce000001ff00 */
[----:B------:R-:W3:Y:S01]  /*2910*/  @P4 LDG.E R71, desc[UR6][R98.64] ;  /* 0x0000000662474981 */ /* 0x000ee2000c1e1900 */
[----:B------:R-:W-:-:S13]  /*2920*/  LOP3.LUT P4, RZ, R77, 0x8, RZ, 0xc0, !PT ;  /* 0x000000084dff7812 */ /* 0x000fda000788c0ff */
[----:B------:R0:W4:Y:S01]  /*2930*/  @P4 LDG.E R92, desc[UR6][R90.64] ;  /* 0x000000065a5c4981 */ /* 0x000122000c1e1900 */
[----:B------:R-:W-:Y:S02]  /*2940*/  LOP3.LUT P4, RZ, R77, 0x4, RZ, 0xc0, !PT ;  /* 0x000000044dff7812 */ /* 0x000fe4000788c0ff */
[----:B0-----:R-:W-:-:S11]  /*2950*/  CS2R R90, SRZ ;  /* 0x00000000005a7805 */ /* 0x001fd6000001ff00 */
[----:B------:R0:W5:Y:S01]  /*2960*/  @P4 LDG.E R91, desc[UR6][R88.64] ;  /* 0x00000006585b4981 */ /* 0x000162000c1e1900 */
[----:B------:R-:W-:Y:S02]  /*2970*/  LOP3.LUT P4, RZ, R77, 0x2, RZ, 0xc0, !PT ;  /* 0x000000024dff7812 */ /* 0x000fe4000788c0ff */
[C---:B------:R-:W-:Y:S02]  /*2980*/  LOP3.LUT P2, RZ, R19.reuse, 0x20, RZ, 0xc0, !PT ;  /* 0x0000002013ff7812 */ /* 0x040fe4000784c0ff */
[----:B------:R-:W-:-:S09]  /*2990*/  LOP3.LUT P5, RZ, R19, 0x4, RZ, 0xc0, !PT ;  /* 0x0000000413ff7812 */ /* 0x000fd200078ac0ff */
[----:B------:R1:W2:Y:S01]  /*29a0*/  @P4 LDG.E R90, desc[UR6][R86.64] ;  /* 0x00000006565a4981 */ /* 0x0002a2000c1e1900 */
[----:B------:R-:W-:Y:S02]  /*29b0*/  LOP3.LUT P4, RZ, R77, 0x1, RZ, 0xc0, !PT ;  /* 0x000000014dff7812 */ /* 0x000fe4000788c0ff */
[----:B0-----:R-:W-:Y:S02]  /*29c0*/  CS2R R88, SRZ ;  /* 0x0000000000587805 */ /* 0x001fe4000001ff00 */
[----:B------:R-:W-:Y:S02]  /*29d0*/  LOP3.LUT P0, RZ, R19, 0x8, RZ, 0xc0, !PT ;  /* 0x0000000813ff7812 */ /* 0x000fe4000780c0ff */
[----:B-1----:R-:W-:-:S07]  /*29e0*/  CS2R R86, SRZ ;  /* 0x0000000000567805 */ /* 0x002fce000001ff00 */
[----:B------:R0:W2:Y:S04]  /*29f0*/  @P4 LDG.E R89, desc[UR6][R84.64] ;  /* 0x0000000654594981 */ /* 0x0000a8000c1e1900 */
[----:B------:R1:W2:Y:S01]  /*2a00*/  @P2 LDG.E R87, desc[UR6][R80.64] ;  /* 0x0000000650572981 */ /* 0x0002a2000c1e1900 */
[----:B0-----:R-:W-:Y:S02]  /*2a10*/  MOV R85, RZ ;  /* 0x000000ff00557202 */ /* 0x001fe40000000f00 */
[----:B-1----:R-:W-:-:S04]  /*2a20*/  MOV R80, RZ ;  /* 0x000000ff00507202 */ /* 0x002fc80000000f00 */
[----:B------:R0:W2:Y:S04]  /*2a30*/  @P0 LDG.E R85, desc[UR6][R74.64] ;  /* 0x000000064a550981 */ /* 0x0000a8000c1e1900 */
[----:B------:R1:W2:Y:S01]  /*2a40*/  @P5 LDG.E R80, desc[UR6][R72.64] ;  /* 0x0000000648505981 */ /* 0x0002a2000c1e1900 */
[C---:B------:R-:W-:Y:S02]  /*2a50*/  LOP3.LUT P5, RZ, R19.reuse, 0x1000, RZ, 0xc0, !PT ;  /* 0x0000100013ff7812 */ /* 0x040fe400078ac0ff */
[C---:B------:R-:W-:Y:S02]  /*2a60*/  LOP3.LUT P1, RZ, R19.reuse, 0x10, RZ, 0xc0, !PT ;  /* 0x0000001013ff7812 */ /* 0x040fe4000782c0ff */
[----:B0-----:R-:W-:Y:S02]  /*2a70*/  P2R R74, PR, RZ, 0x20 ;  /* 0x00000020ff4a7803 */ /* 0x001fe40000000000 */
[----:B------:R-:W-:-:S04]  /*2a80*/  LOP3.LUT P5, RZ, R19, 0x2000, RZ, 0xc0, !PT ;  /* 0x0000200013ff7812 */ /* 0x000fc800078ac0ff */
[----:B-1----:R-:W-:Y:S02]  /*2a90*/  P2R R72, PR, RZ, 0x20 ;  /* 0x00000020ff487803 */ /* 0x002fe40000000000 */
[C---:B------:R-:W-:Y:S02]  /*2aa0*/  LOP3.LUT P5, RZ, R19.reuse, 0x4000, RZ, 0xc0, !PT ;  /* 0x0000400013ff7812 */ /* 0x040fe400078ac0ff */
[C---:B------:R-:W-:Y:S01]  /*2ab0*/  LOP3.LUT P3, RZ, R19.reuse, 0x40, RZ, 0xc0, !PT ;  /* 0x0000004013ff7812 */ /* 0x040fe2000786c0ff */
[----:B------:R0:W2:Y:S01]  /*2ac0*/  @P1 LDG.E R86, desc[UR6][R78.64] ;  /* 0x000000064e561981 */ /* 0x0000a2000c1e1900 */
[----:B------:R-:W-:Y:S02]  /*2ad0*/  P2R R77, PR, RZ, 0x20 ;  /* 0x00000020ff4d7803 */ /* 0x000fe40000000000 */
[----:B------:R-:W-:-:S04]  /*2ae0*/  LOP3.LUT P5, RZ, R19, 0x8000, RZ, 0xc0, !PT ;  /* 0x0000800013ff7812 */ /* 0x000fc800078ac0ff */
[----:B0-----:R-:W-:Y:S02]  /*2af0*/  P2R R79, PR, RZ, 0x20 ;  /* 0x00000020ff4f7803 */ /* 0x001fe40000000000 */
[----:B------:R-:W-:-:S03]  /*2b00*/  LOP3.LUT P5, RZ, R19, 0x10000, RZ, 0xc0, !PT ;  /* 0x0001000013ff7812 */ /* 0x000fc600078ac0ff */
[----:B------:R0:W2:Y:S01]  /*2b10*/  @P3 LDG.E R88, desc[UR6][R82.64] ;  /* 0x0000000652583981 */ /* 0x0000a2000c1e1900 */
[----:B------:R-:W-:Y:S02]  /*2b20*/  P2R R81, PR, RZ, 0x20 ;  /* 0x00000020ff517803 */ /* 0x000fe40000000000 */
[----:B------:R-:W-:-:S04]  /*2b30*/  LOP3.LUT P5, RZ, R19, 0x20000, RZ, 0xc0, !PT ;  /* 0x0002000013ff7812 */ /* 0x000fc800078ac0ff */
[----:B0-----:R-:W-:Y:S02]  /*2b40*/  P2R R83, PR, RZ, 0x20 ;  /* 0x00000020ff537803 */ /* 0x001fe40000000000 */
[----:B------:R-:W-:-:S04]  /*2b50*/  LOP3.LUT P5, RZ, R19, 0x40000, RZ, 0xc0, !PT ;  /* 0x0004000013ff7812 */ /* 0x000fc800078ac0ff */
[----:B------:R-:W-:Y:S02]  /*2b60*/  P2R R82, PR, RZ, 0x20 ;  /* 0x00000020ff527803 */ /* 0x000fe40000000000 */
        /* <DEDUP_REMOVED lines=8> */
[C---:B------:R-:W-:Y:S02]  /*2bf0*/  LOP3.LUT P5, RZ, R19.reuse, 0x800000, RZ, 0xc0, !PT ;  /* 0x0080000013ff7812 */ /* 0x040fe400078ac0ff */
[C---:B------:R-:W-:Y:S02]  /*2c00*/  LOP3.LUT P6, RZ, R19.reuse, 0x2, RZ, 0xc0, !PT ;  /* 0x0000000213ff7812 */ /* 0x040fe400078cc0ff */
[----:B------:R-:W-:Y:S02]  /*2c10*/  P2R R105, PR, RZ, 0x20 ;  /* 0x00000020ff697803 */ /* 0x000fe40000000000 */
[----:B------:R-:W-:Y:S02]  /*2c20*/  LOP3.LUT P5, RZ, R19, 0x1000000, RZ, 0xc0, !PT ;  /* 0x0100000013ff7812 */ /* 0x000fe400078ac0ff */
[----:B------:R-:W-:-:S02]  /*2c30*/  MOV R78, RZ ;  /* 0x000000ff004e7202 */ /* 0x000fc40000000f00 */
[----:B------:R-:W-:Y:S02]  /*2c40*/  P2R R106, PR, RZ, 0x20 ;  /* 0x00000020ff6a7803 */ /* 0x000fe40000000000 */
[C---:B------:R-:W-:Y:S02]  /*2c50*/  LOP3.LUT P5, RZ, R19.reuse, 0x2000000, RZ, 0xc0, !PT ;  /* 0x0200000013ff7812 */ /* 0x040fe400078ac0ff */
[----:B------:R-:W-:Y:S01]  /*2c60*/  LOP3.LUT P2, RZ, R19, 0x20000000, RZ, 0xc0, !PT ;  /* 0x2000000013ff7812 */ /* 0x000fe2000784c0ff */
[----:B------:R0:W2:Y:S02]  /*2c70*/  @P6 LDG.E R78, desc[UR6][R66.64] ;  /* 0x00000006424e6981 */ /* 0x0000a4000c1e1900 */
[----:B0-----:R-:W-:-:S10]  /*2c80*/  CS2R R66, SRZ ;  /* 0x0000000000427805 */ /* 0x001fd4000001ff00 */
[----:B------:R0:W2:Y:S04]  /*2c90*/  @P2 LDG.E R70, desc[UR6][R56.64] ;  /* 0x0000000638462981 */ /* 0x0000a8000c1e1900 */
[----:B------:R-:W2:Y:S01]  /*2ca0*/  @P5 LDG.E R66, desc[UR6][R48.64] ;  /* 0x0000000630425981 */ /* 0x000ea2000c1e1900 */
[----:B------:R-:W-:Y:S02]  /*2cb0*/  ISETP.NE.AND P5, PT, R106, RZ, PT ;  /* 0x000000ff6a00720c */ /* 0x000fe40003fa5270 */
[----:B0-----:R-:W-:-:S11]  /*2cc0*/  CS2R R56, SRZ ;  /* 0x0000000000387805 */ /* 0x001fd6000001ff00 */
[----:B------:R-:W2:Y:S01]  /*2cd0*/  @P5 LDG.E R57, desc[UR6][R44.64] ;  /* 0x000000062c395981 */ /* 0x000ea2000c1e1900 */
[----:B------:R-:W-:Y:S02]  /*2ce0*/  ISETP.NE.AND P5, PT, R105, RZ, PT ;  /* 0x000000ff6900720c */ /* 0x000fe40003fa5270 */
[----:B------:R-:W-:Y:S02]  /*2cf0*/  LOP3.LUT P1, RZ, R19, 0x10000000, RZ, 0xc0, !PT ;  /* 0x1000000013ff7812 */ /* 0x000fe4000782c0ff */
[----:B------:R-:W-:-:S09]  /*2d00*/  MOV R73, RZ ;  /* 0x000000ff00497202 */ /* 0x000fd20000000f00 */
[----:B------:R-:W2:Y:S01]  /*2d10*/  @P5 LDG.E R56, desc[UR6][R46.64] ;  /* 0x000000062e385981 */ /* 0x000ea2000c1e1900 */
[----:B------:R-:W-:-:S03]  /*2d20*/  ISETP.NE.AND P5, PT, R104, RZ, PT ;  /* 0x000000ff6800720c */ /* 0x000fc60003fa5270 */
[----:B------:R0:W2:Y:S02]  /*2d30*/  @P1 LDG.E R73, desc[UR6][R54.64] ;  /* 0x0000000636491981 */ /* 0x0000a4000c1e1900 */
[----:B0-----:R-:W-:-:S08]  /*2d40*/  CS2R R54, SRZ ;  /* 0x0000000000367805 */ /* 0x001fd0000001ff00 */
[----:B------:R-:W2:Y:S01]  /*2d50*/  @P5 LDG.E R55, desc[UR6][R42.64] ;  /* 0x000000062a375981 */ /* 0x000ea2000c1e1900 */
[----:B------:R-:W-:Y:S02]  /*2d60*/  ISETP.NE.AND P5, PT, R99, RZ, PT ;  /* 0x000000ff6300720c */ /* 0x000fe40003fa5270 */
[C---:B------:R-:W-:Y:S02]  /*2d70*/  LOP3.LUT P3, RZ, R19.reuse, 0x40000000, RZ, 0xc0, !PT ;  /* 0x4000000013ff7812 */ /* 0x040fe4000786c0ff */
[----:B------:R-:W-:Y:S02]  /*2d80*/  MOV R68, RZ ;  /* 0x000000ff00447202 */ /* 0x000fe40000000f00 */
[----:B------:R-:W-:-:S07]  /*2d90*/  LOP3.LUT P0, RZ, R19, 0x8000000, RZ, 0xc0, !PT ;  /* 0x0800000013ff7812 */ /* 0x000fce000780c0ff */
[----:B------:R-:W2:Y:S01]  /*2da0*/  @P5 LDG.E R54, desc[UR6][R40.64] ;  /* 0x0000000628365981 */ /* 0x000ea2000c1e1900 */
[----:B------:R-:W-:-:S03]  /*2db0*/  ISETP.NE.AND P5, PT, R98, RZ, PT ;  /* 0x000000ff6200720c */ /* 0x000fc60003fa5270 */
[----:B------:R0:W2:Y:S01]  /*2dc0*/  @P3 LDG.E R68, desc[UR6][R52.64] ;  /* 0x0000000634443981 */ /* 0x0000a2000c1e1900 */
[----:B------:R-:W-:-:S06]  /*2dd0*/  MOV R75, RZ ;  /* 0x000000ff004b7202 */ /* 0x000fcc0000000f00 */
[----:B------:R-:W2:Y:S01]  /*2de0*/  @P0 LDG.E R75, desc[UR6][R58.64] ;  /* 0x000000063a4b0981 */ /* 0x000ea2000c1e1900 */
[----:B0-----:R-:W-:-:S06]  /*2df0*/  CS2R R52, SRZ ;  /* 0x0000000000347805 */ /* 0x001fcc000001ff00 */
[----:B------:R-:W2:Y:S01]  /*2e00*/  @P5 LDG.E R53, desc[UR6][R38.64] ;  /* 0x0000000626355981 */ /* 0x000ea2000c1e1900 */
[----:B------:R-:W-:Y:S02]  /*2e10*/  ISETP.NE.AND P5, PT, R84, RZ, PT ;  /* 0x000000ff5400720c */ /* 0x000fe40003fa5270 */
[----:B------:R-:W-:-:S11]  /*2e20*/  LOP3.LUT P4, RZ, R19, 0x80000000, RZ, 0xc0, !PT ;  /* 0x8000000013ff7812 */ /* 0x000fd6000788c0ff */
[----:B------:R-:W2:Y:S01]  /*2e30*/  @P5 LDG.E R52, desc[UR6][R34.64] ;  /* 0x0000000622345981 */ /* 0x000ea2000c1e1900 */
[----:B------:R-:W-:-:S03]  /*2e40*/  ISETP.NE.AND P5, PT, R82, RZ, PT ;  /* 0x000000ff5200720c */ /* 0x000fc60003fa5270 */
[----:B------:R0:W2:Y:S02]  /*2e50*/  @P4 LDG.E R67, desc[UR6][R50.64] ;  /* 0x0000000632434981 */ /* 0x0000a4000c1e1900 */
[----:B0-----:R-:W-:-:S08]  /*2e60*/  CS2R R50, SRZ ;  /* 0x0000000000327805 */ /* 0x001fd0000001ff00 */
[----:B------:R-:W2:Y:S01]  /*2e70*/  @P5 LDG.E R51, desc[UR6][R36.64] ;  /* 0x0000000624335981 */ /* 0x000ea2000c1e1900 */
[----:B------:R-:W-:Y:S02]  /*2e80*/  ISETP.NE.AND P5, PT, R83, RZ, PT ;  /* 0x000000ff5300720c */ /* 0x000fe40003fa5270 */
[----:B------:R-:W-:-:S11]  /*2e90*/  CS2R R48, SRZ ;  /* 0x0000000000307805 */ /* 0x000fd6000001ff00 */
[----:B------:R-:W2:Y:S01]  /*2ea0*/  @P5 LDG.E R50, desc[UR6][R32.64] ;  /* 0x0000000620325981 */ /* 0x000ea2000c1e1900 */
[----:B------:R-:W-:-:S13]  /*2eb0*/  ISETP.NE.AND P5, PT, R81, RZ, PT ;  /* 0x000000ff5100720c */ /* 0x000fda0003fa5270 */
[----:B------:R3:W2:Y:S01]  /*2ec0*/  @P5 LDG.E R49, desc[UR6][R30.64] ;  /* 0x000000061e315981 */ /* 0x0006a2000c1e1900 */
[----:B------:R-:W-:Y:S02]  /*2ed0*/  ISETP.NE.AND P5, PT, R79, RZ, PT ;  /* 0x000000ff4f00720c */ /* 0x000fe40003fa5270 */
[----:B------:R-:W-:-:S11]  /*2ee0*/  CS2R R42, SRZ ;  /* 0x00000000002a7805 */ /* 0x000fd6000001ff00 */
[----:B------:R0:W2:Y:S01]  /*2ef0*/  @P5 LDG.E R48, desc[UR6][R28.64] ;  /* 0x000000061c305981 */ /* 0x0000a2000c1e1900 */
[----:B------:R-:W-:-:S13]  /*2f00*/  ISETP.NE.AND P5, PT, R77, RZ, PT ;  /* 0x000000ff4d00720c */ /* 0x000fda0003fa5270 */
[----:B------:R-:W2:Y:S01]  /*2f10*/  @P5 LDG.E R43, desc[UR6][R24.64] ;  /* 0x00000006182b5981 */ /* 0x000ea2000c1e1900 */
[----:B------:R-:W-:Y:S02]  /*2f20*/  ISETP.NE.AND P5, PT, R72, RZ, PT ;  /* 0x000000ff4800720c */ /* 0x000fe40003fa5270 */
[----:B------:R-:W-:Y:S02]  /*2f30*/  CS2R R40, SRZ ;  /* 0x0000000000287805 */ /* 0x000fe4000001ff00 */
[----:B------:R-:W-:-:S09]  /*2f40*/  LOP3.LUT P6, RZ, R19, 0x800, RZ, 0xc0, !PT ;  /* 0x0000080013ff7812 */ /* 0x000fd200078cc0ff */
[----:B------:R-:W2:Y:S01]  /*2f50*/  @P5 LDG.E R42, desc[UR6][R26.64] ;  /* 0x000000061a2a5981 */ /* 0x000ea2000c1e1900 */
[----:B------:R-:W-:-:S03]  /*2f60*/  ISETP.NE.AND P5, PT, R74, RZ, PT ;  /* 0x000000ff4a00720c */ /* 0x000fc60003fa5270 */
[----:B------:R5:W2:Y:S10]  /*2f70*/  @P6 LDG.E R40, desc[UR6][R20.64] ;  /* 0x0000000614286981 */ /* 0x000ab4000c1e1900 */
[----:B------:R1:W2:Y:S01]  /*2f80*/  @P5 LDG.E R41, desc[UR6][R22.64] ;  /* 0x0000000616295981 */ /* 0x0002a2000c1e1900 */
[----:B---3--:R-:W-:-:S02]  /*2f90*/  HADD2.F32 R31, -RZ, R71.H1_H1 ;  /* 0x30000047ff1f7230 */ /* 0x008fc40000004100 */
[----:B------:R-:W-:Y:S02]  /*2fa0*/  HADD2.F32 R30, -RZ, R71.H0_H0 ;  /* 0x20000047ff1e7230 */ /* 0x000fe40000004100 */
[--C-:B----4-:R-:W-:Y:S02]  /*2fb0*/  HADD2.F32 R33, -RZ, R92.reuse.H1_H1 ;  /* 0x3000005cff217230 */ /* 0x110fe40000004100 */
[----:B0-----:R-:W-:Y:S01]  /*2fc0*/  FMUL.FTZ R29, R31, R31 ;  /* 0x0000001f1f1d7220 */ /* 0x001fe20000410000 */
[----:B------:R-:W-:Y:S02]  /*2fd0*/  HADD2.F32 R28, -RZ, R92.H0_H0 ;  /* 0x2000005cff1c7230 */ /* 0x000fe40000004100 */
[C---:B------:R-:W-:Y:S01]  /*2fe0*/  FADD.FTZ R31, R30.reuse, R31 ;  /* 0x0000001f1e1f7221 */ /* 0x040fe20000010000 */
[--C-:B-----5:R-:W-:Y:S02]  /*2ff0*/  HADD2.F32 R21, -RZ, R91.reuse.H1_H1 ;  /* 0x3000005bff157230 */ /* 0x120fe40000004100 */
[----:B------:R-:W-:Y:S01]  /*3000*/  FMUL.FTZ R25, R33, R33 ;  /* 0x0000002121197220 */ /* 0x000fe20000410000 */
[----:B------:R-:W-:Y:S01]  /*3010*/  FFMA.FTZ R29, R30, R30, R29 ;  /* 0x0000001e1e1d7223 */ /* 0x000fe2000001001d */
[----:B------:R-:W-:-:S02]  /*3020*/  HADD2.F32 R20, -RZ, R91.H0_H0 ;  /* 0x2000005bff147230 */ /* 0x000fc40000004100 */
[C---:B-1----:R-:W-:Y:S01]  /*3030*/  FADD.FTZ R22, R28.reuse, R33 ;  /* 0x000000211c167221 */ /* 0x042fe20000010000 */
[----:B------:R-:W-:Y:S01]  /*3040*/  FADD.FTZ R31, RZ, R31 ;  /* 0x0000001fff1f7221 */ /* 0x000fe20000010000 */
[----:B------:R-:W-:Y:S01]  /*3050*/  FFMA.FTZ R28, R28, R28, R25 ;  /* 0x0000001c1c1c7223 */ /* 0x000fe20000010019 */
[----:B------:R-:W-:Y:S01]  /*3060*/  FADD.FTZ R29, RZ, R29 ;  /* 0x0000001dff1d7221 */ /* 0x000fe20000010000 */
[--C-:B--2---:R-:W-:Y:S02]  /*3070*/  HADD2.F32 R25, -RZ, R90.reuse.H1_H1 ;  /* 0x3000005aff197230 */ /* 0x104fe40000004100 */
[----:B------:R-:W-:Y:S01]  /*3080*/  FMUL.FTZ R23, R21, R21 ;  /* 0x0000001515177220 */ /* 0x000fe20000410000 */
[----:B------:R-:W-:Y:S02]  /*3090*/  HADD2.F32 R24, -RZ, R90.H0_H0 ;  /* 0x2000005aff187230 */ /* 0x000fe40000004100 */
[----:B------:R-:W-:Y:S01]  /*30a0*/  FADD.FTZ R22, R31, R22 ;  /* 0x000000161f167221 */ /* 0x000fe20000010000 */
[C---:B------:R-:W-:Y:S01]  /*30b0*/  FADD.FTZ R21, R20.reuse, R21 ;  /* 0x0000001514157221 */ /* 0x040fe20000010000 */
[----:B------:R-:W-:Y:S01]  /*30c0*/  FADD.FTZ R28, R29, R28 ;  /* 0x0000001c1d1c7221 */ /* 0x000fe20000010000 */
[----:B------:R-:W-:Y:S01]  /*30d0*/  FFMA.FTZ R23, R20, R20, R23 ;  /* 0x0000001414177223 */ /* 0x000fe20000010017 */
[----:B------:R-:W-:-:S02]  /*30e0*/  HADD2.F32 R29, -RZ, R89.H1_H1 ;  /* 0x30000059ff1d7230 */ /* 0x000fc40000004100 */
[----:B------:R-:W-:Y:S01]  /*30f0*/  FADD.FTZ R21, R22, R21 ;  /* 0x0000001516157221 */ /* 0x000fe20000010000 */
[----:B------:R-:W-:Y:S01]  /*3100*/  FADD.FTZ R20, R24, R25 ;  /* 0x0000001918147221 */ /* 0x000fe20000010000 */
[----:B------:R-:W-:Y:S01]  /*3110*/  FMUL.FTZ R27, R25, R25 ;  /* 0x00000019191b7220 */ /* 0x000fe20000410000 */
[----:B------:R-:W-:Y:S02]  /*3120*/  HADD2.F32 R22, -RZ, R89.H0_H0 ;  /* 0x20000059ff167230 */ /* 0x000fe40000004100 */
[----:B------:R-:W-:Y:S01]  /*3130*/  FADD.FTZ R23, R28, R23 ;  /* 0x000000171c177221 */ /* 0x000fe20000010000 */
[----:B------:R-:W-:Y:S01]  /*3140*/  FADD.FTZ R20, R21, R20 ;  /* 0x0000001415147221 */ /* 0x000fe20000010000 */
[----:B------:R-:W-:Y:S01]  /*3150*/  FFMA.FTZ R24, R24, R24, R27 ;  /* 0x0000001818187223 */ /* 0x000fe2000001001b */
[----:B------:R-:W-:Y:S01]  /*3160*/  FMUL.FTZ R21, R29, R29 ;  /* 0x0000001d1d157220 */ /* 0x000fe20000410000 */
[C---:B------:R-:W-:Y:S02]  /*3170*/  FADD.FTZ R29, R22.reuse, R29 ;  /* 0x0000001d161d7221 */ /* 0x040fe40000010000 */
[----:B------:R-:W-:Y:S01]  /*3180*/  FADD.FTZ R23, R23, R24 ;  /* 0x0000001817177221 */ /* 0x000fe20000010000 */
[----:B------:R-:W-:Y:S01]  /*3190*/  FFMA.FTZ R22, R22, R22, R21 ;  /* 0x0000001616167223 */ /* 0x000fe20000010015 */
[----:B------:R-:W-:-:S02]  /*31a0*/  HADD2.F32 R24, -RZ, R88.H1_H1 ;  /* 0x30000058ff187230 */ /* 0x000fc40000004100 */
[----:B------:R-:W-:Y:S02]  /*31b0*/  HADD2.F32 R21, -RZ, R88.H0_H0 ;  /* 0x20000058ff157230 */ /* 0x000fe40000004100 */
[----:B------:R-:W-:Y:S01]  /*31c0*/  FADD.FTZ R22, R23, R22 ;  /* 0x0000001617167221 */ /* 0x000fe20000010000 */
[----:B------:R-:W-:Y:S01]  /*31d0*/  FADD.FTZ R20, R20, R29 ;  /* 0x0000001d14147221 */ /* 0x000fe20000010000 */
[----:B------:R-:W-:Y:S01]  /*31e0*/  FMUL.FTZ R26, R24, R24 ;  /* 0x00000018181a7220 */ /* 0x000fe20000410000 */
[--C-:B------:R-:W-:Y:S02]  /*31f0*/  HADD2.F32 R25, -RZ, R87.reuse.H1_H1 ;  /* 0x30000057ff197230 */ /* 0x100fe40000004100 */
[C---:B------:R-:W-:Y:S01]  /*3200*/  FADD.FTZ R23, R21.reuse, R24 ;  /* 0x0000001815177221 */ /* 0x040fe20000010000 */
[----:B------:R-:W-:Y:S02]  /*3210*/  HADD2.F32 R24, -RZ, R87.H0_H0 ;  /* 0x20000057ff187230 */ /* 0x000fe40000004100 */
[----:B------:R-:W-:Y:S01]  /*3220*/  FFMA.FTZ R21, R21, R21, R26 ;  /* 0x0000001515157223 */ /* 0x000fe2000001001a */
[----:B------:R-:W-:Y:S01]  /*3230*/  FADD.FTZ R20, R20, R23 ;  /* 0x0000001714147221 */ /* 0x000fe20000010000 */
[----:B------:R-:W-:Y:S01]  /*3240*/  FMUL.FTZ R23, R25, R25 ;  /* 0x0000001919177220 */ /* 0x000fe20000410000 */
[----:B------:R-:W-:Y:S01]  /*3250*/  FADD.FTZ R25, R24, R25 ;  /* 0x0000001918197221 */ /* 0x000fe20000010000 */
[----:B------:R-:W-:-:S02]  /*3260*/  HADD2.F32 R27, -RZ, R86.H1_H1 ;  /* 0x30000056ff1b7230 */ /* 0x000fc40000004100 */
[----:B------:R-:W-:Y:S01]  /*3270*/  FADD.FTZ R21, R22, R21 ;  /* 0x0000001516157221 */ /* 0x000fe20000010000 */
[----:B------:R-:W-:Y:S02]  /*3280*/  HADD2.F32 R22, -RZ, R86.H0_H0 ;  /* 0x20000056ff167230 */ /* 0x000fe40000004100 */
[----:B------:R-:W-:Y:S01]  /*3290*/  FFMA.FTZ R24, R24, R24, R23 ;  /* 0x0000001818187223 */ /* 0x000fe20000010017 */
[----:B------:R-:W-:Y:S01]  /*32a0*/  FADD.FTZ R20, R20, R25 ;  /* 0x0000001914147221 */ /* 0x000fe20000010000 */
[--C-:B------:R-:W-:Y:S02]  /*32b0*/  HADD2.F32 R25, -RZ, R85.reuse.H1_H1 ;  /* 0x30000055ff197230 */ /* 0x100fe40000004100 */
[----:B------:R-:W-:Y:S01]  /*32c0*/  FMUL.FTZ R23, R27, R27 ;  /* 0x0000001b1b177220 */ /* 0x000fe20000410000 */
[----:B------:R-:W-:Y:S01]  /*32d0*/  FADD.FTZ R21, R21, R24 ;  /* 0x0000001815157221 */ /* 0x000fe20000010000 */
[----:B------:R-:W-:Y:S01]  /*32e0*/  FADD.FTZ R27, R22, R27 ;  /* 0x0000001b161b7221 */ /* 0x000fe20000010000 */
[----:B------:R-:W-:-:S02]  /*32f0*/  HADD2.F32 R24, -RZ, R85.H0_H0 ;  /* 0x20000055ff187230 */ /* 0x000fc40000004100 */
[----:B------:R-:W-:Y:S01]  /*3300*/  FFMA.FTZ R22, R22, R22, R23 ;  /* 0x0000001616167223 */ /* 0x000fe20000010017 */
[----:B------:R-:W-:Y:S01]  /*3310*/  FMUL.FTZ R23, R25, R25 ;  /* 0x0000001919177220 */ /* 0x000fe20000410000 */
[----:B------:R-:W-:Y:S01]  /*3320*/  FADD.FTZ R20, R20, R27 ;  /* 0x0000001b14147221 */ /* 0x000fe20000010000 */
[--C-:B------:R-:W-:Y:S02]  /*3330*/  HADD2.F32 R27, -RZ, R80.reuse.H1_H1 ;  /* 0x30000050ff1b7230 */ /* 0x100fe40000004100 */
[C---:B------:R-:W-:Y:S01]  /*3340*/  FADD.FTZ R25, R24.reuse, R25 ;  /* 0x0000001918197221 */ /* 0x040fe20000010000 */
[----:B------:R-:W-:Y:S01]  /*3350*/  FADD.FTZ R21, R21, R22 ;  /* 0x0000001615157221 */ /* 0x000fe20000010000 */
[----:B------:R-:W-:Y:S01]  /*3360*/  FFMA.FTZ R24, R24, R24, R23 ;  /* 0x0000001818187223 */ /* 0x000fe20000010017 */
[----:B------:R-:W-:Y:S02]  /*3370*/  HADD2.F32 R22, -RZ, R80.H0_H0 ;  /* 0x20000050ff167230 */ /* 0x000fe40000004100 */
[----:B------:R-:W-:Y:S01]  /*3380*/  FMUL.FTZ R23, R27, R27 ;  /* 0x0000001b1b177220 */ /* 0x000fe20000410000 */
[----:B------:R-:W-:-:S02]  /*3390*/  FADD.FTZ R21, R21, R24 ;  /* 0x0000001815157221 */ /* 0x000fc40000010000 */
[C---:B------:R-:W-:Y:S01]  /*33a0*/  FADD.FTZ R27, R22.reuse, R27 ;  /* 0x0000001b161b7221 */ /* 0x040fe20000010000 */
[----:B------:R-:W-:Y:S01]  /*33b0*/  FFMA.FTZ R22, R22, R22, R23 ;  /* 0x0000001616167223 */ /* 0x000fe20000010017 */
[----:B------:R-:W-:Y:S01]  /*33c0*/  FADD.FTZ R20, R20, R25 ;  /* 0x0000001914147221 */ /* 0x000fe20000010000 */
[--C-:B------:R-:W-:Y:S02]  /*33d0*/  HADD2.F32 R24, -RZ, R78.reuse.H1_H1 ;  /* 0x3000004eff187230 */ /* 0x100fe40000004100 */
[----:B------:R-:W-:-:S03]  /*33e0*/  HADD2.F32 R23, -RZ, R78.H0_H0 ;  /* 0x2000004eff177230 */ /* 0x000fc60000004100 */
[----:B------:R-:W-:Y:S01]  /*33f0*/  FMUL.FTZ R26, R24, R24 ;  /* 0x00000018181a7220 */ /* 0x000fe20000410000 */
[----:B------:R-:W-:Y:S01]  /*3400*/  FADD.FTZ R20, R20, R27 ;  /* 0x0000001b14147221 */ /* 0x000fe20000010000 */
[----:B------:R-:W-:Y:S01]  /*3410*/  FADD.FTZ R25, R23, R24 ;  /* 0x0000001817197221 */ /* 0x000fe20000010000 */
[----:B------:R-:W-:Y:S01]  /*3420*/  FADD.FTZ R21, R21, R22 ;  /* 0x0000001615157221 */ /* 0x000fe20000010000 */
[----:B------:R-:W-:Y:S02]  /*3430*/  FFMA.FTZ R26, R23, R23, R26 ;  /* 0x00000017171a7223 */ /* 0x000fe4000001001a */
[----:B------:R-:W-:Y:S02]  /*3440*/  FADD.FTZ R20, R20, R25 ;  /* 0x0000001914147221 */ /* 0x000fe40000010000 */
[----:B------:R-:W-:Y:S01]  /*3450*/  FADD.FTZ R21, R21, R26 ;  /* 0x0000001a15157221 */ /* 0x000fe20000010000 */
[--C-:B------:R-:W-:Y:S02]  /*3460*/  HADD2.F32 R27, -RZ, R73.reuse.H1_H1 ;  /* 0x30000049ff1b7230 */ /* 0x100fe40000004100 */
[----:B------:R-:W-:-:S02]  /*3470*/  HADD2.F32 R24, -RZ, R73.H0_H0 ;  /* 0x20000049ff187230 */ /* 0x000fc40000004100 */
[--C-:B------:R-:W-:Y:S02]  /*3480*/  HADD2.F32 R23, -RZ, R75.reuse.H1_H1 ;  /* 0x3000004bff177230 */ /* 0x100fe40000004100 */
[----:B------:R-:W-:-:S03]  /*3490*/  HADD2.F32 R22, -RZ, R75.H0_H0 ;  /* 0x2000004bff167230 */ /* 0x000fc60000004100 */
[----:B------:R-:W-:Y:S02]  /*34a0*/  FMUL.FTZ R25, R23, R23 ;  /* 0x0000001717197220 */ /* 0x000fe40000410000 */
[C---:B------:R-:W-:Y:S02]  /*34b0*/  FADD.FTZ R23, R22.reuse, R23 ;  /* 0x0000001716177221 */ /* 0x040fe40000010000 */
[----:B------:R-:W-:Y:S01]  /*34c0*/  FFMA.FTZ R22, R22, R22, R25 ;  /* 0x0000001616167223 */ /* 0x000fe20000010019 */
[--C-:B------:R-:W-:Y:S02]  /*34d0*/  HADD2.F32 R25, -RZ, R70.reuse.H1_H1 ;  /* 0x30000046ff197230 */ /* 0x100fe40000004100 */
[----:B------:R-:W-:Y:S01]  /*34e0*/  FADD.FTZ R20, R20, R23 ;  /* 0x0000001714147221 */ /* 0x000fe20000010000 */
[----:B------:R-:W-:Y:S01]  /*34f0*/  FMUL.FTZ R23, R27, R27 ;  /* 0x0000001b1b177220 */ /* 0x000fe20000410000 */
[----:B------:R-:W-:Y:S01]  /*3500*/  FADD.FTZ R21, R21, R22 ;  /* 0x0000001615157221 */ /* 0x000fe20000010000 */
[----:B------:R-:W-:Y:S01]  /*3510*/  FADD.FTZ R27, R24, R27 ;  /* 0x0000001b181b7221 */ /* 0x000fe20000010000 */
[----:B------:R-:W-:-:S02]  /*3520*/  HADD2.F32 R22, -RZ, R70.H0_H0 ;  /* 0x20000046ff167230 */ /* 0x000fc40000004100 */
[----:B------:R-:W-:Y:S01]  /*3530*/  FFMA.FTZ R24, R24, R24, R23 ;  /* 0x0000001818187223 */ /* 0x000fe20000010017 */
[----:B------:R-:W-:Y:S01]  /*3540*/  FMUL.FTZ R23, R25, R25 ;  /* 0x0000001919177220 */ /* 0x000fe20000410000 */
[--C-:B------:R-:W-:Y:S02]  /*3550*/  HADD2.F32 R26, -RZ, R68.reuse.H1_H1 ;  /* 0x30000044ff1a7230 */ /* 0x100fe40000004100 */
[C---:B------:R-:W-:Y:S01]  /*3560*/  FADD.FTZ R25, R22.reuse, R25 ;  /* 0x0000001916197221 */ /* 0x040fe20000010000 */
[----:B------:R-:W-:Y:S01]  /*3570*/  FADD.FTZ R21, R21, R24 ;  /* 0x0000001815157221 */ /* 0x000fe20000010000 */
[----:B------:R-:W-:Y:S01]  /*3580*/  FFMA.FTZ R22, R22, R22, R23 ;  /* 0x0000001616167223 */ /* 0x000fe20000010017 */
[----:B------:R-:W-:Y:S01]  /*3590*/  FADD.FTZ R20, R20, R27 ;  /* 0x0000001b14147221 */ /* 0x000fe20000010000 */
[----:B------:R-:W-:Y:S02]  /*35a0*/  HADD2.F32 R23, -RZ, R68.H0_H0 ;  /* 0x20000044ff177230 */ /* 0x000fe40000004100 */
[----:B------:R-:W-:Y:S01]  /*35b0*/  FMUL.FTZ R24, R26, R26 ;  /* 0x0000001a1a187220 */ /* 0x000fe20000410000 */
[----:B------:R-:W-:-:S02]  /*35c0*/  HADD2.F32 R27, -RZ, R67.H1_H1 ;  /* 0x30000043ff1b7230 */ /* 0x000fc40000004100 */
[----:B------:R-:W-:Y:S01]  /*35d0*/  FADD.FTZ R21, R21, R22 ;  /* 0x0000001615157221 */ /* 0x000fe20000010000 */
[----:B------:R-:W-:Y:S01]  /*35e0*/  FADD.FTZ R20, R20, R25 ;  /* 0x0000001914147221 */ /* 0x000fe20000010000 */
[----:B------:R-:W-:Y:S02]  /*35f0*/  HADD2.F32 R22, -RZ, R67.H0_H0 ;  /* 0x20000043ff167230 */ /* 0x000fe40000004100 */
[C---:B------:R-:W-:Y:S01]  /*3600*/  FADD.FTZ R25, R23.reuse, R26 ;  /* 0x0000001a17197221 */ /* 0x040fe20000010000 */
[----:B------:R-:W-:Y:S01]  /*3610*/  FFMA.FTZ R24, R23, R23, R24 ;  /* 0x0000001717187223 */ /* 0x000fe20000010018 */
[----:B------:R-:W-:Y:S01]  /*3620*/  FMUL.FTZ R23, R27, R27 ;  /* 0x0000001b1b177220 */ /* 0x000fe20000410000 */
[C---:B------:R-:W-:Y:S02]  /*3630*/  FADD.FTZ R27, R22.reuse, R27 ;  /* 0x0000001b161b7221 */ /* 0x040fe40000010000 */
[----:B------:R-:W-:Y:S01]  /*3640*/  FADD.FTZ R21, R21, R24 ;  /* 0x0000001815157221 */ /* 0x000fe20000010000 */
[----:B------:R-:W-:Y:S01]  /*3650*/  FFMA.FTZ R22, R22, R22, R23 ;  /* 0x0000001616167223 */ /* 0x000fe20000010017 */
[----:B------:R-:W-:-:S02]  /*3660*/  HADD2.F32 R24, -RZ, R66.H1_H1 ;  /* 0x30000042ff187230 */ /* 0x000fc40000004100 */
[----:B------:R-:W-:Y:S01]  /*3670*/  FADD.FTZ R20, R20, R25 ;  /* 0x0000001914147221 */ /* 0x000fe20000010000 */
[----:B------:R-:W-:Y:S02]  /*3680*/  HADD2.F32 R23, -RZ, R66.H0_H0 ;  /* 0x20000042ff177230 */ /* 0x000fe40000004100 */
[----:B------:R-:W-:Y:S01]  /*3690*/  FADD.FTZ R21, R21, R22 ;  /* 0x0000001615157221 */ /* 0x000fe20000010000 */
[----:B------:R-:W-:Y:S01]  /*36a0*/  FADD.FTZ R20, R20, R27 ;  /* 0x0000001b14147221 */ /* 0x000fe20000010000 */
[----:B------:R-:W-:Y:S01]  /*36b0*/  FMUL.FTZ R22, R24, R24 ;  /* 0x0000001818167220 */ /* 0x000fe20000410000 */
[C---:B------:R-:W-:Y:S01]  /*36c0*/  FADD.FTZ R25, R23.reuse, R24 ;  /* 0x0000001817197221 */ /* 0x040fe20000010000 */
[--C-:B------:R-:W-:Y:S02]  /*36d0*/  HADD2.F32 R27, -RZ, R57.reuse.H1_H1 ;  /* 0x30000039ff1b7230 */ /* 0x100fe40000004100 */
[----:B------:R-:W-:Y:S02]  /*36e0*/  HADD2.F32 R24, -RZ, R57.H0_H0 ;  /* 0x20000039ff187230 */ /* 0x000fe40000004100 */
[----:B------:R-:W-:Y:S01]  /*36f0*/  FFMA.FTZ R22, R23, R23, R22 ;  /* 0x0000001717167223 */ /* 0x000fe20000010016 */
[----:B------:R-:W-:Y:S01]  /*3700*/  FADD.FTZ R20, R20, R25 ;  /* 0x0000001914147221 */ /* 0x000fe20000010000 */
[----:B------:R-:W-:-:S02]  /*3710*/  HADD2.F32 R25, -RZ, R56.H1_H1 ;  /* 0x30000038ff197230 */ /* 0x000fc40000004100 */
[----:B------:R-:W-:Y:S01]  /*3720*/  FMUL.FTZ R23, R27, R27 ;  /* 0x0000001b1b177220 */ /* 0x000fe20000410000 */
[----:B------:R-:W-:Y:S01]  /*3730*/  FADD.FTZ R21, R21, R22 ;  /* 0x0000001615157221 */ /* 0x000fe20000010000 */
[C---:B------:R-:W-:Y:S01]  /*3740*/  FADD.FTZ R27, R24.reuse, R27 ;  /* 0x0000001b181b7221 */ /* 0x040fe20000010000 */
[----:B------:R-:W-:Y:S02]  /*3750*/  HADD2.F32 R22, -RZ, R56.H0_H0 ;  /* 0x20000038ff167230 */ /* 0x000fe40000004100 */
[----:B------:R-:W-:Y:S01]  /*3760*/  FFMA.FTZ R24, R24, R24, R23 ;  /* 0x0000001818187223 */ /* 0x000fe20000010017 */
[----:B------:R-:W-:Y:S01]  /*3770*/  FMUL.FTZ R23, R25, R25 ;  /* 0x0000001919177220 */ /* 0x000fe20000410000 */
[--C-:B------:R-:W-:Y:S02]  /*3780*/  HADD2.F32 R26, -RZ, R55.reuse.H1_H1 ;  /* 0x30000037ff1a7230 */ /* 0x100fe40000004100 */
[C---:B------:R-:W-:Y:S01]  /*3790*/  FADD.FTZ R25, R22.reuse, R25 ;  /* 0x0000001916197221 */ /* 0x040fe20000010000 */
[----:B------:R-:W-:Y:S01]  /*37a0*/  FADD.FTZ R21, R21, R24 ;  /* 0x0000001815157221 */ /* 0x000fe20000010000 */
[----:B------:R-:W-:Y:S01]  /*37b0*/  FFMA.FTZ R22, R22, R22, R23 ;  /* 0x0000001616167223 */ /* 0x000fe20000010017 */
[----:B------:R-:W-:Y:S01]  /*37c0*/  FADD.FTZ R20, R20, R27 ;  /* 0x0000001b14147221 */ /* 0x000fe20000010000 */
[----:B------:R-:W-:-:S02]  /*37d0*/  HADD2.F32 R23, -RZ, R55.H0_H0 ;  /* 0x20000037ff177230 */ /* 0x000fc40000004100 */
[----:B------:R-:W-:Y:S01]  /*37e0*/  FMUL.FTZ R24, R26, R26 ;  /* 0x0000001a1a187220 */ /* 0x000fe20000410000 */
[--C-:B------:R-:W-:Y:S02]  /*37f0*/  HADD2.F32 R27, -RZ, R54.reuse.H1_H1 ;  /* 0x30000036ff1b7230 */ /* 0x100fe40000004100 */
[----:B------:R-:W-:Y:S01]  /*3800*/  FADD.FTZ R21, R21, R22 ;  /* 0x0000001615157221 */ /* 0x000fe20000010000 */
[----:B------:R-:W-:Y:S01]  /*3810*/  FADD.FTZ R20, R20, R25 ;  /* 0x0000001914147221 */ /* 0x000fe20000010000 */
[----:B------:R-:W-:Y:S02]  /*3820*/  HADD2.F32 R22, -RZ, R54.H0_H0 ;  /* 0x20000036ff167230 */ /* 0x000fe40000004100 */
[C---:B------:R-:W-:Y:S01]  /*3830*/  FADD.FTZ R25, R23.reuse, R26 ;  /* 0x0000001a17197221 */ /* 0x040fe20000010000 */
[----:B------:R-:W-:Y:S01]  /*3840*/  FFMA.FTZ R24, R23, R23, R24 ;  /* 0x0000001717187223 */ /* 0x000fe20000010018 */
[----:B------:R-:W-:Y:S01]  /*3850*/  FMUL.FTZ R23, R27, R27 ;  /* 0x0000001b1b177220 */ /* 0x000fe20000410000 */
[----:B------:R-:W-:-:S02]  /*3860*/  FADD.FTZ R27, R22, R27 ;  /* 0x0000001b161b7221 */ /* 0x000fc40000010000 */
[----:B------:R-:W-:Y:S01]  /*3870*/  FADD.FTZ R21, R21, R24 ;  /* 0x0000001815157221 */ /* 0x000fe20000010000 */
[----:B------:R-:W-:Y:S01]  /*3880*/  FFMA.FTZ R22, R22, R22, R23 ;  /* 0x0000001616167223 */ /* 0x000fe20000010017 */
[--C-:B------:R-:W-:Y:S02]  /*3890*/  HADD2.F32 R24, -RZ, R53.reuse.H1_H1 ;  /* 0x30000035ff187230 */ /* 0x100fe40000004100 */
[----:B------:R-:W-:Y:S01]  /*38a0*/  FADD.FTZ R20, R20, R25 ;  /* 0x0000001914147221 */ /* 0x000fe20000010000 */
[----:B------:R-:W-:Y:S02]  /*38b0*/  HADD2.F32 R23, -RZ, R53.H0_H0 ;  /* 0x20000035ff177230 */ /* 0x000fe40000004100 */
[----:B------:R-:W-:Y:S01]  /*38c0*/  FADD.FTZ R21, R21, R22 ;  /* 0x0000001615157221 */ /* 0x000fe20000010000 */
[----:B------:R-:W-:Y:S01]  /*38d0*/  FADD.FTZ R20, R20, R27 ;  /* 0x0000001b14147221 */ /* 0x000fe20000010000 */
[----:B------:R-:W-:Y:S01]  /*38e0*/  FMUL.FTZ R22, R24, R24 ;  /* 0x0000001818167220 */ /* 0x000fe20000410000 */
[----:B------:R-:W-:Y:S01]  /*38f0*/  FADD.FTZ R25, R23, R24 ;  /* 0x0000001817197221 */ /* 0x000fe20000010000 */
[----:B------:R-:W-:-:S02]  /*3900*/  HADD2.F32 R27, -RZ, R52.H1_H1 ;  /* 0x30000034ff1b7230 */ /* 0x000fc40000004100 */
[----:B------:R-:W-:Y:S02]  /*3910*/  HADD2.F32 R24, -RZ, R52.H0_H0 ;  /* 0x20000034ff187230 */ /* 0x000fe40000004100 */
[----:B------:R-:W-:Y:S01]  /*3920*/  FFMA.FTZ R22, R23, R23, R22 ;  /* 0x0000001717167223 */ /* 0x000fe20000010016 */
[----:B------:R-:W-:Y:S01]  /*3930*/  FADD.FTZ R20, R20, R25 ;  /* 0x0000001914147221 */ /* 0x000fe20000010000 */
[--C-:B------:R-:W-:Y:S02]  /*3940*/  HADD2.F32 R25, -RZ, R51.reuse.H1_H1 ;  /* 0x30000033ff197230 */ /* 0x100fe40000004100 */
[----:B------:R-:W-:Y:S01]  /*3950*/  FMUL.FTZ R23, R27, R27 ;  /* 0x0000001b1b177220 */ /* 0x000fe20000410000 */
[----:B------:R-:W-:Y:S01]  /*3960*/  FADD.FTZ R21, R21, R22 ;  /* 0x0000001615157221 */ /* 0x000fe20000010000 */
[C---:B------:R-:W-:Y:S01]  /*3970*/  FADD.FTZ R27, R24.reuse, R27 ;  /* 0x0000001b181b7221 */ /* 0x040fe20000010000 */
[----:B------:R-:W-:Y:S02]  /*3980*/  HADD2.F32 R22, -RZ, R51.H0_H0 ;  /* 0x20000033ff167230 */ /* 0x000fe40000004100 */
[----:B------:R-:W-:Y:S01]  /*3990*/  FFMA.FTZ R24, R24, R24, R23 ;  /* 0x0000001818187223 */ /* 0x000fe20000010017 */
[----:B------:R-:W-:Y:S01]  /*39a0*/  FMUL.FTZ R23, R25, R25 ;  /* 0x0000001919177220 */ /* 0x000fe20000410000 */
[----:B------:R-:W-:-:S02]  /*39b0*/  HADD2.F32 R26, -RZ, R50.H1_H1 ;  /* 0x30000032ff1a7230 */ /* 0x000fc40000004100 */
[C---:B------:R-:W-:Y:S01]  /*39c0*/  FADD.FTZ R25, R22.reuse, R25 ;  /* 0x0000001916197221 */ /* 0x040fe20000010000 */
[----:B------:R-:W-:Y:S01]  /*39d0*/  FADD.FTZ R21, R21, R24 ;  /* 0x0000001815157221 */ /* 0x000fe20000010000 */
[----:B------:R-:W-:Y:S01]  /*39e0*/  FFMA.FTZ R22, R22, R22, R23 ;  /* 0x0000001616167223 */ /* 0x000fe20000010017 */
[----:B------:R-:W-:Y:S01]  /*39f0*/  FADD.FTZ R20, R20, R27 ;  /* 0x0000001b14147221 */ /* 0x000fe20000010000 */
[----:B------:R-:W-:Y:S02]  /*3a00*/  HADD2.F32 R23, -RZ, R50.H0_H0 ;  /* 0x20000032ff177230 */ /* 0x000fe40000004100 */
[----:B------:R-:W-:Y:S01]  /*3a10*/  FMUL.FTZ R24, R26, R26 ;  /* 0x0000001a1a187220 */ /* 0x000fe20000410000 */
[--C-:B------:R-:W-:Y:S02]  /*3a20*/  HADD2.F32 R27, -RZ, R49.reuse.H1_H1 ;  /* 0x30000031ff1b7230 */ /* 0x100fe40000004100 */
[----:B------:R-:W-:Y:S01]  /*3a30*/  FADD.FTZ R21, R21, R22 ;  /* 0x0000001615157221 */ /* 0x000fe20000010000 */
[----:B------:R-:W-:Y:S01]  /*3a40*/  FADD.FTZ R20, R20, R25 ;  /* 0x0000001914147221 */ /* 0x000fe20000010000 */
[----:B------:R-:W-:-:S02]  /*3a50*/  HADD2.F32 R22, -RZ, R49.H0_H0 ;  /* 0x20000031ff167230 */ /* 0x000fc40000004100 */
[C---:B------:R-:W-:Y:S01]  /*3a60*/  FADD.FTZ R25, R23.reuse, R26 ;  /* 0x0000001a17197221 */ /* 0x040fe20000010000 */
[----:B------:R-:W-:Y:S01]  /*3a70*/  FFMA.FTZ R24, R23, R23, R24 ;  /* 0x0000001717187223 */ /* 0x000fe20000010018 */
[----:B------:R-:W-:Y:S01]  /*3a80*/  FMUL.FTZ R23, R27, R27 ;  /* 0x0000001b1b177220 */ /* 0x000fe20000410000 */
[C---:B------:R-:W-:Y:S02]  /*3a90*/  FADD.FTZ R27, R22.reuse, R27 ;  /* 0x0000001b161b7221 */ /* 0x040fe40000010000 */
[----:B------:R-:W-:Y:S01]  /*3aa0*/  FADD.FTZ R21, R21, R24 ;  /* 0x0000001815157221 */ /* 0x000fe20000010000 */
[----:B------:R-:W-:Y:S01]  /*3ab0*/  FFMA.FTZ R22, R22, R22, R23 ;  /* 0x0000001616167223 */ /* 0x000fe20000010017 */
[--C-:B------:R-:W-:Y:S02]  /*3ac0*/  HADD2.F32 R24, -RZ, R48.reuse.H1_H1 ;  /* 0x30000030ff187230 */ /* 0x100fe40000004100 */
[----:B------:R-:W-:Y:S01]  /*3ad0*/  FADD.FTZ R20, R20, R25 ;  /* 0x0000001914147221 */ /* 0x000fe20000010000 */
[----:B------:R-:W-:-:S02]  /*3ae0*/  HADD2.F32 R23, -RZ, R48.H0_H0 ;  /* 0x20000030ff177230 */ /* 0x000fc40000004100 */
        /* <DEDUP_REMOVED lines=17> */
[----:B------:R-:W-:Y:S01]  /*3c00*/  FFMA.FTZ R22, R22, R22, R23 ;  /* 0x0000001616167223 */ /* 0x000fe20000010017 */
[----:B------:R-:W-:Y:S01]  /*3c10*/  FADD.FTZ R21, R21, R24 ;  /* 0x0000001815157221 */ /* 0x000fe20000010000 */
[----:B------:R-:W-:-:S02]  /*3c20*/  HADD2.F32 R23, -RZ, R41.H0_H0 ;  /* 0x20000029ff177230 */ /* 0x000fc40000004100 */
[----:B------:R-:W-:Y:S01]  /*3c30*/  FMUL.FTZ R24, R26, R26 ;  /* 0x0000001a1a187220 */ /* 0x000fe20000410000 */
[----:B------:R-:W-:Y:S01]  /*3c40*/  FADD.FTZ R20, R20, R27 ;  /* 0x0000001b14147221 */ /* 0x000fe20000010000 */
[--C-:B------:R-:W-:Y:S02]  /*3c50*/  HADD2.F32 R27, -RZ, R40.reuse.H1_H1 ;  /* 0x30000028ff1b7230 */ /* 0x100fe40000004100 */
[----:B------:R-:W-:Y:S01]  /*3c60*/  FADD.FTZ R21, R21, R22 ;  /* 0x0000001615157221 */ /* 0x000fe20000010000 */
[C---:B------:R-:W-:Y:S01]  /*3c70*/  FFMA.FTZ R24, R23.reuse, R23, R24 ;  /* 0x0000001717187223 */ /* 0x040fe20000010018 */
[----:B------:R-:W-:Y:S01]  /*3c80*/  FADD.FTZ R20, R20, R25 ;  /* 0x0000001914147221 */ /* 0x000fe20000010000 */
[----:B------:R-:W-:Y:S02]  /*3c90*/  HADD2.F32 R22, -RZ, R40.H0_H0 ;  /* 0x20000028ff167230 */ /* 0x000fe40000004100 */
[----:B------:R-:W-:Y:S01]  /*3ca0*/  FADD.FTZ R25, R23, R26 ;  /* 0x0000001a17197221 */ /* 0x000fe20000010000 */
[----:B------:R-:W0:Y:S01]  /*3cb0*/  S2R R28, SR_LANEID ;  /* 0x00000000001c7919 */ /* 0x000e220000000000 */
[----:B------:R-:W-:Y:S01]  /*3cc0*/  FMUL.FTZ R23, R27, R27 ;  /* 0x0000001b1b177220 */ /* 0x000fe20000410000 */
[----:B------:R-:W-:Y:S01]  /*3cd0*/  FADD.FTZ R21, R21, R24 ;  /* 0x0000001815157221 */ /* 0x000fe20000010000 */
[----:B------:R-:W-:-:S02]  /*3ce0*/  HADD2.F32 R24, -RZ, R93.H1_H1 ;  /* 0x3000005dff187230 */ /* 0x000fc40000004100 */
[C---:B------:R-:W-:Y:S01]  /*3cf0*/  FADD.FTZ R27, R22.reuse, R27 ;  /* 0x0000001b161b7221 */ /* 0x040fe20000010000 */
[----:B------:R-:W-:Y:S01]  /*3d00*/  FFMA.FTZ R22, R22, R22, R23 ;  /* 0x0000001616167223 */ /* 0x000fe20000010017 */
[----:B------:R-:W-:Y:S02]  /*3d10*/  HADD2.F32 R23, -RZ, R93.H0_H0 ;  /* 0x2000005dff177230 */ /* 0x000fe40000004100 */
[----:B------:R-:W-:Y:S01]  /*3d20*/  FADD.FTZ R20, R20, R25 ;  /* 0x0000001914147221 */ /* 0x000fe20000010000 */
[----:B------:R-:W-:Y:S01]  /*3d30*/  FMUL.FTZ R26, R24, R24 ;  /* 0x00000018181a7220 */ /* 0x000fe20000410000 */
[----:B------:R-:W-:Y:S02]  /*3d40*/  FADD.FTZ R21, R21, R22 ;  /* 0x0000001615157221 */ /* 0x000fe40000010000 */
[----:B------:R-:W-:Y:S01]  /*3d50*/  FADD.FTZ R20, R20, R27 ;  /* 0x0000001b14147221 */ /* 0x000fe20000010000 */
[C---:B------:R-:W-:Y:S01]  /*3d60*/  FADD.FTZ R25, R23.reuse, R24 ;  /* 0x0000001817197221 */ /* 0x040fe20000010000 */
[----:B------:R-:W-:-:S03]  /*3d70*/  FFMA.FTZ R26, R23, R23, R26 ;  /* 0x00000017171a7223 */ /* 0x000fc6000001001a */
[----:B------:R-:W-:Y:S01]  /*3d80*/  FADD.FTZ R24, R20, R25 ;  /* 0x0000001914187221 */ /* 0x000fe20000010000 */
[----:B------:R-:W-:-:S05]  /*3d90*/  FADD.FTZ R25, R21, R26 ;  /* 0x0000001a15197221 */ /* 0x000fca0000010000 */
        /* <DEDUP_REMOVED lines=24> */
[----:B------:R-:W3:Y:S01]  /*3f20*/  LDC R58, c[0x0][0xc] ;  /* 0x00000300ff3a7b82 */ /* 0x000ee20000000800 */
[----:B------:R-:W-:Y:S01]  /*3f30*/  UMOV UR4, 0x400 ;  /* 0x0000040000047882 */ /* 0x000fe20000000000 */
[----:B------:R-:W-:Y:S01]  /*3f40*/  ISETP.NE.AND P6, PT, R107, RZ, PT ;  /* 0x000000ff6b00720c */ /* 0x000fe20003fc5270 */
[----:B--2---:R-:W-:-:S09]  /*3f50*/  ULEA UR4, UR5, UR4, 0x18 ;  /* 0x0000000405047291 */ /* 0x004fd2000f8ec03f */
[----:B0-----:R-:W-:Y:S01]  /*3f60*/  @!P5 FADD.FTZ R25, R25, R20 ;  /* 0x000000141919d221 */ /* 0x001fe20000010000 */
[----:B------:R-:W-:Y:S01]  /*3f70*/  SHF.R.S32.HI R20, RZ, 0x1f, R107 ;  /* 0x0000001fff147819 */ /* 0x000fe2000001146b */
[----:B-1----:R-:W-:-:S03]  /*3f80*/  @!P5 FADD.FTZ R24, R24, R21 ;  /* 0x000000151818d221 */ /* 0x002fc60000010000 */
[----:B------:R-:W-:Y:S02]  /*3f90*/  LEA.HI R20, R20, R107, RZ, 0x5 ;  /* 0x0000006b14147211 */ /* 0x000fe400078f28ff */
[----:B------:R-:W-:Y:S02]  /*3fa0*/  ISETP.NE.AND P5, PT, R28, RZ, PT ;  /* 0x000000ff1c00720c */ /* 0x000fe40003fa5270 */
[----:B------:R-:W-:-:S04]  /*3fb0*/  SHF.R.S32.HI R20, RZ, 0x5, R20 ;  /* 0x00000005ff147819 */ /* 0x000fc80000011414 */
[----:B------:R-:W-:Y:S01]  /*3fc0*/  LEA R20, R20, UR4, 0x3 ;  /* 0x0000000414147c11 */ /* 0x000fe2000f8e18ff */
[----:B------:R-:W-:Y:S06]  /*3fd0*/  BSSY B0, `(.L_x_3941) ;  /* 0x000002d000007945 */ /* 0x000fec0003800000 */
        /* <DEDUP_REMOVED lines=8> */
[----:B0-----:R-:W0:Y:S04]  /*4060*/  LDS.128 R20, [UR4+0x30] ;  /* 0x00003004ff147984 */ /* 0x001e280008000c00 */
[----:B------:R-:W4:Y:S04]  /*4070*/  LDS.128 R36, [UR4+0x40] ;  /* 0x00004004ff247984 */ /* 0x000f280008000c00 */
[----:B------:R-:W5:Y:S04]  /*4080*/  LDS.128 R32, [UR4+0x50] ;  /* 0x00005004ff207984 */ /* 0x000f680008000c00 */
[----:B------:R-:W3:Y:S01]  /*4090*/  LDS.128 R28, [UR4+0x60] ;  /* 0x00006004ff1c7984 */ /* 0x000ee20008000c00 */
[----:B-1----:R-:W-:Y:S01]  /*40a0*/  FADD.FTZ R59, R24, R26 ;  /* 0x0000001a183b7221 */ /* 0x002fe20000010000 */
[----:B------:R-:W-:-:S02]  /*40b0*/  FADD.FTZ R72, R25, R27 ;  /* 0x0000001b19487221 */ /* 0x000fc40000010000 */
[----:B------:R-:W1:Y:S01]  /*40c0*/  LDS.128 R24, [UR4+0x70] ;  /* 0x00007004ff187984 */ /* 0x000e620008000c00 */
[----:B--2---:R-:W-:Y:S01]  /*40d0*/  FADD.FTZ R59, R59, R44 ;  /* 0x0000002c3b3b7221 */ /* 0x004fe20000010000 */
        /* <DEDUP_REMOVED lines=16> */
[----:B---3--:R-:W-:Y:S01]  /*41e0*/  FADD.FTZ R59, R59, R28 ;  /* 0x0000001c3b3b7221 */ /* 0x008fe20000010000 */
        /* <DEDUP_REMOVED lines=11> */
.L_x_3942:
[----:B------:R-:W-:Y:S05]  /*42a0*/  BSYNC B0 ;  /* 0x0000000000007941 */ /* 0x000fea0003800000 */
.L_x_3941:
[----:B---3--:R-:W-:-:S13]  /*42b0*/  ISETP.GE.U32.AND P5, PT, R58, 0x2, PT ;  /* 0x000000023a00780c */ /* 0x008fda0003fa6070 */
[----:B------:R-:W-:Y:S05]  /*42c0*/  @!P5 BRA `(.L_x_3943) ;  /* 0x000000100094d947 */ /* 0x000fea0003800000 */
[----:B0-----:R-:W0:Y:S01]  /*42d0*/  LDC.64 R20, c[0x0][0x240] ;  /* 0x00009000ff147b82 */ /* 0x001e220000000a00 */
        /* <DEDUP_REMOVED lines=10> */
[----:B------:R-:W-:Y:S02]  /*4380*/  LOP3.LUT P5, RZ, R76, 0x2, RZ, 0xc0, !PT ;  /* 0x000000024cff7812 */ /* 0x000fe400078ac0ff */
[----:B------:R-:W-:Y:S02]  /*4390*/  MOV R29, 0xffffffff ;  /* 0xffffffff001d7802 */ /* 0x000fe40000000f00 */
[----:B------:R-:W-:Y:S02]  /*43a0*/  SEL R31, R58, RZ, !P5 ;  /* 0x000000ff3a1f7207 */ /* 0x000fe40006800000 */
[----:B------:R-:W-:Y:S02]  /*43b0*/  SEL R29, R29, 0x1, P5 ;  /* 0x000000011d1d7807 */ /* 0x000fe40002800000 */
[----:B------:R-:W-:Y:S02]  /*43c0*/  ISETP.NE.AND P5, PT, R31, -0x1, PT ;  /* 0xffffffff1f00780c */ /* 0x000fe40003fa5270 */
[----:B0-----:R-:W-:-:S05]  /*43d0*/  MOV R0, UR4 ;  /* 0x0000000400007c02 */ /* 0x001fca0008000f00 */
        /* <DEDUP_REMOVED lines=8> */
.L_x_3945:
[----:B0-----:R-:W2:Y:S04]  /*4460*/  LDG.E.STRONG.GPU R26, desc[UR6][R20.64] ;  /* 0x00000006141a7981 */ /* 0x001ea8000c1ef900 */
[----:B--2---:R-:W-:Y:S01]  /*4470*/  CCTL.IVALL ;  /* 0x00000000ff00798f */ /* 0x004fe20002000000 */
[----:B------:R-:W-:Y:S05]  /*4480*/  YIELD ;  /* 0x0000000000007946 */ /* 0x000fea0003800000 */
[----:B------:R-:W-:-:S13]  /*4490*/  ISETP.NE.AND P5, PT, R26, R31, PT ;  /* 0x0000001f1a00720c */ /* 0x000fda0003fa5270 */
[----:B------:R-:W-:Y:S05]  /*44a0*/  @P5 BRA `(.L_x_3945) ;  /* 0xfffffffc00ec5947 */ /* 0x000fea000383ffff */
.L_x_3944:
        /* <DEDUP_REMOVED lines=23> */
.L_x_3949:
        /* <DEDUP_REMOVED lines=115> */
.L_x_3948:
        /* <DEDUP_REMOVED lines=63> */
.L_x_3950:
[----:B------:R-:W-:-:S04]  /*5140*/  LOP3.LUT P5, RZ, R19, 0x1, RZ, 0xc0, !PT ;  /* 0x0000000113ff7812 */ /* 0x000fc800078ac0ff */
[----:B------:R-:W-:-:S13]  /*5150*/  ISETP.NE.OR P5, PT, R21, RZ, P5 ;  /* 0x000000ff1500720c */ /* 0x000fda0002fa5670 */
[----:B------:R-:W-:Y:S05]  /*5160*/  @!P5 BRA `(.L_x_3946) ;  /* 0x00000000007cd947 */ /* 0x000fea0003800000 */
.L_x_3947:
        /* <DEDUP_REMOVED lines=31> */
.L_x_3946:
        /* <DEDUP_REMOVED lines=10> */
.L_x_3952:
[----:B------:R-:W-:Y:S05]  /*5400*/  BSYNC B0 ;  /* 0x0000000000007941 */ /* 0x000fea0003800000 */
.L_x_3951:
        /* <DEDUP_REMOVED lines=17> */
.L_x_3943:
[----:B0-----:R-:W0:Y:S01]  /*5520*/  S2R R21, SR_TID.X ;  /* 0x0000000000157919 */ /* 0x001e220000002100 */
[----:B------:R-:W-:Y:S01]  /*5530*/  ULDC.64 UR4, c[0x0][0x218] ;  /* 0x0000860000047ab9 */ /* 0x000fe20000000a00 */
[----:B------:R-:W-:Y:S01]  /*5540*/  P2R R20, PR, RZ, 0x1 ;  /* 0x00000001ff147803 */ /* 0x000fe20000000000 */
[----:B------:R-:W-:Y:S01]  /*5550*/  ULDC.64 UR10, c[0x0][0x230] ;  /* 0x00008c00000a7ab9 */ /* 0x000fe20000000a00 */
[----:B------:R-:W-:Y:S01]  /*5560*/  ISETP.EQ.U32.AND P5, PT, RZ, UR4, PT ;  /* 0x00000004ff007c0c */ /* 0x000fe2000bfa2070 */
[----:B------:R-:W-:Y:S01]  /*5570*/  HFMA2.MMA R45, -RZ, RZ, 1.875, 0 ;  /* 0x3f800000ff2d7435 */ /* 0x000fe200000001ff */
[C---:B------:R-:W-:Y:S02]  /*5580*/  SHF.L.U32 R58, R64.reuse, 0x2, RZ ;  /* 0x00000002403a7819 */ /* 0x040fe400000006ff */
[----:B------:R-:W-:Y:S02]  /*5590*/  SHF.L.U64.HI R22, R64, 0x2, R65 ;  /* 0x0000000240167819 */ /* 0x000fe40000010241 */
[----:B0-----:R-:W-:-:S04]  /*55a0*/  LOP3.LUT P0, RZ, R21, UR8, RZ, 0xfc, !PT ;  /* 0x0000000815ff7c12 */ /* 0x001fc8000f80fcff */
[----:B------:R-:W-:Y:S01]  /*55b0*/  ISETP.EQ.OR.EX P5, PT, RZ, UR5, P0, P5 ;  /* 0x00000005ff007c0c */ /* 0x000fe200087a2750 */
[----:B------:R-:W-:Y:S02]  /*55c0*/  ULDC.64 UR4, c[0x0][0x228] ;  /* 0x00008a0000047ab9 */ /* 0x000fe40000000a00 */
[----:B------:R-:W-:Y:S01]  /*55d0*/  IADD3 R64, P0, R58, UR4, RZ ;  /* 0x000000043a407c10 */ /* 0x000fe2000ff1e0ff */
[----:B------:R-:W-:-:S03]  /*55e0*/  UMOV UR4, 0x400 ;  /* 0x0000040000047882 */ /* 0x000fc60000000000 */
[----:B------:R-:W-:Y:S01]  /*55f0*/  IADD3.X R65, R22, UR5, RZ, P0, !PT ;  /* 0x0000000516417c10 */ /* 0x000fe200087fe4ff */
[----:B------:R-:W0:Y:S01]  /*5600*/  S2UR UR5, SR_CgaCtaId ;  /* 0x00000000000579c3 */ /* 0x000e220000008800 */
[----:B------:R-:W-:-:S07]  /*5610*/  ISETP.NE.AND P0, PT, R20, RZ, PT ;  /* 0x000000ff1400720c */ /* 0x000fce0003f05270 */
[----:B------:R-:W1:Y:S01]  /*5620*/  @!P5 LDC.64 R20, c[0x0][0x218] ;  /* 0x00008600ff14db82 */ /* 0x000e620000000a00 */
[----:B0-----:R-:W-:-:S03]  /*5630*/  ULEA UR4, UR5, UR4, 0x18 ;  /* 0x0000000405047291 */ /* 0x001fc6000f8ec03f */
[----:B------:R-:W-:Y:S01]  /*5640*/  ULDC UR5, c[0x0][0x2a4] ;  /* 0x0000a90000057ab9 */ /* 0x000fe20000000800 */
[----:B-1----:R-:W-:-:S05]  /*5650*/  @!P5 IMAD.WIDE R20, R18, 0x8, R20 ;  /* 0x000000081214d825 */ /* 0x002fca00078e0214 */
[----:B------:R0:W-:Y:S02]  /*5660*/  @!P6 STS.64 [UR4+0x98], R24 ;  /* 0x00009818ff00e988 */ /* 0x0001e40008000a04 */
[----:B0-----:R-:W-:Y:S01]  /*5670*/  @!P5 FMUL.FTZ R25, R25, UR5 ;  /* 0x000000051919dc20 */ /* 0x001fe20008410000 */
[----:B------:R-:W-:-:S05]  /*5680*/  @!P5 FMUL.FTZ R24, R24, UR5 ;  /* 0x000000051818dc20 */ /* 0x000fca0008410000 */
[----:B------:R-:W-:Y:S01]  /*5690*/  @!P5 STG.E.64 desc[UR6][R20.64], R24 ;  /* 0x000000181400d986 */ /* 0x000fe2000c101b06 */
[----:B------:R-:W-:Y:S01]  /*56a0*/  BAR.SYNC.DEFER_BLOCKING 0x0 ;  /* 0x0000000000007b1d */ /* 0x000fe20000010000 */
[----:B------:R-:W-:-:S04]  /*56b0*/  IADD3 R58, P5, R58, UR10, RZ ;  /* 0x0000000a3a3a7c10 */ /* 0x000fc8000ffbe0ff */
[----:B------:R-:W-:Y:S01]  /*56c0*/  IADD3.X R59, R22, UR11, RZ, P5, !PT ;  /* 0x0000000b163b7c10 */ /* 0x000fe2000affe4ff */
[----:B------:R-:W2:Y:S05]  /*56d0*/  LDG.E.64 R64, desc[UR6][R64.64] ;  /* 0x0000000640407981 */ /* 0x000eaa000c1e1b00 */
[----:B------:R-:W2:Y:S04]  /*56e0*/  LDG.E.64 R58, desc[UR6][R58.64] ;  /* 0x000000063a3a7981 */ /* 0x000ea8000c1e1b00 */
[----:B------:R-:W0:Y:S02]  /*56f0*/  LDS.64 R20, [UR4+0x98] ;  /* 0x00009804ff147984 */ /* 0x000e240008000a00 */
[----:B0-----:R-:W-:-:S04]  /*5700*/  FMUL.FTZ R44, R20, UR5 ;  /* 0x00000005142c7c20 */ /* 0x001fc80008410000 */
[----:B------:R-:W-:-:S04]  /*5710*/  FMUL.FTZ R22, R44, R44 ;  /* 0x0000002c2c167220 */ /* 0x000fc80000410000 */
[----:B------:R-:W-:-:S05]  /*5720*/  FFMA.FTZ R22, R21, UR5, -R22 ;  /* 0x0000000515167c23 */ /* 0x000fca0008010816 */
[----:B------:R-:W-:-:S13]  /*5730*/  FSETP.GTU.FTZ.AND P5, PT, R22, RZ, PT ;  /* 0x000000ff1600720b */ /* 0x000fda0003fbc000 */
[----:B------:R-:W0:Y:S01]  /*5740*/  @P5 LDC R23, c[0x0][0x238] ;  /* 0x00008e00ff175b82 */ /* 0x000e220000000800 */
[----:B------:R-:W-:Y:S01]  /*5750*/  ISETP.NE.AND P6, PT, RZ, UR9, PT ;  /* 0x00000009ff007c0c */ /* 0x000fe2000bfc5270 */
[--C-:B------:R-:W-:Y:S02]  /*5760*/  HADD2.F32 R21, -RZ, R71.reuse.H0_H0 ;  /* 0x20000047ff157230 */ /* 0x100fe40000004100 */
[----:B------:R-:W-:-:S03]  /*5770*/  HADD2.F32 R71, -RZ, R71.H1_H1 ;  /* 0x30000047ff477230 */ /* 0x000fc60000004100 */
[----:B------:R-:W-:Y:S01]  /*5780*/  FADD.FTZ R20, R21, -R44 ;  /* 0x8000002c15147221 */ /* 0x000fe20000010000 */
[----:B0-----:R-:W-:-:S04]  /*5790*/  @P5 FADD.FTZ R22, R22, R23 ;  /* 0x0000001716165221 */ /* 0x001fc80000010000 */
[----:B------:R-:W0:Y:S01]  /*57a0*/  @P5 MUFU.RSQ R45, R22 ;  /* 0x00000016002d5308 */ /* 0x000e220000001400 */
[----:B------:R-:W-:Y:S01]  /*57b0*/  FADD.FTZ R24, R71, -R44 ;  /* 0x8000002c47187221 */ /* 0x000fe20000010000 */
[----:B------:R-:W-:Y:S02]  /*57c0*/  HADD2.F32 R39, -RZ, R92.H0_H0 ;  /* 0x2000005cff277230 */ /* 0x000fe40000004100 */
[----:B------:R-:W-:Y:S02]  /*57d0*/  HADD2.F32 R25, -RZ, R91.H0_H0 ;  /* 0x2000005bff197230 */ /* 0x000fe40000004100 */
[-C--:B0-----:R-:W-:Y:S01]  /*57e0*/  FMUL.FTZ R21, R20, R45.reuse ;  /* 0x0000002d14157220 */ /* 0x081fe20000410000 */
[----:B------:R-:W-:-:S03]  /*57f0*/  FMUL.FTZ R24, R24, R45 ;  /* 0x0000002d18187220 */ /* 0x000fc60000410000 */
        /* <DEDUP_REMOVED lines=13> */
.L_x_3953:
[----:B------:R-:W-:Y:S01]  /*58d0*/  LOP3.LUT P5, RZ, R19, 0x4000000, RZ, 0xc0, !PT ;  /* 0x0400000013ff7812 */ /* 0x000fe200078ac0ff */
[----:B------:R-:W-:-:S12]  /*58e0*/  BSSY B0, `(.L_x_3954) ;  /* 0x000000f000007945 */ /* 0x000fd80003800000 */
[----:B------:R-:W-:Y:S05]  /*58f0*/  @!P5 BRA `(.L_x_3955) ;  /* 0x000000000034d947 */ /* 0x000fea0003800000 */
[----:B------:R-:W2:Y:S01]  /*5900*/  LDL R20, [R1+0x2c] ;  /* 0x00002c0001147983 */ /* 0x000ea20000100800 */
[----:B------:R-:W-:Y:S01]  /*5910*/  ULDC.64 UR4, c[0x0][0x270] ;  /* 0x00009c0000047ab9 */ /* 0x000fe20000000a00 */
[----:B------:R-:W-:Y:S02]  /*5920*/  MOV R21, R63 ;  /* 0x0000003f00157202 */ /* 0x000fe40000000f00 */
[----:B------:R-:W-:Y:S01]  /*5930*/  F2FP.F16.F32.PACK_AB R27, R27, R26 ;  /* 0x0000001a1b1b723e */ /* 0x000fe200000000ff */
[----:B--2---:R-:W-:Y:S01]  /*5940*/  IMAD R22, R20, UR4, RZ ;  /* 0x0000000414167c24 */ /* 0x004fe2000f8e02ff */
        /* <DEDUP_REMOVED lines=8> */
.L_x_3955:
[----:B------:R-:W-:Y:S05]  /*59d0*/  BSYNC B0 ;  /* 0x0000000000007941 */ /* 0x000fea0003800000 */
.L_x_3954:
[----:B------:R-:W-:Y:S02]  /*59e0*/  HADD2.F32 R31, -RZ, R52.H0_H0 ;  /* 0x20000034ff1f7230 */ /* 0x000fe40000004100 */
[--C-:B------:R-:W-:Y:S01]  /*59f0*/  FADD.FTZ R72, R25, -R44.reuse ;  /* 0x8000002c19487221 */ /* 0x100fe20000010000 */
[----:B------:R-:W-:Y:S02]  /*5a00*/  HADD2.F32 R47, -RZ, R56.H0_H0 ;  /* 0x20000038ff2f7230 */ /* 0x000fe40000004100 */
[--C-:B------:R-:W-:Y:S01]  /*5a10*/  FADD.FTZ R98, R39, -R44.reuse ;  /* 0x8000002c27627221 */ /* 0x100fe20000010000 */
[----:B------:R-:W-:Y:S02]  /*5a20*/  HADD2.F32 R71, -RZ, R90.H0_H0 ;  /* 0x2000005aff477230 */ /* 0x000fe40000004100 */
[--C-:B------:R-:W-:Y:S01]  /*5a30*/  FADD.FTZ R106, R31, -R44.reuse ;  /* 0x8000002c1f6a7221 */ /* 0x100fe20000010000 */
[----:B------:R-:W-:Y:S02]  /*5a40*/  HADD2.F32 R113, -RZ, R80.H0_H0 ;  /* 0x20000050ff717230 */ /* 0x000fe40000004100 */
[----:B------:R-:W-:Y:S01]  /*5a50*/  FADD.FTZ R114, R47, -R44 ;  /* 0x8000002c2f727221 */ /* 0x000fe20000010000 */
[----:B------:R-:W-:-:S02]  /*5a60*/  HADD2.F32 R91, -RZ, R91.H1_H1 ;  /* 0x3000005bff5b7230 */ /* 0x000fc40000004100 */
[--C-:B------:R-:W-:Y:S01]  /*5a70*/  FADD.FTZ R84, R71, -R44.reuse ;  /* 0x8000002c47547221 */ /* 0x100fe20000010000 */
[----:B------:R-:W-:Y:S02]  /*5a80*/  HADD2.F32 R31, -RZ, R48.H0_H0 ;  /* 0x20000030ff1f7230 */ /* 0x000fe40000004100 */
[--C-:B------:R-:W-:Y:S01]  /*5a90*/  FADD.FTZ R74, R113, -R44.reuse ;  /* 0x8000002c714a7221 */ /* 0x100fe20000010000 */
[----:B------:R-:W-:Y:S02]  /*5aa0*/  HADD2.F32 R90, -RZ, R90.H1_H1 ;  /* 0x3000005aff5a7230 */ /* 0x000fe40000004100 */
[--C-:B------:R-:W-:Y:S01]  /*5ab0*/  FADD.FTZ R91, R91, -R44.reuse ;  /* 0x8000002c5b5b7221 */ /* 0x100fe20000010000 */
[----:B------:R-:W-:Y:S02]  /*5ac0*/  HADD2.F32 R80, -RZ, R80.H1_H1 ;  /* 0x30000050ff507230 */ /* 0x000fe40000004100 */
[----:B------:R-:W-:Y:S01]  /*5ad0*/  FADD.FTZ R36, R31, -R44 ;  /* 0x8000002c1f247221 */ /* 0x000fe20000010000 */
[----:B------:R-:W-:-:S02]  /*5ae0*/  HADD2.F32 R33, -RZ, R53.H0_H0 ;  /* 0x20000035ff217230 */ /* 0x000fc40000004100 */
[--C-:B------:R-:W-:Y:S01]  /*5af0*/  FADD.FTZ R90, R90, -R44.reuse ;  /* 0x8000002c5a5a7221 */ /* 0x100fe20000010000 */
[----:B------:R-:W-:Y:S02]  /*5b00*/  HADD2.F32 R77, -RZ, R88.H0_H0 ;  /* 0x20000058ff4d7230 */ /* 0x000fe40000004100 */
[--C-:B------:R-:W-:Y:S01]  /*5b10*/  FADD.FTZ R80, R80, -R44.reuse ;  /* 0x8000002c50507221 */ /* 0x100fe20000010000 */
[----:B------:R-:W-:Y:S02]  /*5b20*/  HADD2.F32 R69, -RZ, R75.H0_H0 ;  /* 0x2000004bff457230 */ /* 0x000fe40000004100 */
[----:B------:R-:W-:Y:S01]  /*5b30*/  FADD.FTZ R108, R33, -R44 ;  /* 0x8000002c216c7221 */ /* 0x000fe20000010000 */
[----:B------:R-:W-:Y:S02]  /*5b40*/  HADD2.F32 R29, -RZ, R51.H0_H0 ;  /* 0x20000033ff1d7230 */ /* 0x000fe40000004100 */
[----:B------:R-:W-:Y:S01]  /*5b50*/  FMUL.FTZ R113, R114, R45 ;  /* 0x0000002d72717220 */ /* 0x000fe20000410000 */
[----:B0-----:R-:W-:-:S02]  /*5b60*/  HADD2.F32 R27, -RZ, R50.H0_H0 ;  /* 0x20000032ff1b7230 */ /* 0x001fc40000004100 */
[----:B------:R-:W-:Y:S01]  /*5b70*/  FMUL.FTZ R114, R91, R45 ;  /* 0x0000002d5b727220 */ /* 0x000fe20000410000 */
[----:B------:R-:W-:Y:S02]  /*5b80*/  HADD2.F32 R88, -RZ, R88.H1_H1 ;  /* 0x30000058ff587230 */ /* 0x000fe40000004100 */
[--C-:B------:R-:W-:Y:S01]  /*5b90*/  FADD.FTZ R104, R29, -R44.reuse ;  /* 0x8000002c1d687221 */ /* 0x100fe20000010000 */
[----:B------:R-:W-:Y:S02]  /*5ba0*/  HADD2.F32 R75, -RZ, R75.H1_H1 ;  /* 0x3000004bff4b7230 */ /* 0x000fe40000004100 */
[--C-:B------:R-:W-:Y:S01]  /*5bb0*/  FADD.FTZ R46, R27, -R44.reuse ;  /* 0x8000002c1b2e7221 */ /* 0x100fe20000010000 */
[----:B------:R-:W-:Y:S02]  /*5bc0*/  HADD2.F32 R107, -RZ, R68.H0_H0 ;  /* 0x20000044ff6b7230 */ /* 0x000fe40000004100 */
[----:B------:R-:W-:Y:S01]  /*5bd0*/  FADD.FTZ R88, R88, -R44 ;  /* 0x8000002c58587221 */ /* 0x000fe20000010000 */
[----:B------:R-:W-:-:S02]  /*5be0*/  HADD2.F32 R31, -RZ, R41.H0_H0 ;  /* 0x20000029ff1f7230 */ /* 0x000fc40000004100 */
[--C-:B------:R-:W-:Y:S01]  /*5bf0*/  FADD.FTZ R75, R75, -R44.reuse ;  /* 0x8000002c4b4b7221 */ /* 0x100fe20000010000 */
[----:B------:R-:W-:Y:S02]  /*5c00*/  HADD2.F32 R33, -RZ, R43.H0_H0 ;  /* 0x2000002bff217230 */ /* 0x000fe40000004100 */
[-C--:B------:R-:W-:Y:S01]  /*5c10*/  FMUL.FTZ R90, R90, R45.reuse ;  /* 0x0000002d5a5a7220 */ /* 0x080fe20000410000 */
[----:B------:R-:W-:Y:S02]  /*5c20*/  HADD2.F32 R29, -RZ, R49.H0_H0 ;  /* 0x20000031ff1d7230 */ /* 0x000fe40000004100 */
[-C--:B------:R-:W-:Y:S01]  /*5c30*/  FMUL.FTZ R91, R80, R45.reuse ;  /* 0x0000002d505b7220 */ /* 0x080fe20000410000 */
[--C-:B------:R-:W-:Y:S01]  /*5c40*/  FADD.FTZ R22, R107, -R44.reuse ;  /* 0x8000002c6b167221 */ /* 0x100fe20000010000 */
[--C-:B------:R-:W-:Y:S01]  /*5c50*/  FADD.FTZ R30, R31, -R44.reuse ;  /* 0x8000002c1f1e7221 */ /* 0x100fe20000010000 */
[-C--:B------:R-:W-:Y:S01]  /*5c60*/  FMUL.FTZ R31, R104, R45.reuse ;  /* 0x0000002d681f7220 */ /* 0x080fe20000410000 */
[-C--:B------:R-:W-:Y:S01]  /*5c70*/  FMUL.FTZ R107, R46, R45.reuse ;  /* 0x0000002d2e6b7220 */ /* 0x080fe20000410000 */
[----:B------:R-:W-:Y:S01]  /*5c80*/  FADD.FTZ R34, R33, -R44 ;  /* 0x8000002c21227221 */ /* 0x000fe20000010000 */
[-C--:B------:R-:W-:Y:S01]  /*5c90*/  FMUL.FTZ R46, R88, R45.reuse ;  /* 0x0000002d582e7220 */ /* 0x080fe20000410000 */
[----:B------:R-:W-:Y:S01]  /*5ca0*/  FMUL.FTZ R104, R75, R45 ;  /* 0x0000002d4b687220 */ /* 0x000fe20000410000 */
[----:B------:R-:W-:-:S02]  /*5cb0*/  HADD2.F32 R20, -RZ, R78.H0_H0 ;  /* 0x2000004eff147230 */ /* 0x000fc40000004100 */
[--C-:B------:R-:W-:Y:S01]  /*5cc0*/  FADD.FTZ R38, R29, -R44.reuse ;  /* 0x8000002c1d267221 */ /* 0x100fe20000010000 */
[----:B------:R-:W-:Y:S02]  /*5cd0*/  HADD2.F32 R33, -RZ, R40.H0_H0 ;  /* 0x20000028ff217230 */ /* 0x000fe40000004100 */
[C-C-:B------:R-:W-:Y:S01]  /*5ce0*/  FFMA.FTZ R88, R65.reuse, R90, R59.reuse ;  /* 0x0000005a41587223 */ /* 0x140fe2000001003b */
[----:B------:R-:W-:Y:S01]  /*5cf0*/  FFMA.FTZ R75, R65, R91, R59 ;  /* 0x0000005b414b7223 */ /* 0x000fe2000001003b */
[----:B------:R-:W-:Y:S01]  /*5d00*/  HADD2.F32 R83, -RZ, R89.H0_H0 ;  /* 0x20000059ff537230 */ /* 0x000fe20000004100 */
[----:B------:R-:W0:Y:S01]  /*5d10*/  S2R R91, SR_TID.X ;  /* 0x00000000005b7919 */ /* 0x000e220000002100 */
[----:B------:R-:W-:Y:S01]  /*5d20*/  HADD2.F32 R81, -RZ, R87.H0_H0 ;  /* 0x20000057ff517230 */ /* 0x000fe20000004100 */
[----:B------:R-:W1:Y:S01]  /*5d30*/  LDC R90, c[0x0][0x294] ;  /* 0x0000a500ff5a7b82 */ /* 0x000e620000000800 */
[----:B------:R-:W-:Y:S02]  /*5d40*/  HADD2.F32 R79, -RZ, R86.H0_H0 ;  /* 0x20000056ff4f7230 */ /* 0x000fe40000004100 */
[----:B------:R-:W-:Y:S01]  /*5d50*/  FADD.FTZ R82, R77, -R44 ;  /* 0x8000002c4d527221 */ /* 0x000fe20000010000 */
[----:B------:R-:W-:-:S02]  /*5d60*/  HADD2.F32 R111, -RZ, R85.H0_H0 ;  /* 0x20000055ff6f7230 */ /* 0x000fc40000004100 */
[--C-:B------:R-:W-:Y:S01]  /*5d70*/  FADD.FTZ R71, R20, -R44.reuse ;  /* 0x8000002c14477221 */ /* 0x100fe20000010000 */
[----:B------:R-:W-:Y:S02]  /*5d80*/  HADD2.F32 R109, -RZ, R73.H0_H0 ;  /* 0x20000049ff6d7230 */ /* 0x000fe40000004100 */
[--C-:B------:R-:W-:Y:S01]  /*5d90*/  FADD.FTZ R28, R33, -R44.reuse ;  /* 0x8000002c211c7221 */ /* 0x100fe20000010000 */
[----:B------:R-:W-:Y:S02]  /*5da0*/  HADD2.F32 R21, -RZ, R70.H0_H0 ;  /* 0x20000046ff157230 */ /* 0x000fe40000004100 */
[--C-:B------:R-:W-:Y:S01]  /*5db0*/  FADD.FTZ R83, R83, -R44.reuse ;  /* 0x8000002c53537221 */ /* 0x100fe20000010000 */
        /* <DEDUP_REMOVED lines=14> */
[----:B------:R-:W-:Y:S02]  /*5ea0*/  HADD2.F32 R87, -RZ, R87.H1_H1 ;  /* 0x30000057ff577230 */ /* 0x000fe40000004100 */
[--C-:B------:R-:W-:Y:S01]  /*5eb0*/  FADD.FTZ R24, R105, -R44.reuse ;  /* 0x8000002c69187221 */ /* 0x100fe20000010000 */
[--C-:B------:R-:W-:Y:S01]  /*5ec0*/  FADD.FTZ R25, R99, -R44.reuse ;  /* 0x8000002c63197221 */ /* 0x100fe20000010000 */
[--C-:B------:R-:W-:Y:S01]  /*5ed0*/  FADD.FTZ R112, R37, -R44.reuse ;  /* 0x8000002c25707221 */ /* 0x100fe20000010000 */
[--C-:B------:R-:W-:Y:S01]  /*5ee0*/  FADD.FTZ R110, R35, -R44.reuse ;  /* 0x8000002c236e7221 */ /* 0x100fe20000010000 */
[--C-:B------:R-:W-:Y:S01]  /*5ef0*/  FADD.FTZ R32, R29, -R44.reuse ;  /* 0x8000002c1d207221 */ /* 0x100fe20000010000 */
[----:B------:R-:W-:Y:S01]  /*5f00*/  FADD.FTZ R26, R27, -R44 ;  /* 0x8000002c1b1a7221 */ /* 0x000fe20000010000 */
[----:B------:R-:W-:-:S02]  /*5f10*/  HADD2.F32 R89, -RZ, R89.H1_H1 ;  /* 0x30000059ff597230 */ /* 0x000fc40000004100 */
[-C--:B------:R-:W-:Y:S01]  /*5f20*/  FMUL.FTZ R47, R28, R45.reuse ;  /* 0x0000002d1c2f7220 */ /* 0x080fe20000410000 */
[----:B------:R-:W-:Y:S02]  /*5f30*/  HADD2.F32 R86, -RZ, R86.H1_H1 ;  /* 0x30000056ff567230 */ /* 0x000fe40000004100 */
[-C--:B------:R-:W-:Y:S01]  /*5f40*/  FMUL.FTZ R98, R98, R45.reuse ;  /* 0x0000002d62627220 */ /* 0x080fe20000410000 */
[----:B------:R-:W-:Y:S02]  /*5f50*/  HADD2.F32 R68, -RZ, R68.H1_H1 ;  /* 0x30000044ff447230 */ /* 0x000fe40000004100 */
[-C--:B------:R-:W-:Y:S01]  /*5f60*/  FMUL.FTZ R72, R72, R45.reuse ;  /* 0x0000002d48487220 */ /* 0x080fe20000410000 */
[----:B------:R-:W-:Y:S02]  /*5f70*/  HADD2.F32 R57, -RZ, R57.H1_H1 ;  /* 0x30000039ff397230 */ /* 0x000fe40000004100 */
[----:B------:R-:W-:Y:S01]  /*5f80*/  FMUL.FTZ R84, R84, R45 ;  /* 0x0000002d54547220 */ /* 0x000fe20000410000 */
        /* <DEDUP_REMOVED lines=42> */
[-C--:B------:R-:W-:Y:S01]  /*6230*/  FMUL.FTZ R99, R32, R45.reuse ;  /* 0x0000002d20637220 */ /* 0x080fe20000410000 */
[-C--:B------:R-:W-:Y:S01]  /*6240*/  FMUL.FTZ R37, R30, R45.reuse ;  /* 0x0000002d1e257220 */ /* 0x080fe20000410000 */
[----:B------:R-:W-:Y:S01]  /*6250*/  FMUL.FTZ R39, R26, R45 ;  /* 0x0000002d1a277220 */ /* 0x000fe20000410000 */
        /* <DEDUP_REMOVED lines=25> */
[----:B------:R-:W-:Y:S01]  /*63f0*/  FFMA.FTZ R38, R64, R47, R58 ;  /* 0x0000002f40267223 */ /* 0x000fe2000001003a */
[----:B------:R-:W-:Y:S01]  /*6400*/  FADD.FTZ R92, R92, -R44 ;  /* 0x8000002c5c5c7221 */ /* 0x000fe20000010000 */
        /* <DEDUP_REMOVED lines=96> */
.L_x_3956:
        /* <DEDUP_REMOVED lines=16> */
.L_x_3958:
[----:B------:R-:W-:Y:S05]  /*6b10*/  BSYNC B0 ;  /* 0x0000000000007941 */ /* 0x000fea0003800000 */
.L_x_3957:
[----:B0-----:R-:W-:-:S05]  /*6b20*/  SHF.R.U32.HI R59, RZ, 0x5, R91 ;  /* 0x00000005ff3b7819 */ /* 0x001fca000001165b */
[----:B------:R-:W-:Y:S01]  /*6b30*/  IMAD R59, R90, UR8, R59 ;  /* 0x000000085a3b7c24 */ /* 0x000fe2000f8e023b */
        /* <DEDUP_REMOVED lines=11> */
.L_x_3959:
        /* <DEDUP_REMOVED lines=16> */
.L_x_3961:
[----:B------:R-:W-:Y:S05]  /*6cf0*/  BSYNC B0 ;  /* 0x0000000000007941 */ /* 0x000fea0003800000 */
.L_x_3960:
[----:B------:R-:W-:Y:S01]  /*6d00*/  IADD3 R72, R59, 0x1f0, RZ ;  /* 0x000001f03b487810 */ /* 0x000fe20007ffe0ff */
        /* <DEDUP_REMOVED lines=11> */
.L_x_3962:
[----:B------:R-:W-:Y:S01]  /*6dc0*/  LOP3.LUT P5, RZ, R19, 0x100, RZ, 0xc0, !PT ;  /* 0x0000010013ff7812 */ /* 0x000fe200078ac0ff */
[----:B------:R-:W-:-:S12]  /*6dd0*/  BSSY B0, `(.L_x_3963) ;  /* 0x000000f000007945 */ /* 0x000fd80003800000 */
[----:B------:R-:W-:Y:S05]  /*6de0*/  @!P5 BRA `(.L_x_3964) ;  /* 0x000000000034d947 */ /* 0x000fea0003800000 */
[----:B------:R-:W0:Y:S01]  /*6df0*/  LDL R64, [R1+0x20] ;  /* 0x0000200001407983 */ /* 0x000e220000100800 */
        /* <DEDUP_REMOVED lines=9> */
[----:B------:R-:W-:Y:S02]  /*6e90*/  F2FP.F16.F32.PACK_AB R65, R88, R84 ;  /* 0x000000545841723e */ /* 0x000fe400000000ff */
[----:B------:R-:W-:-:S05]  /*6ea0*/  LEA.HI.X R67, R64, UR5, R67, 0x1, P5 ;  /* 0x0000000540437c11 */ /* 0x000fca000a8f0c43 */
[----:B------:R1:W-:Y:S04]  /*6eb0*/  STG.E desc[UR6][R66.64], R65 ;  /* 0x0000004142007986 */ /* 0x0003e8000c101906 */
.L_x_3964:
[----:B------:R-:W-:Y:S05]  /*6ec0*/  BSYNC B0 ;  /* 0x0000000000007941 */ /* 0x000fea0003800000 */
.L_x_3963:
        /* <DEDUP_REMOVED lines=11> */
.L_x_3965:
[----:B------:R-:W-:Y:S01]  /*6f80*/  LOP3.LUT P5, RZ, R19, 0x80, RZ, 0xc0, !PT ;  /* 0x0000008013ff7812 */ /* 0x000fe200078ac0ff */
[----:B------:R-:W-:-:S12]  /*6f90*/  BSSY B0, `(.L_x_3966) ;  /* 0x000000f000007945 */ /* 0x000fd80003800000 */
[----:B------:R-:W-:Y:S05]  /*6fa0*/  @!P5 BRA `(.L_x_3967) ;  /* 0x000000000034d947 */ /* 0x000fea0003800000 */
[----:B------:R-:W0:Y:S01]  /*6fb0*/  LDL R64, [R1+0x1c] ;  /* 0x00001c0001407983 */ /* 0x000e220000100800 */
[----:B------:R-:W-:Y:S01]  /*6fc0*/  ULDC.64 UR4, c[0x0][0x270] ;  /* 0x00009c0000047ab9 */ /* 0x000fe20000000a00 */
[----:B-1----:R-:W-:Y:S02]  /*6fd0*/  MOV R65, R63 ;  /* 0x0000003f00417202 */ /* 0x002fe40000000f00 */
[----:B------:R-:W-:Y:S01]  /*6fe0*/  F2FP.F16.F32.PACK_AB R83, R87, R83 ;  /* 0x000000535753723e */ /* 0x000fe200000000ff */
        /* <DEDUP_REMOVED lines=9> */
.L_x_3967:
[----:B------:R-:W-:Y:S05]  /*7080*/  BSYNC B0 ;  /* 0x0000000000007941 */ /* 0x000fea0003800000 */
.L_x_3966:
        /* <DEDUP_REMOVED lines=11> */
.L_x_3968:
[----:B------:R-:W-:Y:S01]  /*7140*/  LOP3.LUT P5, RZ, R19, 0x40, RZ, 0xc0, !PT ;  /* 0x0000004013ff7812 */ /* 0x000fe200078ac0ff */
[----:B------:R-:W-:-:S12]  /*7150*/  BSSY B0, `(.L_x_3969) ;  /* 0x000000f000007945 */ /* 0x000fd80003800000 */
[----:B------:R-:W-:Y:S05]  /*7160*/  @!P5 BRA `(.L_x_3970) ;  /* 0x000000000034d947 */ /* 0x000fea0003800000 */
[----:B------:R-:W0:Y:S01]  /*7170*/  LDL R64, [R1+0x18] ;  /* 0x0000180001407983 */ /* 0x000e220000100800 */
[----:B------:R-:W-:Y:S01]  /*7180*/  ULDC.64 UR4, c[0x0][0x270] ;  /* 0x00009c0000047ab9 */ /* 0x000fe20000000a00 */
[----:B-1----:R-:W-:Y:S01]  /*7190*/  MOV R65, R63 ;  /* 0x0000003f00417202 */ /* 0x002fe20000000f00 */
[----:B0-2---:R-:W-:Y:S01]  /*71a0*/  IMAD R67, R64, UR4, RZ ;  /* 0x0000000440437c24 */ /* 0x005fe2000f8e02ff */
        /* <DEDUP_REMOVED lines=9> */
.L_x_3970:
[----:B------:R-:W-:Y:S05]  /*7240*/  BSYNC B0 ;  /* 0x0000000000007941 */ /* 0x000fea0003800000 */
.L_x_3969:
[----:B------:R-:W-:Y:S05]  /*7250*/  @!P6 BRA `(.L_x_3971) ;  /* 0x000000000028e947 */ /* 0x000fea0003800000 */
[----:B0123--:R-:W-:Y:S01]  /*7260*/  FMUL.FTZ R67, R85, -1.4426950216293334961 ;  /* 0xbfb8aa3b55437820 */ /* 0x00ffe20000410000 */
        /* <DEDUP_REMOVED lines=9> */
.L_x_3971:
[----:B------:R-:W-:Y:S01]  /*7300*/  LOP3.LUT P5, RZ, R19, 0x20, RZ, 0xc0, !PT ;  /* 0x0000002013ff7812 */ /* 0x000fe200078ac0ff */
[----:B------:R-:W-:-:S12]  /*7310*/  BSSY B0, `(.L_x_3972) ;  /* 0x000000f000007945 */ /* 0x000fd80003800000 */
[----:B------:R-:W-:Y:S05]  /*7320*/  @!P5 BRA `(.L_x_3973) ;  /* 0x000000000034d947 */ /* 0x000fea0003800000 */
[----:B------:R-:W0:Y:S01]  /*7330*/  LDL R64, [R1+0x14] ;  /* 0x0000140001407983 */ /* 0x000e220000100800 */
[----:B------:R-:W-:Y:S01]  /*7340*/  ULDC.64 UR4, c[0x0][0x270] ;  /* 0x00009c0000047ab9 */ /* 0x000fe20000000a00 */
[----:B-1-3--:R-:W-:Y:S02]  /*7350*/  MOV R65, R63 ;  /* 0x0000003f00417202 */ /* 0x00afe40000000f00 */
[----:B------:R-:W-:Y:S01]  /*7360*/  F2FP.F16.F32.PACK_AB R81, R85, R81 ;  /* 0x000000515551723e */ /* 0x000fe200000000ff */
[----:B0-2---:R-:W-:Y:S01]  /*7370*/  IMAD R66, R64, UR4, RZ ;  /* 0x0000000440427c24 */ /* 0x005fe2000f8e02ff */
        /* <DEDUP_REMOVED lines=8> */
.L_x_3973:
[----:B------:R-:W-:Y:S05]  /*7400*/  BSYNC B0 ;  /* 0x0000000000007941 */ /* 0x000fea0003800000 */
.L_x_3972:
        /* <DEDUP_REMOVED lines=11> */
.L_x_3974:
[----:B------:R-:W-:Y:S01]  /*74c0*/  LOP3.LUT P5, RZ, R19, 0x10, RZ, 0xc0, !PT ;  /* 0x0000001013ff7812 */ /* 0x000fe200078ac0ff */
[----:B------:R-:W-:-:S12]  /*74d0*/  BSSY B0, `(.L_x_3975) ;  /* 0x000000f000007945 */ /* 0x000fd80003800000 */
[----:B------:R-:W-:Y:S05]  /*74e0*/  @!P5 BRA `(.L_x_3976) ;  /* 0x000000000034d947 */ /* 0x000fea0003800000 */
[----:B------:R-:W0:Y:S01]  /*74f0*/  LDL R64, [R1+0x10] ;  /* 0x0000100001407983 */ /* 0x000e220000100800 */
[----:B------:R-:W-:Y:S01]  /*7500*/  ULDC.64 UR4, c[0x0][0x270] ;  /* 0x00009c0000047ab9 */ /* 0x000fe20000000a00 */
[----:B-1-3--:R-:W-:Y:S02]  /*7510*/  MOV R65, R63 ;  /* 0x0000003f00417202 */ /* 0x00afe40000000f00 */
[----:B------:R-:W-:Y:S01]  /*7520*/  F2FP.F16.F32.PACK_AB R79, R80, R79 ;  /* 0x0000004f504f723e */ /* 0x000fe200000000ff */
[----:B0-2-4-:R-:W-:Y:S01]  /*7530*/  IMAD R66, R64, UR4, RZ ;  /* 0x0000000440427c24 */ /* 0x015fe2000f8e02ff */
        /* <DEDUP_REMOVED lines=8> */
.L_x_3976:
[----:B------:R-:W-:Y:S05]  /*75c0*/  BSYNC B0 ;  /* 0x0000000000007941 */ /* 0x000fea0003800000 */
.L_x_3975:
        /* <DEDUP_REMOVED lines=11> */
.L_x_3977:
        /* <DEDUP_REMOVED lines=16> */
.L_x_3979:
[----:B------:R-:W-:Y:S05]  /*7780*/  BSYNC B0 ;  /* 0x0000000000007941 */ /* 0x000fea0003800000 */
.L_x_3978:
        /* <DEDUP_REMOVED lines=11> */
.L_x_3980:
        /* <DEDUP_REMOVED lines=16> */
.L_x_3982:
[----:B------:R-:W-:Y:S05]  /*7940*/  BSYNC B0 ;  /* 0x0000000000007941 */ /* 0x000fea0003800000 */
.L_x_3981:
        /* <DEDUP_REMOVED lines=11> */
.L_x_3983:
        /* <DEDUP_REMOVED lines=16> */
.L_x_3985:
[----:B------:R-:W-:Y:S05]  /*7b00*/  BSYNC B0 ;  /* 0x0000000000007941 */ /* 0x000fea0003800000 */
.L_x_3984:
        /* <DEDUP_REMOVED lines=11> */
.L_x_3986:
[----:B------:R-:W-:Y:S04]  /*7bc0*/  BSSY B0, `(.L_x_3987) ;  /* 0x000000f000007945 */ /* 0x000fe80003800000 */
[----:B------:R-:W-:Y:S05]  /*7bd0*/  @!P0 BRA `(.L_x_3988) ;  /* 0x0000000000348947 */ /* 0x000fea0003800000 */
[----:B------:R-:W0:Y:S01]  /*7be0*/  LDL R64, [R1] ;  /* 0x0000000001407983 */ /* 0x000e220000100800 */
        /* <DEDUP_REMOVED lines=12> */
.L_x_3988:
[----:B------:R-:W-:Y:S05]  /*7cb0*/  BSYNC B0 ;  /* 0x0000000000007941 */ /* 0x000fea0003800000 */
.L_x_3987:
        /* <DEDUP_REMOVED lines=11> */
.L_x_3989:
        /* <DEDUP_REMOVED lines=14> */
.L_x_3991:
[----:B------:R-:W-:Y:S05]  /*7e50*/  BSYNC B0 ;  /* 0x0000000000007941 */ /* 0x000fea0003800000 */
.L_x_3990:
[----:B------:R-:W-:Y:S05]  /*7e60*/  @!P6 BRA `(.L_x_3992) ;  /* 0x000000000028e947 */ /* 0x000fea0003800000 */
[----:B------:R-:W-:Y:S01]  /*7e70*/  FMUL.FTZ R20, R21, -1.4426950216293334961 ;  /* 0xbfb8aa3b15147820 */ /* 0x000fe20000410000 */
[----:B------:R-:W-:-:S05]  /*7e80*/  FMUL.FTZ R64, R41, -1.4426950216293334961 ;  /* 0xbfb8aa3b29407820 */ /* 0x000fca0000410000 */
[----:B------:R-:W5:Y:S08]  /*7e90*/  MUFU.EX2 R20, R20 ;  /* 0x0000001400147308 */ /* 0x000f700000000800 */
[----:B------:R-:W0:Y:S01]  /*7ea0*/  MUFU.EX2 R64, R64 ;  /* 0x0000004000407308 */ /* 0x000e220000000800 */
[----:B-----5:R-:W-:-:S07]  /*7eb0*/  FADD.FTZ R40, R20, 1 ;  /* 0x3f80000014287421 */ /* 0x020fce0000010000 */
[----:B------:R-:W5:Y:S01]  /*7ec0*/  MUFU.RCP R40, R40 ;  /* 0x0000002800287308 */ /* 0x000f620000001000 */
[----:B01-3--:R-:W-:-:S07]  /*7ed0*/  FADD.FTZ R65, R64, 1 ;  /* 0x3f80000040417421 */ /* 0x00bfce0000010000 */
[----:B--2-4-:R-:W0:Y:S01]  /*7ee0*/  MUFU.RCP R66, R65 ;  /* 0x0000004100427308 */ /* 0x014e220000001000 */
[----:B-----5:R-:W-:Y:S01]  /*7ef0*/  FMUL.FTZ R21, R21, R40 ;  /* 0x0000002815157220 */ /* 0x020fe20000410000 */
[----:B0-----:R-:W-:-:S07]  /*7f00*/  FMUL.FTZ R41, R41, R66 ;  /* 0x0000004229297220 */ /* 0x001fce0000410000 */
.L_x_3992:
[----:B------:R-:W-:Y:S04]  /*7f10*/  BSSY B0, `(.L_x_3993) ;  /* 0x000000e000007945 */ /* 0x000fe80003800000 */
[----:B------:R-:W-:Y:S05]  /*7f20*/  @!P2 BRA `(.L_x_3994) ;  /* 0x000000000030a947 */ /* 0x000fea0003800000 */
[----:B------:R-:W-:Y:S01]  /*7f30*/  ULDC.64 UR4, c[0x0][0x270] ;  /* 0x00009c0000047ab9 */ /* 0x000fe20000000a00 */
[----:B------:R-:W-:Y:S01]  /*7f40*/  MOV R64, R60 ;  /* 0x0000003c00407202 */ /* 0x000fe20000000f00 */
[----:B------:R-:W-:Y:S01]  /*7f50*/  IMAD R20, R124, UR4, RZ ;  /* 0x000000047c147c24 */ /* 0x000fe2000f8e02ff */
[----:B01-3--:R-:W-:Y:S02]  /*7f60*/  MOV R65, R63 ;  /* 0x0000003f00417202 */ /* 0x00bfe40000000f00 */
[----:B------:R-:W-:Y:S01]  /*7f70*/  F2FP.F16.F32.PACK_AB R21, R41, R21 ;  /* 0x000000152915723e */ /* 0x000fe200000000ff */
[C---:B--2-4-:R-:W-:Y:S02]  /*7f80*/  IMAD R67, R95.reuse, UR5, R20 ;  /* 0x000000055f437c24 */ /* 0x054fe4000f8e0214 */
[----:B------:R-:W-:Y:S01]  /*7f90*/  IMAD.WIDE.U32 R64, R95, UR4, R64 ;  /* 0x000000045f407c25 */ /* 0x000fe2000f8e0040 */
[----:B------:R-:W-:-:S04]  /*7fa0*/  ULDC.64 UR4, c[0x0][0x210] ;  /* 0x0000840000047ab9 */ /* 0x000fc80000000a00 */
[----:B------:R-:W-:Y:S02]  /*7fb0*/  IADD3 R67, R65, R67, RZ ;  /* 0x0000004341437210 */ /* 0x000fe40007ffe0ff */
[----:B------:R-:W-:-:S04]  /*7fc0*/  LEA R66, P5, R64, UR4, 0x1 ;  /* 0x0000000440427c11 */ /* 0x000fc8000f8a08ff */
[----:B------:R-:W-:-:S05]  /*7fd0*/  LEA.HI.X R67, R64, UR5, R67, 0x1, P5 ;  /* 0x0000000540437c11 */ /* 0x000fca000a8f0c43 */
[----:B------:R0:W-:Y:S04]  /*7fe0*/  STG.E desc[UR6][R66.64], R21 ;  /* 0x0000001542007986 */ /* 0x0001e8000c101906 */
.L_x_3994:
[----:B------:R-:W-:Y:S05]  /*7ff0*/  BSYNC B0 ;  /* 0x0000000000007941 */ /* 0x000fea0003800000 */
.L_x_3993:
        /* <DEDUP_REMOVED lines=11> */
.L_x_3995:
        /* <DEDUP_REMOVED lines=14> */
.L_x_3997:
[----:B------:R-:W-:Y:S05]  /*8190*/  BSYNC B0 ;  /* 0x0000000000007941 */ /* 0x000fea0003800000 */
.L_x_3996:
        /* <DEDUP_REMOVED lines=11> */
.L_x_3998:
[----:B------:R-:W-:Y:S04]  /*8250*/  BSSY B0, `(.L_x_3999) ;  /* 0x000000e000007945 */ /* 0x000fe80003800000 */
[----:B------:R-:W-:Y:S05]  /*8260*/  @!P4 BRA `(.L_x_4000) ;  /* 0x000000000030c947 */ /* 0x000fea0003800000 */
[----:B------:R-:W-:Y:S01]  /*8270*/  ULDC.64 UR4, c[0x0][0x270] ;  /* 0x00009c0000047ab9 */ /* 0x000fe20000000a00 */
[----:B------:R-:W-:Y:S01]  /*8280*/  MOV R20, R60 ;  /* 0x0000003c00147202 */ /* 0x000fe20000000f00 */
[----:B------:R-:W-:Y:S01]  /*8290*/  IMAD R22, R122, UR4, RZ ;  /* 0x000000047a167c24 */ /* 0x000fe2000f8e02ff */
[----:B0-----:R-:W-:Y:S02]  /*82a0*/  MOV R21, R63 ;  /* 0x0000003f00157202 */ /* 0x001fe40000000f00 */
        /* <DEDUP_REMOVED lines=8> */
.L_x_4000:
[----:B------:R-:W-:Y:S05]  /*8330*/  BSYNC B0 ;  /* 0x0000000000007941 */ /* 0x000fea0003800000 */
.L_x_3999:
        /* <DEDUP_REMOVED lines=11> */
.L_x_4001:
        /* <DEDUP_REMOVED lines=16> */
.L_x_4003:
[----:B------:R-:W-:Y:S05]  /*84f0*/  BSYNC B0 ;  /* 0x0000000000007941 */ /* 0x000fea0003800000 */
.L_x_4002:
        /* <DEDUP_REMOVED lines=11> */
.L_x_4004:
        /* <DEDUP_REMOVED lines=16> */
.L_x_4006:
[----:B------:R-:W-:Y:S05]  /*86b0*/  BSYNC B0 ;  /* 0x0000000000007941 */ /* 0x000fea0003800000 */
.L_x_4005:
        /* <DEDUP_REMOVED lines=11> */
.L_x_4007:
        /* <DEDUP_REMOVED lines=16> */
.L_x_4009:
[----:B------:R-:W-:Y:S05]  /*8870*/  BSYNC B0 ;  /* 0x0000000000007941 */ /* 0x000fea0003800000 */
.L_x_4008:
        /* <DEDUP_REMOVED lines=11> */
.L_x_4010:
        /* <DEDUP_REMOVED lines=16> */
.L_x_4012:
[----:B------:R-:W-:Y:S05]  /*8a30*/  BSYNC B0 ;  /* 0x0000000000007941 */ /* 0x000fea0003800000 */
.L_x_4011:
        /* <DEDUP_REMOVED lines=11> */
.L_x_4013:
        /* <DEDUP_REMOVED lines=16> */
.L_x_4015:
[----:B------:R-:W-:Y:S05]  /*8bf0*/  BSYNC B0 ;  /* 0x0000000000007941 */ /* 0x000fea0003800000 */
.L_x_4014:
        /* <DEDUP_REMOVED lines=11> */
.L_x_4016:
        /* <DEDUP_REMOVED lines=16> */
.L_x_4018:
[----:B------:R-:W-:Y:S05]  /*8db0*/  BSYNC B0 ;  /* 0x0000000000007941 */ /* 0x000fea0003800000 */
.L_x_4017:
        /* <DEDUP_REMOVED lines=11> */
.L_x_4019:
        /* <DEDUP_REMOVED lines=16> */
.L_x_4021:
[----:B------:R-:W-:Y:S05]  /*8f70*/  BSYNC B0 ;  /* 0x0000000000007941 */ /* 0x000fea0003800000 */
.L_x_4020:
        /* <DEDUP_REMOVED lines=11> */
.L_x_4022:
        /* <DEDUP_REMOVED lines=16> */
.L_x_4024:
[----:B------:R-:W-:Y:S05]  /*9130*/  BSYNC B0 ;  /* 0x0000000000007941 */ /* 0x000fea0003800000 */
.L_x_4023:
        /* <DEDUP_REMOVED lines=11> */
.L_x_4025:
        /* <DEDUP_REMOVED lines=16> */
.L_x_4027:
[----:B------:R-:W-:Y:S05]  /*92f0*/  BSYNC B0 ;  /* 0x0000000000007941 */ /* 0x000fea0003800000 */
.L_x_4026:
        /* <DEDUP_REMOVED lines=11> */
.L_x_4028:
        /* <DEDUP_REMOVED lines=16> */
.L_x_4030:
[----:B------:R-:W-:Y:S05]  /*94b0*/  BSYNC B0 ;  /* 0x0000000000007941 */ /* 0x000fea0003800000 */
.L_x_4029:
        /* <DEDUP_REMOVED lines=11> */
.L_x_4031:
        /* <DEDUP_REMOVED lines=16> */
.L_x_4033:
[----:B------:R-:W-:Y:S05]  /*9670*/  BSYNC B0 ;  /* 0x0000000000007941 */ /* 0x000fea0003800000 */
.L_x_4032:
        /* <DEDUP_REMOVED lines=11> */
.L_x_4034:
        /* <DEDUP_REMOVED lines=16> */
.L_x_4036:
[----:B------:R-:W-:Y:S05]  /*9830*/  BSYNC B0 ;  /* 0x0000000000007941 */ /* 0x000fea0003800000 */
.L_x_4035:
        /* <DEDUP_REMOVED lines=11> */
.L_x_4037:
        /* <DEDUP_REMOVED lines=16> */
.L_x_4039:
[----:B------:R-:W-:Y:S05]  /*99f0*/  BSYNC B0 ;  /* 0x0000000000007941 */ /* 0x000fea0003800000 */
.L_x_4038:
        /* <DEDUP_REMOVED lines=11> */
.L_x_4040:
        /* <DEDUP_REMOVED lines=16> */
.L_x_4042:
[----:B------:R-:W-:Y:S05]  /*9bb0*/  BSYNC B0 ;  /* 0x0000000000007941 */ /* 0x000fea0003800000 */
.L_x_4041:
        /* <DEDUP_REMOVED lines=11> */
.L_x_4043:
        /* <DEDUP_REMOVED lines=16> */
.L_x_4045:
[----:B------:R-:W-:Y:S05]  /*9d70*/  BSYNC B0 ;  /* 0x0000000000007941 */ /* 0x000fea0003800000 */
.L_x_4044:
        /* <DEDUP_REMOVED lines=11> */
.L_x_4046:
        /* <DEDUP_REMOVED lines=18> */
.L_x_4048:
[----:B------:R-:W-:Y:S05]  /*9f50*/  BSYNC B0 ;  /* 0x0000000000007941 */ /* 0x000fea0003800000 */
.L_x_4047:
        /* <DEDUP_REMOVED lines=8> */
.L_x_4050:
        /* <DEDUP_REMOVED lines=10> */
.L_x_5267:


//--------------------- .text._Z35group_norm_nhwc_fwd_one_pass_kernelI11Fp16IOBf16WLi64ELi64ELi512EEv26Group_norm_nhwc_fwd_params --------------------------
	.section	.text._Z35group_norm_nhwc_fwd_one_pass_kernelI11Fp16IOBf16WLi64ELi64ELi512EEv26Group_norm_nhwc_fwd_params,"ax",@progbits
	.align	128
        .global         _Z35group_norm_nhwc_fwd_one_pass_kernelI11Fp16IOBf16WLi64ELi64ELi512EEv26Group_norm_nhwc_fwd_params
        .type           _Z35group_norm_nhwc_fwd_one_pass_kernelI11Fp16IOBf16WLi64ELi64ELi512EEv26Group_norm_nhwc_fwd_params,@function
        .size           _Z35group_norm_nhwc_fwd_one_pass_kernelI11Fp16IOBf16WLi64ELi64ELi512EEv26Group_norm_nhwc_fwd_params,(.L_x_5268 - _Z35group_norm_nhwc_fwd_one_pass_kernelI11Fp16IOBf16WLi64ELi64ELi512EEv26Group_norm_nhwc_fwd_params)
        .other          _Z35group_norm_nhwc_fwd_one_pass_kernelI11Fp16IOBf16WLi64ELi64ELi512EEv26Group_norm_nhwc_fwd_params,@"STO_CUDA_ENTRY STV_DEFAULT"
_Z35group_norm_nhwc_fwd_one_pass_kernelI11Fp16IOBf16WLi64ELi64ELi512EEv26Group_norm_nhwc_fwd_params:
.text._Z35group_norm_nhwc_fwd_one_pass_kernelI11Fp16IOBf16WLi64ELi64ELi512EEv26Group_norm_nhwc_fwd_params:
        /* <DEDUP_REMOVED lines=18> */
.L_x_4075:
[----:B012---:R-:W0:Y:S01]  /*0120*/  LDC R6, c[0x0][0x288] ;  /* 0x0000a200ff067b82 */ /* 0x007e220000000800 */
[----:B---3--:R-:W3:Y:S01]  /*0130*/  S2R R3, SR_TID.X ;  /* 0x0000000000037919 */ /* 0x008ee20000002100 */
[----:B------:R-:W-:Y:S01]  /*0140*/  ULDC.64 UR4, c[0x0][0x278] ;  /* 0x00009e0000047ab9 */ /* 0x000fe20000000a00 */
[----:B------:R-:W-:Y:S01]  /*0150*/  ULDC.64 UR10, c[0x0][0x280] ;  /* 0x0000a000000a7ab9 */ /* 0x000fe20000000a00 */
[----:B------:R-:W-:-:S04]  /*0160*/  MOV R20, RZ ;  /* 0x000000ff00147202 */ /* 0x000fc80000000f00 */
[----:B------:R-:W4:Y:S01]  /*0170*/  LDC R10, c[0x0][0x294] ;  /* 0x0000a500ff0a7b82 */ /* 0x000f220000000800 */
[----:B0-----:R-:W-:-:S04]  /*0180*/  IABS R9, R6 ;  /* 0x0000000600097213 */ /* 0x001fc80000000000 */
[----:B------:R-:W0:Y:S01]  /*0190*/  I2F.RP R7, R9 ;  /* 0x0000000900077306 */ /* 0x000e220000209400 */
[----:B---3--:R-:W-:-:S05]  /*01a0*/  SHF.R.U32.HI R31, RZ, 0x5, R3 ;  /* 0x00000005ff1f7819 */ /* 0x008fca0000011603 */
[----:B----4-:R-:W-:Y:S02]  /*01b0*/  IMAD R31, R10, UR6, R31 ;  /* 0x000000060a1f7c24 */ /* 0x010fe4000f8e021f */
[----:B0-----:R-:W0:Y:S03]  /*01c0*/  MUFU.RCP R7, R7 ;  /* 0x0000000700077308 */ /* 0x001e260000001000 */
[C---:B------:R-:W-:Y:S02]  /*01d0*/  ISETP.GE.U32.AND P0, PT, R31.reuse, UR4, PT ;  /* 0x000000041f007c0c */ /* 0x040fe4000bf06070 */
[----:B------:R-:W-:Y:S02]  /*01e0*/  SHF.R.S32.HI R13, RZ, 0x1f, R31 ;  /* 0x0000001fff0d7819 */ /* 0x000fe4000001141f */
[----:B------:R-:W-:Y:S02]  /*01f0*/  IADD3 R14, R31, 0x10, RZ ;  /* 0x000000101f0e7810 */ /* 0x000fe40007ffe0ff */
[----:B------:R-:W-:-:S02]  /*0200*/  ISETP.GE.AND.EX P0, PT, R13, UR5, PT, P0 ;  /* 0x000000050d007c0c */ /* 0x000fc4000bf06300 */
[----:B------:R-:W-:Y:S02]  /*0210*/  IADD3 R12, R31, 0x30, RZ ;  /* 0x000000301f0c7810 */ /* 0x000fe40007ffe0ff */
[----:B------:R-:W-:Y:S02]  /*0220*/  ISETP.LT.U32.AND P0, PT, R3, 0x200, !P0 ;  /* 0x000002000300780c */ /* 0x000fe40004701070 */
[----:B------:R-:W-:Y:S02]  /*0230*/  SHF.R.S32.HI R19, RZ, 0x1f, R12 ;  /* 0x0000001fff137819 */ /* 0x000fe4000001140c */
[----:B0-----:R-:W-:-:S04]  /*0240*/  IADD3 R4, R7, 0xffffffe, RZ ;  /* 0x0ffffffe07047810 */ /* 0x001fc80007ffe0ff */
[----:B------:R0:W3:Y:S02]  /*0250*/  F2I.FTZ.U32.TRUNC.NTZ R5, R4 ;  /* 0x0000000400057305 */ /* 0x0000e4000021f000 */
[----:B0-----:R-:W-:Y:S02]  /*0260*/  MOV R4, RZ ;  /* 0x000000ff00047202 */ /* 0x001fe40000000f00 */
[----:B---3--:R-:W-:-:S05]  /*0270*/  IADD3 R8, RZ, -R5, RZ ;  /* 0x80000005ff087210 */ /* 0x008fca0007ffe0ff */
[----:B------:R-:W-:Y:S01]  /*0280*/  IMAD R11, R8, R9, RZ ;  /* 0x00000009080b7224 */ /* 0x000fe200078e02ff */
[----:B------:R-:W-:-:S03]  /*0290*/  IABS R8, R21 ;  /* 0x0000001500087213 */ /* 0x000fc60000000000 */
[----:B------:R-:W-:Y:S01]  /*02a0*/  IMAD.HI.U32 R5, R5, R11, R4 ;  /* 0x0000000b05057227 */ /* 0x000fe200078e0004 */
[----:B------:R-:W-:-:S05]  /*02b0*/  SHF.R.S32.HI R11, RZ, 0x1f, R14 ;  /* 0x0000001fff0b7819 */ /* 0x000fca000001140e */
        /* <DEDUP_REMOVED lines=8> */
[----:B------:R-:W-:Y:S02]  /*0340*/  ISETP.GE.U32.AND P3, PT, R4, R9, PT ;  /* 0x000000090400720c */ /* 0x000fe40003f66070 */
[----:B------:R-:W-:Y:S02]  /*0350*/  LOP3.LUT R4, R21, R6, RZ, 0x3c, !PT ;  /* 0x0000000615047212 */ /* 0x000fe400078e3cff */
[----:B------:R-:W-:Y:S02]  /*0360*/  ISETP.NE.AND P4, PT, R6, RZ, PT ;  /* 0x000000ff0600720c */ /* 0x000fe40003f85270 */
[----:B------:R-:W-:-:S07]  /*0370*/  ISETP.GE.AND P2, PT, R4, RZ, PT ;  /* 0x000000ff0400720c */ /* 0x000fce0003f46270 */
[----:B------:R-:W-:-:S04]  /*0380*/  @P3 IADD3 R5, R5, 0x1, RZ ;  /* 0x0000000105053810 */ /* 0x000fc80007ffe0ff */
[----:B------:R-:W-:Y:S02]  /*0390*/  MOV R25, R5 ;  /* 0x0000000500197202 */ /* 0x000fe40000000f00 */
[----:B------:R-:W0:Y:S02]  /*03a0*/  @P0 LDC.64 R4, c[0x0][0x270] ;  /* 0x00009c00ff040b82 */ /* 0x000e240000000a00 */
[----:B------:R-:W-:Y:S02]  /*03b0*/  @!P2 IADD3 R25, -R25, RZ, RZ ;  /* 0x000000ff1919a210 */ /* 0x000fe40007ffe1ff */
[----:B------:R-:W-:Y:S02]  /*03c0*/  @!P4 LOP3.LUT R25, RZ, R6, RZ, 0x33, !PT ;  /* 0x00000006ff19c212 */ /* 0x000fe400078e33ff */
[----:B------:R-:W-:Y:S02]  /*03d0*/  ISETP.GE.U32.AND P2, PT, R14, UR4, PT ;  /* 0x000000040e007c0c */ /* 0x000fe4000bf46070 */
[----:B------:R-:W-:-:S02]  /*03e0*/  IADD3 R8, -R25, RZ, RZ ;  /* 0x000000ff19087210 */ /* 0x000fc40007ffe1ff */
[----:B------:R-:W-:Y:S02]  /*03f0*/  ISETP.GE.AND.EX P2, PT, R11, UR5, PT, P2 ;  /* 0x000000050b007c0c */ /* 0x000fe4000bf46320 */
[----:B------:R-:W-:Y:S01]  /*0400*/  ISETP.GE.U32.AND P4, PT, R12, UR4, PT ;  /* 0x000000040c007c0c */ /* 0x000fe2000bf86070 */
[----:B------:R-:W-:Y:S01]  /*0410*/  IMAD R6, R6, R8, R21 ;  /* 0x0000000806067224 */ /* 0x000fe200078e0215 */
[----:B------:R-:W-:Y:S02]  /*0420*/  ISETP.LT.U32.AND P2, PT, R3, 0x200, !P2 ;  /* 0x000002000300780c */ /* 0x000fe40005741070 */
[----:B------:R-:W-:Y:S02]  /*0430*/  SHF.R.S32.HI R8, RZ, 0x1f, R25 ;  /* 0x0000001fff087819 */ /* 0x000fe40000011419 */
[----:B------:R-:W-:Y:S02]  /*0440*/  LEA R28, R6, R7, 0x6 ;  /* 0x00000007061c7211 */ /* 0x000fe400078e30ff */
[----:B------:R-:W-:Y:S01]  /*0450*/  ISETP.GE.AND.EX P4, PT, R19, UR5, PT, P4 ;  /* 0x0000000513007c0c */ /* 0x000fe2000bf86340 */
[----:B------:R-:W-:Y:S01]  /*0460*/  IMAD R8, R8, UR10, RZ ;  /* 0x0000000a08087c24 */ /* 0x000fe2000f8e02ff */
[----:B------:R-:W-:Y:S01]  /*0470*/  SHF.R.S32.HI R29, RZ, 0x1f, R28 ;  /* 0x0000001fff1d7819 */ /* 0x000fe2000001141c */
[----:B0-----:R-:W-:Y:S01]  /*0480*/  @P0 IMAD R10, R13, R4, RZ ;  /* 0x000000040d0a0224 */ /* 0x001fe200078e02ff */
[----:B------:R-:W-:Y:S01]  /*0490*/  IADD3 R13, R31, 0x20, RZ ;  /* 0x000000201f0d7810 */ /* 0x000fe20007ffe0ff */
[----:B------:R-:W-:-:S02]  /*04a0*/  IMAD R27, R25, UR11, R8 ;  /* 0x0000000b191b7c24 */ /* 0x000fc4000f8e0208 */
[----:B------:R-:W0:Y:S01]  /*04b0*/  @P2 LDC.64 R6, c[0x0][0x270] ;  /* 0x00009c00ff062b82 */ /* 0x000e220000000a00 */
[----:B------:R-:W-:Y:S01]  /*04c0*/  IMAD.WIDE.U32 R24, R25, UR10, R28 ;  /* 0x0000000a19187c25 */ /* 0x000fe2000f8e001c */
[----:B------:R-:W-:Y:S02]  /*04d0*/  ISETP.GE.U32.AND P3, PT, R13, UR4, PT ;  /* 0x000000040d007c0c */ /* 0x000fe4000bf66070 */
[----:B------:R-:W-:Y:S01]  /*04e0*/  SHF.R.S32.HI R15, RZ, 0x1f, R13 ;  /* 0x0000001fff0f7819 */ /* 0x000fe2000001140d */
[----:B------:R-:W-:Y:S01]  /*04f0*/  @P0 IMAD R23, R31, R5, R10 ;  /* 0x000000051f170224 */ /* 0x000fe200078e020a */
[----:B------:R-:W-:Y:S02]  /*0500*/  IADD3 R27, R25, R27, RZ ;  /* 0x0000001b191b7210 */ /* 0x000fe40007ffe0ff */
[----:B------:R-:W3:Y:S01]  /*0510*/  @P0 LDC.64 R8, c[0x0][0x220] ;  /* 0x00008800ff080b82 */ /* 0x000ee20000000a00 */
[----:B------:R-:W-:Y:S02]  /*0520*/  @P0 MOV R26, R24 ;  /* 0x00000018001a0202 */ /* 0x000fe40000000f00 */
[----:B------:R-:W-:-:S02]  /*0530*/  ISETP.GE.AND.EX P3, PT, R15, UR5, PT, P3 ;  /* 0x000000050f007c0c */ /* 0x000fc4000bf66330 */
[----:B------:R-:W-:Y:S01]  /*0540*/  ISETP.LT.U32.AND P4, PT, R3, 0x200, !P4 ;  /* 0x000002000300780c */ /* 0x000fe20006781070 */
[----:B------:R-:W-:Y:S01]  /*0550*/  @P0 IMAD.WIDE.U32 R30, R31, R4, R26 ;  /* 0x000000041f1e0225 */ /* 0x000fe200078e001a */
[----:B------:R-:W-:Y:S01]  /*0560*/  ISETP.LT.U32.AND P3, PT, R3, 0x200, !P3 ;  /* 0x000002000300780c */ /* 0x000fe20005f61070 */
[----:B------:R-:W4:Y:S03]  /*0570*/  @P2 LDC.64 R4, c[0x0][0x220] ;  /* 0x00008800ff042b82 */ /* 0x000f260000000a00 */
[----:B------:R-:W-:Y:S02]  /*0580*/  @P0 IADD3 R10, R31, R23, RZ ;  /* 0x000000171f0a0210 */ /* 0x000fe40007ffe0ff */
[----:B---3--:R-:W-:Y:S01]  /*0590*/  @P0 LEA R32, P5, R30, R8, 0x1 ;  /* 0x000000081e200211 */ /* 0x008fe200078a08ff */
[----:B0-----:R-:W-:-:S03]  /*05a0*/  @P2 IMAD R8, R11, R6, RZ ;  /* 0x000000060b082224 */ /* 0x001fc600078e02ff */
[----:B------:R-:W-:Y:S01]  /*05b0*/  @P0 LEA.HI.X R33, R30, R9, R10, 0x1, P5 ;  /* 0x000000091e210211 */ /* 0x000fe200028f0c0a */
[C---:B------:R-:W-:Y:S02]  /*05c0*/  @P2 IMAD R16, R14.reuse, R7, R8 ;  /* 0x000000070e102224 */ /* 0x040fe400078e0208 */
[----:B------:R-:W0:Y:S01]  /*05d0*/  @P3 LDC.64 R10, c[0x0][0x270] ;  /* 0x00009c00ff0a3b82 */ /* 0x000e220000000a00 */
[----:B------:R-:W-:Y:S02]  /*05e0*/  @P2 MOV R8, R24 ;  /* 0x0000001800082202 */ /* 0x000fe40000000f00 */
[----:B------:R-:W-:Y:S01]  /*05f0*/  @P2 MOV R9, R27 ;  /* 0x0000001b00092202 */ /* 0x000fe20000000f00 */
[----:B------:R3:W5:Y:S02]  /*0600*/  @P0 LDG.E R20, desc[UR8][R32.64] ;  /* 0x0000000820140981 */ /* 0x000764000c1e1900 */
[----:B------:R-:W-:Y:S02]  /*0610*/  @P2 IMAD.WIDE.U32 R8, R14, R6, R8 ;  /* 0x000000060e082225 */ /* 0x000fe400078e0008 */
[----:B------:R-:W1:Y:S03]  /*0620*/  @P4 LDC.64 R6, c[0x0][0x270] ;  /* 0x00009c00ff064b82 */ /* 0x000e660000000a00 */
[----:B------:R-:W-:-:S02]  /*0630*/  @P2 IADD3 R16, R9, R16, RZ ;  /* 0x0000001009102210 */ /* 0x000fc40007ffe0ff */
[----:B----4-:R-:W-:-:S04]  /*0640*/  @P2 LEA R30, P5, R8, R4, 0x1 ;  /* 0x00000004081e2211 */ /* 0x010fc800078a08ff */
[----:B------:R-:W-:Y:S02]  /*0650*/  @P2 LEA.HI.X R31, R8, R5, R16, 0x1, P5 ;  /* 0x00000005081f2211 */ /* 0x000fe400028f0c10 */
[----:B------:R-:W4:Y:S01]  /*0660*/  @P3 LDC.64 R8, c[0x0][0x220] ;  /* 0x00008800ff083b82 */ /* 0x000f220000000a00 */
[----:B0-----:R-:W-:-:S07]  /*0670*/  @P3 IMAD R14, R15, R10, RZ ;  /* 0x0000000a0f0e3224 */ /* 0x001fce00078e02ff */
[----:B------:R-:W0:Y:S01]  /*0680*/  @P4 LDC.64 R4, c[0x0][0x220] ;  /* 0x00008800ff044b82 */ /* 0x000e220000000a00 */
[----:B------:R-:W-:Y:S01]  /*0690*/  @P3 IMAD R11, R13, R11, R14 ;  /* 0x0000000b0d0b3224 */ /* 0x000fe200078e020e */
[----:B------:R-:W-:Y:S02]  /*06a0*/  @P3 MOV R14, R24 ;  /* 0x00000018000e3202 */ /* 0x000fe40000000f00 */
[-C--:B------:R-:W-:Y:S01]  /*06b0*/  @P3 MOV R15, R27.reuse ;  /* 0x0000001b000f3202 */ /* 0x080fe20000000f00 */
[----:B-1----:R-:W-:Y:S01]  /*06c0*/  @P4 IMAD R19, R19, R6, RZ ;  /* 0x0000000613134224 */ /* 0x002fe200078e02ff */
[----:B---3--:R-:W-:Y:S02]  /*06d0*/  @P4 MOV R32, R24 ;  /* 0x0000001800204202 */ /* 0x008fe40000000f00 */
[----:B------:R-:W-:Y:S01]  /*06e0*/  @P4 MOV R33, R27 ;  /* 0x0000001b00214202 */ /* 0x000fe20000000f00 */
[----:B------:R-:W-:-:S04]  /*06f0*/  @P3 IMAD.WIDE.U32 R14, R13, R10, R14 ;  /* 0x0000000a0d0e3225 */ /* 0x000fc800078e000e */
[C---:B------:R-:W-:Y:S01]  /*0700*/  @P4 IMAD R7, R12.reuse, R7, R19 ;  /* 0x000000070c074224 */ /* 0x040fe200078e0213 */
[----:B------:R-:W-:Y:S01]  /*0710*/  CS2R R18, SRZ ;  /* 0x0000000000127805 */ /* 0x000fe2000001ff00 */
[----:B------:R-:W-:Y:S01]  /*0720*/  @P4 IMAD.WIDE.U32 R12, R12, R6, R32 ;  /* 0x000000060c0c4225 */ /* 0x000fe200078e0020 */
[----:B------:R-:W-:Y:S02]  /*0730*/  @P3 IADD3 R11, R15, R11, RZ ;  /* 0x0000000b0f0b3210 */ /* 0x000fe40007ffe0ff */
[C---:B----4-:R-:W-:Y:S02]  /*0740*/  @P3 LEA R8, P0, R14.reuse, R8, 0x1 ;  /* 0x000000080e083211 */ /* 0x050fe400078008ff */
[----:B------:R-:W3:Y:S01]  /*0750*/  @P2 LDG.E R18, desc[UR8][R30.64] ;  /* 0x000000081e122981 */ /* 0x000ee2000c1e1900 */
[----:B------:R-:W-:Y:S02]  /*0760*/  @P4 IADD3 R7, R13, R7, RZ ;  /* 0x000000070d074210 */ /* 0x000fe40007ffe0ff */
[----:B------:R-:W-:-:S02]  /*0770*/  @P3 LEA.HI.X R9, R14, R9, R11, 0x1, P0 ;  /* 0x000000090e093211 */ /* 0x000fc400000f0c0b */
[C---:B0-----:R-:W-:Y:S02]  /*0780*/  @P4 LEA R4, P2, R12.reuse, R4, 0x1 ;  /* 0x000000040c044211 */ /* 0x041fe400078408ff */
[----:B------:R-:W-:Y:S01]  /*0790*/  MOV R16, RZ ;  /* 0x000000ff00107202 */ /* 0x000fe20000000f00 */
[----:B------:R-:W4:Y:S01]  /*07a0*/  @P3 LDG.E R19, desc[UR8][R8.64] ;  /* 0x0000000808133981 */ /* 0x000f22000c1e1900 */
[----:B------:R-:W-:-:S05]  /*07b0*/  @P4 LEA.HI.X R5, R12, R5, R7, 0x1, P2 ;  /* 0x000000050c054211 */ /* 0x000fca00010f0c07 */
[----:B------:R-:W2:Y:S01]  /*07c0*/  @P4 LDG.E R16, desc[UR8][R4.64] ;  /* 0x0000000804104981 */ /* 0x000ea2000c1e1900 */
[----:B------:R-:W0:Y:S02]  /*07d0*/  S2R R12, SR_LANEID ;  /* 0x00000000000c7919 */ /* 0x000e240000000000 */
[C---:B0-----:R-:W-:Y:S01]  /*07e0*/  ISETP.GT.AND P0, PT, R12.reuse, 0x1e, PT ;  /* 0x0000001e0c00780c */ /* 0x041fe20003f04270 */
[----:B------:R-:W0:Y:S01]  /*07f0*/  S2UR UR5, SR_CgaCtaId ;  /* 0x00000000000579c3 */ /* 0x000e220000008800 */
[----:B------:R-:W-:Y:S01]  /*0800*/  UMOV UR4, 0x400 ;  /* 0x0000040000047882 */ /* 0x000fe20000000000 */
[----:B------:R-:W-:Y:S01]  /*0810*/  ISETP.NE.AND P2, PT, R12, RZ, PT ;  /* 0x000000ff0c00720c */ /* 0x000fe20003f45270 */
[----:B0-----:R-:W-:Y:S01]  /*0820*/  ULEA UR4, UR5, UR4, 0x18 ;  /* 0x0000000405047291 */ /* 0x001fe2000f8ec03f */
[--C-:B-----5:R-:W-:Y:S02]  /*0830*/  HADD2.F32 R7, -RZ, R20.reuse.H1_H1 ;  /* 0x30000014ff077230 */ /* 0x120fe40000004100 */
[----:B------:R-:W-:-:S03]  /*0840*/  HADD2.F32 R6, -RZ, R20.H0_H0 ;  /* 0x20000014ff067230 */ /* 0x000fc60000004100 */
[----:B------:R-:W-:Y:S02]  /*0850*/  FMUL.FTZ R11, R7, R7 ;  /* 0x00000007070b7220 */ /* 0x000fe40000410000 */
[C---:B------:R-:W-:Y:S02]  /*0860*/  FADD.FTZ R7, R6.reuse, R7 ;  /* 0x0000000706077221 */ /* 0x040fe40000010000 */
[----:B------:R-:W-:Y:S02]  /*0870*/  FFMA.FTZ R11, R6, R6, R11 ;  /* 0x00000006060b7223 */ /* 0x000fe4000001000b */
[----:B------:R-:W-:Y:S02]  /*0880*/  FADD.FTZ R6, RZ, R7 ;  /* 0x00000007ff067221 */ /* 0x000fe40000010000 */
[----:B------:R-:W-:Y:S01]  /*0890*/  FADD.FTZ R11, RZ, R11 ;  /* 0x0000000bff0b7221 */ /* 0x000fe20000010000 */
[--C-:B---3--:R-:W-:Y:S02]  /*08a0*/  HADD2.F32 R13, -RZ, R18.reuse.H1_H1 ;  /* 0x30000012ff0d7230 */ /* 0x108fe40000004100 */
[----:B------:R-:W-:-:S03]  /*08b0*/  HADD2.F32 R10, -RZ, R18.H0_H0 ;  /* 0x20000012ff0a7230 */ /* 0x000fc60000004100 */
[----:B------:R-:W-:Y:S01]  /*08c0*/  FMUL.FTZ R15, R13, R13 ;  /* 0x0000000d0d0f7220 */ /* 0x000fe20000410000 */
[--C-:B----4-:R-:W-:Y:S02]  /*08d0*/  HADD2.F32 R8, -RZ, R19.reuse.H1_H1 ;  /* 0x30000013ff087230 */ /* 0x110fe40000004100 */
[C---:B------:R-:W-:Y:S01]  /*08e0*/  FADD.FTZ R13, R10.reuse, R13 ;  /* 0x0000000d0a0d7221 */ /* 0x040fe20000010000 */
[----:B------:R-:W-:Y:S02]  /*08f0*/  HADD2.F32 R7, -RZ, R19.H0_H0 ;  /* 0x20000013ff077230 */ /* 0x000fe40000004100 */
[----:B------:R-:W-:Y:S01]  /*0900*/  FFMA.FTZ R10, R10, R10, R15 ;  /* 0x0000000a0a0a7223 */ /* 0x000fe2000001000f */
[----:B------:R-:W-:Y:S01]  /*0910*/  FMUL.FTZ R14, R8, R8 ;  /* 0x00000008080e7220 */ /* 0x000fe20000410000 */
[--C-:B--2---:R-:W-:Y:S02]  /*0920*/  HADD2.F32 R4, -RZ, R16.reuse.H1_H1 ;  /* 0x30000010ff047230 */ /* 0x104fe40000004100 */
[----:B------:R-:W-:Y:S01]  /*0930*/  FADD.FTZ R6, R6, R13 ;  /* 0x0000000d06067221 */ /* 0x000fe20000010000 */
[----:B------:R-:W-:-:S02]  /*0940*/  HADD2.F32 R5, -RZ, R16.H0_H0 ;  /* 0x20000010ff057230 */ /* 0x000fc40000004100 */
[----:B------:R-:W-:Y:S01]  /*0950*/  FADD.FTZ R9, R7, R8 ;  /* 0x0000000807097221 */ /* 0x000fe20000010000 */
[----:B------:R-:W-:Y:S01]  /*0960*/  FADD.FTZ R10, R11, R10 ;  /* 0x0000000a0b0a7221 */ /* 0x000fe20000010000 */
[----:B------:R-:W-:Y:S01]  /*0970*/  FFMA.FTZ R7, R7, R7, R14 ;  /* 0x0000000707077223 */ /* 0x000fe2000001000e */
        /* <DEDUP_REMOVED lines=82> */
.L_x_4052:
[----:B------:R-:W-:Y:S05]  /*0ea0*/  BSYNC B0 ;  /* 0x0000000000007941 */ /* 0x000fea0003800000 */
.L_x_4051:
        /* <DEDUP_REMOVED lines=25> */
.L_x_4055:
[----:B0-----:R-:W2:Y:S04]  /*1040*/  LDG.E.STRONG.GPU R6, desc[UR8][R4.64] ;  /* 0x0000000804067981 */ /* 0x001ea8000c1ef900 */
[----:B--2---:R-:W-:Y:S01]  /*1050*/  CCTL.IVALL ;  /* 0x00000000ff00798f */ /* 0x004fe20002000000 */
[----:B------:R-:W-:Y:S05]  /*1060*/  YIELD ;  /* 0x0000000000007946 */ /* 0x000fea0003800000 */
[----:B------:R-:W-:-:S13]  /*1070*/  ISETP.NE.AND P0, PT, R6, R13, PT ;  /* 0x0000000d0600720c */ /* 0x000fda0003f05270 */
[----:B------:R-:W-:Y:S05]  /*1080*/  @P0 BRA `(.L_x_4055) ;  /* 0xfffffffc00ec0947 */ /* 0x000fea000383ffff */
.L_x_4054:
        /* <DEDUP_REMOVED lines=17> */
.L_x_4059:
[----:B------:R-:W-:-:S13]  /*11a0*/  ISETP.EQ.OR P5, PT, R13, UR6, P2 ;  /* 0x000000060d007c0c */ /* 0x000fda00097a2670 */
[----:B------:R-:W-:-:S04]  /*11b0*/  @!P5 IMAD R31, R0, R13, R17 ;  /* 0x0000000d001fd224 */ /* 0x000fc800078e0211 */
[----:B------:R-:W-:-:S05]  /*11c0*/  @!P5 IMAD.WIDE.U32 R30, R31, 0x8, R14 ;  /* 0x000000081f1ed825 */ /* 0x000fca00078e000e */
[----:B------:R0:W2:Y:S01]  /*11d0*/  @!P5 LDG.E.64 R10, desc[UR8][R30.64] ;  /* 0x000000081e0ad981 */ /* 0x0000a2000c1e1b00 */
[C---:B------:R-:W-:Y:S02]  /*11e0*/  IADD3 R7, R13.reuse, 0x1, RZ ;  /* 0x000000010d077810 */ /* 0x040fe40007ffe0ff */
[----:B------:R-:W-:Y:S02]  /*11f0*/  IADD3 R4, R13, 0x2, RZ ;  /* 0x000000020d047810 */ /* 0x000fe40007ffe0ff */
[----:B------:R-:W-:Y:S02]  /*1200*/  ISETP.EQ.OR P6, PT, R7, UR6, P2 ;  /* 0x0000000607007c0c */ /* 0x000fe400097c2670 */
[----:B------:R-:W-:-:S11]  /*1210*/  ISETP.EQ.OR P3, PT, R4, UR6, P2 ;  /* 0x0000000604007c0c */ /* 0x000fd60009762670 */
[C-C-:B------:R-:W-:Y:S02]  /*1220*/  @!P6 IMAD R7, R0.reuse, R7, R17.reuse ;  /* 0x000000070007e224 */ /* 0x140fe400078e0211 */
[----:B------:R-:W-:Y:S02]  /*1230*/  @!P3 IMAD R5, R0, R4, R17 ;  /* 0x000000040005b224 */ /* 0x000fe400078e0211 */
[----:B------:R-:W-:-:S04]  /*1240*/  @!P6 IMAD.WIDE.U32 R6, R7, 0x8, R14 ;  /* 0x000000080706e825 */ /* 0x000fc800078e000e */
[----:B0-----:R-:W-:Y:S02]  /*1250*/  @!P3 IMAD.WIDE.U32 R30, R5, 0x8, R14 ;  /* 0x00000008051eb825 */ /* 0x001fe400078e000e */
        /* <DEDUP_REMOVED lines=103> */
.L_x_4058:
        /* <DEDUP_REMOVED lines=17> */
[----:B------:R-:W-:-:S04]  /*19e0*/  @!P5 IMAD.WIDE.U32 R30, R31, 0x8, R14 ;  /* 0x000000081f1ed825 */ /* 0x000fc800078e000e */
[----:B--2---:R-:W-:Y:S01]  /*19f0*/  @!P3 FADD.FTZ R9, R9, R5 ;  /* 0x000000050909b221 */ /* 0x004fe20000010000 */
[----:B------:R-:W-:Y:S02]  /*1a00*/  @!P0 IMAD R5, R0, R6, R17 ;  /* 0x0000000600058224 */ /* 0x000fe400078e0211 */
[----:B------:R-:W-:Y:S01]  /*1a10*/  @!P3 FADD.FTZ R8, R8, R4 ;  /* 0x000000040808b221 */ /* 0x000fe20000010000 */
[----:B------:R-:W2:Y:S01]  /*1a20*/  @!P5 LDG.E.64 R6, desc[UR8][R30.64] ;  /* 0x000000081e06d981 */ /* 0x000ea2000c1e1b00 */
[----:B------:R-:W-:Y:S01]  /*1a30*/  ISETP.EQ.OR P3, PT, R13, UR6, P2 ;  /* 0x000000060d007c0c */ /* 0x000fe20009762670 */
[----:B------:R-:W-:-:S06]  /*1a40*/  @!P0 IMAD.WIDE.U32 R4, R5, 0x8, R14 ;  /* 0x0000000805048825 */ /* 0x000fcc00078e000e */
[----:B------:R-:W4:Y:S01]  /*1a50*/  @!P0 LDG.E.64 R4, desc[UR8][R4.64] ;  /* 0x0000000804048981 */ /* 0x000f22000c1e1b00 */
[----:B---3--:R-:W-:Y:S01]  /*1a60*/  @!P4 FADD.FTZ R9, R9, R11 ;  /* 0x0000000b0909c221 */ /* 0x008fe20000010000 */
[----:B------:R-:W-:-:S04]  /*1a70*/  @!P4 FADD.FTZ R8, R8, R10 ;  /* 0x0000000a0808c221 */ /* 0x000fc80000010000 */
[----:B------:R-:W-:-:S04]  /*1a80*/  @!P3 IMAD R11, R0, R13, R17 ;  /* 0x0000000d000bb224 */ /* 0x000fc800078e0211 */
[----:B------:R-:W-:-:S06]  /*1a90*/  @!P3 IMAD.WIDE.U32 R10, R11, 0x8, R14 ;  /* 0x000000080b0ab825 */ /* 0x000fcc00078e000e */
[----:B------:R-:W3:Y:S01]  /*1aa0*/  @!P3 LDG.E.64 R10, desc[UR8][R10.64] ;  /* 0x000000080a0ab981 */ /* 0x000ee2000c1e1b00 */
[----:B--2---:R-:W-:Y:S01]  /*1ab0*/  @!P5 FADD.FTZ R8, R8, R6 ;  /* 0x000000060808d221 */ /* 0x004fe20000010000 */
[----:B------:R-:W-:Y:S01]  /*1ac0*/  IADD3 R6, R13, 0x1, RZ ;  /* 0x000000010d067810 */ /* 0x000fe20007ffe0ff */
[----:B------:R-:W-:Y:S01]  /*1ad0*/  @!P5 FADD.FTZ R9, R9, R7 ;  /* 0x000000070909d221 */ /* 0x000fe20000010000 */
[----:B------:R-:W-:Y:S02]  /*1ae0*/  IADD3 R7, R13, 0x2, RZ ;  /* 0x000000020d077810 */ /* 0x000fe40007ffe0ff */
[----:B------:R-:W-:Y:S02]  /*1af0*/  ISETP.EQ.OR P5, PT, R6, UR6, P2 ;  /* 0x0000000606007c0c */ /* 0x000fe400097a2670 */
[----:B------:R-:W-:Y:S01]  /*1b00*/  ISETP.EQ.OR P6, PT, R7, UR6, P2 ;  /* 0x0000000607007c0c */ /* 0x000fe200097c2670 */
[----:B----4-:R-:W-:Y:S01]  /*1b10*/  @!P0 FADD.FTZ R8, R8, R4 ;  /* 0x0000000408088221 */ /* 0x010fe20000010000 */
[----:B------:R-:W-:-:S04]  /*1b20*/  IADD3 R4, R13, 0x3, RZ ;  /* 0x000000030d047810 */ /* 0x000fc80007ffe0ff */
[----:B------:R-:W-:Y:S01]  /*1b30*/  ISETP.EQ.OR P4, PT, R4, UR6, P2 ;  /* 0x0000000604007c0c */ /* 0x000fe20009782670 */
[----:B------:R-:W-:-:S04]  /*1b40*/  @!P0 FADD.FTZ R9, R9, R5 ;  /* 0x0000000509098221 */ /* 0x000fc80000010000 */
[C-C-:B------:R-:W-:Y:S02]  /*1b50*/  @!P5 IMAD R31, R0.reuse, R6, R17.reuse ;  /* 0x00000006001fd224 */ /* 0x140fe400078e0211 */
[----:B------:R-:W-:Y:S02]  /*1b60*/  @!P6 IMAD R7, R0, R7, R17 ;  /* 0x000000070007e224 */ /* 0x000fe400078e0211 */
[----:B------:R-:W-:-:S04]  /*1b70*/  @!P5 IMAD.WIDE.U32 R30, R31, 0x8, R14 ;  /* 0x000000081f1ed825 */ /* 0x000fc800078e000e */
[----:B---3--:R-:W-:Y:S01]  /*1b80*/  @!P3 FADD.FTZ R9, R9, R11 ;  /* 0x0000000b0909b221 */ /* 0x008fe20000010000 */
[----:B------:R-:W-:-:S04]  /*1b90*/  @!P6 IMAD.WIDE.U32 R6, R7, 0x8, R14 ;  /* 0x000000080706e825 */ /* 0x000fc800078e000e */
[----:B------:R-:W-:Y:S01]  /*1ba0*/  @!P3 FADD.FTZ R8, R8, R10 ;  /* 0x0000000a0808b221 */ /* 0x000fe20000010000 */
[----:B------:R-:W-:Y:S02]  /*1bb0*/  @!P4 IMAD R11, R0, R4, R17 ;  /* 0x00000004000bc224 */ /* 0x000fe400078e0211 */
[----:B------:R-:W2:Y:S02]  /*1bc0*/  @!P5 LDG.E.64 R4, desc[UR8][R30.64] ;  /* 0x000000081e04d981 */ /* 0x000ea4000c1e1b00 */
[----:B------:R-:W-:Y:S02]  /*1bd0*/  @!P4 IMAD.WIDE.U32 R10, R11, 0x8, R14 ;  /* 0x000000080b0ac825 */ /* 0x000fe400078e000e */
[----:B------:R-:W3:Y:S04]  /*1be0*/  @!P6 LDG.E.64 R6, desc[UR8][R6.64] ;  /* 0x000000080606e981 */ /* 0x000ee8000c1e1b00 */
[----:B------:R-:W4:Y:S01]  /*1bf0*/  @!P4 LDG.E.64 R10, desc[UR8][R10.64] ;  /* 0x000000080a0ac981 */ /* 0x000f22000c1e1b00 */
[----:B------:R-:W-:-:S02]  /*1c00*/  IADD3 R12, R12, -0x4, RZ ;  /* 0xfffffffc0c0c7810 */ /* 0x000fc40007ffe0ff */
[----:B------:R-:W-:Y:S02]  /*1c10*/  PLOP3.LUT P0, PT, PT, PT, PT, 0x8, 0x0 ;  /* 0x000000000000781c */ /* 0x000fe40003f0e170 */
[----:B------:R-:W-:Y:S02]  /*1c20*/  IADD3 R12, R12, -0x4, RZ ;  /* 0xfffffffc0c0c7810 */ /* 0x000fe40007ffe0ff */
[----:B------:R-:W-:Y:S01]  /*1c30*/  IADD3 R13, R13, 0x4, RZ ;  /* 0x000000040d0d7810 */ /* 0x000fe20007ffe0ff */
[----:B--2---:R-:W-:Y:S01]  /*1c40*/  @!P5 FADD.FTZ R8, R8, R4 ;  /* 0x000000040808d221 */ /* 0x004fe20000010000 */
[----:B------:R-:W-:-:S03]  /*1c50*/  @!P5 FADD.FTZ R9, R9, R5 ;  /* 0x000000050909d221 */ /* 0x000fc60000010000 */
[----:B---3--:R-:W-:Y:S01]  /*1c60*/  @!P6 FADD.FTZ R8, R8, R6 ;  /* 0x000000060808e221 */ /* 0x008fe20000010000 */
[----:B------:R-:W-:-:S03]  /*1c70*/  @!P6 FADD.FTZ R9, R9, R7 ;  /* 0x000000070909e221 */ /* 0x000fc60000010000 */
[----:B----4-:R-:W-:Y:S01]  /*1c80*/  @!P4 FADD.FTZ R8, R8, R10 ;  /* 0x0000000a0808c221 */ /* 0x010fe20000010000 */
[----:B------:R-:W-:-:S07]  /*1c90*/  @!P4 FADD.FTZ R9, R9, R11 ;  /* 0x0000000b0909c221 */ /* 0x000fce0000010000 */
.L_x_4060:
[----:B------:R-:W-:-:S13]  /*1ca0*/  ISETP.NE.OR P0, PT, R12, RZ, P0 ;  /* 0x000000ff0c00720c */ /* 0x000fda0000705670 */
[----:B------:R-:W-:Y:S05]  /*1cb0*/  @!P0 BRA `(.L_x_4056) ;  /* 0x00000000007c8947 */ /* 0x000fea0003800000 */
.L_x_4057:
        /* <DEDUP_REMOVED lines=31> */
.L_x_4056:
        /* <DEDUP_REMOVED lines=12> */
.L_x_4062:
[----:B------:R-:W-:Y:S05]  /*1f70*/  BSYNC B0 ;  /* 0x0000000000007941 */ /* 0x000fea0003800000 */
.L_x_4061:
        /* <DEDUP_REMOVED lines=16> */
.L_x_4053:
[----:B------:R-:W1:Y:S01]  /*2080*/  S2UR UR5, SR_CgaCtaId ;  /* 0x00000000000579c3 */ /* 0x000e620000008800 */
[----:B------:R-:W-:Y:S01]  /*2090*/  UMOV UR4, 0x400 ;  /* 0x0000040000047882 */ /* 0x000fe20000000000 */
[----:B0-----:R-:W-:Y:S01]  /*20a0*/  SHF.R.S32.HI R7, RZ, 0x1f, R28 ;  /* 0x0000001fff077819 */ /* 0x001fe2000001141c */
[----:B------:R-:W-:Y:S01]  /*20b0*/  ULDC UR7, c[0x0][0x2a4] ;  /* 0x0000a90000077ab9 */ /* 0x000fe20000000800 */
[C---:B------:R-:W-:Y:S01]  /*20c0*/  SHF.L.U32 R12, R28.reuse, 0x1, RZ ;  /* 0x000000011c0c7819 */ /* 0x040fe200000006ff */
[----:B------:R-:W-:Y:S01]  /*20d0*/  @P1 FMUL.FTZ R11, R9, UR7 ;  /* 0x00000007090b1c20 */ /* 0x000fe20008410000 */
[----:B------:R-:W-:Y:S01]  /*20e0*/  SHF.L.U64.HI R6, R28, 0x1, R7 ;  /* 0x000000011c067819 */ /* 0x000fe20000010207 */
[----:B------:R-:W-:Y:S01]  /*20f0*/  @P1 FMUL.FTZ R10, R8, UR7 ;  /* 0x00000007080a1c20 */ /* 0x000fe20008410000 */
[----:B------:R-:W0:Y:S01]  /*2100*/  @P1 LDC.64 R4, c[0x0][0x218] ;  /* 0x00008600ff041b82 */ /* 0x000e220000000a00 */
[----:B------:R-:W-:Y:S01]  /*2110*/  ULDC.64 UR10, c[0x0][0x228] ;  /* 0x00008a00000a7ab9 */ /* 0x000fe20000000a00 */
[----:B------:R-:W-:Y:S01]  /*2120*/  ULDC.64 UR12, c[0x0][0x230] ;  /* 0x00008c00000c7ab9 */ /* 0x000fe20000000a00 */
[----:B------:R-:W-:-:S02]  /*2130*/  IADD3 R14, P0, R12, UR10, RZ ;  /* 0x0000000a0c0e7c10 */ /* 0x000fc4000ff1e0ff */
[----:B------:R-:W-:Y:S02]  /*2140*/  IADD3 R12, P3, R12, UR12, RZ ;  /* 0x0000000c0c0c7c10 */ /* 0x000fe4000ff7e0ff */
[C---:B------:R-:W-:Y:S02]  /*2150*/  IADD3.X R15, R6.reuse, UR11, RZ, P0, !PT ;  /* 0x0000000b060f7c10 */ /* 0x040fe400087fe4ff */
[----:B------:R-:W-:Y:S01]  /*2160*/  IADD3.X R13, R6, UR13, RZ, P3, !PT ;  /* 0x0000000d060d7c10 */ /* 0x000fe20009ffe4ff */
[----:B-1----:R-:W-:Y:S01]  /*2170*/  ULEA UR4, UR5, UR4, 0x18 ;  /* 0x0000000405047291 */ /* 0x002fe2000f8ec03f */
[----:B0-----:R-:W-:-:S08]  /*2180*/  @P1 IMAD.WIDE R28, R21, 0x8, R4 ;  /* 0x00000008151c1825 */ /* 0x001fd000078e0204 */
[----:B------:R-:W-:Y:S04]  /*2190*/  @!P2 STS.64 [UR4+0x98], R8 ;  /* 0x00009808ff00a988 */ /* 0x000fe80008000a04 */
[----:B------:R0:W-:Y:S01]  /*21a0*/  @P1 STG.E.64 desc[UR8][R28.64], R10 ;  /* 0x0000000a1c001986 */ /* 0x0001e2000c101b08 */
[----:B------:R-:W-:Y:S06]  /*21b0*/  BAR.SYNC.DEFER_BLOCKING 0x0 ;  /* 0x0000000000007b1d */ /* 0x000fec0000010000 */
[----:B------:R-:W2:Y:S04]  /*21c0*/  LDG.E.U16 R23, desc[UR8][R14.64+0x2] ;  /* 0x000002080e177981 */ /* 0x000ea8000c1e1500 */
[----:B------:R-:W3:Y:S04]  /*21d0*/  LDG.E.U16 R30, desc[UR8][R12.64+0x2] ;  /* 0x000002080c1e7981 */ /* 0x000ee8000c1e1500 */
[----:B------:R1:W4:Y:S04]  /*21e0*/  LDG.E.U16 R4, desc[UR8][R14.64] ;  /* 0x000000080e047981 */ /* 0x000328000c1e1500 */
[----:B------:R5:W4:Y:S01]  /*21f0*/  LDG.E.U16 R5, desc[UR8][R12.64] ;  /* 0x000000080c057981 */ /* 0x000b22000c1e1500 */
[----:B0-----:R-:W-:-:S02]  /*2200*/  HADD2.F32 R11, -RZ, R20.H1_H1 ;  /* 0x30000014ff0b7230 */ /* 0x001fc40000004100 */
[----:B------:R-:W-:Y:S01]  /*2210*/  HADD2.F32 R33, -RZ, R18.H1_H1 ;  /* 0x30000012ff217230 */ /* 0x000fe20000004100 */
[----:B------:R-:W0:Y:S01]  /*2220*/  LDS.64 R6, [UR4+0x98] ;  /* 0x00009804ff067984 */ /* 0x000e220008000a00 */
[--C-:B------:R-:W-:Y:S01]  /*2230*/  HADD2.F32 R9, -RZ, R19.reuse.H1_H1 ;  /* 0x30000013ff097230 */ /* 0x100fe20000004100 */
[----:B------:R-:W-:Y:S01]  /*2240*/  ULDC.64 UR4, c[0x0][0x278] ;  /* 0x00009e0000047ab9 */ /* 0x000fe20000000a00 */
[----:B-1----:R-:W-:Y:S01]  /*2250*/  HADD2.F32 R15, -RZ, R19.H0_H0 ;  /* 0x20000013ff0f7230 */ /* 0x002fe20000004100 */
[----:B------:R-:W1:Y:S01]  /*2260*/  S2R R28, SR_TID.X ;  /* 0x00000000001c7919 */ /* 0x000e620000002100 */
[----:B------:R-:W-:Y:S02]  /*2270*/  HADD2.F32 R31, -RZ, R20.H0_H0 ;  /* 0x20000014ff1f7230 */ /* 0x000fe40000004100 */
[----:B-----5:R-:W-:Y:S02]  /*2280*/  HADD2.F32 R13, -RZ, R16.H1_H1 ;  /* 0x30000010ff0d7230 */ /* 0x020fe40000004100 */
[----:B------:R-:W-:-:S02]  /*2290*/  HADD2.F32 R29, -RZ, R18.H0_H0 ;  /* 0x20000012ff1d7230 */ /* 0x000fc40000004100 */
[----:B------:R-:W-:Y:S02]  /*22a0*/  HADD2.F32 R19, -RZ, R16.H0_H0 ;  /* 0x20000010ff137230 */ /* 0x000fe40000004100 */
[----:B0-----:R-:W-:-:S04]  /*22b0*/  FMUL.FTZ R32, R6, UR7 ;  /* 0x0000000706207c20 */ /* 0x001fc80008410000 */
[----:B------:R-:W-:Y:S01]  /*22c0*/  FMUL.FTZ R6, R32, R32 ;  /* 0x0000002020067220 */ /* 0x000fe20000410000 */
[--C-:B------:R-:W-:Y:S01]  /*22d0*/  FADD.FTZ R35, R13, -R32.reuse ;  /* 0x800000200d237221 */ /* 0x100fe20000010000 */
[----:B------:R-:W-:Y:S01]  /*22e0*/  FADD.FTZ R11, R11, -R32 ;  /* 0x800000200b0b7221 */ /* 0x000fe20000010000 */
[----:B------:R-:W0:Y:S01]  /*22f0*/  S2R R13, SR_TID.X ;  /* 0x00000000000d7919 */ /* 0x000e220000002100 */
[----:B------:R-:W-:Y:S01]  /*2300*/  FFMA.FTZ R6, R7, UR7, -R6 ;  /* 0x0000000707067c23 */ /* 0x000fe20008010806 */
[--C-:B------:R-:W-:Y:S01]  /*2310*/  FADD.FTZ R33, R33, -R32.reuse ;  /* 0x8000002021217221 */ /* 0x100fe20000010000 */
[--C-:B------:R-:W-:Y:S01]  /*2320*/  FADD.FTZ R9, R9, -R32.reuse ;  /* 0x8000002009097221 */ /* 0x100fe20000010000 */
[--C-:B------:R-:W-:Y:S01]  /*2330*/  FADD.FTZ R15, R15, -R32.reuse ;  /* 0x800000200f0f7221 */ /* 0x100fe20000010000 */
[--C-:B------:R-:W-:Y:S01]  /*2340*/  FADD.FTZ R31, R31, -R32.reuse ;  /* 0x800000201f1f7221 */ /* 0x100fe20000010000 */
[----:B------:R-:W-:Y:S01]  /*2350*/  FSETP.GTU.FTZ.AND P0, PT, R6, RZ, PT ;  /* 0x000000ff0600720b */ /* 0x000fe20003f1c000 */
[--C-:B------:R-:W-:Y:S01]  /*2360*/  FADD.FTZ R29, R29, -R32.reuse ;  /* 0x800000201d1d7221 */ /* 0x100fe20000010000 */
[----:B------:R-:W-:-:S11]  /*2370*/  FADD.FTZ R19, R19, -R32 ;  /* 0x8000002013137221 */ /* 0x000fd60000010000 */
[----:B------:R-:W5:Y:S02]  /*2380*/  @P0 LDC R7, c[0x0][0x238] ;  /* 0x00008e00ff070b82 */ /* 0x000f640000000800 */
[----:B-----5:R-:W-:Y:S01]  /*2390*/  @P0 FADD.FTZ R8, R6, R7 ;  /* 0x0000000706080221 */ /* 0x020fe20000010000 */
[----:B------:R-:W-:-:S05]  /*23a0*/  HFMA2.MMA R6, -RZ, RZ, 1.875, 0 ;  /* 0x3f800000ff067435 */ /* 0x000fca00000001ff */
[----:B------:R-:W5:Y:S05]  /*23b0*/  LDC R7, c[0x0][0x294] ;  /* 0x0000a500ff077b82 */ /* 0x000f6a0000000800 */
[----:B------:R1:W0:Y:S02]  /*23c0*/  @P0 MUFU.RSQ R6, R8 ;  /* 0x0000000800060308 */ /* 0x0002240000001400 */
[----:B-1----:R-:W-:-:S05]  /*23d0*/  SHF.R.U32.HI R8, RZ, 0x5, R3 ;  /* 0x00000005ff087819 */ /* 0x002fca0000011603 */
[----:B-----5:R-:W-:Y:S02]  /*23e0*/  IMAD R7, R7, UR6, R8 ;  /* 0x0000000607077c24 */ /* 0x020fe4000f8e0208 */
[-C--:B0-----:R-:W-:Y:S01]  /*23f0*/  FMUL.FTZ R11, R11, R6.reuse ;  /* 0x000000060b0b7220 */ /* 0x081fe20000410000 */
[-C--:B------:R-:W-:Y:S01]  /*2400*/  FMUL.FTZ R33, R33, R6.reuse ;  /* 0x0000000621217220 */ /* 0x080fe20000410000 */
[-C--:B------:R-:W-:Y:S01]  /*2410*/  FMUL.FTZ R37, R9, R6.reuse ;  /* 0x0000000609257220 */ /* 0x080fe20000410000 */
[-C--:B------:R-:W-:Y:S01]  /*2420*/  FMUL.FTZ R35, R35, R6.reuse ;  /* 0x0000000623237220 */ /* 0x080fe20000410000 */
[----:B------:R-:W-:Y:S01]  /*2430*/  IADD3 R12, R7, 0x10, RZ ;  /* 0x00000010070c7810 */ /* 0x000fe20007ffe0ff */
[-C--:B------:R-:W-:Y:S01]  /*2440*/  FMUL.FTZ R18, R15, R6.reuse ;  /* 0x000000060f127220 */ /* 0x080fe20000410000 */
[-C--:B------:R-:W-:Y:S01]  /*2450*/  FMUL.FTZ R20, R31, R6.reuse ;  /* 0x000000061f147220 */ /* 0x080fe20000410000 */
[----:B------:R-:W-:Y:S01]  /*2460*/  FMUL.FTZ R19, R19, R6 ;  /* 0x0000000613137220 */ /* 0x000fe20000410000 */
[----:B------:R-:W-:-:S02]  /*2470*/  IADD3 R15, R7, 0x20, RZ ;  /* 0x00000020070f7810 */ /* 0x000fc40007ffe0ff */
[C---:B------:R-:W-:Y:S02]  /*2480*/  IADD3 R14, R7.reuse, 0x30, RZ ;  /* 0x00000030070e7810 */ /* 0x040fe40007ffe0ff */
[----:B------:R-:W-:Y:S02]  /*2490*/  ISETP.GE.U32.AND P0, PT, R7, UR4, PT ;  /* 0x0000000407007c0c */ /* 0x000fe4000bf06070 */
[----:B------:R-:W-:Y:S02]  /*24a0*/  SHF.R.S32.HI R16, RZ, 0x1f, R7 ;  /* 0x0000001fff107819 */ /* 0x000fe40000011407 */
[----:B------:R-:W-:Y:S02]  /*24b0*/  ISETP.GE.U32.AND P2, PT, R12, UR4, PT ;  /* 0x000000040c007c0c */ /* 0x000fe4000bf46070 */
[----:B------:R-:W-:Y:S02]  /*24c0*/  ISETP.GE.U32.AND P3, PT, R15, UR4, PT ;  /* 0x000000040f007c0c */ /* 0x000fe4000bf66070 */
[----:B------:R-:W-:Y:S01]  /*24d0*/  ISETP.GE.U32.AND P4, PT, R14, UR4, PT ;  /* 0x000000040e007c0c */ /* 0x000fe2000bf86070 */
[----:B------:R-:W-:Y:S01]  /*24e0*/  ULDC.U8 UR4, c[0x0][0x28c] ;  /* 0x0000a30000047ab9 */ /* 0x000fe20000000000 */
[----:B------:R-:W-:-:S02]  /*24f0*/  ISETP.GE.AND.EX P0, PT, R16, UR5, PT, P0 ;  /* 0x0000000510007c0c */ /* 0x000fc4000bf06300 */
[----:B------:R-:W-:Y:S02]  /*2500*/  ISETP.NE.AND P5, PT, RZ, UR4, PT ;  /* 0x00000004ff007c0c */ /* 0x000fe4000bfa5270 */
[----:B------:R-:W-:Y:S02]  /*2510*/  ISETP.LT.U32.AND P0, PT, R3, 0x200, !P0 ;  /* 0x000002000300780c */ /* 0x000fe40004701070 */
[----:B------:R-:W-:-:S04]  /*2520*/  SHF.R.S32.HI R3, RZ, 0x1f, R14 ;  /* 0x0000001fff037819 */ /* 0x000fc8000001140e */
[----:B------:R-:W-:-:S04]  /*2530*/  ISETP.GE.AND.EX P4, PT, R3, UR5, PT, P4 ;  /* 0x0000000503007c0c */ /* 0x000fc8000bf86340 */
[----:B------:R-:W-:Y:S02]  /*2540*/  ISETP.LT.U32.AND P4, PT, R28, 0x200, !P4 ;  /* 0x000002001c00780c */ /* 0x000fe40006781070 */
[----:B--2---:R-:W-:Y:S02]  /*2550*/  SHF.L.U32 R23, R23, 0x10, RZ ;  /* 0x0000001017177819 */ /* 0x004fe400000006ff */
[----:B---3--:R-:W-:Y:S02]  /*2560*/  SHF.L.U32 R30, R30, 0x10, RZ ;  /* 0x000000101e1e7819 */ /* 0x008fe400000006ff */
[----:B----4-:R-:W-:-:S03]  /*2570*/  SHF.L.U32 R4, R4, 0x10, RZ ;  /* 0x0000001004047819 */ /* 0x010fc600000006ff */
[C-C-:B------:R-:W-:Y:S01]  /*2580*/  FFMA.FTZ R8, R23.reuse, R11, R30.reuse ;  /* 0x0000000b17087223 */ /* 0x140fe2000001001e */
[C-C-:B------:R-:W-:Y:S01]  /*2590*/  FFMA.FTZ R9, R23.reuse, R33, R30.reuse ;  /* 0x0000002117097223 */ /* 0x140fe2000001001e */
[C-C-:B------:R-:W-:Y:S01]  /*25a0*/  FFMA.FTZ R10, R23.reuse, R37, R30.reuse ;  /* 0x00000025170a7223 */ /* 0x140fe2000001001e */
[----:B------:R-:W-:Y:S01]  /*25b0*/  FFMA.FTZ R11, R23, R35, R30 ;  /* 0x00000023170b7223 */ /* 0x000fe2000001001e */
[----:B------:R-:W-:Y:S01]  /*25c0*/  FMUL.FTZ R23, R29, R6 ;  /* 0x000000061d177220 */ /* 0x000fe20000410000 */
[----:B------:R-:W-:Y:S02]  /*25d0*/  SHF.R.S32.HI R6, RZ, 0x1f, R12 ;  /* 0x0000001fff067819 */ /* 0x000fe4000001140c */
[----:B------:R-:W-:Y:S02]  /*25e0*/  SHF.L.U32 R5, R5, 0x10, RZ ;  /* 0x0000001005057819 */ /* 0x000fe400000006ff */
[----:B------:R-:W-:-:S04]  /*25f0*/  ISETP.GE.AND.EX P2, PT, R6, UR5, PT, P2 ;  /* 0x0000000506007c0c */ /* 0x000fc8000bf46320 */
[----:B------:R-:W-:Y:S02]  /*2600*/  ISETP.LT.U32.AND P2, PT, R13, 0x200, !P2 ;  /* 0x000002000d00780c */ /* 0x000fe40005741070 */
[----:B------:R-:W-:-:S04]  /*2610*/  SHF.R.S32.HI R13, RZ, 0x1f, R15 ;  /* 0x0000001fff0d7819 */ /* 0x000fc8000001140f */
[----:B------:R-:W-:-:S04]  /*2620*/  ISETP.GE.AND.EX P3, PT, R13, UR5, PT, P3 ;  /* 0x000000050d007c0c */ /* 0x000fc8000bf66330 */
[----:B------:R-:W-:Y:S01]  /*2630*/  ISETP.LT.U32.AND P3, PT, R28, 0x200, !P3 ;  /* 0x000002001c00780c */ /* 0x000fe20005f61070 */
[C-C-:B------:R-:W-:Y:S01]  /*2640*/  FFMA.FTZ R28, R4.reuse, R23, R5.reuse ;  /* 0x00000017041c7223 */ /* 0x140fe20000010005 */
[C-C-:B------:R-:W-:Y:S01]  /*2650*/  FFMA.FTZ R23, R4.reuse, R18, R5.reuse ;  /* 0x0000001204177223 */ /* 0x140fe20000010005 */
[C-C-:B------:R-:W-:Y:S01]  /*2660*/  FFMA.FTZ R18, R4.reuse, R19, R5.reuse ;  /* 0x0000001304127223 */ /* 0x140fe20000010005 */
[----:B------:R-:W-:Y:S01]  /*2670*/  FFMA.FTZ R19, R4, R20, R5 ;  /* 0x0000001404137223 */ /* 0x000fe20000010005 */
[----:B------:R-:W-:Y:S08]  /*2680*/  @!P5 BRA `(.L_x_4063) ;  /* 0x000000000028d947 */ /* 0x000ff00003800000 */
        /* <DEDUP_REMOVED lines=10> */
.L_x_4063:
        /* <DEDUP_REMOVED lines=14> */
.L_x_4065:
[----:B------:R-:W-:Y:S05]  /*2810*/  BSYNC B0 ;  /* 0x0000000000007941 */ /* 0x000fea0003800000 */
.L_x_4064:
[----:B------:R-:W-:Y:S05]  /*2820*/  @!P5 BRA `(.L_x_4066) ;  /* 0x000000000028d947 */ /* 0x000fea0003800000 */
        /* <DEDUP_REMOVED lines=10> */
.L_x_4066:
        /* <DEDUP_REMOVED lines=14> */
.L_x_4068:
[----:B------:R-:W-:Y:S05]  /*29b0*/  BSYNC B0 ;  /* 0x0000000000007941 */ /* 0x000fea0003800000 */
.L_x_4067:
[----:B------:R-:W-:Y:S05]  /*29c0*/  @!P5 BRA `(.L_x_4069) ;  /* 0x000000000028d947 */ /* 0x000fea0003800000 */
[----:B------:R-:W-:Y:S01]  /*29d0*/  FMUL.FTZ R4, R23, -1.4426950216293334961 ;  /* 0xbfb8aa3b17047820 */ /* 0x000fe20000410000 */
[----:B-1----:R-:W-:-:S05]  /*29e0*/  FMUL.FTZ R7, R10, -1.4426950216293334961 ;  /* 0xbfb8aa3b0a077820 */ /* 0x002fca0000410000 */
        /* <DEDUP_REMOVED lines=8> */
.L_x_4069:
[----:B------:R-:W-:Y:S04]  /*2a70*/  BSSY B0, `(.L_x_4070) ;  /* 0x000000e000007945 */ /* 0x000fe80003800000 */
[----:B------:R-:W-:Y:S05]  /*2a80*/  @!P3 BRA `(.L_x_4071) ;  /* 0x000000000030b947 */ /* 0x000fea0003800000 */
[----:B------:R-:W-:Y:S01]  /*2a90*/  ULDC.64 UR4, c[0x0][0x270] ;  /* 0x00009c0000047ab9 */ /* 0x000fe20000000a00 */
[----:B------:R-:W-:Y:S01]  /*2aa0*/  MOV R4, R24 ;  /* 0x0000001800047202 */ /* 0x000fe20000000f00 */
[----:B-1----:R-:W-:Y:S01]  /*2ab0*/  IMAD R6, R13, UR4, RZ ;  /* 0x000000040d067c24 */ /* 0x002fe2000f8e02ff */
        /* <DEDUP_REMOVED lines=9> */
.L_x_4071:
[----:B------:R-:W-:Y:S05]  /*2b50*/  BSYNC B0 ;  /* 0x0000000000007941 */ /* 0x000fea0003800000 */
.L_x_4070:
[----:B------:R-:W-:Y:S05]  /*2b60*/  @!P5 BRA `(.L_x_4072) ;  /* 0x000000000028d947 */ /* 0x000fea0003800000 */
[----:B------:R-:W-:Y:S01]  /*2b70*/  FMUL.FTZ R4, R18, -1.4426950216293334961 ;  /* 0xbfb8aa3b12047820 */ /* 0x000fe20000410000 */
[----:B-12---:R-:W-:-:S05]  /*2b80*/  FMUL.FTZ R6, R11, -1.4426950216293334961 ;  /* 0xbfb8aa3b0b067820 */ /* 0x006fca0000410000 */
        /* <DEDUP_REMOVED lines=8> */
.L_x_4072:
        /* <DEDUP_REMOVED lines=13> */
.L_x_4074:
[----:B------:R-:W-:Y:S05]  /*2ce0*/  BSYNC B0 ;  /* 0x0000000000007941 */ /* 0x000fea0003800000 */
.L_x_4073:
        /* <DEDUP_REMOVED lines=8> */
.L_x_4076:
        /* <DEDUP_REMOVED lines=9> */
.L_x_5268:


//--------------------- .text._Z35group_norm_nhwc_fwd_one_pass_kernelI11Fp16IOBf16WLi128ELi64ELi512EEv26Group_norm_nhwc_fwd_params --------------------------
	.section	.text._Z35group_norm_nhwc_fwd_one_pass_kernelI11Fp16IOBf16WLi128ELi64ELi512EEv26Group_norm_nhwc_fwd_params,"ax",@progbits
	.align	128
        .global         _Z35group_norm_nhwc_fwd_one_pass_kernelI11Fp16IOBf16WLi128ELi64ELi512EEv26Group_norm_nhwc_fwd_params
        .type           _Z35group_norm_nhwc_fwd_one_pass_kernelI11Fp16IOBf16WLi128ELi64ELi512EEv26Group_norm_nhwc_fwd_params,@function
        .size           _Z35group_norm_nhwc_fwd_one_pass_kernelI11Fp16IOBf16WLi128ELi64ELi512EEv26Group_norm_nhwc_fwd_params,(.L_x_5269 - _Z35group_norm_nhwc_fwd_one_pass_kernelI11Fp16IOBf16WLi128ELi64ELi512EEv26Group_norm_nhwc_fwd_params)
        .other          _Z35group_norm_nhwc_fwd_one_pass_kernelI11Fp16IOBf16WLi128ELi64ELi512EEv26Group_norm_nhwc_fwd_params,@"STO_CUDA_ENTRY STV_DEFAULT"
_Z35group_norm_nhwc_fwd_one_pass_kernelI11Fp16IOBf16WLi128ELi64ELi512EEv26Group_norm_nhwc_fwd_params:
.text._Z35group_norm_nhwc_fwd_one_pass_kernelI11Fp16IOBf16WLi128ELi64ELi512EEv26Group_norm_nhwc_fwd_params:
        /* <DEDUP_REMOVED lines=12> */
[----:B------:R-:W-:Y:S01]  /*00c0*/  ULDC UR11, c[0x0][0x10] ;  /* 0x00000400000b7ab9 */ /* 0x000fe20000000800 */
[----:B------:R-:W-:Y:S01]  /*00d0*/  ULDC.U8 UR12, c[0x0][0x28c] ;  /* 0x0000a300000c7ab9 */ /* 0x000fe20000000000 */
[----:B------:R-:W-:-:S03]  /*00e0*/  ULDC.64 UR8, c[0x0][0x208] ;  /* 0x0000820000087ab9 */ /* 0x000fc60000000a00 */
[----:B------:R-:W1:Y:S08]  /*00f0*/  LDC R5, c[0x0][0x294] ;  /* 0x0000a500ff057b82 */ /* 0x000e700000000800 */
[----:B------:R-:W2:Y:S01]  /*0100*/  S2UR UR6, SR_CgaCtaId ;  /* 0x00000000000679c3 */ /* 0x000ea20000008800 */
[--C-:B0-----:R-:W-:Y:S02]  /*0110*/  SHF.R.U32.HI R0, RZ, 0x5, R4.reuse ;  /* 0x00000005ff007819 */ /* 0x101fe40000011604 */
[----:B------:R-:W-:-:S03]  /*0120*/  SHF.R.S32.HI R3, RZ, 0x1f, R4 ;  /* 0x0000001fff037819 */ /* 0x000fc60000011404 */
[----:B-1----:R-:W-:Y:S01]  /*0130*/  IMAD R0, R5, UR10, R0 ;  /* 0x0000000a05007c24 */ /* 0x002fe2000f8e0200 */
[----:B------:R-:W-:Y:S01]  /*0140*/  LEA.HI R3, R3, R4, RZ, 0x5 ;  /* 0x0000000403037211 */ /* 0x000fe200078f28ff */
[----:B--2---:R-:W-:-:S03]  /*0150*/  ULEA UR4, UR6, UR4, 0x18 ;  /* 0x0000000406047291 */ /* 0x004fc6000f8ec03f */
[----:B------:R-:W-:Y:S02]  /*0160*/  SHF.R.S32.HI R3, RZ, 0x5, R3 ;  /* 0x00000005ff037819 */ /* 0x000fe40000011403 */
[C---:B------:R-:W-:Y:S02]  /*0170*/  IADD3 R36, R0.reuse, 0x10, RZ ;  /* 0x0000001000247810 */ /* 0x040fe40007ffe0ff */
[C---:B------:R-:W-:Y:S02]  /*0180*/  IADD3 R34, R0.reuse, 0x30, RZ ;  /* 0x0000003000227810 */ /* 0x040fe40007ffe0ff */
[C---:B------:R-:W-:Y:S02]  /*0190*/  IADD3 R33, R0.reuse, 0x40, RZ ;  /* 0x0000004000217810 */ /* 0x040fe40007ffe0ff */
[C---:B------:R-:W-:Y:S02]  /*01a0*/  IADD3 R32, R0.reuse, 0x50, RZ ;  /* 0x0000005000207810 */ /* 0x040fe40007ffe0ff */
[----:B------:R-:W-:-:S02]  /*01b0*/  IADD3 R31, R0, 0x60, RZ ;  /* 0x00000060001f7810 */ /* 0x000fc40007ffe0ff */
[----:B------:R-:W-:Y:S02]  /*01c0*/  IADD3 R35, R0, 0x70, RZ ;  /* 0x0000007000237810 */ /* 0x000fe40007ffe0ff */
[----:B------:R-:W-:Y:S01]  /*01d0*/  LEA R37, R3, UR4, 0x3 ;  /* 0x0000000403257c11 */ /* 0x000fe2000f8e18ff */
[----:B------:R-:W-:Y:S01]  /*01e0*/  UMOV UR4, URZ ;  /* 0x0000003f00047c82 */ /* 0x000fe20008000000 */
[----:B------:R-:W-:Y:S02]  /*01f0*/  SHF.R.S32.HI R5, RZ, 0x1f, R36 ;  /* 0x0000001fff057819 */ /* 0x000fe40000011424 */
[----:B------:R-:W-:Y:S02]  /*0200*/  SHF.R.S32.HI R4, RZ, 0x1f, R34 ;  /* 0x0000001fff047819 */ /* 0x000fe40000011422 */
[----:B------:R-:W-:Y:S02]  /*0210*/  SHF.R.S32.HI R3, RZ, 0x1f, R33 ;  /* 0x0000001fff037819 */ /* 0x000fe40000011421 */
[----:B------:R-:W-:-:S02]  /*0220*/  SHF.R.S32.HI R5, RZ, 0x1f, R32 ;  /* 0x0000001fff057819 */ /* 0x000fc40000011420 */
[----:B------:R-:W-:Y:S02]  /*0230*/  SHF.R.S32.HI R4, RZ, 0x1f, R31 ;  /* 0x0000001fff047819 */ /* 0x000fe4000001141f */
[----:B------:R-:W-:-:S07]  /*0240*/  SHF.R.S32.HI R3, RZ, 0x1f, R35 ;  /* 0x0000001fff037819 */ /* 0x000fce0000011423 */
.L_x_4113:
[----:B01--4-:R-:W0:Y:S01]  /*0250*/  LDC R3, c[0x0][0x288] ;  /* 0x0000a200ff037b82 */ /* 0x013e220000000800 */
[----:B------:R-:W1:Y:S01]  /*0260*/  S2R R28, SR_TID.X ;  /* 0x00000000001c7919 */ /* 0x000e620000002100 */
[----:B------:R-:W-:Y:S01]  /*0270*/  ULDC.64 UR14, c[0x0][0x278] ;  /* 0x00009e00000e7ab9 */ /* 0x000fe20000000a00 */
[----:B------:R-:W-:Y:S01]  /*0280*/  SHF.R.S32.HI R14, RZ, 0x1f, R36 ;  /* 0x0000001fff0e7819 */ /* 0x000fe20000011424 */
[----:B------:R-:W-:Y:S01]  /*0290*/  ULDC.64 UR6, c[0x0][0x280] ;  /* 0x0000a00000067ab9 */ /* 0x000fe20000000a00 */
[----:B------:R-:W-:Y:S02]  /*02a0*/  ISETP.GE.U32.AND P5, PT, R36, UR14, PT ;  /* 0x0000000e24007c0c */ /* 0x000fe4000bfa6070 */
[----:B------:R-:W-:Y:S02]  /*02b0*/  IADD3 R12, R0, 0x20, RZ ;  /* 0x00000020000c7810 */ /* 0x000fe40007ffe0ff */
[----:B------:R-:W-:Y:S02]  /*02c0*/  ISETP.GE.AND.EX P5, PT, R14, UR15, PT, P5 ;  /* 0x0000000f0e007c0c */ /* 0x000fe4000bfa6350 */
[----:B------:R-:W-:-:S02]  /*02d0*/  SHF.R.S32.HI R27, RZ, 0x1f, R34 ;  /* 0x0000001fff1b7819 */ /* 0x000fc40000011422 */
[----:B------:R-:W-:Y:S02]  /*02e0*/  ISETP.GE.U32.AND P4, PT, R33, UR14, PT ;  /* 0x0000000e21007c0c */ /* 0x000fe4000bf86070 */
[----:B------:R-:W-:-:S04]  /*02f0*/  SHF.R.S32.HI R29, RZ, 0x1f, R33 ;  /* 0x0000001fff1d7819 */ /* 0x000fc80000011421 */
[----:B------:R-:W-:Y:S02]  /*0300*/  ISETP.GE.AND.EX P4, PT, R29, UR15, PT, P4 ;  /* 0x0000000f1d007c0c */ /* 0x000fe4000bf86340 */
[----:B------:R-:W-:Y:S02]  /*0310*/  SHF.R.S32.HI R29, RZ, 0x1f, R32 ;  /* 0x0000001fff1d7819 */ /* 0x000fe40000011420 */
[----:B0-----:R-:W-:-:S04]  /*0320*/  IABS R7, R3 ;  /* 0x0000000300077213 */ /* 0x001fc80000000000 */
[----:B------:R-:W0:Y:S01]  /*0330*/  I2F.RP R6, R7 ;  /* 0x0000000700067306 */ /* 0x000e220000209400 */
[C---:B-1----:R-:W-:Y:S02]  /*0340*/  ISETP.GT.U32.AND P1, PT, R28.reuse, 0x1ff, PT ;  /* 0x000001ff1c00780c */ /* 0x042fe40003f24070 */
[C---:B------:R-:W-:Y:S02]  /*0350*/  ISETP.LT.U32.AND P5, PT, R28.reuse, 0x200, !P5 ;  /* 0x000002001c00780c */ /* 0x040fe40006fa1070 */
[----:B------:R-:W-:-:S03]  /*0360*/  ISETP.LT.U32.AND P4, PT, R28, 0x200, !P4 ;  /* 0x000002001c00780c */ /* 0x000fc60006781070 */
[----:B0-----:R-:W0:Y:S08]  /*0370*/  MUFU.RCP R6, R6 ;  /* 0x0000000600067308 */ /* 0x001e300000001000 */
[----:B---3--:R-:W1:Y:S08]  /*0380*/  @P5 LDC.64 R16, c[0x0][0x270] ;  /* 0x00009c00ff105b82 */ /* 0x008e700000000a00 */
[----:B--2---:R-:W2:Y:S01]  /*0390*/  @P5 LDC.64 R10, c[0x0][0x220] ;  /* 0x00008800ff0a5b82 */ /* 0x004ea20000000a00 */
[----:B0-----:R-:W-:-:S04]  /*03a0*/  IADD3 R4, R6, 0xffffffe, RZ ;  /* 0x0ffffffe06047810 */ /* 0x001fc80007ffe0ff */
[----:B------:R0:W3:Y:S02]  /*03b0*/  F2I.FTZ.U32.TRUNC.NTZ R5, R4 ;  /* 0x0000000400057305 */ /* 0x0000e4000021f000 */
[----:B0-----:R-:W-:Y:S01]  /*03c0*/  HFMA2.MMA R4, -RZ, RZ, 0, 0 ;  /* 0x00000000ff047435 */ /* 0x001fe200000001ff */
[----:B---3--:R-:W-:-:S05]  /*03d0*/  IADD3 R8, RZ, -R5, RZ ;  /* 0x80000005ff087210 */ /* 0x008fca0007ffe0ff */
[----:B------:R-:W-:Y:S01]  /*03e0*/  IMAD R9, R8, R7, RZ ;  /* 0x0000000708097224 */ /* 0x000fe200078e02ff */
[----:B------:R-:W-:-:S03]  /*03f0*/  IABS R8, UR13 ;  /* 0x0000000d00087c13 */ /* 0x000fc60008000000 */
[----:B------:R-:W-:Y:S01]  /*0400*/  IMAD.HI.U32 R5, R5, R9, R4 ;  /* 0x0000000905057227 */ /* 0x000fe200078e0004 */
[----:B------:R-:W-:Y:S02]  /*0410*/  LOP3.LUT R4, R3, UR13, RZ, 0x3c, !PT ;  /* 0x0000000d03047c12 */ /* 0x000fe4000f8e3cff */
[----:B------:R-:W-:Y:S02]  /*0420*/  SHF.R.S32.HI R9, RZ, 0x1f, R0 ;  /* 0x0000001fff097819 */ /* 0x000fe40000011400 */
[----:B------:R-:W-:Y:S01]  /*0430*/  ISETP.GE.AND P3, PT, R4, RZ, PT ;  /* 0x000000ff0400720c */ /* 0x000fe20003f66270 */
[----:B------:R-:W-:-:S05]  /*0440*/  IMAD.HI.U32 R5, R5, R8, RZ ;  /* 0x0000000805057227 */ /* 0x000fca00078e00ff */
[----:B------:R-:W-:-:S05]  /*0450*/  IADD3 R6, -R5, RZ, RZ ;  /* 0x000000ff05067210 */ /* 0x000fca0007ffe1ff */
[----:B------:R-:W-:-:S05]  /*0460*/  IMAD R6, R7, R6, R8 ;  /* 0x0000000607067224 */ /* 0x000fca00078e0208 */
[----:B------:R-:W-:-:S13]  /*0470*/  ISETP.GT.U32.AND P0, PT, R7, R6, PT ;  /* 0x000000060700720c */ /* 0x000fda0003f04070 */
[-C--:B------:R-:W-:Y:S02]  /*0480*/  @!P0 IADD3 R6, R6, -R7.reuse, RZ ;  /* 0x8000000706068210 */ /* 0x080fe40007ffe0ff */
[----:B------:R-:W-:Y:S02]  /*0490*/  @!P0 IADD3 R5, R5, 0x1, RZ ;  /* 0x0000000105058810 */ /* 0x000fe40007ffe0ff */
[----:B------:R-:W-:Y:S02]  /*04a0*/  ISETP.GE.U32.AND P2, PT, R6, R7, PT ;  /* 0x000000070600720c */ /* 0x000fe40003f46070 */
[----:B------:R-:W-:-:S11]  /*04b0*/  ISETP.NE.AND P0, PT, R3, RZ, PT ;  /* 0x000000ff0300720c */ /* 0x000fd60003f05270 */
[----:B------:R-:W-:Y:S02]  /*04c0*/  @P2 IADD3 R5, R5, 0x1, RZ ;  /* 0x0000000105052810 */ /* 0x000fe40007ffe0ff */
[----:B------:R-:W-:Y:S02]  /*04d0*/  ISETP.GE.U32.AND P2, PT, R0, UR14, PT ;  /* 0x0000000e00007c0c */ /* 0x000fe4000bf46070 */
[----:B------:R-:W-:Y:S02]  /*04e0*/  MOV R7, R5 ;  /* 0x0000000500077202 */ /* 0x000fe40000000f00 */
[----:B------:R-:W-:Y:S02]  /*04f0*/  ISETP.GE.OR.EX P2, PT, R9, UR15, P1, P2 ;  /* 0x0000000f09007c0c */ /* 0x000fe40008f46720 */
[----:B------:R-:W-:Y:S02]  /*0500*/  @!P3 IADD3 R7, -R7, RZ, RZ ;  /* 0x000000ff0707b210 */ /* 0x000fe40007ffe1ff */
[----:B------:R-:W-:-:S02]  /*0510*/  @!P0 LOP3.LUT R7, RZ, R3, RZ, 0x33, !PT ;  /* 0x00000003ff078212 */ /* 0x000fc400078e33ff */
[----:B------:R-:W-:Y:S02]  /*0520*/  ISETP.GE.U32.AND P0, PT, R12, UR14, PT ;  /* 0x0000000e0c007c0c */ /* 0x000fe4000bf06070 */
[----:B------:R-:W-:Y:S02]  /*0530*/  IADD3 R4, -R7, RZ, RZ ;  /* 0x000000ff07047210 */ /* 0x000fe40007ffe1ff */
[----:B------:R-:W-:Y:S02]  /*0540*/  ISETP.GE.U32.AND P3, PT, R34, UR14, PT ;  /* 0x0000000e22007c0c */ /* 0x000fe4000bf66070 */
[----:B------:R-:W-:Y:S01]  /*0550*/  SHF.L.U32 R5, R28, 0x1, RZ ;  /* 0x000000011c057819 */ /* 0x000fe200000006ff */
[----:B------:R-:W-:Y:S01]  /*0560*/  IMAD R4, R3, R4, UR13 ;  /* 0x0000000d03047e24 */ /* 0x000fe2000f8e0204 */
[----:B------:R-:W-:Y:S01]  /*0570*/  SHF.R.S32.HI R3, RZ, 0x1f, R12 ;  /* 0x0000001fff037819 */ /* 0x000fe2000001140c */
[----:B------:R-:W0:Y:S01]  /*0580*/  @!P2 LDC.64 R18, c[0x0][0x270] ;  /* 0x00009c00ff12ab82 */ /* 0x000e220000000a00 */
[----:B------:R-:W-:-:S02]  /*0590*/  LOP3.LUT R5, R5, 0x3e, RZ, 0xc0, !PT ;  /* 0x0000003e05057812 */ /* 0x000fc400078ec0ff */
[----:B------:R-:W-:Y:S02]  /*05a0*/  ISETP.GE.OR.EX P1, PT, R3, UR15, P1, P0 ;  /* 0x0000000f03007c0c */ /* 0x000fe40008f26700 */
[----:B------:R-:W-:Y:S02]  /*05b0*/  ISETP.GE.AND.EX P0, PT, R27, UR15, PT, P3 ;  /* 0x0000000f1b007c0c */ /* 0x000fe4000bf06330 */
[----:B------:R-:W-:Y:S01]  /*05c0*/  SHF.R.S32.HI R6, RZ, 0x1f, R7 ;  /* 0x0000001fff067819 */ /* 0x000fe20000011407 */
[----:B------:R-:W3:Y:S01]  /*05d0*/  @!P2 LDC.64 R20, c[0x0][0x220] ;  /* 0x00008800ff14ab82 */ /* 0x000ee20000000a00 */
[----:B------:R-:W-:Y:S01]  /*05e0*/  ISETP.LT.U32.AND P0, PT, R28, 0x200, !P0 ;  /* 0x000002001c00780c */ /* 0x000fe20004701070 */
[----:B------:R-:W-:Y:S01]  /*05f0*/  HFMA2.MMA R28, -RZ, RZ, 0, 0 ;  /* 0x00000000ff1c7435 */ /* 0x000fe200000001ff */
[----:B------:R-:W-:Y:S01]  /*0600*/  LEA R4, R4, R5, 0x6 ;  /* 0x0000000504047211 */ /* 0x000fe200078e30ff */
[----:B------:R-:W-:-:S03]  /*0610*/  IMAD R6, R6, UR6, RZ ;  /* 0x0000000606067c24 */ /* 0x000fc6000f8e02ff */
[----:B------:R-:W-:Y:S01]  /*0620*/  SHF.R.S32.HI R5, RZ, 0x1f, R4 ;  /* 0x0000001fff057819 */ /* 0x000fe20000011404 */
[----:B------:R-:W4:Y:S01]  /*0630*/  @!P1 LDC.64 R24, c[0x0][0x270] ;  /* 0x00009c00ff189b82 */ /* 0x000f220000000a00 */
[C---:B------:R-:W-:Y:S02]  /*0640*/  IMAD R13, R7.reuse, UR7, R6 ;  /* 0x00000007070d7c24 */ /* 0x040fe4000f8e0206 */
[----:B------:R-:W-:-:S05]  /*0650*/  IMAD.WIDE.U32 R6, R7, UR6, R4 ;  /* 0x0000000607067c25 */ /* 0x000fca000f8e0004 */
[----:B------:R-:W5:Y:S01]  /*0660*/  @P0 LDC.64 R22, c[0x0][0x270] ;  /* 0x00009c00ff160b82 */ /* 0x000f620000000a00 */
[----:B0-----:R-:W-:Y:S01]  /*0670*/  @!P2 IMAD R26, R9, R18, RZ ;  /* 0x00000012091aa224 */ /* 0x001fe200078e02ff */
[----:B------:R-:W-:Y:S01]  /*0680*/  IADD3 R9, R7, R13, RZ ;  /* 0x0000000d07097210 */ /* 0x000fe20007ffe0ff */
[----:B-1----:R-:W-:Y:S01]  /*0690*/  @P5 IMAD R13, R14, R16, RZ ;  /* 0x000000100e0d5224 */ /* 0x002fe200078e02ff */
[-C--:B------:R-:W-:Y:S01]  /*06a0*/  @!P2 MOV R8, R6.reuse ;  /* 0x000000060008a202 */ /* 0x080fe20000000f00 */
[----:B------:R-:W-:Y:S01]  /*06b0*/  @!P2 IMAD R26, R0, R19, R26 ;  /* 0x00000013001aa224 */ /* 0x000fe200078e021a */
[----:B------:R-:W-:Y:S01]  /*06c0*/  @P5 MOV R14, R6 ;  /* 0x00000006000e5202 */ /* 0x000fe20000000f00 */
[----:B------:R-:W-:Y:S01]  /*06d0*/  @P5 IMAD R13, R36, R17, R13 ;  /* 0x00000011240d5224 */ /* 0x000fe200078e020d */
[----:B------:R-:W-:Y:S01]  /*06e0*/  @P5 MOV R15, R9 ;  /* 0x00000009000f5202 */ /* 0x000fe20000000f00 */
[----:B------:R-:W-:-:S04]  /*06f0*/  @!P2 IMAD.WIDE.U32 R18, R0, R18, R8 ;  /* 0x000000120012a225 */ /* 0x000fc800078e0008 */
[----:B------:R-:W-:Y:S01]  /*0700*/  @P5 IMAD.WIDE.U32 R16, R36, R16, R14 ;  /* 0x0000001024105225 */ /* 0x000fe200078e000e */
[----:B------:R-:W-:Y:S01]  /*0710*/  @!P2 IADD3 R26, R19, R26, RZ ;  /* 0x0000001a131aa210 */ /* 0x000fe20007ffe0ff */
[----:B------:R-:W0:Y:S01]  /*0720*/  @!P1 LDC.64 R14, c[0x0][0x220] ;  /* 0x00008800ff0e9b82 */ /* 0x000e220000000a00 */
[C---:B---3--:R-:W-:Y:S01]  /*0730*/  @!P2 LEA R20, P3, R18.reuse, R20, 0x1 ;  /* 0x000000141214a211 */ /* 0x048fe200078608ff */
[----:B----4-:R-:W-:Y:S01]  /*0740*/  @!P1 IMAD R3, R3, R24, RZ ;  /* 0x0000001803039224 */ /* 0x010fe200078e02ff */
[----:B------:R-:W-:Y:S02]  /*0750*/  @P5 IADD3 R13, R17, R13, RZ ;  /* 0x0000000d110d5210 */ /* 0x000fe40007ffe0ff */
[----:B------:R-:W-:Y:S01]  /*0760*/  @!P2 LEA.HI.X R21, R18, R21, R26, 0x1, P3 ;  /* 0x000000151215a211 */ /* 0x000fe200018f0c1a */
[----:B------:R-:W-:Y:S01]  /*0770*/  @!P1 IMAD R25, R12, R25, R3 ;  /* 0x000000190c199224 */ /* 0x000fe200078e0203 */
[----:B--2---:R-:W-:Y:S01]  /*0780*/  @P5 LEA R10, P6, R16, R10, 0x1 ;  /* 0x0000000a100a5211 */ /* 0x004fe200078c08ff */
[----:B------:R-:W1:Y:S01]  /*0790*/  @P0 LDC.64 R18, c[0x0][0x220] ;  /* 0x00008800ff120b82 */ /* 0x000e620000000a00 */
[----:B-----5:R-:W-:Y:S01]  /*07a0*/  @P0 IMAD R3, R27, R22, RZ ;  /* 0x000000161b030224 */ /* 0x020fe200078e02ff */
[----:B------:R-:W-:-:S02]  /*07b0*/  @!P1 MOV R26, R6 ;  /* 0x00000006001a9202 */ /* 0x000fc40000000f00 */
[----:B------:R-:W-:Y:S01]  /*07c0*/  @!P1 MOV R27, R9 ;  /* 0x00000009001b9202 */ /* 0x000fe20000000f00 */
[----:B------:R-:W-:Y:S01]  /*07d0*/  @P0 IMAD R3, R34, R23, R3 ;  /* 0x0000001722030224 */ /* 0x000fe200078e0203 */
[----:B------:R-:W-:Y:S02]  /*07e0*/  @P5 LEA.HI.X R11, R16, R11, R13, 0x1, P6 ;  /* 0x0000000b100b5211 */ /* 0x000fe400030f0c0d */
[----:B------:R-:W-:Y:S01]  /*07f0*/  ISETP.GE.U32.AND P3, PT, R32, UR14, PT ;  /* 0x0000000e20007c0c */ /* 0x000fe2000bf66070 */
[----:B------:R-:W-:Y:S01]  /*0800*/  @!P1 IMAD.WIDE.U32 R12, R12, R24, R26 ;  /* 0x000000180c0c9225 */ /* 0x000fe200078e001a */
[----:B------:R-:W2:Y:S01]  /*0810*/  @P4 LDC.64 R16, c[0x0][0x270] ;  /* 0x00009c00ff104b82 */ /* 0x000ea20000000a00 */
[----:B------:R-:W3:Y:S01]  /*0820*/  S2R R27, SR_TID.X ;  /* 0x00000000001b7919 */ /* 0x000ee20000002100 */
[----:B------:R-:W-:Y:S02]  /*0830*/  ISETP.GE.AND.EX P3, PT, R29, UR15, PT, P3 ;  /* 0x0000000f1d007c0c */ /* 0x000fe4000bf66330 */
[----:B------:R-:W-:Y:S01]  /*0840*/  @!P1 IADD3 R13, R13, R25, RZ ;  /* 0x000000190d0d9210 */ /* 0x000fe20007ffe0ff */
[----:B------:R4:W5:Y:S01]  /*0850*/  @P5 LDG.E R28, desc[UR8][R10.64] ;  /* 0x000000080a1c5981 */ /* 0x000962000c1e1900 */
[----:B0-----:R-:W-:-:S02]  /*0860*/  @!P1 LEA R14, P6, R12, R14, 0x1 ;  /* 0x0000000e0c0e9211 */ /* 0x001fc400078c08ff */
[----:B------:R-:W-:Y:S02]  /*0870*/  @P0 MOV R24, R6 ;  /* 0x0000000600180202 */ /* 0x000fe40000000f00 */
[----:B------:R-:W-:Y:S02]  /*0880*/  @P0 MOV R25, R9 ;  /* 0x0000000900190202 */ /* 0x000fe40000000f00 */
[----:B------:R-:W-:Y:S02]  /*0890*/  @!P1 LEA.HI.X R15, R12, R15, R13, 0x1, P6 ;  /* 0x0000000f0c0f9211 */ /* 0x000fe400030f0c0d */
[----:B------:R-:W-:Y:S01]  /*08a0*/  ISETP.GE.U32.AND P5, PT, R31, UR14, PT ;  /* 0x0000000e1f007c0c */ /* 0x000fe2000bfa6070 */
[----:B------:R-:W-:Y:S01]  /*08b0*/  @P0 IMAD.WIDE.U32 R22, R34, R22, R24 ;  /* 0x0000001622160225 */ /* 0x000fe200078e0018 */
[----:B------:R-:W-:Y:S01]  /*08c0*/  SHF.R.S32.HI R30, RZ, 0x1f, R31 ;  /* 0x0000001fff1e7819 */ /* 0x000fe2000001141f */
[----:B----4-:R-:W0:Y:S01]  /*08d0*/  @P4 LDC.64 R10, c[0x0][0x220] ;  /* 0x00008800ff0a4b82 */ /* 0x010e220000000a00 */
[----:B---3--:R-:W-:-:S02]  /*08e0*/  ISETP.LT.U32.AND P3, PT, R27, 0x200, !P3 ;  /* 0x000002001b00780c */ /* 0x008fc40005f61070 */
[----:B------:R-:W-:Y:S02]  /*08f0*/  @P0 IADD3 R3, R23, R3, RZ ;  /* 0x0000000317030210 */ /* 0x000fe40007ffe0ff */
[----:B-1----:R-:W-:-:S09]  /*0900*/  @P0 LEA R18, P6, R22, R18, 0x1 ;  /* 0x0000001216120211 */ /* 0x002fd200078c08ff */
[----:B------:R-:W1:Y:S01]  /*0910*/  @P3 LDC.64 R12, c[0x0][0x270] ;  /* 0x00009c00ff0c3b82 */ /* 0x000e620000000a00 */
[----:B------:R-:W-:Y:S02]  /*0920*/  SHF.R.S32.HI R26, RZ, 0x1f, R33 ;  /* 0x0000001fff1a7819 */ /* 0x000fe40000011421 */
[----:B------:R-:W-:Y:S01]  /*0930*/  ISETP.GE.AND.EX P5, PT, R30, UR15, PT, P5 ;  /* 0x0000000f1e007c0c */ /* 0x000fe2000bfa6350 */
[----:B------:R-:W-:Y:S01]  /*0940*/  HFMA2.MMA R30, -RZ, RZ, 0, 0 ;  /* 0x00000000ff1e7435 */ /* 0x000fe200000001ff */
[----:B------:R-:W-:Y:S01]  /*0950*/  @P0 LEA.HI.X R19, R22, R19, R3, 0x1, P6 ;  /* 0x0000001316130211 */ /* 0x000fe200030f0c03 */
[----:B--2---:R-:W-:Y:S01]  /*0960*/  @P4 IMAD R3, R26, R16, RZ ;  /* 0x000000101a034224 */ /* 0x004fe200078e02ff */
[----:B------:R-:W-:Y:S02]  /*0970*/  ISETP.LT.U32.AND P5, PT, R27, 0x200, !P5 ;  /* 0x000002001b00780c */ /* 0x000fe40006fa1070 */
[----:B------:R-:W-:Y:S02]  /*0980*/  @P4 MOV R22, R6 ;  /* 0x0000000600164202 */ /* 0x000fe40000000f00 */
[----:B------:R-:W-:Y:S01]  /*0990*/  @P4 MOV R23, R9 ;  /* 0x0000000900174202 */ /* 0x000fe20000000f00 */
[----:B------:R-:W-:Y:S01]  /*09a0*/  @P4 IMAD R3, R33, R17, R3 ;  /* 0x0000001121034224 */ /* 0x000fe200078e0203 */
[----:B------:R-:W-:-:S02]  /*09b0*/  ISETP.GE.U32.AND P6, PT, R35, UR14, PT ;  /* 0x0000000e23007c0c */ /* 0x000fc4000bfc6070 */
[----:B------:R-:W-:Y:S02]  /*09c0*/  CS2R R24, SRZ ;  /* 0x0000000000187805 */ /* 0x000fe4000001ff00 */
[----:B------:R-:W-:Y:S01]  /*09d0*/  SHF.R.S32.HI R26, RZ, 0x1f, R35 ;  /* 0x0000001fff1a7819 */ /* 0x000fe20000011423 */
[----:B------:R-:W-:Y:S01]  /*09e0*/  @P4 IMAD.WIDE.U32 R16, R33, R16, R22 ;  /* 0x0000001021104225 */ /* 0x000fe200078e0016 */
[----:B------:R2:W3:Y:S02]  /*09f0*/  @!P2 LDG.E R30, desc[UR8][R20.64] ;  /* 0x00000008141ea981 */ /* 0x0004e4000c1e1900 */
[----:B------:R-:W-:Y:S02]  /*0a00*/  ISETP.GE.AND.EX P6, PT, R26, UR15, PT, P6 ;  /* 0x0000000f1a007c0c */ /* 0x000fe4000bfc6360 */
[----:B------:R-:W-:Y:S01]  /*0a10*/  @P4 IADD3 R3, R17, R3, RZ ;  /* 0x0000000311034210 */ /* 0x000fe20007ffe0ff */
[----:B------:R4:W3:Y:S01]  /*0a20*/  @P0 LDG.E R24, desc[UR8][R18.64] ;  /* 0x0000000812180981 */ /* 0x0008e2000c1e1900 */
[----:B--2---:R-:W2:Y:S01]  /*0a30*/  @P3 LDC.64 R20, c[0x0][0x220] ;  /* 0x00008800ff143b82 */ /* 0x004ea20000000a00 */
[----:B-1----:R-:W-:Y:S01]  /*0a40*/  @P3 IMAD R17, R29, R12, RZ ;  /* 0x0000000c1d113224 */ /* 0x002fe200078e02ff */
[----:B------:R-:W-:Y:S01]  /*0a50*/  HFMA2.MMA R29, -RZ, RZ, 0, 0 ;  /* 0x00000000ff1d7435 */ /* 0x000fe200000001ff */
[----:B------:R-:W-:-:S05]  /*0a60*/  ISETP.LT.U32.AND P6, PT, R27, 0x200, !P6 ;  /* 0x000002001b00780c */ /* 0x000fca00077c1070 */
[----:B----4-:R-:W1:Y:S01]  /*0a70*/  @P5 LDC.64 R18, c[0x0][0x270] ;  /* 0x00009c00ff125b82 */ /* 0x010e620000000a00 */
[C---:B0-----:R-:W-:Y:S02]  /*0a80*/  @P4 LEA R10, P0, R16.reuse, R10, 0x1 ;  /* 0x0000000a100a4211 */ /* 0x041fe400078008ff */
[----:B------:R-:W-:Y:S01]  /*0a90*/  @P3 MOV R22, R6 ;  /* 0x0000000600163202 */ /* 0x000fe20000000f00 */
[----:B------:R0:W4:Y:S01]  /*0aa0*/  @!P1 LDG.E R29, desc[UR8][R14.64] ;  /* 0x000000080e1d9981 */ /* 0x000122000c1e1900 */
[----:B------:R-:W-:Y:S02]  /*0ab0*/  @P3 MOV R23, R9 ;  /* 0x0000000900173202 */ /* 0x000fe40000000f00 */
[----:B------:R-:W-:Y:S01]  /*0ac0*/  @P4 LEA.HI.X R11, R16, R11, R3, 0x1, P0 ;  /* 0x0000000b100b4211 */ /* 0x000fe200000f0c03 */
[C---:B------:R-:W-:Y:S02]  /*0ad0*/  @P3 IMAD R3, R32.reuse, R13, R17 ;  /* 0x0000000d20033224 */ /* 0x040fe400078e0211 */
[----:B------:R-:W1:Y:S01]  /*0ae0*/  @P6 LDC.64 R16, c[0x0][0x270] ;  /* 0x00009c00ff106b82 */ /* 0x000e620000000a00 */
[----:B------:R-:W-:-:S07]  /*0af0*/  @P3 IMAD.WIDE.U32 R12, R32, R12, R22 ;  /* 0x0000000c200c3225 */ /* 0x000fce00078e0016 */
[----:B0-----:R-:W0:Y:S01]  /*0b00*/  @P5 LDC.64 R14, c[0x0][0x220] ;  /* 0x00008800ff0e5b82 */ /* 0x001e220000000a00 */
[----:B------:R-:W-:Y:S01]  /*0b10*/  @P3 IADD3 R3, R13, R3, RZ ;  /* 0x000000030d033210 */ /* 0x000fe20007ffe0ff */
[----:B------:R1:W4:Y:S01]  /*0b20*/  @P4 LDG.E R25, desc[UR8][R10.64] ;  /* 0x000000080a194981 */ /* 0x000322000c1e1900 */
[C---:B--2---:R-:W-:Y:S02]  /*0b30*/  @P3 LEA R20, P0, R12.reuse, R20, 0x1 ;  /* 0x000000140c143211 */ /* 0x044fe400078008ff */
[----:B------:R-:W-:Y:S02]  /*0b40*/  SHF.R.S32.HI R23, RZ, 0x1f, R31 ;  /* 0x0000001fff177819 */ /* 0x000fe4000001141f */
[----:B------:R-:W-:Y:S02]  /*0b50*/  @P3 LEA.HI.X R21, R12, R21, R3, 0x1, P0 ;  /* 0x000000150c153211 */ /* 0x000fe400000f0c03 */
[----:B------:R-:W2:Y:S01]  /*0b60*/  @P6 LDC.64 R12, c[0x0][0x220] ;  /* 0x00008800ff0c6b82 */ /* 0x000ea20000000a00 */
[----:B-1----:R-:W-:Y:S01]  /*0b70*/  @P5 IMAD R3, R23, R18, RZ ;  /* 0x0000001217035224 */ /* 0x002fe200078e02ff */
[----:B------:R-:W-:-:S02]  /*0b80*/  @P5 MOV R22, R6 ;  /* 0x0000000600165202 */ /* 0x000fc40000000f00 */
[----:B------:R-:W-:Y:S01]  /*0b90*/  @P5 MOV R23, R9 ;  /* 0x0000000900175202 */ /* 0x000fe20000000f00 */
[----:B------:R-:W-:Y:S01]  /*0ba0*/  HFMA2.MMA R10, -RZ, RZ, 0, 0 ;  /* 0x00000000ff0a7435 */ /* 0x000fe200000001ff */
[C---:B------:R-:W-:Y:S02]  /*0bb0*/  @P5 IMAD R11, R31.reuse, R19, R3 ;  /* 0x000000131f0b5224 */ /* 0x040fe400078e0203 */
[----:B------:R-:W-:-:S05]  /*0bc0*/  @P5 IMAD.WIDE.U32 R18, R31, R18, R22 ;  /* 0x000000121f125225 */ /* 0x000fca00078e0016 */
[----:B------:R-:W-:Y:S02]  /*0bd0*/  @P5 IADD3 R11, R19, R11, RZ ;  /* 0x0000000b130b5210 */ /* 0x000fe40007ffe0ff */
[----:B------:R1:W4:Y:S01]  /*0be0*/  @P3 LDG.E R10, desc[UR8][R20.64] ;  /* 0x00000008140a3981 */ /* 0x000322000c1e1900 */
[----:B0-----:R-:W-:Y:S01]  /*0bf0*/  @P5 LEA R14, P0, R18, R14, 0x1 ;  /* 0x0000000e120e5211 */ /* 0x001fe200078008ff */
[----:B------:R-:W-:-:S03]  /*0c00*/  @P6 IMAD R3, R26, R16, RZ ;  /* 0x000000101a036224 */ /* 0x000fc600078e02ff */
[----:B------:R-:W-:Y:S01]  /*0c10*/  @P5 LEA.HI.X R15, R18, R15, R11, 0x1, P0 ;  /* 0x0000000f120f5211 */ /* 0x000fe200000f0c0b */
[----:B------:R-:W-:Y:S01]  /*0c20*/  HFMA2.MMA R11, -RZ, RZ, 0, 0 ;  /* 0x00000000ff0b7435 */ /* 0x000fe200000001ff */
[----:B-1----:R-:W-:Y:S02]  /*0c30*/  @P6 MOV R20, R6 ;  /* 0x0000000600146202 */ /* 0x002fe40000000f00 */
[----:B------:R-:W-:Y:S01]  /*0c40*/  @P6 MOV R21, R9 ;  /* 0x0000000900156202 */ /* 0x000fe20000000f00 */
[----:B------:R-:W-:-:S06]  /*0c50*/  @P6 IMAD R3, R35, R17, R3 ;  /* 0x0000001123036224 */ /* 0x000fcc00078e0203 */
[----:B------:R-:W4:Y:S01]  /*0c60*/  @P5 LDG.E R11, desc[UR8][R14.64] ;  /* 0x000000080e0b5981 */ /* 0x000f22000c1e1900 */
[----:B------:R-:W-:-:S05]  /*0c70*/  @P6 IMAD.WIDE.U32 R16, R35, R16, R20 ;  /* 0x0000001023106225 */ /* 0x000fca00078e0014 */
[----:B------:R-:W-:Y:S02]  /*0c80*/  @P6 IADD3 R3, R17, R3, RZ ;  /* 0x0000000311036210 */ /* 0x000fe40007ffe0ff */
[----:B--2---:R-:W-:-:S04]  /*0c90*/  @P6 LEA R12, P0, R16, R12, 0x1 ;  /* 0x0000000c100c6211 */ /* 0x004fc800078008ff */
[----:B------:R-:W-:Y:S02]  /*0ca0*/  @P6 LEA.HI.X R13, R16, R13, R3, 0x1, P0 ;  /* 0x0000000d100d6211 */ /* 0x000fe400000f0c03 */
[----:B------:R-:W-:-:S06]  /*0cb0*/  MOV R3, RZ ;  /* 0x000000ff00037202 */ /* 0x000fcc0000000f00 */
[----:B------:R0:W2:Y:S01]  /*0cc0*/  @P6 LDG.E R3, desc[UR8][R12.64] ;  /* 0x000000080c036981 */ /* 0x0000a2000c1e1900 */
[----:B------:R-:W1:Y:S02]  /*0cd0*/  S2R R22, SR_LANEID ;  /* 0x0000000000167919 */ /* 0x000e640000000000 */
[----:B-1----:R-:W-:Y:S01]  /*0ce0*/  ISETP.GT.AND P0, PT, R22, 0x1e, PT ;  /* 0x0000001e1600780c */ /* 0x002fe20003f04270 */
[--C-:B-----5:R-:W-:Y:S02]  /*0cf0*/  HADD2.F32 R23, -RZ, R28.reuse.H1_H1 ;  /* 0x3000001cff177230 */ /* 0x120fe40000004100 */
[----:B------:R-:W-:-:S03]  /*0d00*/  HADD2.F32 R18, -RZ, R28.H0_H0 ;  /* 0x2000001cff127230 */ /* 0x000fc60000004100 */
[----:B------:R-:W-:Y:S02]  /*0d10*/  FMUL.FTZ R21, R23, R23 ;  /* 0x0000001717157220 */ /* 0x000fe40000410000 */
[C---:B0-----:R-:W-:Y:S02]  /*0d20*/  FADD.FTZ R12, R18.reuse, R23 ;  /* 0x00000017120c7221 */ /* 0x041fe40000010000 */
[----:B------:R-:W-:Y:S01]  /*0d30*/  FFMA.FTZ R18, R18, R18, R21 ;  /* 0x0000001212127223 */ /* 0x000fe20000010015 */
[--C-:B---3--:R-:W-:Y:S02]  /*0d40*/  HADD2.F32 R20, -RZ, R30.reuse.H1_H1 ;  /* 0x3000001eff147230 */ /* 0x108fe40000004100 */
[----:B------:R-:W-:-:S03]  /*0d50*/  HADD2.F32 R17, -RZ, R30.H0_H0 ;  /* 0x2000001eff117230 */ /* 0x000fc60000004100 */
[----:B------:R-:W-:Y:S02]  /*0d60*/  FMUL.FTZ R16, R20, R20 ;  /* 0x0000001414107220 */ /* 0x000fe40000410000 */
[C---:B------:R-:W-:Y:S02]  /*0d70*/  FADD.FTZ R19, R17.reuse, R20 ;  /* 0x0000001411137221 */ /* 0x040fe40000010000 */
[----:B------:R-:W-:Y:S02]  /*0d80*/  FFMA.FTZ R17, R17, R17, R16 ;  /* 0x0000001111117223 */ /* 0x000fe40000010010 */
[----:B------:R-:W-:Y:S02]  /*0d90*/  FADD.FTZ R13, RZ, R19 ;  /* 0x00000013ff0d7221 */ /* 0x000fe40000010000 */
[----:B------:R-:W-:Y:S01]  /*0da0*/  FADD.FTZ R17, RZ, R17 ;  /* 0x00000011ff117221 */ /* 0x000fe20000010000 */
[--C-:B----4-:R-:W-:Y:S02]  /*0db0*/  HADD2.F32 R15, -RZ, R29.reuse.H1_H1 ;  /* 0x3000001dff0f7230 */ /* 0x110fe40000004100 */
[----:B------:R-:W-:-:S03]  /*0dc0*/  HADD2.F32 R16, -RZ, R29.H0_H0 ;  /* 0x2000001dff107230 */ /* 0x000fc60000004100 */
[----:B------:R-:W-:Y:S01]  /*0dd0*/  FMUL.FTZ R14, R15, R15 ;  /* 0x0000000f0f0e7220 */ /* 0x000fe20000410000 */
[----:B------:R-:W-:Y:S01]  /*0de0*/  FADD.FTZ R13, R13, R12 ;  /* 0x0000000c0d0d7221 */ /* 0x000fe20000010000 */
[C---:B------:R-:W-:Y:S02]  /*0df0*/  FADD.FTZ R15, R16.reuse, R15 ;  /* 0x0000000f100f7221 */ /* 0x040fe40000010000 */
[----:B------:R-:W-:Y:S01]  /*0e00*/  FFMA.FTZ R12, R16, R16, R14 ;  /* 0x00000010100c7223 */ /* 0x000fe2000001000e */
[--C-:B------:R-:W-:Y:S02]  /*0e10*/  HADD2.F32 R16, -RZ, R24.reuse.H1_H1 ;  /* 0x30000018ff107230 */ /* 0x100fe40000004100 */
[----:B------:R-:W-:Y:S02]  /*0e20*/  HADD2.F32 R14, -RZ, R24.H0_H0 ;  /* 0x20000018ff0e7230 */ /* 0x000fe40000004100 */
[----:B------:R-:W-:Y:S01]  /*0e30*/  FADD.FTZ R17, R17, R18 ;  /* 0x0000001211117221 */ /* 0x000fe20000010000 */
[----:B------:R-:W-:Y:S01]  /*0e40*/  FADD.FTZ R13, R13, R15 ;  /* 0x0000000f0d0d7221 */ /* 0x000fe20000010000 */
[----:B------:R-:W-:Y:S01]  /*0e50*/  FMUL.FTZ R15, R16, R16 ;  /* 0x00000010100f7220 */ /* 0x000fe20000410000 */
[----:B------:R-:W-:Y:S01]  /*0e60*/  FADD.FTZ R18, R14, R16 ;  /* 0x000000100e127221 */ /* 0x000fe20000010000 */
[----:B------:R-:W-:Y:S01]  /*0e70*/  FADD.FTZ R12, R17, R12 ;  /* 0x0000000c110c7221 */ /* 0x000fe20000010000 */
[----:B------:R-:W-:-:S02]  /*0e80*/  HADD2.F32 R16, -RZ, R25.H1_H1 ;  /* 0x30000019ff107230 */ /* 0x000fc40000004100 */
[----:B------:R-:W-:Y:S02]  /*0e90*/  HADD2.F32 R17, -RZ, R25.H0_H0 ;  /* 0x20000019ff117230 */ /* 0x000fe40000004100 */
[----:B------:R-:W-:Y:S01]  /*0ea0*/  FADD.FTZ R18, R13, R18 ;  /* 0x000000120d127221 */ /* 0x000fe20000010000 */
[----:B------:R-:W-:Y:S01]  /*0eb0*/  FFMA.FTZ R15, R14, R14, R15 ;  /* 0x0000000e0e0f7223 */ /* 0x000fe2000001000f */
[----:B------:R-:W-:Y:S01]  /*0ec0*/  FMUL.FTZ R13, R16, R16 ;  /* 0x00000010100d7220 */ /* 0x000fe20000410000 */
[C---:B------:R-:W-:Y:S02]  /*0ed0*/  FADD.FTZ R16, R17.reuse, R16 ;  /* 0x0000001011107221 */ /* 0x040fe40000010000 */
[----:B------:R-:W-:Y:S01]  /*0ee0*/  FADD.FTZ R15, R12, R15 ;  /* 0x0000000f0c0f7221 */ /* 0x000fe20000010000 */
[----:B------:R-:W-:Y:S01]  /*0ef0*/  FFMA.FTZ R13, R17, R17, R13 ;  /* 0x00000011110d7223 */ /* 0x000fe2000001000d */
[----:B------:R-:W-:Y:S01]  /*0f00*/  FADD.FTZ R16, R18, R16 ;  /* 0x0000001012107221 */ /* 0x000fe20000010000 */
[----:B------:R-:W-:-:S02]  /*0f10*/  HADD2.F32 R14, -RZ, R10.H1_H1 ;  /* 0x3000000aff0e7230 */ /* 0x000fc40000004100 */
[----:B------:R-:W-:-:S03]  /*0f20*/  HADD2.F32 R12, -RZ, R10.H0_H0 ;  /* 0x2000000aff0c7230 */ /* 0x000fc60000004100 */
[----:B------:R-:W-:Y:S02]  /*0f30*/  FMUL.FTZ R18, R14, R14 ;  /* 0x0000000e0e127220 */ /* 0x000fe40000410000 */
[C---:B------:R-:W-:Y:S02]  /*0f40*/  FADD.FTZ R14, R12.reuse, R14 ;  /* 0x0000000e0c0e7221 */ /* 0x040fe40000010000 */
[----:B------:R-:W-:Y:S01]  /*0f50*/  FFMA.FTZ R18, R12, R12, R18 ;  /* 0x0000000c0c127223 */ /* 0x000fe20000010012 */
[----:B------:R-:W-:Y:S01]  /*0f60*/  FADD.FTZ R13, R15, R13 ;  /* 0x0000000d0f0d7221 */ /* 0x000fe20000010000 */
[--C-:B------:R-:W-:Y:S02]  /*0f70*/  HADD2.F32 R17, -RZ, R11.reuse.H1_H1 ;  /* 0x3000000bff117230 */ /* 0x100fe40000004100 */
[----:B------:R-:W-:-:S03]  /*0f80*/  HADD2.F32 R12, -RZ, R11.H0_H0 ;  /* 0x2000000bff0c7230 */ /* 0x000fc60000004100 */
[----:B------:R-:W-:Y:S01]  /*0f90*/  FMUL.FTZ R15, R17, R17 ;  /* 0x00000011110f7220 */ /* 0x000fe20000410000 */
[----:B------:R-:W-:Y:S01]  /*0fa0*/  FADD.FTZ R18, R13, R18 ;  /* 0x000000120d127221 */ /* 0x000fe20000010000 */
[C---:B------:R-:W-:Y:S02]  /*0fb0*/  FADD.FTZ R17, R12.reuse, R17 ;  /* 0x000000110c117221 */ /* 0x040fe40000010000 */
[----:B------:R-:W-:Y:S01]  /*0fc0*/  FFMA.FTZ R12, R12, R12, R15 ;  /* 0x0000000c0c0c7223 */ /* 0x000fe2000001000f */
[----:B------:R-:W-:-:S04]  /*0fd0*/  FADD.FTZ R14, R16, R14 ;  /* 0x0000000e100e7221 */ /* 0x000fc80000010000 */
[----:B------:R-:W-:Y:S01]  /*0fe0*/  FADD.FTZ R14, R14, R17 ;  /* 0x000000110e0e7221 */ /* 0x000fe20000010000 */
[--C-:B--2---:R-:W-:Y:S02]  /*0ff0*/  HADD2.F32 R13, -RZ, R3.reuse.H1_H1 ;  /* 0x30000003ff0d7230 */ /* 0x104fe40000004100 */
[----:B------:R-:W-:-:S03]  /*1000*/  HADD2.F32 R15, -RZ, R3.H0_H0 ;  /* 0x20000003ff0f7230 */ /* 0x000fc60000004100 */
[----:B------:R-:W-:Y:S02]  /*1010*/  FMUL.FTZ R16, R13, R13 ;  /* 0x0000000d0d107220 */ /* 0x000fe40000410000 */
        /* <DEDUP_REMOVED lines=41> */
[----:B------:R-:W3:Y:S01]  /*12b0*/  LDS.128 R20, [UR6+0x30] ;  /* 0x00003006ff147984 */ /* 0x000ee20008000c00 */
[----:B-1----:R-:W-:Y:S01]  /*12c0*/  FADD.FTZ R14, R12, R14 ;  /* 0x0000000e0c0e7221 */ /* 0x002fe20000010000 */
[----:B------:R-:W-:-:S03]  /*12d0*/  FADD.FTZ R15, R13, R15 ;  /* 0x0000000f0d0f7221 */ /* 0x000fc60000010000 */
[----:B--2---:R-:W-:Y:S01]  /*12e0*/  FADD.FTZ R16, R14, R16 ;  /* 0x000000100e107221 */ /* 0x004fe20000010000 */
[----:B------:R-:W-:Y:S02]  /*12f0*/  FADD.FTZ R17, R15, R17 ;  /* 0x000000110f117221 */ /* 0x000fe40000010000 */
[----:B0-----:R-:W0:Y:S01]  /*1300*/  LDS.128 R12, [UR6+0x40] ;  /* 0x00004006ff0c7984 */ /* 0x001e220008000c00 */
[----:B------:R-:W-:Y:S01]  /*1310*/  FADD.FTZ R16, R16, R18 ;  /* 0x0000001210107221 */ /* 0x000fe20000010000 */
[----:B------:R-:W-:-:S03]  /*1320*/  FADD.FTZ R17, R17, R19 ;  /* 0x0000001311117221 */ /* 0x000fc60000010000 */
[----:B---3--:R-:W-:Y:S01]  /*1330*/  FADD.FTZ R20, R16, R20 ;  /* 0x0000001410147221 */ /* 0x008fe20000010000 */
        /* <DEDUP_REMOVED lines=12> */
[----:B------:R-:W-:Y:S02]  /*1400*/  FADD.FTZ R19, R13, R19 ;  /* 0x000000130d137221 */ /* 0x000fe40000010000 */
[----:B------:R-:W1:Y:S01]  /*1410*/  LDS.128 R12, [UR6+0x70] ;  /* 0x00007006ff0c7984 */ /* 0x000e620008000c00 */
        /* <DEDUP_REMOVED lines=13> */
.L_x_4078:
[----:B------:R-:W-:Y:S05]  /*14f0*/  BSYNC B0 ;  /* 0x0000000000007941 */ /* 0x000fea0003800000 */
.L_x_4077:
        /* <DEDUP_REMOVED lines=31> */
.L_x_4081:
[----:B------:R-:W2:Y:S04]  /*16f0*/  LDG.E.STRONG.GPU R20, desc[UR8][R16.64] ;  /* 0x0000000810147981 */ /* 0x000ea8000c1ef900 */
[----:B--2---:R-:W-:Y:S01]  /*1700*/  CCTL.IVALL ;  /* 0x00000000ff00798f */ /* 0x004fe20002000000 */
[----:B------:R-:W-:Y:S05]  /*1710*/  YIELD ;  /* 0x0000000000007946 */ /* 0x000fea0003800000 */
[----:B------:R-:W-:-:S13]  /*1720*/  ISETP.NE.AND P0, PT, R20, R15, PT ;  /* 0x0000000f1400720c */ /* 0x000fda0003f05270 */
[----:B------:R-:W-:Y:S05]  /*1730*/  @P0 BRA `(.L_x_4081) ;  /* 0xfffffffc00ec0947 */ /* 0x000fea000383ffff */
.L_x_4080:
        /* <DEDUP_REMOVED lines=17> */
.L_x_4085:
[----:B------:R-:W-:-:S13]  /*1850*/  ISETP.EQ.OR P6, PT, R16, UR10, P3 ;  /* 0x0000000a10007c0c */ /* 0x000fda0009fc2670 */
[----:B------:R-:W-:-:S04]  /*1860*/  @!P6 IMAD R20, R16, UR11, R2 ;  /* 0x0000000b1014ec24 */ /* 0x000fc8000f8e0202 */
[----:B------:R-:W-:-:S06]  /*1870*/  @!P6 IMAD.WIDE.U32 R20, R20, 0x8, R18 ;  /* 0x000000081414e825 */ /* 0x000fcc00078e0012 */
[----:B------:R-:W0:Y:S01]  /*1880*/  @!P6 LDG.E.64 R20, desc[UR8][R20.64] ;  /* 0x000000081414e981 */ /* 0x000e22000c1e1b00 */
[----:B------:R-:W-:-:S04]  /*1890*/  IADD3 R17, R16, 0x1, RZ ;  /* 0x0000000110117810 */ /* 0x000fc80007ffe0ff */
[----:B------:R-:W-:-:S13]  /*18a0*/  ISETP.EQ.OR P4, PT, R17, UR10, P3 ;  /* 0x0000000a11007c0c */ /* 0x000fda0009f82670 */
[----:B------:R-:W-:Y:S01]  /*18b0*/  @!P4 IMAD R22, R17, UR11, R2 ;  /* 0x0000000b1116cc24 */ /* 0x000fe2000f8e0202 */
[----:B------:R-:W-:-:S03]  /*18c0*/  IADD3 R17, R16, 0x2, RZ ;  /* 0x0000000210117810 */ /* 0x000fc60007ffe0ff */
[----:B------:R-:W-:Y:S01]  /*18d0*/  @!P4 IMAD.WIDE.U32 R22, R22, 0x8, R18 ;  /* 0x000000081616c825 */ /* 0x000fe200078e0012 */
[----:B------:R-:W-:-:S05]  /*18e0*/  ISETP.EQ.OR P5, PT, R17, UR10, P3 ;  /* 0x0000000a11007c0c */ /* 0x000fca0009fa2670 */
[----:B------:R-:W2:Y:S08]  /*18f0*/  @!P4 LDG.E.64 R22, desc[UR8][R22.64] ;  /* 0x000000081616c981 */ /* 0x000eb0000c1e1b00 */
[----:B------:R-:W-:Y:S01]  /*1900*/  @!P5 IMAD R26, R17, UR11, R2 ;  /* 0x0000000b111adc24 */ /* 0x000fe2000f8e0202 */
[----:B------:R-:W-:-:S03]  /*1910*/  IADD3 R17, R16, 0x3, RZ ;  /* 0x0000000310117810 */ /* 0x000fc60007ffe0ff */
[----:B------:R-:W-:-:S06]  /*1920*/  @!P5 IMAD.WIDE.U32 R26, R26, 0x8, R18 ;  /* 0x000000081a1ad825 */ /* 0x000fcc00078e0012 */
[----:B------:R-:W3:Y:S01]  /*1930*/  @!P5 LDG.E.64 R26, desc[UR8][R26.64] ;  /* 0x000000081a1ad981 */ /* 0x000ee2000c1e1b00 */
[----:B0-----:R-:W-:Y:S01]  /*1940*/  @!P6 FADD.FTZ R12, R12, R20 ;  /* 0x000000140c0ce221 */ /* 0x001fe20000010000 */
[----:B------:R-:W-:Y:S01]  /*1950*/  @!P6 FADD.FTZ R13, R13, R21 ;  /* 0x000000150d0de221 */ /* 0x000fe20000010000 */
[----:B------:R-:W-:-:S13]  /*1960*/  ISETP.EQ.OR P6, PT, R17, UR10, P3 ;  /* 0x0000000a11007c0c */ /* 0x000fda0009fc2670 */
[----:B------:R-:W-:-:S04]  /*1970*/  @!P6 IMAD R20, R17, UR11, R2 ;  /* 0x0000000b1114ec24 */ /* 0x000fc8000f8e0202 */
[----:B------:R-:W-:-:S06]  /*1980*/  @!P6 IMAD.WIDE.U32 R20, R20, 0x8, R18 ;  /* 0x000000081414e825 */ /* 0x000fcc00078e0012 */
[----:B------:R-:W4:Y:S01]  /*1990*/  @!P6 LDG.E.64 R20, desc[UR8][R20.64] ;  /* 0x000000081414e981 */ /* 0x000f22000c1e1b00 */
[----:B------:R-:W-:Y:S01]  /*19a0*/  IADD3 R17, R16, 0x4, RZ ;  /* 0x0000000410117810 */ /* 0x000fe20007ffe0ff */
[----:B--2---:R-:W-:Y:S01]  /*19b0*/  @!P4 FADD.FTZ R12, R12, R22 ;  /* 0x000000160c0cc221 */ /* 0x004fe20000010000 */
[----:B------:R-:W-:Y:S02]  /*19c0*/  @!P4 FADD.FTZ R13, R13, R23 ;  /* 0x000000170d0dc221 */ /* 0x000fe40000010000 */
[----:B------:R-:W-:-:S13]  /*19d0*/  ISETP.EQ.OR P4, PT, R17, UR10, P3 ;  /* 0x0000000a11007c0c */ /* 0x000fda0009f82670 */
[----:B------:R-:W-:Y:S01]  /*19e0*/  @!P4 IMAD R22, R17, UR11, R2 ;  /* 0x0000000b1116cc24 */ /* 0x000fe2000f8e0202 */
[----:B------:R-:W-:Y:S01]  /*19f0*/  IADD3 R17, R16, 0x5, RZ ;  /* 0x0000000510117810 */ /* 0x000fe20007ffe0ff */
[----:B---3--:R-:W-:Y:S02]  /*1a00*/  @!P5 FADD.FTZ R12, R12, R26 ;  /* 0x0000001a0c0cd221 */ /* 0x008fe40000010000 */
[----:B------:R-:W-:-:S04]  /*1a10*/  @!P4 IMAD.WIDE.U32 R22, R22, 0x8, R18 ;  /* 0x000000081616c825 */ /* 0x000fc800078e0012 */
[----:B------:R-:W-:Y:S01]  /*1a20*/  @!P5 FADD.FTZ R13, R13, R27 ;  /* 0x0000001b0d0dd221 */ /* 0x000fe20000010000 */
[----:B------:R-:W-:Y:S01]  /*1a30*/  ISETP.EQ.OR P5, PT, R17, UR10, P3 ;  /* 0x0000000a11007c0c */ /* 0x000fe20009fa2670 */
[----:B------:R-:W2:-:S12]  /*1a40*/  @!P4 LDG.E.64 R22, desc[UR8][R22.64] ;  /* 0x000000081616c981 */ /* 0x000e98000c1e1b00 */
[----:B------:R-:W-:Y:S01]  /*1a50*/  @!P5 IMAD R26, R17, UR11, R2 ;  /* 0x0000000b111adc24 */ /* 0x000fe2000f8e0202 */
[----:B------:R-:W-:-:S03]  /*1a60*/  IADD3 R17, R16, 0x6, RZ ;  /* 0x0000000610117810 */ /* 0x000fc60007ffe0ff */
[----:B------:R-:W-:-:S06]  /*1a70*/  @!P5 IMAD.WIDE.U32 R26, R26, 0x8, R18 ;  /* 0x000000081a1ad825 */ /* 0x000fcc00078e0012 */
[----:B------:R-:W3:Y:S01]  /*1a80*/  @!P5 LDG.E.64 R26, desc[UR8][R26.64] ;  /* 0x000000081a1ad981 */ /* 0x000ee2000c1e1b00 */
[----:B----4-:R-:W-:Y:S01]  /*1a90*/  @!P6 FADD.FTZ R12, R12, R20 ;  /* 0x000000140c0ce221 */ /* 0x010fe20000010000 */
        /* <DEDUP_REMOVED lines=32> */
[----:B---3--:R-:W-:Y:S01]  /*1ca0*/  @!P5 FADD.FTZ R12, R12, R26 ;  /* 0x0000001a0c0cd221 */ /* 0x008fe20000010000 */
[----:B------:R-:W-:Y:S02]  /*1cb0*/  @!P5 FADD.FTZ R13, R13, R27 ;  /* 0x0000001b0d0dd221 */ /* 0x000fe40000010000 */
[----:B------:R-:W-:Y:S01]  /*1cc0*/  ISETP.EQ.OR P5, PT, R17, UR10, P3 ;  /* 0x0000000a11007c0c */ /* 0x000fe20009fa2670 */
[----:B------:R-:W-:-:S06]  /*1cd0*/  @!P4 IMAD.WIDE.U32 R22, R22, 0x8, R18 ;  /* 0x000000081616c825 */ /* 0x000fcc00078e0012 */
[----:B------:R-:W2:Y:S06]  /*1ce0*/  @!P4 LDG.E.64 R22, desc[UR8][R22.64] ;  /* 0x000000081616c981 */ /* 0x000eac000c1e1b00 */
        /* <DEDUP_REMOVED lines=17> */
[----:B------:R-:W-:Y:S01]  /*1e00*/  @!P5 FADD.FTZ R13, R13, R27 ;  /* 0x0000001b0d0dd221 */ /* 0x000fe20000010000 */
[----:B------:R-:W-:Y:S02]  /*1e10*/  IADD3 R26, R16, 0xf, RZ ;  /* 0x0000000f101a7810 */ /* 0x000fe40007ffe0ff */
[----:B------:R-:W-:Y:S01]  /*1e20*/  ISETP.EQ.OR P5, PT, R17, UR10, P3 ;  /* 0x0000000a11007c0c */ /* 0x000fe20009fa2670 */
[----:B------:R-:W-:-:S06]  /*1e30*/  @!P4 IMAD.WIDE.U32 R22, R22, 0x8, R18 ;  /* 0x000000081616c825 */ /* 0x000fcc00078e0012 */
[----:B------:R-:W2:Y:S01]  /*1e40*/  @!P4 LDG.E.64 R22, desc[UR8][R22.64] ;  /* 0x000000081616c981 */ /* 0x000ea2000c1e1b00 */
[----:B----4-:R-:W-:Y:S01]  /*1e50*/  @!P6 FADD.FTZ R12, R12, R20 ;  /* 0x000000140c0ce221 */ /* 0x010fe20000010000 */
[----:B------:R-:W-:Y:S01]  /*1e60*/  @!P6 FADD.FTZ R13, R13, R21 ;  /* 0x000000150d0de221 */ /* 0x000fe20000010000 */
[----:B------:R-:W-:-:S03]  /*1e70*/  ISETP.EQ.OR P6, PT, R26, UR10, P3 ;  /* 0x0000000a1a007c0c */ /* 0x000fc60009fc2670 */
[----:B------:R-:W-:-:S04]  /*1e80*/  @!P5 IMAD R20, R17, UR11, R2 ;  /* 0x0000000b1114dc24 */ /* 0x000fc8000f8e0202 */
[----:B------:R-:W-:-:S06]  /*1e90*/  @!P5 IMAD.WIDE.U32 R20, R20, 0x8, R18 ;  /* 0x000000081414d825 */ /* 0x000fcc00078e0012 */
[----:B------:R-:W3:Y:S01]  /*1ea0*/  @!P5 LDG.E.64 R20, desc[UR8][R20.64] ;  /* 0x000000081414d981 */ /* 0x000ee2000c1e1b00 */
[----:B------:R-:W-:-:S04]  /*1eb0*/  @!P6 IMAD R26, R26, UR11, R2 ;  /* 0x0000000b1a1aec24 */ /* 0x000fc8000f8e0202 */
[----:B------:R-:W-:-:S06]  /*1ec0*/  @!P6 IMAD.WIDE.U32 R26, R26, 0x8, R18 ;  /* 0x000000081a1ae825 */ /* 0x000fcc00078e0012 */
[----:B------:R-:W4:Y:S01]  /*1ed0*/  @!P6 LDG.E.64 R26, desc[UR8][R26.64] ;  /* 0x000000081a1ae981 */ /* 0x000f22000c1e1b00 */
[----:B------:R-:W-:Y:S01]  /*1ee0*/  IADD3 R15, R15, -0x10, RZ ;  /* 0xfffffff00f0f7810 */ /* 0x000fe20007ffe0ff */
[----:B--2---:R-:W-:Y:S01]  /*1ef0*/  @!P4 FADD.FTZ R12, R12, R22 ;  /* 0x000000160c0cc221 */ /* 0x004fe20000010000 */
[----:B------:R-:W-:Y:S02]  /*1f00*/  @!P4 FADD.FTZ R13, R13, R23 ;  /* 0x000000170d0dc221 */ /* 0x000fe40000010000 */
[----:B------:R-:W-:Y:S02]  /*1f10*/  ISETP.GT.AND P4, PT, R15, 0xc, PT ;  /* 0x0000000c0f00780c */ /* 0x000fe40003f84270 */
[----:B------:R-:W-:Y:S01]  /*1f20*/  IADD3 R16, R16, 0x10, RZ ;  /* 0x0000001010107810 */ /* 0x000fe20007ffe0ff */
[----:B---3--:R-:W-:Y:S01]  /*1f30*/  @!P5 FADD.FTZ R12, R12, R20 ;  /* 0x000000140c0cd221 */ /* 0x008fe20000010000 */
[----:B------:R-:W-:-:S03]  /*1f40*/  @!P5 FADD.FTZ R13, R13, R21 ;  /* 0x000000150d0dd221 */ /* 0x000fc60000010000 */
[----:B----4-:R-:W-:Y:S01]  /*1f50*/  @!P6 FADD.FTZ R12, R12, R26 ;  /* 0x0000001a0c0ce221 */ /* 0x010fe20000010000 */
[----:B------:R-:W-:-:S05]  /*1f60*/  @!P6 FADD.FTZ R13, R13, R27 ;  /* 0x0000001b0d0de221 */ /* 0x000fca0000010000 */
[----:B------:R-:W-:Y:S05]  /*1f70*/  @P4 BRA `(.L_x_4085) ;  /* 0xfffffff800344947 */ /* 0x000fea000383ffff */
.L_x_4084:
[----:B------:R-:W-:-:S13]  /*1f80*/  ISETP.GT.AND P4, PT, R15, 0x4, PT ;  /* 0x000000040f00780c */ /* 0x000fda0003f84270 */
[----:B------:R-:W-:Y:S05]  /*1f90*/  @!P4 BRA `(.L_x_4086) ;  /* 0x0000000000ecc947 */ /* 0x000fea0003800000 */
[C---:B------:R-:W-:Y:S02]  /*1fa0*/  IADD3 R17, R16.reuse, 0x1, RZ ;  /* 0x0000000110117810 */ /* 0x040fe40007ffe0ff */
[----:B------:R-:W-:Y:S02]  /*1fb0*/  ISETP.EQ.OR P0, PT, R16, UR10, P3 ;  /* 0x0000000a10007c0c */ /* 0x000fe40009f02670 */
[----:B------:R-:W-:-:S11]  /*1fc0*/  ISETP.EQ.OR P5, PT, R17, UR10, P3 ;  /* 0x0000000a11007c0c */ /* 0x000fd60009fa2670 */
[C-C-:B------:R-:W-:Y:S02]  /*1fd0*/  @!P0 IMAD R20, R16.reuse, UR11, R2.reuse ;  /* 0x0000000b10148c24 */ /* 0x140fe4000f8e0202 */
[----:B------:R-:W-:Y:S01]  /*1fe0*/  @!P5 IMAD R26, R17, UR11, R2 ;  /* 0x0000000b111adc24 */ /* 0x000fe2000f8e0202 */
[----:B------:R-:W-:Y:S01]  /*1ff0*/  IADD3 R17, R16, 0x2, RZ ;  /* 0x0000000210117810 */ /* 0x000fe20007ffe0ff */
[----:B------:R-:W-:-:S03]  /*2000*/  @!P0 IMAD.WIDE.U32 R20, R20, 0x8, R18 ;  /* 0x0000000814148825 */ /* 0x000fc600078e0012 */
[----:B------:R-:W-:-:S03]  /*2010*/  ISETP.EQ.OR P6, PT, R17, UR10, P3 ;  /* 0x0000000a11007c0c */ /* 0x000fc60009fc2670 */
[----:B------:R-:W0:Y:S01]  /*2020*/  @!P0 LDG.E.64 R20, desc[UR8][R20.64] ;  /* 0x0000000814148981 */ /* 0x000e22000c1e1b00 */
[----:B------:R-:W-:-:S06]  /*2030*/  @!P5 IMAD.WIDE.U32 R26, R26, 0x8, R18 ;  /* 0x000000081a1ad825 */ /* 0x000fcc00078e0012 */
[----:B------:R-:W2:Y:S03]  /*2040*/  @!P5 LDG.E.64 R26, desc[UR8][R26.64] ;  /* 0x000000081a1ad981 */ /* 0x000ea6000c1e1b00 */
[----:B------:R-:W-:-:S04]  /*2050*/  @!P6 IMAD R22, R17, UR11, R2 ;  /* 0x0000000b1116ec24 */ /* 0x000fc8000f8e0202 */
[----:B------:R-:W-:-:S06]  /*2060*/  @!P6 IMAD.WIDE.U32 R22, R22, 0x8, R18 ;  /* 0x000000081616e825 */ /* 0x000fcc00078e0012 */
[----:B------:R-:W3:Y:S01]  /*2070*/  @!P6 LDG.E.64 R22, desc[UR8][R22.64] ;  /* 0x000000081616e981 */ /* 0x000ee2000c1e1b00 */
[----:B------:R-:W-:-:S04]  /*2080*/  IADD3 R17, R16, 0x3, RZ ;  /* 0x0000000310117810 */ /* 0x000fc80007ffe0ff */
[----:B------:R-:W-:Y:S02]  /*2090*/  ISETP.EQ.OR P4, PT, R17, UR10, P3 ;  /* 0x0000000a11007c0c */ /* 0x000fe40009f82670 */
[----:B------:R-:W-:Y:S01]  /*20a0*/  IADD3 R16, R16, 0x4, RZ ;  /* 0x0000000410107810 */ /* 0x000fe20007ffe0ff */
[----:B0-----:R-:W-:-:S10]  /*20b0*/  @!P0 FADD.FTZ R12, R12, R20 ;  /* 0x000000140c0c8221 */ /* 0x001fd40000010000 */
[----:B------:R-:W-:Y:S02]  /*20c0*/  @!P4 IMAD R20, R17, UR11, R2 ;  /* 0x0000000b1114cc24 */ /* 0x000fe4000f8e0202 */
[----:B------:R-:W-:Y:S02]  /*20d0*/  @!P0 FADD.FTZ R13, R13, R21 ;  /* 0x000000150d0d8221 */ /* 0x000fe40000010000 */
[----:B------:R-:W-:Y:S01]  /*20e0*/  @!P4 IMAD.WIDE.U32 R20, R20, 0x8, R18 ;  /* 0x000000081414c825 */ /* 0x000fe200078e0012 */
[----:B------:R-:W-:-:S05]  /*20f0*/  ISETP.EQ.OR P0, PT, R16, UR10, P3 ;  /* 0x0000000a10007c0c */ /* 0x000fca0009f02670 */
[----:B------:R-:W4:Y:S01]  /*2100*/  @!P4 LDG.E.64 R20, desc[UR8][R20.64] ;  /* 0x000000081414c981 */ /* 0x000f22000c1e1b00 */
[----:B--2---:R-:W-:Y:S01]  /*2110*/  @!P5 FADD.FTZ R12, R12, R26 ;  /* 0x0000001a0c0cd221 */ /* 0x004fe20000010000 */
[----:B------:R-:W-:-:S03]  /*2120*/  @!P5 FADD.FTZ R13, R13, R27 ;  /* 0x0000001b0d0dd221 */ /* 0x000fc60000010000 */
[----:B---3--:R-:W-:-:S03]  /*2130*/  @!P6 FADD.FTZ R12, R12, R22 ;  /* 0x000000160c0ce221 */ /* 0x008fc60000010000 */
[----:B------:R-:W-:Y:S02]  /*2140*/  @!P0 IMAD R22, R16, UR11, R2 ;  /* 0x0000000b10168c24 */ /* 0x000fe4000f8e0202 */
[----:B------:R-:W-:Y:S02]  /*2150*/  @!P6 FADD.FTZ R13, R13, R23 ;  /* 0x000000170d0de221 */ /* 0x000fe40000010000 */
[----:B------:R-:W-:-:S06]  /*2160*/  @!P0 IMAD.WIDE.U32 R22, R22, 0x8, R18 ;  /* 0x0000000816168825 */ /* 0x000fcc00078e0012 */
[----:B------:R-:W2:Y:S01]  /*2170*/  @!P0 LDG.E.64 R22, desc[UR8][R22.64] ;  /* 0x0000000816168981 */ /* 0x000ea2000c1e1b00 */
[----:B------:R-:W-:-:S04]  /*2180*/  IADD3 R17, R16, 0x1, RZ ;  /* 0x0000000110117810 */ /* 0x000fc80007ffe0ff */
[----:B------:R-:W-:-:S13]  /*2190*/  ISETP.EQ.OR P5, PT, R17, UR10, P3 ;  /* 0x0000000a11007c0c */ /* 0x000fda0009fa2670 */
[----:B------:R-:W-:Y:S01]  /*21a0*/  @!P5 IMAD R26, R17, UR11, R2 ;  /* 0x0000000b111adc24 */ /* 0x000fe2000f8e0202 */
[----:B------:R-:W-:-:S03]  /*21b0*/  IADD3 R17, R16, 0x3, RZ ;  /* 0x0000000310117810 */ /* 0x000fc60007ffe0ff */
[----:B------:R-:W-:-:S06]  /*21c0*/  @!P5 IMAD.WIDE.U32 R26, R26, 0x8, R18 ;  /* 0x000000081a1ad825 */ /* 0x000fcc00078e0012 */
[----:B------:R-:W3:Y:S01]  /*21d0*/  @!P5 LDG.E.64 R26, desc[UR8][R26.64] ;  /* 0x000000081a1ad981 */ /* 0x000ee2000c1e1b00 */
[----:B----4-:R-:W-:Y:S01]  /*21e0*/  @!P4 FADD.FTZ R12, R12, R20 ;  /* 0x000000140c0cc221 */ /* 0x010fe20000010000 */
[----:B------:R-:W-:Y:S01]  /*21f0*/  IADD3 R20, R16, 0x2, RZ ;  /* 0x0000000210147810 */ /* 0x000fe20007ffe0ff */
[----:B------:R-:W-:-:S03]  /*2200*/  @!P4 FADD.FTZ R13, R13, R21 ;  /* 0x000000150d0dc221 */ /* 0x000fc60000010000 */
[----:B------:R-:W-:Y:S02]  /*2210*/  ISETP.EQ.OR P6, PT, R20, UR10, P3 ;  /* 0x0000000a14007c0c */ /* 0x000fe40009fc2670 */
[----:B------:R-:W-:-:S11]  /*2220*/  ISETP.EQ.OR P4, PT, R17, UR10, P3 ;  /* 0x0000000a11007c0c */ /* 0x000fd60009f82670 */
[----:B------:R-:W-:Y:S02]  /*2230*/  @!P6 IMAD R20, R20, UR11, R2 ;  /* 0x0000000b1414ec24 */ /* 0x000fe4000f8e0202 */
[----:B--2---:R-:W-:Y:S01]  /*2240*/  @!P0 FADD.FTZ R12, R12, R22 ;  /* 0x000000160c0c8221 */ /* 0x004fe20000010000 */
[----:B------:R-:W-:Y:S02]  /*2250*/  @!P4 IMAD R22, R17, UR11, R2 ;  /* 0x0000000b1116cc24 */ /* 0x000fe4000f8e0202 */
[----:B------:R-:W-:-:S04]  /*2260*/  @!P6 IMAD.WIDE.U32 R20, R20, 0x8, R18 ;  /* 0x000000081414e825 */ /* 0x000fc800078e0012 */
[----:B------:R-:W-:Y:S01]  /*2270*/  @!P0 FADD.FTZ R13, R13, R23 ;  /* 0x000000170d0d8221 */ /* 0x000fe20000010000 */
[----:B------:R-:W-:Y:S01]  /*2280*/  @!P4 IMAD.WIDE.U32 R22, R22, 0x8, R18 ;  /* 0x000000081616c825 */ /* 0x000fe200078e0012 */
[----:B------:R-:W2:Y:S05]  /*2290*/  @!P6 LDG.E.64 R20, desc[UR8][R20.64] ;  /* 0x000000081414e981 */ /* 0x000eaa000c1e1b00 */
[----:B------:R-:W4:Y:S01]  /*22a0*/  @!P4 LDG.E.64 R22, desc[UR8][R22.64] ;  /* 0x000000081616c981 */ /* 0x000f22000c1e1b00 */
[----:B------:R-:W-:Y:S02]  /*22b0*/  IADD3 R15, R15, -0x4, RZ ;  /* 0xfffffffc0f0f7810 */ /* 0x000fe40007ffe0ff */
[----:B------:R-:W-:-:S02]  /*22c0*/  PLOP3.LUT P0, PT, PT, PT, PT, 0x8, 0x0 ;  /* 0x000000000000781c */ /* 0x000fc40003f0e170 */
        /* <DEDUP_REMOVED lines=8> */
.L_x_4086:
[----:B------:R-:W-:-:S13]  /*2350*/  ISETP.NE.OR P0, PT, R15, RZ, P0 ;  /* 0x000000ff0f00720c */ /* 0x000fda0000705670 */
[----:B------:R-:W-:Y:S05]  /*2360*/  @!P0 BRA `(.L_x_4082) ;  /* 0x00000000007c8947 */ /* 0x000fea0003800000 */
.L_x_4083:
[C---:B------:R-:W-:Y:S02]  /*2370*/  ISETP.EQ.OR P4, PT, R16.reuse, UR10, P3 ;  /* 0x0000000a10007c0c */ /* 0x040fe40009f82670 */
[----:B------:R-:W-:-:S04]  /*2380*/  IADD3 R17, R16, 0x1, RZ ;  /* 0x0000000110117810 */ /* 0x000fc80007ffe0ff */
[----:B------:R-:W-:-:S07]  /*2390*/  ISETP.EQ.OR P5, PT, R17, UR10, P3 ;  /* 0x0000000a11007c0c */ /* 0x000fce0009fa2670 */
[----:B------:R-:W-:-:S04]  /*23a0*/  @!P4 IMAD R22, R16, UR11, R2 ;  /* 0x0000000b1016cc24 */ /* 0x000fc8000f8e0202 */
[----:B------:R-:W-:-:S06]  /*23b0*/  @!P4 IMAD.WIDE.U32 R22, R22, 0x8, R18 ;  /* 0x000000081616c825 */ /* 0x000fcc00078e0012 */
[----:B------:R-:W0:Y:S01]  /*23c0*/  @!P4 LDG.E.64 R22, desc[UR8][R22.64] ;  /* 0x000000081616c981 */ /* 0x000e22000c1e1b00 */
[----:B------:R-:W-:Y:S01]  /*23d0*/  @!P5 IMAD R20, R17, UR11, R2 ;  /* 0x0000000b1114dc24 */ /* 0x000fe2000f8e0202 */
[C---:B------:R-:W-:Y:S02]  /*23e0*/  IADD3 R17, R16.reuse, 0x2, RZ ;  /* 0x0000000210117810 */ /* 0x040fe40007ffe0ff */
[----:B------:R-:W-:Y:S01]  /*23f0*/  IADD3 R26, R16, 0x3, RZ ;  /* 0x00000003101a7810 */ /* 0x000fe20007ffe0ff */
[----:B------:R-:W-:Y:S01]  /*2400*/  @!P5 IMAD.WIDE.U32 R20, R20, 0x8, R18 ;  /* 0x000000081414d825 */ /* 0x000fe200078e0012 */
[----:B------:R-:W-:Y:S02]  /*2410*/  ISETP.EQ.OR P6, PT, R17, UR10, P3 ;  /* 0x0000000a11007c0c */ /* 0x000fe40009fc2670 */
[----:B------:R-:W-:-:S03]  /*2420*/  ISETP.EQ.OR P0, PT, R26, UR10, P3 ;  /* 0x0000000a1a007c0c */ /* 0x000fc60009f02670 */
[----:B------:R-:W2:Y:S10]  /*2430*/  @!P5 LDG.E.64 R20, desc[UR8][R20.64] ;  /* 0x000000081414d981 */ /* 0x000eb4000c1e1b00 */
[----:B------:R-:W-:-:S04]  /*2440*/  @!P0 IMAD R26, R26, UR11, R2 ;  /* 0x0000000b1a1a8c24 */ /* 0x000fc8000f8e0202 */
[----:B------:R-:W-:-:S06]  /*2450*/  @!P0 IMAD.WIDE.U32 R26, R26, 0x8, R18 ;  /* 0x000000081a1a8825 */ /* 0x000fcc00078e0012 */
[----:B------:R-:W3:Y:S01]  /*2460*/  @!P0 LDG.E.64 R26, desc[UR8][R26.64] ;  /* 0x000000081a1a8981 */ /* 0x000ee2000c1e1b00 */
[----:B0-----:R-:W-:Y:S01]  /*2470*/  @!P4 FADD.FTZ R12, R12, R22 ;  /* 0x000000160c0cc221 */ /* 0x001fe20000010000 */
[----:B------:R-:W-:Y:S02]  /*2480*/  @!P6 IMAD R22, R17, UR11, R2 ;  /* 0x0000000b1116ec24 */ /* 0x000fe4000f8e0202 */
[----:B------:R-:W-:Y:S02]  /*2490*/  @!P4 FADD.FTZ R13, R13, R23 ;  /* 0x000000170d0dc221 */ /* 0x000fe40000010000 */
[----:B------:R-:W-:-:S06]  /*24a0*/  @!P6 IMAD.WIDE.U32 R22, R22, 0x8, R18 ;  /* 0x000000081616e825 */ /* 0x000fcc00078e0012 */
[----:B------:R-:W4:Y:S01]  /*24b0*/  @!P6 LDG.E.64 R22, desc[UR8][R22.64] ;  /* 0x000000081616e981 */ /* 0x000f22000c1e1b00 */
[----:B------:R-:W-:Y:S01]  /*24c0*/  IADD3 R15, R15, -0x4, RZ ;  /* 0xfffffffc0f0f7810 */ /* 0x000fe20007ffe0ff */
[----:B--2---:R-:W-:-:S03]  /*24d0*/  @!P5 FADD.FTZ R12, R12, R20 ;  /* 0x000000140c0cd221 */ /* 0x004fc60000010000 */
[----:B------:R-:W-:Y:S01]  /*24e0*/  ISETP.NE.AND P4, PT, R15, RZ, PT ;  /* 0x000000ff0f00720c */ /* 0x000fe20003f85270 */
[----:B------:R-:W-:Y:S01]  /*24f0*/  @!P5 FADD.FTZ R13, R13, R21 ;  /* 0x000000150d0dd221 */ /* 0x000fe20000010000 */
[----:B------:R-:W-:Y:S01]  /*2500*/  IADD3 R16, R16, 0x4, RZ ;  /* 0x0000000410107810 */ /* 0x000fe20007ffe0ff */
[----:B----4-:R-:W-:Y:S02]  /*2510*/  @!P6 FADD.FTZ R12, R12, R22 ;  /* 0x000000160c0ce221 */ /* 0x010fe40000010000 */
[----:B------:R-:W-:Y:S02]  /*2520*/  @!P6 FADD.FTZ R13, R13, R23 ;  /* 0x000000170d0de221 */ /* 0x000fe40000010000 */
[----:B---3--:R-:W-:Y:S02]  /*2530*/  @!P0 FADD.FTZ R12, R12, R26 ;  /* 0x0000001a0c0c8221 */ /* 0x008fe40000010000 */
[----:B------:R-:W-:-:S04]  /*2540*/  @!P0 FADD.FTZ R13, R13, R27 ;  /* 0x0000001b0d0d8221 */ /* 0x000fc80000010000 */
[----:B------:R-:W-:Y:S05]  /*2550*/  @P4 BRA `(.L_x_4083) ;  /* 0xfffffffc00844947 */ /* 0x000fea000383ffff */
.L_x_4082:
        /* <DEDUP_REMOVED lines=11> */
.L_x_4088:
[----:B------:R-:W-:Y:S05]  /*2610*/  BSYNC B0 ;  /* 0x0000000000007941 */ /* 0x000fea0003800000 */
.L_x_4087:
        /* <DEDUP_REMOVED lines=16> */
.L_x_4079:
[----:B------:R-:W1:Y:S01]  /*2720*/  S2R R27, SR_TID.X ;  /* 0x00000000001b7919 */ /* 0x000e620000002100 */
[----:B------:R-:W-:Y:S01]  /*2730*/  ULDC.64 UR6, c[0x0][0x218] ;  /* 0x0000860000067ab9 */ /* 0x000fe20000000a00 */
[----:B------:R-:W-:Y:S01]  /*2740*/  MOV R18, UR13 ;  /* 0x0000000d00127c02 */ /* 0x000fe20008000f00 */
[----:B------:R-:W-:Y:S01]  /*2750*/  ULDC UR14, c[0x0][0x2a4] ;  /* 0x0000a900000e7ab9 */ /* 0x000fe20000000800 */
[----:B------:R-:W-:Y:S01]  /*2760*/  ISETP.EQ.U32.AND P4, PT, RZ, UR6, PT ;  /* 0x00000006ff007c0c */ /* 0x000fe2000bf82070 */
[----:B------:R-:W-:Y:S01]  /*2770*/  UMOV UR6, 0x400 ;  /* 0x0000040000067882 */ /* 0x000fe20000000000 */
[C---:B------:R-:W-:Y:S01]  /*2780*/  SHF.L.U64.HI R17, R4.reuse, 0x1, R5 ;  /* 0x0000000104117819 */ /* 0x040fe20000010205 */
[----:B------:R-:W-:Y:S01]  /*2790*/  ULDC.64 UR16, c[0x0][0x228] ;  /* 0x00008a0000107ab9 */ /* 0x000fe20000000a00 */
[----:B------:R-:W-:Y:S01]  /*27a0*/  SHF.L.U32 R16, R4, 0x1, RZ ;  /* 0x0000000104107819 */ /* 0x000fe200000006ff */
[----:B------:R-:W-:Y:S01]  /*27b0*/  ULDC.64 UR18, c[0x0][0x230] ;  /* 0x00008c0000127ab9 */ /* 0x000fe20000000a00 */
[----:B-1----:R-:W-:-:S04]  /*27c0*/  LOP3.LUT P0, RZ, R27, UR10, RZ, 0xfc, !PT ;  /* 0x0000000a1bff7c12 */ /* 0x002fc8000f80fcff */
[----:B------:R-:W-:Y:S01]  /*27d0*/  ISETP.EQ.OR.EX P0, PT, RZ, UR7, P0, P4 ;  /* 0x00000007ff007c0c */ /* 0x000fe20008702740 */
[----:B------:R-:W1:-:S12]  /*27e0*/  S2UR UR7, SR_CgaCtaId ;  /* 0x00000000000779c3 */ /* 0x000e580000008800 */
[----:B------:R-:W2:Y:S01]  /*27f0*/  @!P0 LDC.64 R14, c[0x0][0x218] ;  /* 0x00008600ff0e8b82 */ /* 0x000ea20000000a00 */
[----:B------:R-:W-:Y:S01]  /*2800*/  @!P0 FMUL.FTZ R19, R13, UR14 ;  /* 0x0000000e0d138c20 */ /* 0x000fe20008410000 */
[----:B-1----:R-:W-:-:S09]  /*2810*/  ULEA UR6, UR7, UR6, 0x18 ;  /* 0x0000000607067291 */ /* 0x002fd2000f8ec03f */
[----:B------:R0:W-:Y:S01]  /*2820*/  @!P3 STS.64 [UR6+0x98], R12 ;  /* 0x0000980cff00b988 */ /* 0x0001e20008000a06 */
[----:B--2---:R-:W-:-:S04]  /*2830*/  @!P0 IMAD.WIDE R4, R18, 0x8, R14 ;  /* 0x0000000812048825 */ /* 0x004fc800078e020e */
[----:B------:R-:W-:Y:S01]  /*2840*/  @!P0 FMUL.FTZ R18, R12, UR14 ;  /* 0x0000000e0c128c20 */ /* 0x000fe20008410000 */
[C---:B------:R-:W-:Y:S02]  /*2850*/  IADD3 R14, P4, R16.reuse, UR16, RZ ;  /* 0x00000010100e7c10 */ /* 0x040fe4000ff9e0ff */
[----:B------:R-:W-:Y:S02]  /*2860*/  IADD3 R16, P5, R16, UR18, RZ ;  /* 0x0000001210107c10 */ /* 0x000fe4000ffbe0ff */
[----:B------:R1:W-:Y:S01]  /*2870*/  @!P0 STG.E.64 desc[UR8][R4.64], R18 ;  /* 0x0000001204008986 */ /* 0x0003e2000c101b08 */
[C---:B------:R-:W-:Y:S01]  /*2880*/  IADD3.X R15, R17.reuse, UR17, RZ, P4, !PT ;  /* 0x00000011110f7c10 */ /* 0x040fe2000a7fe4ff */
[----:B------:R-:W-:Y:S01]  /*2890*/  HADD2.F32 R21, -RZ, R25.H0_H0 ;  /* 0x20000019ff157230 */ /* 0x000fe20000004100 */
[----:B------:R-:W-:Y:S01]  /*28a0*/  IADD3.X R17, R17, UR19, RZ, P5, !PT ;  /* 0x0000001311117c10 */ /* 0x000fe2000affe4ff */
[----:B------:R-:W-:Y:S01]  /*28b0*/  BAR.SYNC.DEFER_BLOCKING 0x0 ;  /* 0x0000000000007b1d */ /* 0x000fe20000010000 */
[----:B0-----:R-:W-:Y:S01]  /*28c0*/  HADD2.F32 R12, -RZ, R10.H0_H0 ;  /* 0x2000000aff0c7230 */ /* 0x001fe20000004100 */
[----:B------:R-:W-:-:S04]  /*28d0*/  ISETP.NE.AND P6, PT, RZ, UR12, PT ;  /* 0x0000000cff007c0c */ /* 0x000fc8000bfc5270 */
[----:B------:R-:W-:Y:S01]  /*28e0*/  ULDC.64 UR16, c[0x0][0x278] ;  /* 0x00009e0000107ab9 */ /* 0x000fe20000000a00 */
[----:B------:R-:W2:Y:S04]  /*28f0*/  LDG.E.U16 R13, desc[UR8][R16.64] ;  /* 0x00000008100d7981 */ /* 0x000ea8000c1e1500 */
[----:B-1----:R-:W3:Y:S04]  /*2900*/  LDG.E.U16 R19, desc[UR8][R14.64] ;  /* 0x000000080e137981 */ /* 0x002ee8000c1e1500 */
[----:B------:R-:W4:Y:S04]  /*2910*/  LDG.E.U16 R18, desc[UR8][R14.64+0x2] ;  /* 0x000002080e127981 */ /* 0x000f28000c1e1500 */
[----:B------:R0:W5:Y:S04]  /*2920*/  LDG.E.U16 R20, desc[UR8][R16.64+0x2] ;  /* 0x0000020810147981 */ /* 0x000168000c1e1500 */
[----:B------:R-:W1:Y:S02]  /*2930*/  LDS.64 R4, [UR6+0x98] ;  /* 0x00009806ff047984 */ /* 0x000e640008000a00 */
[----:B-1----:R-:W-:-:S04]  /*2940*/  FMUL.FTZ R26, R4, UR14 ;  /* 0x0000000e041a7c20 */ /* 0x002fc80008410000 */
[----:B------:R-:W-:-:S04]  /*2950*/  FMUL.FTZ R22, R26, R26 ;  /* 0x0000001a1a167220 */ /* 0x000fc80000410000 */
[----:B------:R-:W-:-:S05]  /*2960*/  FFMA.FTZ R22, R5, UR14, -R22 ;  /* 0x0000000e05167c23 */ /* 0x000fca0008010816 */
[----:B------:R-:W-:-:S13]  /*2970*/  FSETP.GTU.FTZ.AND P0, PT, R22, RZ, PT ;  /* 0x000000ff1600720b */ /* 0x000fda0003f1c000 */
[----:B------:R-:W-:Y:S01]  /*2980*/  VOTEU.ANY UP0, P0 ;  /* 0x00000000003f7886 */ /* 0x000fe20000000100 */
[----:B------:R-:W-:-:S04]  /*2990*/  PLOP3.LUT P0, PT, PT, PT, UP0, 0x80, 0x0 ;  /* 0x000000000000781c */ /* 0x000fc80003f0f008 */
[----:B------:R-:W-:-:S09]  /*29a0*/  @UP0 ULDC UR6, c[0x0][0x238] ;  /* 0x00008e0000060ab9 */ /* 0x000fd20000000800 */
[----:B------:R-:W-:-:S06]  /*29b0*/  @P0 FADD.FTZ R22, R22, UR6 ;  /* 0x0000000616160e21 */ /* 0x000fcc0008010000 */
[----:B------:R-:W1:Y:S01]  /*29c0*/  @P0 MUFU.RSQ R22, R22 ;  /* 0x0000001600160308 */ /* 0x000e620000001400 */
[----:B0-----:R-:W-:Y:S02]  /*29d0*/  HADD2.F32 R17, -RZ, R30.H0_H0 ;  /* 0x2000001eff117230 */ /* 0x001fe40000004100 */
[----:B------:R-:W-:Y:S02]  /*29e0*/  HADD2.F32 R16, -RZ, R28.H0_H0 ;  /* 0x2000001cff107230 */ /* 0x000fe40000004100 */
[----:B------:R-:W-:Y:S02]  /*29f0*/  HADD2.F32 R15, -RZ, R29.H0_H0 ;  /* 0x2000001dff0f7230 */ /* 0x000fe40000004100 */
[----:B------:R-:W-:Y:S02]  /*2a00*/  HADD2.F32 R14, -RZ, R24.H0_H0 ;  /* 0x20000018ff0e7230 */ /* 0x000fe40000004100 */
[----:B------:R-:W-:Y:S01]  /*2a10*/  HADD2.F32 R5, -RZ, R11.H0_H0 ;  /* 0x2000000bff057230 */ /* 0x000fe20000004100 */
[----:B-1----:R-:W-:Y:S01]  /*2a20*/  @P0 R2UR UR7, R22 ;  /* 0x00000000160702ca */ /* 0x002fe200000e0000 */
[--C-:B------:R-:W-:Y:S01]  /*2a30*/  FADD.FTZ R17, R17, -R26.reuse ;  /* 0x8000001a11117221 */ /* 0x100fe20000010000 */
[--C-:B------:R-:W-:Y:S01]  /*2a40*/  FADD.FTZ R16, R16, -R26.reuse ;  /* 0x8000001a10107221 */ /* 0x100fe20000010000 */
[--C-:B------:R-:W-:Y:S01]  /*2a50*/  FADD.FTZ R15, R15, -R26.reuse ;  /* 0x8000001a0f0f7221 */ /* 0x100fe20000010000 */
[--C-:B------:R-:W-:Y:S01]  /*2a60*/  FADD.FTZ R14, R14, -R26.reuse ;  /* 0x8000001a0e0e7221 */ /* 0x100fe20000010000 */
[--C-:B------:R-:W-:Y:S01]  /*2a70*/  FADD.FTZ R12, R12, -R26.reuse ;  /* 0x8000001a0c0c7221 */ /* 0x100fe20000010000 */
[----:B------:R-:W-:Y:S01]  /*2a80*/  FADD.FTZ R5, R5, -R26 ;  /* 0x8000001a05057221 */ /* 0x000fe20000010000 */
[----:B------:R-:W-:Y:S01]  /*2a90*/  UMOV UR6, 0x3f800000 ;  /* 0x3f80000000067882 */ /* 0x000fe20000000000 */
[----:B------:R-:W-:-:S05]  /*2aa0*/  HADD2.F32 R30, -RZ, R30.H1_H1 ;  /* 0x3000001eff1e7230 */ /* 0x000fca0000004100 */
[----:B------:R-:W-:Y:S02]  /*2ab0*/  @UP0 UMOV UR6, UR7 ;  /* 0x0000000700060c82 */ /* 0x000fe40008000000 */
[----:B------:R-:W-:Y:S01]  /*2ac0*/  FMUL.FTZ R17, R17, UR6 ;  /* 0x0000000611117c20 */ /* 0x000fe20008410000 */
[----:B------:R-:W-:Y:S01]  /*2ad0*/  FMUL.FTZ R16, R16, UR6 ;  /* 0x0000000610107c20 */ /* 0x000fe20008410000 */
[----:B------:R-:W-:Y:S01]  /*2ae0*/  FMUL.FTZ R15, R15, UR6 ;  /* 0x000000060f0f7c20 */ /* 0x000fe20008410000 */
[----:B------:R-:W-:Y:S01]  /*2af0*/  FMUL.FTZ R14, R14, UR6 ;  /* 0x000000060e0e7c20 */ /* 0x000fe20008410000 */
[----:B------:R-:W-:Y:S01]  /*2b00*/  FMUL.FTZ R12, R12, UR6 ;  /* 0x000000060c0c7c20 */ /* 0x000fe20008410000 */
[----:B------:R-:W-:Y:S01]  /*2b10*/  FMUL.FTZ R5, R5, UR6 ;  /* 0x0000000605057c20 */ /* 0x000fe20008410000 */
[----:B------:R-:W-:Y:S01]  /*2b20*/  HADD2.F32 R28, -RZ, R28.H1_H1 ;  /* 0x3000001cff1c7230 */ /* 0x000fe20000004100 */
[----:B------:R-:W-:Y:S01]  /*2b30*/  ISETP.GE.U32.AND P0, PT, R36, UR16, PT ;  /* 0x0000001024007c0c */ /* 0x000fe2000bf06070 */
[----:B------:R-:W-:-:S02]  /*2b40*/  HADD2.F32 R22, -RZ, R24.H1_H1 ;  /* 0x30000018ff167230 */ /* 0x000fc40000004100 */
[--C-:B------:R-:W-:Y:S01]  /*2b50*/  FADD.FTZ R30, R30, -R26.reuse ;  /* 0x8000001a1e1e7221 */ /* 0x100fe20000010000 */
[----:B------:R-:W-:Y:S02]  /*2b60*/  HADD2.F32 R23, -RZ, R25.H1_H1 ;  /* 0x30000019ff177230 */ /* 0x000fe40000004100 */
[----:B------:R-:W-:Y:S02]  /*2b70*/  HADD2.F32 R24, -RZ, R10.H1_H1 ;  /* 0x3000000aff187230 */ /* 0x000fe40000004100 */
[----:B------:R-:W-:Y:S02]  /*2b80*/  HADD2.F32 R25, -RZ, R11.H1_H1 ;  /* 0x3000000bff197230 */ /* 0x000fe40000004100 */
[--C-:B------:R-:W-:Y:S02]  /*2b90*/  HADD2.F32 R10, -RZ, R3.reuse.H1_H1 ;  /* 0x30000003ff0a7230 */ /* 0x100fe40000004100 */
[--C-:B------:R-:W-:Y:S01]  /*2ba0*/  FADD.FTZ R28, R28, -R26.reuse ;  /* 0x8000001a1c1c7221 */ /* 0x100fe20000010000 */
[----:B------:R-:W-:Y:S01]  /*2bb0*/  FMUL.FTZ R30, R30, UR6 ;  /* 0x000000061e1e7c20 */ /* 0x000fe20008410000 */
[--C-:B------:R-:W-:Y:S01]  /*2bc0*/  FADD.FTZ R22, R22, -R26.reuse ;  /* 0x8000001a16167221 */ /* 0x100fe20000010000 */
[--C-:B------:R-:W-:Y:S01]  /*2bd0*/  FADD.FTZ R23, R23, -R26.reuse ;  /* 0x8000001a17177221 */ /* 0x100fe20000010000 */
[--C-:B------:R-:W-:Y:S01]  /*2be0*/  FADD.FTZ R24, R24, -R26.reuse ;  /* 0x8000001a18187221 */ /* 0x100fe20000010000 */
[--C-:B------:R-:W-:Y:S01]  /*2bf0*/  FADD.FTZ R25, R25, -R26.reuse ;  /* 0x8000001a19197221 */ /* 0x100fe20000010000 */
[----:B------:R-:W-:Y:S01]  /*2c00*/  FMUL.FTZ R28, R28, UR6 ;  /* 0x000000061c1c7c20 */ /* 0x000fe20008410000 */
[----:B--2---:R-:W-:Y:S01]  /*2c10*/  SHF.L.U32 R4, R13, 0x10, RZ ;  /* 0x000000100d047819 */ /* 0x004fe200000006ff */
[----:B------:R-:W-:Y:S01]  /*2c20*/  FADD.FTZ R13, R21, -R26 ;  /* 0x8000001a150d7221 */ /* 0x000fe20000010000 */
[----:B------:R-:W-:Y:S01]  /*2c30*/  HADD2.F32 R21, -RZ, R3.H0_H0 ;  /* 0x20000003ff157230 */ /* 0x000fe20000004100 */
[----:B---3--:R-:W-:-:S04]  /*2c40*/  SHF.L.U32 R19, R19, 0x10, RZ ;  /* 0x0000001013137819 */ /* 0x008fc800000006ff */
[----:B------:R-:W-:Y:S01]  /*2c50*/  FADD.FTZ R21, R21, -R26 ;  /* 0x8000001a15157221 */ /* 0x000fe20000010000 */
[----:B------:R-:W-:-:S03]  /*2c60*/  FMUL.FTZ R13, R13, UR6 ;  /* 0x000000060d0d7c20 */ /* 0x000fc60008410000 */
[----:B------:R-:W-:Y:S01]  /*2c70*/  FMUL.FTZ R21, R21, UR6 ;  /* 0x0000000615157c20 */ /* 0x000fe20008410000 */
        /* <DEDUP_REMOVED lines=8> */
[----:B------:R-:W-:Y:S01]  /*2d00*/  HADD2.F32 R21, -RZ, R29.H1_H1 ;  /* 0x3000001dff157230 */ /* 0x000fe20000004100 */
[----:B------:R-:W-:-:S02]  /*2d10*/  SHF.R.S32.HI R29, RZ, 0x1f, R36 ;  /* 0x0000001fff1d7819 */ /* 0x000fc40000011424 */
[----:B----4-:R-:W-:Y:S02]  /*2d20*/  SHF.L.U32 R3, R18, 0x10, RZ ;  /* 0x0000001012037819 */ /* 0x010fe400000006ff */
[----:B------:R-:W-:Y:S02]  /*2d30*/  ISETP.GE.AND.EX P0, PT, R29, UR17, PT, P0 ;  /* 0x000000111d007c0c */ /* 0x000fe4000bf06300 */
[----:B-----5:R-:W-:Y:S01]  /*2d40*/  SHF.L.U32 R20, R20, 0x10, RZ ;  /* 0x0000001014147819 */ /* 0x020fe200000006ff */
[--C-:B------:R-:W-:Y:S01]  /*2d50*/  FADD.FTZ R21, R21, -R26.reuse ;  /* 0x8000001a15157221 */ /* 0x100fe20000010000 */
[----:B------:R-:W-:Y:S01]  /*2d60*/  ISETP.LT.U32.AND P0, PT, R27, 0x200, !P0 ;  /* 0x000002001b00780c */ /* 0x000fe20004701070 */
[----:B------:R-:W-:Y:S02]  /*2d70*/  FADD.FTZ R26, R10, -R26 ;  /* 0x8000001a0a1a7221 */ /* 0x000fe40000010000 */
        /* <DEDUP_REMOVED lines=12> */
.L_x_4089:
[----:B------:R-:W-:Y:S04]  /*2e40*/  BSSY B0, `(.L_x_4090) ;  /* 0x000000f000007945 */ /* 0x000fe80003800000 */
[----:B------:R-:W-:Y:S05]  /*2e50*/  @P2 BRA `(.L_x_4091) ;  /* 0x0000000000342947 */ /* 0x000fea0003800000 */
[----:B------:R-:W-:Y:S01]  /*2e60*/  SHF.R.S32.HI R18, RZ, 0x1f, R0 ;  /* 0x0000001fff127819 */ /* 0x000fe20000011400 */
[----:B------:R-:W-:Y:S01]  /*2e70*/  ULDC.64 UR14, c[0x0][0x270] ;  /* 0x00009c00000e7ab9 */ /* 0x000fe20000000a00 */
[----:B------:R-:W-:Y:S02]  /*2e80*/  MOV R10, R6 ;  /* 0x00000006000a7202 */ /* 0x000fe40000000f00 */
[----:B------:R-:W-:Y:S01]  /*2e90*/  MOV R11, R9 ;  /* 0x00000009000b7202 */ /* 0x000fe20000000f00 */
[----:B------:R-:W-:Y:S01]  /*2ea0*/  IMAD R18, R18, UR14, RZ ;  /* 0x0000000e12127c24 */ /* 0x000fe2000f8e02ff */
[----:B------:R-:W-:Y:S01]  /*2eb0*/  F2FP.F16.F32.PACK_AB R17, R27, R17 ;  /* 0x000000111b11723e */ /* 0x000fe200000000ff */
[----:B------:R-:W-:-:S04]  /*2ec0*/  IMAD.WIDE.U32 R10, R0, UR14, R10 ;  /* 0x0000000e000a7c25 */ /* 0x000fc8000f8e000a */
[----:B------:R-:W-:Y:S01]  /*2ed0*/  IMAD R18, R0, UR15, R18 ;  /* 0x0000000f00127c24 */ /* 0x000fe2000f8e0212 */
[----:B------:R-:W-:-:S04]  /*2ee0*/  ULDC.64 UR14, c[0x0][0x210] ;  /* 0x00008400000e7ab9 */ /* 0x000fc80000000a00 */
[----:B------:R-:W-:Y:S02]  /*2ef0*/  IADD3 R11, R11, R18, RZ ;  /* 0x000000120b0b7210 */ /* 0x000fe40007ffe0ff */
[----:B------:R-:W-:-:S04]  /*2f00*/  LEA R18, P2, R10, UR14, 0x1 ;  /* 0x0000000e0a127c11 */ /* 0x000fc8000f8408ff */
[----:B------:R-:W-:-:S05]  /*2f10*/  LEA.HI.X R19, R10, UR15, R11, 0x1, P2 ;  /* 0x0000000f0a137c11 */ /* 0x000fca00090f0c0b */
[----:B------:R0:W-:Y:S04]  /*2f20*/  STG.E desc[UR8][R18.64], R17 ;  /* 0x0000001112007986 */ /* 0x0001e8000c101908 */
.L_x_4091:
[----:B------:R-:W-:Y:S05]  /*2f30*/  BSYNC B0 ;  /* 0x0000000000007941 */ /* 0x000fea0003800000 */
.L_x_4090:
[----:B------:R-:W-:Y:S01]  /*2f40*/  FFMA.FTZ R28, R3, R28, R20 ;  /* 0x0000001c031c7223 */ /* 0x000fe20000010014 */
[----:B------:R-:W-:Y:S06]  /*2f50*/  @!P6 BRA `(.L_x_4092) ;  /* 0x000000000028e947 */ /* 0x000fec0003800000 */
        /* <DEDUP_REMOVED lines=10> */
.L_x_4092:
        /* <DEDUP_REMOVED lines=14> */
.L_x_4094:
[----:B------:R-:W-:Y:S05]  /*30e0*/  BSYNC B0 ;  /* 0x0000000000007941 */ /* 0x000fea0003800000 */
.L_x_4093:
[----:B------:R-:W-:Y:S01]  /*30f0*/  SHF.R.S32.HI R10, RZ, 0x1f, R34 ;  /* 0x0000001fff0a7819 */ /* 0x000fe20000011422 */
[----:B------:R-:W-:Y:S01]  /*3100*/  FMUL.FTZ R22, R22, UR6 ;  /* 0x0000000616167c20 */ /* 0x000fe20008410000 */
[----:B------:R-:W-:Y:S01]  /*3110*/  ISETP.GE.U32.AND P5, PT, R34, UR16, PT ;  /* 0x0000001022007c0c */ /* 0x000fe2000bfa6070 */
[----:B------:R-:W-:Y:S01]  /*3120*/  FMUL.FTZ R24, R24, UR6 ;  /* 0x0000000618187c20 */ /* 0x000fe20008410000 */
[----:B------:R-:W-:Y:S01]  /*3130*/  ISETP.GE.U32.AND P0, PT, R33, UR16, PT ;  /* 0x0000001021007c0c */ /* 0x000fe2000bf06070 */
[----:B------:R-:W-:Y:S01]  /*3140*/  FMUL.FTZ R25, R25, UR6 ;  /* 0x0000000619197c20 */ /* 0x000fe20008410000 */
[----:B------:R-:W-:Y:S01]  /*3150*/  ISETP.GE.AND.EX P5, PT, R10, UR17, PT, P5 ;  /* 0x000000110a007c0c */ /* 0x000fe2000bfa6350 */
[----:B------:R-:W-:Y:S01]  /*3160*/  FMUL.FTZ R26, R26, UR6 ;  /* 0x000000061a1a7c20 */ /* 0x000fe20008410000 */
[----:B------:R-:W2:Y:S01]  /*3170*/  S2R R10, SR_TID.X ;  /* 0x00000000000a7919 */ /* 0x000ea20000002100 */
[----:B------:R-:W-:Y:S01]  /*3180*/  ISETP.GE.U32.AND P2, PT, R32, UR16, PT ;  /* 0x0000001020007c0c */ /* 0x000fe2000bf46070 */
[----:B-1----:R-:W-:Y:S01]  /*3190*/  FMUL.FTZ R16, R21, UR6 ;  /* 0x0000000615107c20 */ /* 0x002fe20008410000 */
[----:B------:R-:W-:Y:S01]  /*31a0*/  ISETP.GE.U32.AND P3, PT, R31, UR16, PT ;  /* 0x000000101f007c0c */ /* 0x000fe2000bf66070 */
[--C-:B------:R-:W-:Y:S01]  /*31b0*/  FFMA.FTZ R11, R3, R25, R20.reuse ;  /* 0x00000019030b7223 */ /* 0x100fe20000010014 */
[----:B------:R-:W-:Y:S01]  /*31c0*/  ISETP.GE.U32.AND P4, PT, R35, UR16, PT ;  /* 0x0000001023007c0c */ /* 0x000fe2000bf86070 */
[----:B------:R-:W-:Y:S01]  /*31d0*/  FFMA.FTZ R21, R3, R26, R20 ;  /* 0x0000001a03157223 */ /* 0x000fe20000010014 */
[----:B------:R-:W-:-:S02]  /*31e0*/  SHF.R.S32.HI R30, RZ, 0x1f, R33 ;  /* 0x0000001fff1e7819 */ /* 0x000fc40000011421 */
[----:B------:R-:W-:Y:S02]  /*31f0*/  SHF.R.S32.HI R29, RZ, 0x1f, R32 ;  /* 0x0000001fff1d7819 */ /* 0x000fe40000011420 */
[----:B------:R-:W-:Y:S02]  /*3200*/  SHF.R.S32.HI R28, RZ, 0x1f, R31 ;  /* 0x0000001fff1c7819 */ /* 0x000fe4000001141f */
[----:B------:R-:W-:Y:S02]  /*3210*/  SHF.R.S32.HI R27, RZ, 0x1f, R35 ;  /* 0x0000001fff1b7819 */ /* 0x000fe40000011423 */
[----:B------:R-:W-:Y:S02]  /*3220*/  ISETP.GE.AND.EX P0, PT, R30, UR17, PT, P0 ;  /* 0x000000111e007c0c */ /* 0x000fe4000bf06300 */
[----:B------:R-:W-:Y:S02]  /*3230*/  ISETP.GE.AND.EX P2, PT, R29, UR17, PT, P2 ;  /* 0x000000111d007c0c */ /* 0x000fe4000bf46320 */
[----:B------:R-:W-:-:S02]  /*3240*/  ISETP.GE.AND.EX P3, PT, R28, UR17, PT, P3 ;  /* 0x000000111c007c0c */ /* 0x000fc4000bf66330 */
[----:B------:R-:W-:Y:S02]  /*3250*/  ISETP.GE.AND.EX P4, PT, R27, UR17, PT, P4 ;  /* 0x000000111b007c0c */ /* 0x000fe4000bf86340 */
[C---:B--2---:R-:W-:Y:S02]  /*3260*/  ISETP.LT.U32.AND P5, PT, R10.reuse, 0x200, !P5 ;  /* 0x000002000a00780c */ /* 0x044fe40006fa1070 */
[C---:B------:R-:W-:Y:S02]  /*3270*/  ISETP.LT.U32.AND P0, PT, R10.reuse, 0x200, !P0 ;  /* 0x000002000a00780c */ /* 0x040fe40004701070 */
[C---:B------:R-:W-:Y:S02]  /*3280*/  ISETP.LT.U32.AND P2, PT, R10.reuse, 0x200, !P2 ;  /* 0x000002000a00780c */ /* 0x040fe40005741070 */
[C---:B------:R-:W-:Y:S02]  /*3290*/  ISETP.LT.U32.AND P3, PT, R10.reuse, 0x200, !P3 ;  /* 0x000002000a00780c */ /* 0x040fe40005f61070 */
[----:B------:R-:W-:Y:S01]  /*32a0*/  ISETP.LT.U32.AND P4, PT, R10, 0x200, !P4 ;  /* 0x000002000a00780c */ /* 0x000fe20006781070 */
[----:B------:R-:W-:Y:S01]  /*32b0*/  FMUL.FTZ R10, R23, UR6 ;  /* 0x00000006170a7c20 */ /* 0x000fe20008410000 */
[----:B------:R-:W-:-:S03]  /*32c0*/  FFMA.FTZ R23, R3, R22, R20 ;  /* 0x0000001603177223 */ /* 0x000fc60000010014 */
[C-C-:B------:R-:W-:Y:S01]  /*32d0*/  FFMA.FTZ R22, R3.reuse, R10, R20.reuse ;  /* 0x0000000a03167223 */ /* 0x140fe20000010014 */
[C-C-:B------:R-:W-:Y:S01]  /*32e0*/  FFMA.FTZ R10, R3.reuse, R24, R20.reuse ;  /* 0x00000018030a7223 */ /* 0x140fe20000010014 */
        /* <DEDUP_REMOVED lines=12> */
.L_x_4095:
[----:B------:R-:W-:Y:S04]  /*33b0*/  BSSY B0, `(.L_x_4096) ;  /* 0x0000010000007945 */ /* 0x000fe80003800000 */
[----:B------:R-:W-:Y:S05]  /*33c0*/  @P1 BRA `(.L_x_4097) ;  /* 0x0000000000381947 */ /* 0x000fea0003800000 */
[----:B0-----:R-:W-:Y:S01]  /*33d0*/  IADD3 R18, R0, 0x20, RZ ;  /* 0x0000002000127810 */ /* 0x001fe20007ffe0ff */
        /* <DEDUP_REMOVED lines=13> */
.L_x_4097:
[----:B------:R-:W-:Y:S05]  /*34b0*/  BSYNC B0 ;  /* 0x0000000000007941 */ /* 0x000fea0003800000 */
.L_x_4096:
[----:B------:R-:W-:Y:S05]  /*34c0*/  @!P6 BRA `(.L_x_4098) ;  /* 0x000000000028e947 */ /* 0x000fea0003800000 */
[----:B-1----:R-:W-:Y:S01]  /*34d0*/  FMUL.FTZ R3, R14, -1.4426950216293334961 ;  /* 0xbfb8aa3b0e037820 */ /* 0x002fe20000410000 */
[----:B------:R-:W-:-:S05]  /*34e0*/  FMUL.FTZ R16, R23, -1.4426950216293334961 ;  /* 0xbfb8aa3b17107820 */ /* 0x000fca0000410000 */
        /* <DEDUP_REMOVED lines=8> */
.L_x_4098:
[----:B------:R-:W-:Y:S04]  /*3570*/  BSSY B0, `(.L_x_4099) ;  /* 0x000000f000007945 */ /* 0x000fe80003800000 */
[----:B------:R-:W-:Y:S05]  /*3580*/  @!P5 BRA `(.L_x_4100) ;  /* 0x000000000034d947 */ /* 0x000fea0003800000 */
[----:B-1----:R-:W-:Y:S01]  /*3590*/  SHF.R.S32.HI R3, RZ, 0x1f, R34 ;  /* 0x0000001fff037819 */ /* 0x002fe20000011422 */
[----:B------:R-:W-:Y:S01]  /*35a0*/  ULDC.64 UR14, c[0x0][0x270] ;  /* 0x00009c00000e7ab9 */ /* 0x000fe20000000a00 */
[----:B------:R-:W-:Y:S02]  /*35b0*/  MOV R16, R6 ;  /* 0x0000000600107202 */ /* 0x000fe40000000f00 */
[----:B0-----:R-:W-:Y:S01]  /*35c0*/  MOV R17, R9 ;  /* 0x0000000900117202 */ /* 0x001fe20000000f00 */
        /* <DEDUP_REMOVED lines=9> */
.L_x_4100:
[----:B------:R-:W-:Y:S05]  /*3660*/  BSYNC B0 ;  /* 0x0000000000007941 */ /* 0x000fea0003800000 */
.L_x_4099:
[----:B------:R-:W-:Y:S05]  /*3670*/  @!P6 BRA `(.L_x_4101) ;  /* 0x000000000028e947 */ /* 0x000fea0003800000 */
[----:B-1----:R-:W-:Y:S01]  /*3680*/  FMUL.FTZ R3, R13, -1.4426950216293334961 ;  /* 0xbfb8aa3b0d037820 */ /* 0x002fe20000410000 */
[----:B------:R-:W-:-:S05]  /*3690*/  FMUL.FTZ R15, R22, -1.4426950216293334961 ;  /* 0xbfb8aa3b160f7820 */ /* 0x000fca0000410000 */
[----:B------:R-:W1:Y:S08]  /*36a0*/  MUFU.EX2 R3, R3 ;  /* 0x0000000300037308 */ /* 0x000e700000000800 */
[----:B------:R-:W3:Y:S01]  /*36b0*/  MUFU.EX2 R15, R15 ;  /* 0x0000000f000f7308 */ /* 0x000ee20000000800 */
[----:B-1----:R-:W-:-:S07]  /*36c0*/  FADD.FTZ R14, R3, 1 ;  /* 0x3f800000030e7421 */ /* 0x002fce0000010000 */
[----:B------:R-:W1:Y:S01]  /*36d0*/  MUFU.RCP R14, R14 ;  /* 0x0000000e000e7308 */ /* 0x000e620000001000 */
[----:B---3--:R-:W-:-:S07]  /*36e0*/  FADD.FTZ R16, R15, 1 ;  /* 0x3f8000000f107421 */ /* 0x008fce0000010000 */
[----:B0-----:R-:W0:Y:S01]  /*36f0*/  MUFU.RCP R17, R16 ;  /* 0x0000001000117308 */ /* 0x001e220000001000 */
[----:B-1----:R-:W-:Y:S01]  /*3700*/  FMUL.FTZ R13, R13, R14 ;  /* 0x0000000e0d0d7220 */ /* 0x002fe20000410000 */
[----:B0-----:R-:W-:-:S07]  /*3710*/  FMUL.FTZ R22, R22, R17 ;  /* 0x0000001116167220 */ /* 0x001fce0000410000 */
.L_x_4101:
[----:B------:R-:W-:Y:S04]  /*3720*/  BSSY B0, `(.L_x_4102) ;  /* 0x000000e000007945 */ /* 0x000fe80003800000 */
[----:B------:R-:W-:Y:S05]  /*3730*/  @!P0 BRA `(.L_x_4103) ;  /* 0x0000000000308947 */ /* 0x000fea0003800000 */
[----:B------:R-:W-:Y:S01]  /*3740*/  ULDC.64 UR14, c[0x0][0x270] ;  /* 0x00009c00000e7ab9 */ /* 0x000fe20000000a00 */
[----:B------:R-:W-:Y:S01]  /*3750*/  MOV R14, R6 ;  /* 0x00000006000e7202 */ /* 0x000fe20000000f00 */
[----:B------:R-:W-:Y:S01]  /*3760*/  IMAD R16, R30, UR14, RZ ;  /* 0x0000000e1e107c24 */ /* 0x000fe2000f8e02ff */
[----:B------:R-:W-:Y:S02]  /*3770*/  MOV R15, R9 ;  /* 0x00000009000f7202 */ /* 0x000fe40000000f00 */
[----:B------:R-:W-:Y:S01]  /*3780*/  F2FP.F16.F32.PACK_AB R13, R22, R13 ;  /* 0x0000000d160d723e */ /* 0x000fe200000000ff */
[C---:B-1----:R-:W-:Y:S02]  /*3790*/  IMAD R3, R33.reuse, UR15, R16 ;  /* 0x0000000f21037c24 */ /* 0x042fe4000f8e0210 */
[----:B------:R-:W-:Y:S01]  /*37a0*/  IMAD.WIDE.U32 R14, R33, UR14, R14 ;  /* 0x0000000e210e7c25 */ /* 0x000fe2000f8e000e */
[----:B------:R-:W-:Y:S02]  /*37b0*/  ULDC.64 UR14, c[0x0][0x210] ;  /* 0x00008400000e7ab9 */ /* 0x000fe40000000a00 */
[----:B------:R-:W-:-:S02]  /*37c0*/  LEA R16, P0, R14, UR14, 0x1 ;  /* 0x0000000e0e107c11 */ /* 0x000fc4000f8008ff */
[----:B------:R-:W-:-:S04]  /*37d0*/  IADD3 R3, R15, R3, RZ ;  /* 0x000000030f037210 */ /* 0x000fc80007ffe0ff */
[----:B0-----:R-:W-:-:S05]  /*37e0*/  LEA.HI.X R17, R14, UR15, R3, 0x1, P0 ;  /* 0x0000000f0e117c11 */ /* 0x001fca00080f0c03 */
[----:B------:R3:W-:Y:S02]  /*37f0*/  STG.E desc[UR8][R16.64], R13 ;  /* 0x0000000d10007986 */ /* 0x0007e4000c101908 */
.L_x_4103:
[----:B------:R-:W-:Y:S05]  /*3800*/  BSYNC B0 ;  /* 0x0000000000007941 */ /* 0x000fea0003800000 */
.L_x_4102:
[----:B------:R-:W-:Y:S05]  /*3810*/  @!P6 BRA `(.L_x_4104) ;  /* 0x000000000028e947 */ /* 0x000fea0003800000 */
[----:B-1----:R-:W-:Y:S01]  /*3820*/  FMUL.FTZ R3, R12, -1.4426950216293334961 ;  /* 0xbfb8aa3b0c037820 */ /* 0x002fe20000410000 */
[----:B------:R-:W-:-:S05]  /*3830*/  FMUL.FTZ R14, R10, -1.4426950216293334961 ;  /* 0xbfb8aa3b0a0e7820 */ /* 0x000fca0000410000 */
[----:B------:R-:W3:Y:S08]  /*3840*/  MUFU.EX2 R3, R3 ;  /* 0x0000000300037308 */ /* 0x000ef00000000800 */
[----:B------:R-:W1:Y:S01]  /*3850*/  MUFU.EX2 R14, R14 ;  /* 0x0000000e000e7308 */ /* 0x000e620000000800 */
[----:B---3--:R-:W-:-:S07]  /*3860*/  FADD.FTZ R13, R3, 1 ;  /* 0x3f800000030d7421 */ /* 0x008fce0000010000 */
[----:B------:R-:W3:Y:S01]  /*3870*/  MUFU.RCP R13, R13 ;  /* 0x0000000d000d7308 */ /* 0x000ee20000001000 */
[----:B-1----:R-:W-:-:S07]  /*3880*/  FADD.FTZ R15, R14, 1 ;  /* 0x3f8000000e0f7421 */ /* 0x002fce0000010000 */
[----:B------:R-:W1:Y:S01]  /*3890*/  MUFU.RCP R15, R15 ;  /* 0x0000000f000f7308 */ /* 0x000e620000001000 */
[----:B---3--:R-:W-:Y:S01]  /*38a0*/  FMUL.FTZ R12, R12, R13 ;  /* 0x0000000d0c0c7220 */ /* 0x008fe20000410000 */
[----:B-1----:R-:W-:-:S07]  /*38b0*/  FMUL.FTZ R10, R10, R15 ;  /* 0x0000000f0a0a7220 */ /* 0x002fce0000410000 */
.L_x_4104:
        /* <DEDUP_REMOVED lines=9> */
[----:B---3--:R-:W-:Y:S02]  /*3950*/  LEA R16, P0, R14, UR14, 0x1 ;  /* 0x0000000e0e107c11 */ /* 0x008fe4000f8008ff */
[----:B------:R-:W-:-:S04]  /*3960*/  IADD3 R3, R15, R3, RZ ;  /* 0x000000030f037210 */ /* 0x000fc80007ffe0ff */
[----:B0-----:R-:W-:Y:S02]  /*3970*/  LEA.HI.X R17, R14, UR15, R3, 0x1, P0 ;  /* 0x0000000f0e117c11 */ /* 0x001fe400080f0c03 */
[----:B------:R-:W-:-:S05]  /*3980*/  F2FP.F16.F32.PACK_AB R3, R10, R12 ;  /* 0x0000000c0a03723e */ /* 0x000fca00000000ff */
[----:B------:R4:W-:Y:S02]  /*3990*/  STG.E desc[UR8][R16.64], R3 ;  /* 0x0000000310007986 */ /* 0x0009e4000c101908 */
.L_x_4106:
[----:B------:R-:W-:Y:S05]  /*39a0*/  BSYNC B0 ;  /* 0x0000000000007941 */ /* 0x000fea0003800000 */
.L_x_4105:
[----:B------:R-:W-:Y:S05]  /*39b0*/  @!P6 BRA `(.L_x_4107) ;  /* 0x000000000028e947 */ /* 0x000fea0003800000 */
[----:B-1--4-:R-:W-:Y:S01]  /*39c0*/  FMUL.FTZ R3, R5, -1.4426950216293334961 ;  /* 0xbfb8aa3b05037820 */ /* 0x012fe20000410000 */
[----:B------:R-:W-:-:S05]  /*39d0*/  FMUL.FTZ R12, R11, -1.4426950216293334961 ;  /* 0xbfb8aa3b0b0c7820 */ /* 0x000fca0000410000 */
[----:B------:R-:W1:Y:S08]  /*39e0*/  MUFU.EX2 R3, R3 ;  /* 0x0000000300037308 */ /* 0x000e700000000800 */
[----:B------:R-:W3:Y:S01]  /*39f0*/  MUFU.EX2 R12, R12 ;  /* 0x0000000c000c7308 */ /* 0x000ee20000000800 */
[----:B-1----:R-:W-:-:S07]  /*3a00*/  FADD.FTZ R10, R3, 1 ;  /* 0x3f800000030a7421 */ /* 0x002fce0000010000 */
[----:B------:R-:W1:Y:S01]  /*3a10*/  MUFU.RCP R10, R10 ;  /* 0x0000000a000a7308 */ /* 0x000e620000001000 */
[----:B---3--:R-:W-:-:S07]  /*3a20*/  FADD.FTZ R13, R12, 1 ;  /* 0x3f8000000c0d7421 */ /* 0x008fce0000010000 */
[----:B------:R-:W3:Y:S01]  /*3a30*/  MUFU.RCP R14, R13 ;  /* 0x0000000d000e7308 */ /* 0x000ee20000001000 */
[----:B-1----:R-:W-:Y:S01]  /*3a40*/  FMUL.FTZ R5, R5, R10 ;  /* 0x0000000a05057220 */ /* 0x002fe20000410000 */
[----:B---3--:R-:W-:-:S07]  /*3a50*/  FMUL.FTZ R11, R11, R14 ;  /* 0x0000000e0b0b7220 */ /* 0x008fce0000410000 */
.L_x_4107:
[----:B------:R-:W-:Y:S04]  /*3a60*/  BSSY B0, `(.L_x_4108) ;  /* 0x000000e000007945 */ /* 0x000fe80003800000 */
[----:B------:R-:W-:Y:S05]  /*3a70*/  @!P3 BRA `(.L_x_4109) ;  /* 0x000000000030b947 */ /* 0x000fea0003800000 */
[----:B------:R-:W-:Y:S01]  /*3a80*/  ULDC.64 UR14, c[0x0][0x270] ;  /* 0x00009c00000e7ab9 */ /* 0x000fe20000000a00 */
[----:B------:R-:W-:Y:S01]  /*3a90*/  MOV R12, R6 ;  /* 0x00000006000c7202 */ /* 0x000fe20000000f00 */
[----:B------:R-:W-:Y:S01]  /*3aa0*/  IMAD R10, R28, UR14, RZ ;  /* 0x0000000e1c0a7c24 */ /* 0x000fe2000f8e02ff */
[----:B---3--:R-:W-:Y:S02]  /*3ab0*/  MOV R13, R9 ;  /* 0x00000009000d7202 */ /* 0x008fe40000000f00 */
[----:B------:R-:W-:Y:S01]  /*3ac0*/  F2FP.F16.F32.PACK_AB R5, R11, R5 ;  /* 0x000000050b05723e */ /* 0x000fe200000000ff */
[C---:B-1--4-:R-:W-:Y:S02]  /*3ad0*/  IMAD R3, R31.reuse, UR15, R10 ;  /* 0x0000000f1f037c24 */ /* 0x052fe4000f8e020a */
[----:B------:R-:W-:Y:S01]  /*3ae0*/  IMAD.WIDE.U32 R12, R31, UR14, R12 ;  /* 0x0000000e1f0c7c25 */ /* 0x000fe2000f8e000c */
[----:B------:R-:W-:Y:S02]  /*3af0*/  ULDC.64 UR14, c[0x0][0x210] ;  /* 0x00008400000e7ab9 */ /* 0x000fe40000000a00 */
[----:B------:R-:W-:-:S02]  /*3b00*/  LEA R14, P0, R12, UR14, 0x1 ;  /* 0x0000000e0c0e7c11 */ /* 0x000fc4000f8008ff */
[----:B------:R-:W-:-:S04]  /*3b10*/  IADD3 R3, R13, R3, RZ ;  /* 0x000000030d037210 */ /* 0x000fc80007ffe0ff */
[----:B------:R-:W-:-:S05]  /*3b20*/  LEA.HI.X R15, R12, UR15, R3, 0x1, P0 ;  /* 0x0000000f0c0f7c11 */ /* 0x000fca00080f0c03 */
[----:B------:R1:W-:Y:S02]  /*3b30*/  STG.E desc[UR8][R14.64], R5 ;  /* 0x000000050e007986 */ /* 0x0003e4000c101908 */
.L_x_4109:
[----:B------:R-:W-:Y:S05]  /*3b40*/  BSYNC B0 ;  /* 0x0000000000007941 */ /* 0x000fea0003800000 */
.L_x_4108:
[----:B------:R-:W-:Y:S05]  /*3b50*/  @!P6 BRA `(.L_x_4110) ;  /* 0x000000000028e947 */ /* 0x000fea0003800000 */
[----:B-1--4-:R-:W-:Y:S01]  /*3b60*/  FMUL.FTZ R3, R4, -1.4426950216293334961 ;  /* 0xbfb8aa3b04037820 */ /* 0x012fe20000410000 */
[----:B------:R-:W-:-:S05]  /*3b70*/  FMUL.FTZ R10, R21, -1.4426950216293334961 ;  /* 0xbfb8aa3b150a7820 */ /* 0x000fca0000410000 */
[----:B------:R-:W1:Y:S08]  /*3b80*/  MUFU.EX2 R3, R3 ;  /* 0x0000000300037308 */ /* 0x000e700000000800 */
[----:B------:R-:W4:Y:S01]  /*3b90*/  MUFU.EX2 R10, R10 ;  /* 0x0000000a000a7308 */ /* 0x000f220000000800 */
[----:B-1----:R-:W-:-:S07]  /*3ba0*/  FADD.FTZ R5, R3, 1 ;  /* 0x3f80000003057421 */ /* 0x002fce0000010000 */
[----:B------:R-:W1:Y:S01]  /*3bb0*/  MUFU.RCP R5, R5 ;  /* 0x0000000500057308 */ /* 0x000e620000001000 */
[----:B----4-:R-:W-:-:S07]  /*3bc0*/  FADD.FTZ R11, R10, 1 ;  /* 0x3f8000000a0b7421 */ /* 0x010fce0000010000 */
[----:B------:R-:W4:Y:S01]  /*3bd0*/  MUFU.RCP R12, R11 ;  /* 0x0000000b000c7308 */ /* 0x000f220000001000 */
[----:B-1----:R-:W-:Y:S01]  /*3be0*/  FMUL.FTZ R4, R4, R5 ;  /* 0x0000000504047220 */ /* 0x002fe20000410000 */
[----:B----4-:R-:W-:-:S07]  /*3bf0*/  FMUL.FTZ R21, R21, R12 ;  /* 0x0000000c15157220 */ /* 0x010fce0000410000 */
.L_x_4110:
[----:B------:R-:W-:Y:S04]  /*3c00*/  BSSY B0, `(.L_x_4111) ;  /* 0x000000d000007945 */ /* 0x000fe80003800000 */
[----:B------:R-:W-:Y:S05]  /*3c10*/  @!P4 BRA `(.L_x_4112) ;  /* 0x00000000002cc947 */ /* 0x000fea0003800000 */
[----:B------:R-:W-:Y:S01]  /*3c20*/  ULDC.64 UR6, c[0x0][0x270] ;  /* 0x00009c0000067ab9 */ /* 0x000fe20000000a00 */
[----:B------:R-:W-:Y:S01]  /*3c30*/  MOV R7, R9 ;  /* 0x0000000900077202 */ /* 0x000fe20000000f00 */
[----:B------:R-:W-:Y:S01]  /*3c40*/  IMAD R8, R27, UR6, RZ ;  /* 0x000000061b087c24 */ /* 0x000fe2000f8e02ff */
[----:B------:R-:W-:Y:S01]  /*3c50*/  F2FP.F16.F32.PACK_AB R21, R21, R4 ;  /* 0x000000041515723e */ /* 0x000fe200000000ff */
[----:B------:R-:W-:-:S04]  /*3c60*/  IMAD.WIDE.U32 R6, R35, UR6, R6 ;  /* 0x0000000623067c25 */ /* 0x000fc8000f8e0006 */
[----:B-1--4-:R-:W-:Y:S01]  /*3c70*/  IMAD R3, R35, UR7, R8 ;  /* 0x0000000723037c24 */ /* 0x012fe2000f8e0208 */
[----:B------:R-:W-:Y:S02]  /*3c80*/  ULDC.64 UR6, c[0x0][0x210] ;  /* 0x0000840000067ab9 */ /* 0x000fe40000000a00 */
[----:B------:R-:W-:Y:S02]  /*3c90*/  LEA R8, P0, R6, UR6, 0x1 ;  /* 0x0000000606087c11 */ /* 0x000fe4000f8008ff */
[----:B------:R-:W-:-:S04]  /*3ca0*/  IADD3 R3, R7, R3, RZ ;  /* 0x0000000307037210 */ /* 0x000fc80007ffe0ff */
[----:B------:R-:W-:-:S05]  /*3cb0*/  LEA.HI.X R9, R6, UR7, R3, 0x1, P0 ;  /* 0x0000000706097c11 */ /* 0x000fca00080f0c03 */
[----:B------:R1:W-:Y:S02]  /*3cc0*/  STG.E desc[UR8][R8.64], R21 ;  /* 0x0000001508007986 */ /* 0x0003e4000c101908 */
.L_x_4112:
[----:B------:R-:W-:Y:S05]  /*3cd0*/  BSYNC B0 ;  /* 0x0000000000007941 */ /* 0x000fea0003800000 */
.L_x_4111:
[----:B------:R-:W-:Y:S02]  /*3ce0*/  UIADD3 UR13, UR11, UR13, URZ ;  /* 0x0000000d0b0d7290 */ /* 0x000fe4000fffe03f */
[----:B------:R-:W-:Y:S02]  /*3cf0*/  UIADD3 UR4, UR4, 0x1, URZ ;  /* 0x0000000104047890 */ /* 0x000fe4000fffe03f */
[----:B------:R-:W-:-:S06]  /*3d00*/  UISETP.GE.AND UP0, UPT, UR13, UR5, UPT ;  /* 0x000000050d00728c */ /* 0x000fcc000bf06270 */
[----:B------:R-:W-:-:S13]  /*3d10*/  PLOP3.LUT P0, PT, PT, PT, UP0, 0x80, 0x0 ;  /* 0x000000000000781c */ /* 0x000fda0003f0f008 */
[----:B------:R-:W-:Y:S05]  /*3d20*/  @!P0 BRA `(.L_x_4113) ;  /* 0xffffffc400488947 */ /* 0x000fea000383ffff */
[----:B------:R-:W-:Y:S05]  /*3d30*/  EXIT ;  /* 0x000000000000794d */ /* 0x000fea0003800000 */
.L_x_4114:
        /* <DEDUP_REMOVED lines=12> */
.L_x_5269:


//--------------------- .text._Z35group_norm_nhwc_fwd_one_pass_kernelI11Fp16IOBf16WLi256ELi64ELi512EEv26Group_norm_nhwc_fwd_params --------------------------
	.section	.text._Z35group_norm_nhwc_fwd_one_pass_kernelI11Fp16IOBf16WLi256ELi64ELi512EEv26Group_norm_nhwc_fwd_params,"ax",@progbits
	.align	128
        .global         _Z35group_norm_nhwc_fwd_one_pass_kernelI11Fp16IOBf16WLi256ELi64ELi512EEv26Group_norm_nhwc_fwd_params
        .type           _Z35group_norm_nhwc_fwd_one_pass_kernelI11Fp16IOBf16WLi256ELi64ELi512EEv26Group_norm_nhwc_fwd_params,@function
        .size           _Z35group_norm_nhwc_fwd_one_pass_kernelI11Fp16IOBf16WLi256ELi64ELi512EEv26Group_norm_nhwc_fwd_params,(.L_x_5270 - _Z35group_norm_nhwc_fwd_one_pass_kernelI11Fp16IOBf16WLi256ELi64ELi512EEv26Group_norm_nhwc_fwd_params)
        .other          _Z35group_norm_nhwc_fwd_one_pass_kernelI11Fp16IOBf16WLi256ELi64ELi512EEv26Group_norm_nhwc_fwd_params,@"STO_CUDA_ENTRY STV_DEFAULT"
_Z35group_norm_nhwc_fwd_one_pass_kernelI11Fp16IOBf16WLi256ELi64ELi512EEv26Group_norm_nhwc_fwd_params:
.text._Z35group_norm_nhwc_fwd_one_pass_kernelI11Fp16IOBf16WLi256ELi64ELi512EEv26Group_norm_nhwc_fwd_params:
        /* <DEDUP_REMOVED lines=11> */
.L_x_4176:
        /* <DEDUP_REMOVED lines=516> */
.L_x_4116:
[----:B------:R-:W-:Y:S05]  /*20f0*/  BSYNC B0 ;  /* 0x0000000000007941 */ /* 0x000fea0003800000 */
.L_x_4115:
        /* <DEDUP_REMOVED lines=30> */
.L_x_4119:
[----:B0-----:R-:W2:Y:S04]  /*22e0*/  LDG.E.STRONG.GPU R23, desc[UR10][R18.64] ;  /* 0x0000000a12177981 */ /* 0x001ea8000c1ef900 */
[----:B--2---:R-:W-:Y:S01]  /*22f0*/  CCTL.IVALL ;  /* 0x00000000ff00798f */ /* 0x004fe20002000000 */
[----:B------:R-:W-:Y:S05]  /*2300*/  YIELD ;  /* 0x0000000000007946 */ /* 0x000fea0003800000 */
[----:B------:R-:W-:-:S13]  /*2310*/  ISETP.NE.AND P6, PT, R23, R48, PT ;  /* 0x000000301700720c */ /* 0x000fda0003fc5270 */
[----:B------:R-:W-:Y:S05]  /*2320*/  @P6 BRA `(.L_x_4119) ;  /* 0xfffffffc00ec6947 */ /* 0x000fea000383ffff */
.L_x_4118:
        /* <DEDUP_REMOVED lines=20> */
.L_x_4123:
        /* <DEDUP_REMOVED lines=117> */
.L_x_4122:
        /* <DEDUP_REMOVED lines=62> */
.L_x_4124:
[----:B------:R-:W-:-:S06]  /*2fa0*/  UISETP.NE.OR UP0, UPT, UR7, URZ, UP0 ;  /* 0x0000003f0700728c */ /* 0x000fcc0008705670 */
[----:B------:R-:W-:-:S13]  /*2fb0*/  PLOP3.LUT P6, PT, PT, PT, UP0, 0x80, 0x0 ;  /* 0x000000000000781c */ /* 0x000fda0003fcf008 */
[----:B------:R-:W-:Y:S05]  /*2fc0*/  @!P6 BRA `(.L_x_4120) ;  /* 0x000000000088e947 */ /* 0x000fea0003800000 */
.L_x_4121:
[----:B------:R-:W0:Y:S01]  /*2fd0*/  S2UR UR8, SR_CTAID.X ;  /* 0x00000000000879c3 */ /* 0x000e220000002500 */
[----:B------:R-:W-:Y:S01]  /*2fe0*/  NOP ;  /* 0x0000000000007918 */ /* 0x000fe20000000000 */
.L_x_4125:
        /* <DEDUP_REMOVED lines=32> */
.L_x_4120:
        /* <DEDUP_REMOVED lines=10> */
.L_x_4127:
[----:B------:R-:W-:Y:S05]  /*3290*/  BSYNC B0 ;  /* 0x0000000000007941 */ /* 0x000fea0003800000 */
.L_x_4126:
        /* <DEDUP_REMOVED lines=17> */
.L_x_4117:
        /* <DEDUP_REMOVED lines=11> */
[----:B------:R0:W-:Y:S01]  /*3460*/  @!P5 STS.64 [UR7+0x98], R16 ;  /* 0x00009810ff00d988 */ /* 0x0001e20008000a07 */
[----:B------:R-:W-:Y:S01]  /*3470*/  ISETP.NE.AND P0, PT, R18, RZ, PT ;  /* 0x000000ff1200720c */ /* 0x000fe20003f05270 */
[----:B------:R-:W-:-:S10]  /*3480*/  ULDC.64 UR12, c[0x0][0x228] ;  /* 0x00008a00000c7ab9 */ /* 0x000fd40000000a00 */
[----:B------:R-:W1:Y:S01]  /*3490*/  @!P6 LDC.64 R20, c[0x0][0x218] ;  /* 0x00008600ff14eb82 */ /* 0x000e620000000a00 */
[----:B------:R-:W-:Y:S01]  /*34a0*/  @!P6 FMUL.FTZ R19, R17, UR8 ;  /* 0x000000081113ec20 */ /* 0x000fe20008410000 */
[----:B------:R-:W-:Y:S01]  /*34b0*/  @!P6 FMUL.FTZ R18, R16, UR8 ;  /* 0x000000081012ec20 */ /* 0x000fe20008410000 */
[C---:B0-----:R-:W-:Y:S02]  /*34c0*/  SHF.L.U32 R17, R42.reuse, 0x1, RZ ;  /* 0x000000012a117819 */ /* 0x041fe400000006ff */
[----:B------:R-:W-:Y:S01]  /*34d0*/  SHF.L.U64.HI R42, R42, 0x1, R43 ;  /* 0x000000012a2a7819 */ /* 0x000fe2000001022b */
[----:B-1----:R-:W-:-:S05]  /*34e0*/  @!P6 IMAD.WIDE R22, R23, 0x8, R20 ;  /* 0x000000081716e825 */ /* 0x002fca00078e0214 */
[----:B------:R0:W-:Y:S01]  /*34f0*/  @!P6 STG.E.64 desc[UR10][R22.64], R18 ;  /* 0x000000121600e986 */ /* 0x0001e2000c101b0a */
[----:B------:R-:W-:Y:S01]  /*3500*/  BAR.SYNC.DEFER_BLOCKING 0x0 ;  /* 0x0000000000007b1d */ /* 0x000fe20000010000 */
[--C-:B------:R-:W-:Y:S02]  /*3510*/  HADD2.F32 R43, -RZ, R10.reuse.H0_H0 ;  /* 0x2000000aff2b7230 */ /* 0x100fe40000004100 */
[----:B------:R-:W-:-:S05]  /*3520*/  HADD2.F32 R44, -RZ, R10.H1_H1 ;  /* 0x3000000aff2c7230 */ /* 0x000fca0000004100 */
[----:B0-----:R-:W0:Y:S01]  /*3530*/  LDC R23, c[0x0][0x294] ;  /* 0x0000a500ff177b82 */ /* 0x001e220000000800 */
[----:B------:R-:W1:Y:S02]  /*3540*/  LDS.64 R20, [UR7+0x98] ;  /* 0x00009807ff147984 */ /* 0x000e640008000a00 */
[----:B-1----:R-:W-:-:S05]  /*3550*/  FMUL.FTZ R20, R20, UR8 ;  /* 0x0000000814147c20 */ /* 0x002fca0008410000 */
[----:B------:R-:W-:-:S13]  /*3560*/  R2UR UR7, R20 ;  /* 0x00000000140772ca */ /* 0x000fda00000e0000 */
        /* <DEDUP_REMOVED lines=9> */
[----:B------:R-:W-:Y:S02]  /*3600*/  ULDC.64 UR12, c[0x0][0x230] ;  /* 0x00008c00000c7ab9 */ /* 0x000fe40000000a00 */
[----:B------:R-:W2:Y:S04]  /*3610*/  LDG.E.U16 R22, desc[UR10][R18.64] ;  /* 0x0000000a12167981 */ /* 0x000ea8000c1e1500 */
[----:B------:R-:W3:Y:S06]  /*3620*/  LDG.E.U16 R21, desc[UR10][R18.64+0x2] ;  /* 0x0000020a12157981 */ /* 0x000eec000c1e1500 */
[----:B------:R-:W-:Y:S01]  /*3630*/  @P5 FADD.FTZ R20, R16, UR8 ;  /* 0x0000000810145e21 */ /* 0x000fe20008010000 */
[----:B------:R-:W-:Y:S01]  /*3640*/  PLOP3.LUT P5, PT, PT, PT, UP0, 0x80, 0x0 ;  /* 0x000000000000781c */ /* 0x000fe20003faf008 */
[----:B------:R-:W-:-:S12]  /*3650*/  UMOV UR8, 0x3f800000 ;  /* 0x3f80000000087882 */ /* 0x000fd80000000000 */
[----:B------:R-:W1:Y:S01]  /*3660*/  @P5 MUFU.RSQ R20, R20 ;  /* 0x0000001400145308 */ /* 0x000e620000001400 */
[----:B------:R-:W-:-:S04]  /*3670*/  IADD3 R16, P5, R17, UR12, RZ ;  /* 0x0000000c11107c10 */ /* 0x000fc8000ffbe0ff */
[----:B------:R-:W-:Y:S02]  /*3680*/  IADD3.X R17, R42, UR13, RZ, P5, !PT ;  /* 0x0000000d2a117c10 */ /* 0x000fe4000affe4ff */
[----:B------:R-:W-:-:S03]  /*3690*/  PLOP3.LUT P5, PT, PT, PT, UP0, 0x80, 0x0 ;  /* 0x000000000000781c */ /* 0x000fc60003faf008 */
[----:B------:R-:W4:Y:S04]  /*36a0*/  LDG.E.U16 R37, desc[UR10][R16.64] ;  /* 0x0000000a10257981 */ /* 0x000f28000c1e1500 */
[----:B------:R-:W5:Y:S06]  /*36b0*/  LDG.E.U16 R42, desc[UR10][R16.64+0x2] ;  /* 0x0000020a102a7981 */ /* 0x000f6c000c1e1500 */
[----:B-1----:R-:W-:-:S02]  /*36c0*/  @P5 R2UR UR8, R20 ;  /* 0x00000000140852ca */ /* 0x002fc400000e0000 */
[----:B------:R-:W1:Y:S01]  /*36d0*/  S2R R20, SR_TID.X ;  /* 0x0000000000147919 */ /* 0x000e620000002100 */
[----:B------:R-:W-:Y:S01]  /*36e0*/  ISETP.NE.AND P5, PT, RZ, UR9, PT ;  /* 0x00000009ff007c0c */ /* 0x000fe2000bfa5270 */
[----:B------:R-:W-:Y:S01]  /*36f0*/  FADD.FTZ R10, R43, -UR7 ;  /* 0x800000072b0a7e21 */ /* 0x000fe20008010000 */
[----:B------:R-:W-:-:S08]  /*3700*/  FADD.FTZ R43, R44, -UR7 ;  /* 0x800000072c2b7e21 */ /* 0x000fd00008010000 */
[----:B------:R-:W-:Y:S01]  /*3710*/  FMUL.FTZ R10, R10, UR8 ;  /* 0x000000080a0a7c20 */ /* 0x000fe20008410000 */
[----:B------:R-:W-:Y:S01]  /*3720*/  FMUL.FTZ R43, R43, UR8 ;  /* 0x000000082b2b7c20 */ /* 0x000fe20008410000 */
[----:B--2---:R-:W-:Y:S02]  /*3730*/  SHF.L.U32 R22, R22, 0x10, RZ ;  /* 0x0000001016167819 */ /* 0x004fe400000006ff */
[----:B---3--:R-:W-:Y:S02]  /*3740*/  SHF.L.U32 R21, R21, 0x10, RZ ;  /* 0x0000001015157819 */ /* 0x008fe400000006ff */
[----:B----4-:R-:W-:Y:S02]  /*3750*/  SHF.L.U32 R19, R37, 0x10, RZ ;  /* 0x0000001025137819 */ /* 0x010fe400000006ff */
[----:B-----5:R-:W-:Y:S01]  /*3760*/  SHF.L.U32 R18, R42, 0x10, RZ ;  /* 0x000000102a127819 */ /* 0x020fe200000006ff */
[--C-:B------:R-:W-:Y:S02]  /*3770*/  HADD2.F32 R42, -RZ, R11.reuse.H0_H0 ;  /* 0x2000000bff2a7230 */ /* 0x100fe40000004100 */
[----:B------:R-:W-:Y:S01]  /*3780*/  FFMA.FTZ R44, R22, R10, R19 ;  /* 0x0000000a162c7223 */ /* 0x000fe20000010013 */
[----:B------:R-:W-:-:S02]  /*3790*/  HADD2.F32 R37, -RZ, R11.H1_H1 ;  /* 0x3000000bff257230 */ /* 0x000fc40000004100 */
        /* <DEDUP_REMOVED lines=12> */
.L_x_4128:
        /* <DEDUP_REMOVED lines=15> */
.L_x_4130:
[----:B------:R-:W-:Y:S05]  /*3950*/  BSYNC B0 ;  /* 0x0000000000007941 */ /* 0x000fea0003800000 */
.L_x_4129:
        /* <DEDUP_REMOVED lines=23> */
.L_x_4131:
        /* <DEDUP_REMOVED lines=14> */
.L_x_4133:
[----:B------:R-:W-:Y:S05]  /*3bb0*/  BSYNC B0 ;  /* 0x0000000000007941 */ /* 0x000fea0003800000 */
.L_x_4132:
        /* <DEDUP_REMOVED lines=17> */
.L_x_4134:
        /* <DEDUP_REMOVED lines=14> */
.L_x_4136:
[----:B------:R-:W-:Y:S05]  /*3db0*/  BSYNC B0 ;  /* 0x0000000000007941 */ /* 0x000fea0003800000 */
.L_x_4135:
[----:B------:R-:W-:Y:S01]  /*3dc0*/  FMUL.FTZ R16, R16, UR8 ;  /* 0x0000000810107c20 */ /* 0x000fe20008410000 */
[----:B------:R-:W-:Y:S01]  /*3dd0*/  FMUL.FTZ R14, R14, UR8 ;  /* 0x000000080e0e7c20 */ /* 0x000fe20008410000 */
[--C-:B------:R-:W-:Y:S02]  /*3de0*/  HADD2.F32 R11, -RZ, R24.reuse.H0_H0 ;  /* 0x20000018ff0b7230 */ /* 0x100fe40000004100 */
[----:B------:R-:W-:Y:S02]  /*3df0*/  HADD2.F32 R24, -RZ, R24.H1_H1 ;  /* 0x30000018ff187230 */ /* 0x000fe40000004100 */
[----:B------:R-:W-:Y:S01]  /*3e00*/  FFMA.FTZ R16, R22, R16, R19 ;  /* 0x0000001016107223 */ /* 0x000fe20000010013 */
[----:B------:R-:W-:Y:S01]  /*3e10*/  FFMA.FTZ R7, R21, R14, R18 ;  /* 0x0000000e15077223 */ /* 0x000fe20000010012 */
[----:B------:R-:W-:Y:S06]  /*3e20*/  @!P5 BRA `(.L_x_4137) ;  /* 0x000000000028d947 */ /* 0x000fec0003800000 */
        /* <DEDUP_REMOVED lines=10> */
.L_x_4137:
[----:B------:R-:W-:Y:S01]  /*3ed0*/  LOP3.LUT P0, RZ, R36, 0x10, RZ, 0xc0, !PT ;  /* 0x0000001024ff7812 */ /* 0x000fe2000780c0ff */
[----:B------:R-:W-:-:S12]  /*3ee0*/  BSSY B0, `(.L_x_4138) ;  /* 0x0000010000007945 */ /* 0x000fd80003800000 */
[----:B------:R-:W-:Y:S05]  /*3ef0*/  @P0 BRA `(.L_x_4139) ;  /* 0x0000000000380947 */ /* 0x000fea0003800000 */
[----:B0-----:R-:W-:Y:S01]  /*3f00*/  IADD3 R3, R0, 0x30, RZ ;  /* 0x0000003000037810 */ /* 0x001fe20007ffe0ff */
[----:B------:R-:W-:Y:S01]  /*3f10*/  ULDC.64 UR12, c[0x0][0x270] ;  /* 0x00009c00000c7ab9 */ /* 0x000fe20000000a00 */
[----:B-1----:R-:W-:Y:S02]  /*3f20*/  MOV R4, R38 ;  /* 0x0000002600047202 */ /* 0x002fe40000000f00 */
        /* <DEDUP_REMOVED lines=11> */
.L_x_4139:
[----:B------:R-:W-:Y:S05]  /*3fe0*/  BSYNC B0 ;  /* 0x0000000000007941 */ /* 0x000fea0003800000 */
.L_x_4138:
[----:B0-2---:R-:W-:Y:S01]  /*3ff0*/  FADD.FTZ R2, R11, -UR7 ;  /* 0x800000070b027e21 */ /* 0x005fe20008010000 */
[----:B------:R-:W-:Y:S01]  /*4000*/  FADD.FTZ R3, R24, -UR7 ;  /* 0x8000000718037e21 */ /* 0x000fe20008010000 */
        /* <DEDUP_REMOVED lines=11> */
[----:B-1----:R-:W-:Y:S01]  /*40c0*/  FMUL.FTZ R5, R10, -1.4426950216293334961 ;  /* 0xbfb8aa3b0a057820 */ /* 0x002fe20000410000 */
        /* <DEDUP_REMOVED lines=9> */
.L_x_4140:
[----:B------:R-:W-:Y:S01]  /*4160*/  LOP3.LUT P0, RZ, R36, 0x20, RZ, 0xc0, !PT ;  /* 0x0000002024ff7812 */ /* 0x000fe2000780c0ff */
[----:B------:R-:W-:-:S12]  /*4170*/  BSSY B0, `(.L_x_4141) ;  /* 0x0000010000007945 */ /* 0x000fd80003800000 */
[----:B------:R-:W-:Y:S05]  /*4180*/  @P0 BRA `(.L_x_4142) ;  /* 0x0000000000380947 */ /* 0x000fea0003800000 */
[----:B------:R-:W-:Y:S01]  /*4190*/  IADD3 R3, R0, 0x40, RZ ;  /* 0x0000004000037810 */ /* 0x000fe20007ffe0ff */
        /* <DEDUP_REMOVED lines=13> */
.L_x_4142:
[----:B------:R-:W-:Y:S05]  /*4270*/  BSYNC B0 ;  /* 0x0000000000007941 */ /* 0x000fea0003800000 */
.L_x_4141:
[----:B------:R-:W-:Y:S01]  /*4280*/  FMUL.FTZ R12, R12, UR8 ;  /* 0x000000080c0c7c20 */ /* 0x000fe20008410000 */
[----:B------:R-:W-:Y:S01]  /*4290*/  FMUL.FTZ R14, R14, UR8 ;  /* 0x000000080e0e7c20 */ /* 0x000fe20008410000 */
[----:B------:R-:W-:Y:S01]  /*42a0*/  FADD.FTZ R11, R16, -UR7 ;  /* 0x80000007100b7e21 */ /* 0x000fe20008010000 */
[----:B------:R-:W-:Y:S01]  /*42b0*/  FADD.FTZ R16, R27, -UR7 ;  /* 0x800000071b107e21 */ /* 0x000fe20008010000 */
[----:B------:R-:W-:Y:S01]  /*42c0*/  FFMA.FTZ R12, R22, R12, R19 ;  /* 0x0000000c160c7223 */ /* 0x000fe20000010013 */
[----:B0-----:R-:W-:Y:S01]  /*42d0*/  FFMA.FTZ R7, R21, R14, R18 ;  /* 0x0000000e15077223 */ /* 0x001fe20000010012 */
        /* <DEDUP_REMOVED lines=11> */
.L_x_4143:
        /* <DEDUP_REMOVED lines=17> */
.L_x_4145:
[----:B------:R-:W-:Y:S05]  /*44a0*/  BSYNC B0 ;  /* 0x0000000000007941 */ /* 0x000fea0003800000 */
.L_x_4144:
[----:B------:R-:W-:Y:S01]  /*44b0*/  FMUL.FTZ R11, R11, UR8 ;  /* 0x000000080b0b7c20 */ /* 0x000fe20008410000 */
[----:B------:R-:W-:Y:S01]  /*44c0*/  FMUL.FTZ R16, R16, UR8 ;  /* 0x0000000810107c20 */ /* 0x000fe20008410000 */
[--C-:B------:R-:W-:Y:S02]  /*44d0*/  HADD2.F32 R10, -RZ, R29.reuse.H0_H0 ;  /* 0x2000001dff0a7230 */ /* 0x100fe40000004100 */
[----:B------:R-:W-:Y:S02]  /*44e0*/  HADD2.F32 R29, -RZ, R29.H1_H1 ;  /* 0x3000001dff1d7230 */ /* 0x000fe40000004100 */
[----:B------:R-:W-:Y:S01]  /*44f0*/  FFMA.FTZ R11, R22, R11, R19 ;  /* 0x0000000b160b7223 */ /* 0x000fe20000010013 */
[----:B------:R-:W-:Y:S01]  /*4500*/  FFMA.FTZ R16, R21, R16, R18 ;  /* 0x0000001015107223 */ /* 0x000fe20000010012 */
[----:B------:R-:W-:Y:S06]  /*4510*/  @!P5 BRA `(.L_x_4146) ;  /* 0x000000000028d947 */ /* 0x000fec0003800000 */
        /* <DEDUP_REMOVED lines=10> */
.L_x_4146:
[----:B------:R-:W-:Y:S01]  /*45c0*/  LOP3.LUT P0, RZ, R36, 0x100, RZ, 0xc0, !PT ;  /* 0x0000010024ff7812 */ /* 0x000fe2000780c0ff */
[----:B------:R-:W-:-:S12]  /*45d0*/  BSSY B0, `(.L_x_4147) ;  /* 0x0000010000007945 */ /* 0x000fd80003800000 */
[----:B------:R-:W-:Y:S05]  /*45e0*/  @P0 BRA `(.L_x_4148) ;  /* 0x0000000000380947 */ /* 0x000fea0003800000 */
[----:B-1----:R-:W-:Y:S01]  /*45f0*/  IADD3 R5, R0, 0x60, RZ ;  /* 0x0000006000057810 */ /* 0x002fe20007ffe0ff */
[----:B------:R-:W-:Y:S01]  /*4600*/  ULDC.64 UR12, c[0x0][0x270] ;  /* 0x00009c00000c7ab9 */ /* 0x000fe20000000a00 */
[----:B0-----:R-:W-:Y:S02]  /*4610*/  MOV R2, R38 ;  /* 0x0000002600027202 */ /* 0x001fe40000000f00 */
        /* <DEDUP_REMOVED lines=11> */
.L_x_4148:
[----:B------:R-:W-:Y:S05]  /*46d0*/  BSYNC B0 ;  /* 0x0000000000007941 */ /* 0x000fea0003800000 */
.L_x_4147:
[----:B0-----:R-:W-:Y:S01]  /*46e0*/  FADD.FTZ R2, R10, -UR7 ;  /* 0x800000070a027e21 */ /* 0x001fe20008010000 */
[----:B------:R-:W-:Y:S01]  /*46f0*/  FADD.FTZ R3, R29, -UR7 ;  /* 0x800000071d037e21 */ /* 0x000fe20008010000 */
        /* <DEDUP_REMOVED lines=10> */
[----:B-12---:R-:W-:Y:S01]  /*47a0*/  FMUL.FTZ R5, R10, -1.4426950216293334961 ;  /* 0xbfb8aa3b0a057820 */ /* 0x006fe20000410000 */
        /* <DEDUP_REMOVED lines=9> */
.L_x_4149:
[----:B------:R-:W-:Y:S01]  /*4840*/  LOP3.LUT P0, RZ, R36, 0x80, RZ, 0xc0, !PT ;  /* 0x0000008024ff7812 */ /* 0x000fe2000780c0ff */
[----:B------:R-:W-:-:S12]  /*4850*/  BSSY B0, `(.L_x_4150) ;  /* 0x0000010000007945 */ /* 0x000fd80003800000 */
[----:B------:R-:W-:Y:S05]  /*4860*/  @P0 BRA `(.L_x_4151) ;  /* 0x0000000000380947 */ /* 0x000fea0003800000 */
[----:B------:R-:W-:Y:S01]  /*4870*/  IADD3 R3, R0, 0x70, RZ ;  /* 0x0000007000037810 */ /* 0x000fe20007ffe0ff */
[----:B------:R-:W-:Y:S01]  /*4880*/  ULDC.64 UR12, c[0x0][0x270] ;  /* 0x00009c00000c7ab9 */ /* 0x000fe20000000a00 */
[----:B-12---:R-:W-:Y:S02]  /*4890*/  MOV R4, R38 ;  /* 0x0000002600047202 */ /* 0x006fe40000000f00 */
        /* <DEDUP_REMOVED lines=11> */
.L_x_4151:
[----:B------:R-:W-:Y:S05]  /*4950*/  BSYNC B0 ;  /* 0x0000000000007941 */ /* 0x000fea0003800000 */
.L_x_4150:
[----:B------:R-:W-:Y:S01]  /*4960*/  FMUL.FTZ R12, R12, UR8 ;  /* 0x000000080c0c7c20 */ /* 0x000fe20008410000 */
[----:B------:R-:W-:Y:S01]  /*4970*/  FMUL.FTZ R14, R14, UR8 ;  /* 0x000000080e0e7c20 */ /* 0x000fe20008410000 */
[--C-:B--2---:R-:W-:Y:S02]  /*4980*/  HADD2.F32 R11, -RZ, R32.reuse.H0_H0 ;  /* 0x20000020ff0b7230 */ /* 0x104fe40000004100 */
[----:B------:R-:W-:Y:S02]  /*4990*/  IMAD R16, R23, UR6, R16 ;  /* 0x0000000617107c24 */ /* 0x000fe4000f8e0210 */
[----:B------:R-:W-:Y:S01]  /*49a0*/  FFMA.FTZ R12, R22, R12, R19 ;  /* 0x0000000c160c7223 */ /* 0x000fe20000010013 */
[----:B------:R-:W-:Y:S02]  /*49b0*/  HADD2.F32 R32, -RZ, R32.H1_H1 ;  /* 0x30000020ff207230 */ /* 0x000fe40000004100 */
        /* <DEDUP_REMOVED lines=12> */
.L_x_4152:
        /* <DEDUP_REMOVED lines=17> */
.L_x_4154:
[----:B------:R-:W-:Y:S05]  /*4b90*/  BSYNC B0 ;  /* 0x0000000000007941 */ /* 0x000fea0003800000 */
.L_x_4153:
[----:B------:R-:W-:Y:S01]  /*4ba0*/  FADD.FTZ R2, R11, -UR7 ;  /* 0x800000070b027e21 */ /* 0x000fe20008010000 */
[----:B------:R-:W-:Y:S01]  /*4bb0*/  FADD.FTZ R3, R32, -UR7 ;  /* 0x8000000720037e21 */ /* 0x000fe20008010000 */
[----:B------:R-:W-:Y:S01]  /*4bc0*/  ULDC.64 UR14, c[0x0][0x278] ;  /* 0x00009e00000e7ab9 */ /* 0x000fe20000000a00 */
[----:B01----:R-:W-:Y:S01]  /*4bd0*/  IADD3 R4, R16, 0xd0, RZ ;  /* 0x000000d010047810 */ /* 0x003fe20007ffe0ff */
        /* <DEDUP_REMOVED lines=17> */
.L_x_4155:
        /* <DEDUP_REMOVED lines=17> */
.L_x_4157:
[----:B------:R-:W-:Y:S05]  /*4e00*/  BSYNC B0 ;  /* 0x0000000000007941 */ /* 0x000fea0003800000 */
.L_x_4156:
        /* <DEDUP_REMOVED lines=12> */
[----:B------:R-:W-:Y:S01]  /*4ed0*/  ISETP.GE.U32.AND P1, PT, R2, UR14, PT ;  /* 0x0000000e02007c0c */ /* 0x000fe2000bf26070 */
[----:B------:R-:W-:Y:S01]  /*4ee0*/  FADD.FTZ R16, R16, -UR7 ;  /* 0x8000000710107e21 */ /* 0x000fe20008010000 */
[----:B------:R-:W-:Y:S01]  /*4ef0*/  SHF.R.S32.HI R11, RZ, 0x1f, R4 ;  /* 0x0000001fff0b7819 */ /* 0x000fe20000011404 */
[----:B------:R-:W-:Y:S01]  /*4f00*/  FADD.FTZ R17, R17, -UR7 ;  /* 0x8000000711117e21 */ /* 0x000fe20008010000 */
[----:B------:R-:W-:Y:S01]  /*4f10*/  SHF.R.S32.HI R7, RZ, 0x1f, R3 ;  /* 0x0000001fff077819 */ /* 0x000fe20000011403 */
[----:B------:R-:W-:Y:S01]  /*4f20*/  FMUL.FTZ R5, R5, UR8 ;  /* 0x0000000805057c20 */ /* 0x000fe20008410000 */
[----:B------:R-:W-:Y:S01]  /*4f30*/  SHF.R.S32.HI R0, RZ, 0x1f, R2 ;  /* 0x0000001fff007819 */ /* 0x000fe20000011402 */
[----:B------:R-:W-:Y:S01]  /*4f40*/  FMUL.FTZ R10, R10, UR8 ;  /* 0x000000080a0a7c20 */ /* 0x000fe20008410000 */
[----:B------:R-:W-:Y:S01]  /*4f50*/  FMUL.FTZ R12, R12, UR8 ;  /* 0x000000080c0c7c20 */ /* 0x000fe20008410000 */
[----:B------:R-:W-:Y:S01]  /*4f60*/  FMUL.FTZ R14, R14, UR8 ;  /* 0x000000080e0e7c20 */ /* 0x000fe20008410000 */
[----:B------:R-:W-:Y:S01]  /*4f70*/  FMUL.FTZ R32, R16, UR8 ;  /* 0x0000000810207c20 */ /* 0x000fe20008410000 */
[----:B------:R-:W-:Y:S01]  /*4f80*/  ISETP.GE.AND.EX P6, PT, R11, UR15, PT, P6 ;  /* 0x0000000f0b007c0c */ /* 0x000fe2000bfc6360 */
[----:B------:R-:W-:Y:S01]  /*4f90*/  FMUL.FTZ R42, R17, UR8 ;  /* 0x00000008112a7c20 */ /* 0x000fe20008410000 */
[----:B------:R-:W-:Y:S01]  /*4fa0*/  ISETP.GE.AND.EX P0, PT, R7, UR15, PT, P0 ;  /* 0x0000000f07007c0c */ /* 0x000fe2000bf06300 */
[--C-:B------:R-:W-:Y:S01]  /*4fb0*/  FFMA.FTZ R24, R22, R5, R19.reuse ;  /* 0x0000000516187223 */ /* 0x100fe20000010013 */
[----:B------:R-:W-:Y:S01]  /*4fc0*/  ISETP.GE.AND.EX P1, PT, R0, UR15, PT, P1 ;  /* 0x0000000f00007c0c */ /* 0x000fe2000bf26310 */
[C-C-:B------:R-:W-:Y:S01]  /*4fd0*/  FFMA.FTZ R23, R22.reuse, R10, R19.reuse ;  /* 0x0000000a16177223 */ /* 0x140fe20000010013 */
[C-C-:B------:R-:W-:Y:S01]  /*4fe0*/  FFMA.FTZ R16, R22.reuse, R12, R19.reuse ;  /* 0x0000000c16107223 */ /* 0x140fe20000010013 */
[C-C-:B------:R-:W-:Y:S01]  /*4ff0*/  FFMA.FTZ R10, R22.reuse, R14, R19.reuse ;  /* 0x0000000e160a7223 */ /* 0x140fe20000010013 */
[C-C-:B------:R-:W-:Y:S01]  /*5000*/  FFMA.FTZ R5, R22.reuse, R32, R19.reuse ;  /* 0x0000002016057223 */ /* 0x140fe20000010013 */
[----:B------:R-:W-:Y:S01]  /*5010*/  FFMA.FTZ R19, R22, R42, R19 ;  /* 0x0000002a16137223 */ /* 0x000fe20000010013 */
[C---:B------:R-:W-:Y:S01]  /*5020*/  ISETP.GT.U32.OR P6, PT, R20.reuse, 0x1ff, P6 ;  /* 0x000001ff1400780c */ /* 0x040fe200037c4470 */
[----:B------:R-:W-:Y:S01]  /*5030*/  HADD2.F32 R14, -RZ, R34.H1_H1 ;  /* 0x30000022ff0e7230 */ /* 0x000fe20000004100 */
[C---:B------:R-:W-:Y:S01]  /*5040*/  ISETP.GT.U32.OR P0, PT, R20.reuse, 0x1ff, P0 ;  /* 0x000001ff1400780c */ /* 0x040fe20000704470 */
[----:B------:R-:W-:Y:S01]  /*5050*/  HADD2.F32 R17, -RZ, R35.H1_H1 ;  /* 0x30000023ff117230 */ /* 0x000fe20000004100 */
[----:B------:R-:W-:Y:S01]  /*5060*/  ISETP.GT.U32.OR P1, PT, R20, 0x1ff, P1 ;  /* 0x000001ff1400780c */ /* 0x000fe20000f24470 */
[----:B------:R-:W-:-:S02]  /*5070*/  HADD2.F32 R20, -RZ, R26.H1_H1 ;  /* 0x3000001aff147230 */ /* 0x000fc40000004100 */
[----:B------:R-:W-:Y:S01]  /*5080*/  FADD.FTZ R14, R14, -UR7 ;  /* 0x800000070e0e7e21 */ /* 0x000fe20008010000 */
[----:B------:R-:W-:Y:S02]  /*5090*/  HADD2.F32 R22, -RZ, R28.H1_H1 ;  /* 0x3000001cff167230 */ /* 0x000fe40000004100 */
[----:B------:R-:W-:Y:S01]  /*50a0*/  FADD.FTZ R17, R17, -UR7 ;  /* 0x8000000711117e21 */ /* 0x000fe20008010000 */
[----:B------:R-:W-:Y:S02]  /*50b0*/  HADD2.F32 R25, -RZ, R30.H1_H1 ;  /* 0x3000001eff197230 */ /* 0x000fe40000004100 */
[----:B------:R-:W-:Y:S01]  /*50c0*/  FADD.FTZ R20, R20, -UR7 ;  /* 0x8000000714147e21 */ /* 0x000fe20008010000 */
[----:B------:R-:W-:Y:S02]  /*50d0*/  HADD2.F32 R12, -RZ, R33.H1_H1 ;  /* 0x30000021ff0c7230 */ /* 0x000fe40000004100 */
        /* <DEDUP_REMOVED lines=26> */
.L_x_4158:
        /* <DEDUP_REMOVED lines=14> */
.L_x_4160:
[----:B------:R-:W-:Y:S05]  /*5360*/  BSYNC B0 ;  /* 0x0000000000007941 */ /* 0x000fea0003800000 */
.L_x_4159:
        /* <DEDUP_REMOVED lines=11> */
.L_x_4161:
        /* <DEDUP_REMOVED lines=15> */
.L_x_4163:
[----:B------:R-:W-:Y:S05]  /*5510*/  BSYNC B0 ;  /* 0x0000000000007941 */ /* 0x000fea0003800000 */
.L_x_4162:
[----:B------:R-:W-:Y:S05]  /*5520*/  @!P5 BRA `(.L_x_4164) ;  /* 0x000000000028d947 */ /* 0x000fea0003800000 */
[----:B------:R-:W-:Y:S01]  /*5530*/  FMUL.FTZ R18, R25, -1.4426950216293334961 ;  /* 0xbfb8aa3b19127820 */ /* 0x000fe20000410000 */
[----:B------:R-:W-:-:S05]  /*5540*/  FMUL.FTZ R6, R16, -1.4426950216293334961 ;  /* 0xbfb8aa3b10067820 */ /* 0x000fca0000410000 */
[----:B------:R-:W2:Y:S08]  /*5550*/  MUFU.EX2 R18, R18 ;  /* 0x0000001200127308 */ /* 0x000eb00000000800 */
[----:B------:R-:W1:Y:S01]  /*5560*/  MUFU.EX2 R6, R6 ;  /* 0x0000000600067308 */ /* 0x000e620000000800 */
[----:B--2---:R-:W-:-:S07]  /*5570*/  FADD.FTZ R20, R18, 1 ;  /* 0x3f80000012147421 */ /* 0x004fce0000010000 */
[----:B------:R-:W2:Y:S01]  /*5580*/  MUFU.RCP R20, R20 ;  /* 0x0000001400147308 */ /* 0x000ea20000001000 */
[----:B-1----:R-:W-:-:S07]  /*5590*/  FADD.FTZ R8, R6, 1 ;  /* 0x3f80000006087421 */ /* 0x002fce0000010000 */
[----:B------:R-:W1:Y:S01]  /*55a0*/  MUFU.RCP R9, R8 ;  /* 0x0000000800097308 */ /* 0x000e620000001000 */
[----:B--2---:R-:W-:Y:S01]  /*55b0*/  FMUL.FTZ R25, R25, R20 ;  /* 0x0000001419197220 */ /* 0x004fe20000410000 */
[----:B-1----:R-:W-:-:S07]  /*55c0*/  FMUL.FTZ R16, R16, R9 ;  /* 0x0000000910107220 */ /* 0x002fce0000410000 */
.L_x_4164:
[----:B------:R-:W-:Y:S04]  /*55d0*/  BSSY B0, `(.L_x_4165) ;  /* 0x000000e000007945 */ /* 0x000fe80003800000 */
[----:B------:R-:W-:Y:S05]  /*55e0*/  @P4 BRA `(.L_x_4166) ;  /* 0x0000000000304947 */ /* 0x000fea0003800000 */
[----:B------:R-:W-:Y:S01]  /*55f0*/  ULDC.64 UR12, c[0x0][0x270] ;  /* 0x00009c00000c7ab9 */ /* 0x000fe20000000a00 */
[----:B-1----:R-:W-:Y:S01]  /*5600*/  MOV R8, R38 ;  /* 0x0000002600087202 */ /* 0x002fe20000000f00 */
[----:B------:R-:W-:Y:S01]  /*5610*/  IMAD R6, R15, UR12, RZ ;  /* 0x0000000c0f067c24 */ /* 0x000fe2000f8e02ff */
[----:B------:R-:W-:Y:S02]  /*5620*/  MOV R9, R41 ;  /* 0x0000002900097202 */ /* 0x000fe40000000f00 */
[----:B------:R-:W-:Y:S01]  /*5630*/  F2FP.F16.F32.PACK_AB R25, R25, R16 ;  /* 0x000000101919723e */ /* 0x000fe200000000ff */
[----:B0-----:R-:W-:-:S04]  /*5640*/  IMAD.WIDE.U32 R20, R13, UR12, R8 ;  /* 0x0000000c0d147c25 */ /* 0x001fc8000f8e0008 */
[----:B------:R-:W-:Y:S01]  /*5650*/  IMAD R13, R13, UR13, R6 ;  /* 0x0000000d0d0d7c24 */ /* 0x000fe2000f8e0206 */
[----:B------:R-:W-:Y:S02]  /*5660*/  ULDC.64 UR12, c[0x0][0x210] ;  /* 0x00008400000c7ab9 */ /* 0x000fe40000000a00 */
[----:B------:R-:W-:Y:S02]  /*5670*/  LEA R8, P2, R20, UR12, 0x1 ;  /* 0x0000000c14087c11 */ /* 0x000fe4000f8408ff */
[----:B------:R-:W-:-:S04]  /*5680*/  IADD3 R13, R21, R13, RZ ;  /* 0x0000000d150d7210 */ /* 0x000fc80007ffe0ff */
[----:B------:R-:W-:-:S05]  /*5690*/  LEA.HI.X R9, R20, UR13, R13, 0x1, P2 ;  /* 0x0000000d14097c11 */ /* 0x000fca00090f0c0d */
[----:B------:R2:W-:Y:S02]  /*56a0*/  STG.E desc[UR10][R8.64], R25 ;  /* 0x0000001908007986 */ /* 0x0005e4000c10190a */
.L_x_4166:
[----:B------:R-:W-:Y:S05]  /*56b0*/  BSYNC B0 ;  /* 0x0000000000007941 */ /* 0x000fea0003800000 */
.L_x_4165:
        /* <DEDUP_REMOVED lines=11> */
.L_x_4167:
        /* <DEDUP_REMOVED lines=8> */
[----:B0-----:R-:W-:Y:S01]  /*57f0*/  IMAD.WIDE.U32 R20, R4, UR12, R8 ;  /* 0x0000000c04147c25 */ /* 0x001fe2000f8e0008 */
[----:B------:R-:W-:Y:S02]  /*5800*/  ULDC.64 UR12, c[0x0][0x210] ;  /* 0x00008400000c7ab9 */ /* 0x000fe40000000a00 */
[----:B------:R-:W-:-:S02]  /*5810*/  LEA R8, P2, R20, UR12, 0x1 ;  /* 0x0000000c14087c11 */ /* 0x000fc4000f8408ff */
[----:B------:R-:W-:-:S04]  /*5820*/  IADD3 R11, R21, R11, RZ ;  /* 0x0000000b150b7210 */ /* 0x000fc80007ffe0ff */
[----:B------:R-:W-:-:S05]  /*5830*/  LEA.HI.X R9, R20, UR13, R11, 0x1, P2 ;  /* 0x0000000d14097c11 */ /* 0x000fca00090f0c0b */
[----:B------:R3:W-:Y:S02]  /*5840*/  STG.E desc[UR10][R8.64], R17 ;  /* 0x0000001108007986 */ /* 0x0007e4000c10190a */
.L_x_4169:
[----:B------:R-:W-:Y:S05]  /*5850*/  BSYNC B0 ;  /* 0x0000000000007941 */ /* 0x000fea0003800000 */
.L_x_4168:
        /* <DEDUP_REMOVED lines=11> */
.L_x_4170:
        /* <DEDUP_REMOVED lines=14> */
.L_x_4172:
[----:B------:R-:W-:Y:S05]  /*59f0*/  BSYNC B0 ;  /* 0x0000000000007941 */ /* 0x000fea0003800000 */
.L_x_4171:
        /* <DEDUP_REMOVED lines=11> */
.L_x_4173:
        /* <DEDUP_REMOVED lines=13> */
.L_x_4175:
[----:B------:R-:W-:Y:S05]  /*5b80*/  BSYNC B0 ;  /* 0x0000000000007941 */ /* 0x000fea0003800000 */
.L_x_4174:
        /* <DEDUP_REMOVED lines=10> */
.L_x_4177:
        /* <DEDUP_REMOVED lines=13> */
.L_x_5270:


//--------------------- .text._Z35group_norm_nhwc_fwd_one_pass_kernelI11Fp16IOBf16WLi512ELi64ELi512EEv26Group_norm_nhwc_fwd_params --------------------------
	.section	.text._Z35group_norm_nhwc_fwd_one_pass_kernelI11Fp16IOBf16WLi512ELi64ELi512EEv26Group_norm_nhwc_fwd_params,"ax",@progbits
	.align	128
        .global         _Z35group_norm_nhwc_fwd_one_pass_kernelI11Fp16IOBf16WLi512ELi64ELi512EEv26Group_norm_nhwc_fwd_params
        .type           _Z35group_norm_nhwc_fwd_one_pass_kernelI11Fp16IOBf16WLi512ELi64ELi512EEv26Group_norm_nhwc_fwd_params,@function
        .size           _Z35group_norm_nhwc_fwd_one_pass_kernelI11Fp16IOBf16WLi512ELi64ELi512EEv26Group_norm_nhwc_fwd_params,(.L_x_5271 - _Z35group_norm_nhwc_fwd_one_pass_kernelI11Fp16IOBf16WLi512ELi64ELi512EEv26Group_norm_nhwc_fwd_params)
        .other          _Z35group_norm_nhwc_fwd_one_pass_kernelI11Fp16IOBf16WLi512ELi64ELi512EEv26Group_norm_nhwc_fwd_params,@"STO_CUDA_ENTRY STV_DEFAULT"
_Z35group_norm_nhwc_fwd_one_pass_kernelI11Fp16IOBf16WLi512ELi64ELi512EEv26Group_norm_nhwc_fwd_params:
.text._Z35group_norm_nhwc_fwd_one_pass_kernelI11Fp16IOBf16WLi512ELi64ELi512EEv26Group_norm_nhwc_fwd_params:
        /* <DEDUP_REMOVED lines=90> */
[C---:B------:R-:W-:Y:S01]  /*05a0*/  IADD3 R112, R68.reuse, 0x60, RZ ;  /* 0x0000006044707810 */ /* 0x040fe20007ffe0ff */
        /* <DEDUP_REMOVED lines=17> */
[C---:B------:R-:W-:Y:S02]  /*06c0*/  IADD3 R14, R68.reuse, 0x1c0, RZ ;  /* 0x000001c0440e7810 */ /* 0x040fe40007ffe0ff */
[----:B------:R-:W-:Y:S02]  /*06d0*/  IADD3 R102, R68, 0x90, RZ ;  /* 0x0000009044667810 */ /* 0x000fe40007ffe0ff */
[----:B------:R-:W-:-:S02]  /*06e0*/  SHF.R.S32.HI R16, RZ, 0x1f, R14 ;  /* 0x0000001fff107819 */ /* 0x000fc4000001140e */
[----:B------:R-:W-:Y:S02]  /*06f0*/  SHF.R.S32.HI R125, RZ, 0x1f, R102 ;  /* 0x0000001fff7d7819 */ /* 0x000fe40000011466 */
[C---:B------:R-:W-:Y:S02]  /*0700*/  IADD3 R95, R68.reuse, 0xa0, RZ ;  /* 0x000000a0445f7810 */ /* 0x040fe40007ffe0ff */
[----:B------:R-:W-:Y:S02]  /*0710*/  IADD3 R94, R68, 0xb0, RZ ;  /* 0x000000b0445e7810 */ /* 0x000fe40007ffe0ff */
[----:B------:R-:W-:Y:S02]  /*0720*/  @P0 LOP3.LUT R19, R19, 0x8000, RZ, 0xfc, !PT ;  /* 0x0000800013130812 */ /* 0x000fe400078efcff */
[----:B------:R-:W-:Y:S02]  /*0730*/  ISETP.LT.U32.AND P0, PT, R13, UR4, PT ;  /* 0x000000040d007c0c */ /* 0x000fe4000bf01070 */
[----:B------:R-:W-:-:S02]  /*0740*/  LOP3.LUT R19, R19, 0xffffbfff, RZ, 0xc0, !PT ;  /* 0xffffbfff13137812 */ /* 0x000fc400078ec0ff */
[----:B------:R-:W-:Y:S02]  /*0750*/  ISETP.LT.AND.EX P0, PT, R15, UR5, !P4, P0 ;  /* 0x000000050f007c0c */ /* 0x000fe4000e701300 */
[C---:B------:R-:W-:Y:S02]  /*0760*/  IADD3 R15, R68.reuse, 0x1d0, RZ ;  /* 0x000001d0440f7810 */ /* 0x040fe40007ffe0ff */
[----:B------:R-:W-:Y:S02]  /*0770*/  SHF.R.S32.HI R124, RZ, 0x1f, R95 ;  /* 0x0000001fff7c7819 */ /* 0x000fe4000001145f */
[----:B------:R-:W-:Y:S02]  /*0780*/  SHF.R.S32.HI R17, RZ, 0x1f, R15 ;  /* 0x0000001fff117819 */ /* 0x000fe4000001140f */
[C---:B------:R-:W-:Y:S02]  /*0790*/  IADD3 R93, R68.reuse, 0xc0, RZ ;  /* 0x000000c0445d7810 */ /* 0x040fe40007ffe0ff */
[----:B------:R-:W-:-:S02]  /*07a0*/  IADD3 R91, R68, 0xd0, RZ ;  /* 0x000000d0445b7810 */ /* 0x000fc40007ffe0ff */
[----:B------:R-:W-:Y:S02]  /*07b0*/  IADD3 R90, R68, 0xe0, RZ ;  /* 0x000000e0445a7810 */ /* 0x000fe40007ffe0ff */
[----:B------:R-:W-:Y:S02]  /*07c0*/  @P0 LOP3.LUT R19, R19, 0x4000, RZ, 0xfc, !PT ;  /* 0x0000400013130812 */ /* 0x000fe400078efcff */
[----:B------:R-:W-:Y:S02]  /*07d0*/  ISETP.LT.U32.AND P0, PT, R14, UR4, PT ;  /* 0x000000040e007c0c */ /* 0x000fe4000bf01070 */
[----:B------:R-:W-:Y:S02]  /*07e0*/  LOP3.LUT R19, R19, 0xffffdfff, RZ, 0xc0, !PT ;  /* 0xffffdfff13137812 */ /* 0x000fe400078ec0ff */
[----:B------:R-:W-:Y:S02]  /*07f0*/  ISETP.LT.AND.EX P0, PT, R16, UR5, !P4, P0 ;  /* 0x0000000510007c0c */ /* 0x000fe4000e701300 */
[----:B------:R-:W-:-:S02]  /*0800*/  IADD3 R16, R68, 0x1e0, RZ ;  /* 0x000001e044107810 */ /* 0x000fc40007ffe0ff */
[----:B------:R-:W-:Y:S02]  /*0810*/  IADD3 R118, R68, 0xf0, RZ ;  /* 0x000000f044767810 */ /* 0x000fe40007ffe0ff */
[----:B------:R-:W-:Y:S02]  /*0820*/  SHF.R.S32.HI R123, RZ, 0x1f, R94 ;  /* 0x0000001fff7b7819 */ /* 0x000fe4000001145e */
        /* <DEDUP_REMOVED lines=53> */
[----:B------:R-:W-:Y:S01]  /*0b80*/  LOP3.LUT R19, R19, 0xffffffef, RZ, 0xc0, !PT ;  /* 0xffffffef13137812 */ /* 0x000fe200078ec0ff */
[----:B0-----:R-:W0:Y:S01]  /*0b90*/  LDC R17, c[0x0][0x10] ;  /* 0x00000400ff117b82 */ /* 0x001e220000000800 */
        /* <DEDUP_REMOVED lines=10> */
[----:B------:R-:W-:Y:S02]  /*0c40*/  ISETP.LT.U32.AND P2, PT, R91, UR4, PT ;  /* 0x000000045b007c0c */ /* 0x000fe4000bf41070 */
[----:B------:R-:W-:Y:S02]  /*0c50*/  LOP3.LUT R19, R19, 0xfffffffd, RZ, 0xc0, !PT ;  /* 0xfffffffd13137812 */ /* 0x000fe400078ec0ff */
[----:B------:R-:W-:-:S02]  /*0c60*/  ISETP.LT.AND.EX P0, PT, R123, UR5, !P4, P0 ;  /* 0x000000057b007c0c */ /* 0x000fc4000e701300 */
[----:B------:R-:W-:Y:S02]  /*0c70*/  @P1 LOP3.LUT R19, R19, 0x2, RZ, 0xfc, !PT ;  /* 0x0000000213131812 */ /* 0x000fe400078efcff */
[----:B------:R-:W-:Y:S02]  /*0c80*/  ISETP.LT.U32.AND P1, PT, R93, UR4, PT ;  /* 0x000000045d007c0c */ /* 0x000fe4000bf21070 */
[----:B------:R-:W-:Y:S02]  /*0c90*/  ISETP.LT.AND.EX P2, PT, R121, UR5, !P4, P2 ;  /* 0x0000000579007c0c */ /* 0x000fe4000e741320 */
[----:B------:R-:W-:Y:S02]  /*0ca0*/  ISETP.LT.AND.EX P1, PT, R122, UR5, !P4, P1 ;  /* 0x000000057a007c0c */ /* 0x000fe4000e721310 */
[----:B------:R-:W-:Y:S02]  /*0cb0*/  ISETP.LT.AND.EX P4, PT, R119, UR5, !P4, P5 ;  /* 0x0000000577007c0c */ /* 0x000fe4000e781350 */
[----:B------:R-:W-:-:S11]  /*0cc0*/  MOV R18, R0 ;  /* 0x0000000000127202 */ /* 0x000fd60000000f00 */
.L_x_4286:
[----:B--2---:R-:W2:Y:S01]  /*0cd0*/  LDL R28, [R1+0x20] ;  /* 0x00002000011c7983 */ /* 0x004ea20000100800 */
[----:B-1----:R-:W1:Y:S03]  /*0ce0*/  LDC R29, c[0x0][0x288] ;  /* 0x0000a200ff1d7b82 */ /* 0x002e660000000800 */
        /* <DEDUP_REMOVED lines=16> */
[----:B------:R-:W4:Y:S08]  /*0df0*/  @P3 LDC.64 R98, c[0x0][0x220] ;  /* 0x00008800ff623b82 */ /* 0x000f300000000a00 */
        /* <DEDUP_REMOVED lines=26> */
[----:B------:R-:W-:Y:S02]  /*0fa0*/  SHF.R.S32.HI R22, RZ, 0x1f, R61 ;  /* 0x0000001fff167819 */ /* 0x000fe4000001143d */
[----:B------:R-:W-:-:S03]  /*0fb0*/  IADD3 R23, -R61, RZ, RZ ;  /* 0x000000ff3d177210 */ /* 0x000fc60007ffe1ff */
[----:B------:R-:W-:Y:S02]  /*0fc0*/  IMAD R22, R22, UR4, RZ ;  /* 0x0000000416167c24 */ /* 0x000fe4000f8e02ff */
[----:B------:R-:W-:Y:S02]  /*0fd0*/  IMAD R74, R29, R23, R18 ;  /* 0x000000171d4a7224 */ /* 0x000fe400078e0212 */
[----:B------:R-:W-:Y:S01]  /*0fe0*/  IMAD R63, R61, UR5, R22 ;  /* 0x000000053d3f7c24 */ /* 0x000fe2000f8e0216 */
[----:B------:R-:W5:Y:S02]  /*0ff0*/  LDL R29, [R1+0xc] ;  /* 0x00000c00011d7983 */ /* 0x000f640000100800 */
[----:B------:R-:W-:-:S04]  /*1000*/  LEA R74, R74, R75, 0x6 ;  /* 0x0000004b4a4a7211 */ /* 0x000fc800078e30ff */
[----:B------:R-:W-:-:S03]  /*1010*/  SHF.R.S32.HI R75, RZ, 0x1f, R74 ;  /* 0x0000001fff4b7819 */ /* 0x000fc6000001144a */
[----:B------:R-:W-:Y:S01]  /*1020*/  IMAD.WIDE.U32 R60, R61, UR4, R74 ;  /* 0x000000043d3c7c25 */ /* 0x000fe2000f8e004a */
[----:B------:R-:W-:Y:S01]  /*1030*/  SHF.R.S32.HI R41, RZ, 0x1f, R15 ;  /* 0x0000001fff297819 */ /* 0x000fe2000001140f */
[----:B------:R-:W-:Y:S02]  /*1040*/  ULDC.64 UR4, c[0x0][0x278] ;  /* 0x00009e0000047ab9 */ /* 0x000fe40000000a00 */
[----:B--2---:R-:W-:Y:S02]  /*1050*/  @P4 IMAD R22, R28, R20, RZ ;  /* 0x000000141c164224 */ /* 0x004fe400078e02ff */
[----:B------:R-:W2:Y:S01]  /*1060*/  LDL R28, [R1+0x14] ;  /* 0x00001400011c7983 */ /* 0x000ea20000100800 */
[----:B------:R-:W-:Y:S01]  /*1070*/  IADD3 R63, R61, R63, RZ ;  /* 0x0000003f3d3f7210 */ /* 0x000fe20007ffe0ff */
        /* <DEDUP_REMOVED lines=15> */
[C---:B------:R-:W-:Y:S01]  /*1170*/  @P6 LEA R42, P5, R20.reuse, R42, 0x1 ;  /* 0x0000002a142a6211 */ /* 0x040fe200078a08ff */
[----:B------:R-:W3:Y:S03]  /*1180*/  LDL R27, [R1+0x4] ;  /* 0x00000400011b7983 */ /* 0x000ee60000100800 */
        /* <DEDUP_REMOVED lines=10> */
[----:B------:R-:W2:Y:S01]  /*1230*/  @P4 LDC.64 R20, c[0x0][0x270] ;  /* 0x00009c00ff144b82 */ /* 0x000ea20000000a00 */
[----:B------:R-:W-:Y:S02]  /*1240*/  @P4 MOV R23, R63 ;  /* 0x0000003f00174202 */ /* 0x000fe40000000f00 */
[----:B------:R-:W-:-:S13]  /*1250*/  LOP3.LUT P6, RZ, R19, 0x80, RZ, 0xc0, !PT ;  /* 0x0000008013ff7812 */ /* 0x000fda00078cc0ff */
[----:B------:R-:W1:Y:S01]  /*1260*/  @P6 LDC.64 R96, c[0x0][0x220] ;  /* 0x00008800ff606b82 */ /* 0x000e620000000a00 */
[----:B--2---:R-:W-:Y:S02]  /*1270*/  @P4 IMAD R22, R28, R20, RZ ;  /* 0x000000141c164224 */ /* 0x004fe400078e02ff */
[----:B------:R-:W2:Y:S02]  /*1280*/  LDL R28, [R1+0x8] ;  /* 0x00000800011c7983 */ /* 0x000ea40000100800 */
[----:B------:R-:W-:Y:S01]  /*1290*/  @P4 IMAD R21, R115, R21, R22 ;  /* 0x0000001573154224 */ /* 0x000fe200078e0216 */
[----:B------:R-:W-:-:S05]  /*12a0*/  @P4 MOV R22, R60 ;  /* 0x0000003c00164202 */ /* 0x000fca0000000f00 */
[----:B------:R-:W-:-:S05]  /*12b0*/  @P4 IMAD.WIDE.U32 R22, R115, R20, R22 ;  /* 0x0000001473164225 */ /* 0x000fca00078e0016 */
[----:B------:R-:W-:Y:S02]  /*12c0*/  @P4 IADD3 R20, R23, R21, RZ ;  /* 0x0000001517144210 */ /* 0x000fe40007ffe0ff */
[----:B0-----:R-:W-:-:S04]  /*12d0*/  @P4 LEA R48, P5, R22, R48, 0x1 ;  /* 0x0000003016304211 */ /* 0x001fc800078a08ff */
        /* <DEDUP_REMOVED lines=24> */
[----:B------:R-:W2:Y:S01]  /*1460*/  @P4 LDC.64 R20, c[0x0][0x270] ;  /* 0x00009c00ff144b82 */ /* 0x000ea20000000a00 */
[----:B------:R-:W-:Y:S02]  /*1470*/  @P4 MOV R23, R63 ;  /* 0x0000003f00174202 */ /* 0x000fe40000000f00 */
[----:B------:R-:W-:-:S13]  /*1480*/  LOP3.LUT P6, RZ, R19, 0x10, RZ, 0xc0, !PT ;  /* 0x0000001013ff7812 */ /* 0x000fda00078cc0ff */
[----:B------:R-:W0:Y:S01]  /*1490*/  @P6 LDC.64 R52, c[0x0][0x220] ;  /* 0x00008800ff346b82 */ /* 0x000e220000000a00 */
[----:B------:R-:W-:-:S13]  /*14a0*/  LOP3.LUT P3, RZ, R19, 0x8, RZ, 0xc0, !PT ;  /* 0x0000000813ff7812 */ /* 0x000fda000786c0ff */
[----:B------:R-:W1:Y:S01]  /*14b0*/  @P3 LDC.64 R86, c[0x0][0x220] ;  /* 0x00008800ff563b82 */ /* 0x000e620000000a00 */
[----:B--2---:R-:W-:-:S04]  /*14c0*/  @P4 IMAD R22, R28, R20, RZ ;  /* 0x000000141c164224 */ /* 0x004fc800078e02ff */
[----:B------:R-:W-:Y:S01]  /*14d0*/  @P4 IMAD R21, R112, R21, R22 ;  /* 0x0000001570154224 */ /* 0x000fe200078e0216 */
[----:B------:R-:W-:-:S05]  /*14e0*/  @P4 MOV R22, R60 ;  /* 0x0000003c00164202 */ /* 0x000fca0000000f00 */
[----:B------:R-:W-:-:S05]  /*14f0*/  @P4 IMAD.WIDE.U32 R22, R112, R20, R22 ;  /* 0x0000001470164225 */ /* 0x000fca00078e0016 */
[----:B------:R-:W-:Y:S02]  /*1500*/  @P4 IADD3 R20, R23, R21, RZ ;  /* 0x0000001517144210 */ /* 0x000fe40007ffe0ff */
[----:B-----5:R-:W-:-:S04]  /*1510*/  @P4 LEA R88, P5, R22, R88, 0x1 ;  /* 0x0000005816584211 */ /* 0x020fc800078a08ff */
        /* <DEDUP_REMOVED lines=24> */
[----:B------:R-:W2:Y:S01]  /*16a0*/  @P6 LDC.64 R84, c[0x0][0x220] ;  /* 0x00008800ff546b82 */ /* 0x000ea20000000a00 */
[----:B-1----:R-:W-:-:S04]  /*16b0*/  @P4 IMAD R22, R125, R20, RZ ;  /* 0x000000147d164224 */ /* 0x002fc800078e02ff */
[----:B------:R-:W-:Y:S01]  /*16c0*/  @P4 IMAD R21, R102, R21, R22 ;  /* 0x0000001566154224 */ /* 0x000fe200078e0216 */
[----:B------:R-:W-:-:S05]  /*16d0*/  @P4 MOV R22, R60 ;  /* 0x0000003c00164202 */ /* 0x000fca0000000f00 */
[----:B------:R-:W-:-:S05]  /*16e0*/  @P4 IMAD.WIDE.U32 R22, R102, R20, R22 ;  /* 0x0000001466164225 */ /* 0x000fca00078e0016 */
[----:B------:R-:W-:Y:S02]  /*16f0*/  @P4 IADD3 R20, R23, R21, RZ ;  /* 0x0000001517144210 */ /* 0x000fe40007ffe0ff */
[----:B0-----:R-:W-:-:S04]  /*1700*/  @P4 LEA R54, P5, R22, R54, 0x1 ;  /* 0x0000003616364211 */ /* 0x001fc800078a08ff */
        /* <DEDUP_REMOVED lines=8> */
[----:B--2---:R-:W-:-:S04]  /*1790*/  @P6 LEA R84, P5, R22, R84, 0x1 ;  /* 0x0000005416546211 */ /* 0x004fc800078a08ff */
        /* <DEDUP_REMOVED lines=255> */
[----:B0-----:R-:W-:-:S06]  /*2790*/  @P5 IMAD R92, R92, R72, RZ ;  /* 0x000000485c5c5224 */ /* 0x001fcc00078e02ff */
[----:B------:R-:W-:Y:S01]  /*27a0*/  @P4 LOP3.LUT R77, R77, 0x2, RZ, 0xfc, !PT ;  /* 0x000000024d4d4812 */ /* 0x000fe200078efcff */
[----:B------:R-:W-:Y:S01]  /*27b0*/  @P5 IMAD.WIDE.U32 R40, R68, R72, R40 ;  /* 0x0000004844285225 */ /* 0x000fe200078e0028 */
[----:B------:R-:W-:-:S03]  /*27c0*/  LOP3.LUT P4, RZ, R19, 0x200, RZ, 0xc0, !PT ;  /* 0x0000020013ff7812 */ /* 0x000fc6000788c0ff */
[----:B------:R-:W-:Y:S02]  /*27d0*/  @P5 IMAD R92, R68, R73, R92 ;  /* 0x00000049445c5224 */ /* 0x000fe400078e025c */
[----:B------:R-:W0:Y:S01]  /*27e0*/  @P5 LDC.64 R72, c[0x0][0x220] ;  /* 0x00008800ff485b82 */ /* 0x000e220000000a00 */
[----:B------:R-:W-:-:S07]  /*27f0*/  LOP3.LUT R77, R77, 0xfffffffb, RZ, 0xc0, !PT ;  /* 0xfffffffb4d4d7812 */ /* 0x000fce00078ec0ff */
        /* <DEDUP_REMOVED lines=10> */
[----:B0-----:R-:W-:-:S07]  /*28a0*/  MOV R72, RZ ;  /* 0x000000ff00487202 */ /* 0x001fce0000000f00 */
[----:B------:R-:W3:Y:S01]  /*28b0*/  @P4 LDG.E R72, desc[UR6][R100.64] ;  /* 0x0000000664484981 */ /* 0x000ee2000c1e1900 */
[----:B------:R-:W-:-:S13]  /*28c0*/  LOP3.LUT P4, RZ, R77, 0x8, RZ, 0xc0, !PT ;  /* 0x000000084dff7812 */ /* 0x000fda000788c0ff */
[----:B------:R0:W4:Y:S01]  /*28d0*/  @P4 LDG.E R41, desc[UR6][R42.64] ;  /* 0x000000062a294981 */ /* 0x000122000c1e1900 */
[----:B------:R-:W-:Y:S02]  /*28e0*/  LOP3.LUT P4, RZ, R77, 0x4, RZ, 0xc0, !PT ;  /* 0x000000044dff7812 */ /* 0x000fe4000788c0ff */
[----:B0-----:R-:W-:-:S11]  /*28f0*/  CS2R R42, SRZ ;  /* 0x00000000002a7805 */ /* 0x001fd6000001ff00 */
[----:B------:R-:W5:Y:S01]  /*2900*/  @P4 LDG.E R42, desc[UR6][R98.64] ;  /* 0x00000006622a4981 */ /* 0x000f62000c1e1900 */
[----:B------:R-:W-:Y:S02]  /*2910*/  LOP3.LUT P4, RZ, R77, 0x2, RZ, 0xc0, !PT ;  /* 0x000000024dff7812 */ /* 0x000fe4000788c0ff */
[C---:B------:R-:W-:Y:S02]  /*2920*/  LOP3.LUT P3, RZ, R19.reuse, 0x40, RZ, 0xc0, !PT ;  /* 0x0000004013ff7812 */ /* 0x040fe4000786c0ff */
[----:B------:R-:W-:-:S09]  /*2930*/  LOP3.LUT P1, RZ, R19, 0x10, RZ, 0xc0, !PT ;  /* 0x0000001013ff7812 */ /* 0x000fd2000782c0ff */
[----:B------:R0:W2:Y:S01]  /*2940*/  @P4 LDG.E R43, desc[UR6][R48.64] ;  /* 0x00000006302b4981 */ /* 0x0000a2000c1e1900 */
[C---:B------:R-:W-:Y:S02]  /*2950*/  LOP3.LUT P5, RZ, R19.reuse, 0x4, RZ, 0xc0, !PT ;  /* 0x0000000413ff7812 */ /* 0x040fe400078ac0ff */
[----:B0-----:R-:W-:Y:S02]  /*2960*/  CS2R R48, SRZ ;  /* 0x0000000000307805 */ /* 0x001fe4000001ff00 */
[----:B------:R-:W-:-:S04]  /*2970*/  LOP3.LUT P2, RZ, R19, 0x20, RZ, 0xc0, !PT ;  /* 0x0000002013ff7812 */ /* 0x000fc8000784c0ff */
[----:B------:R0:W2:Y:S02]  /*2980*/  @P3 LDG.E R49, desc[UR6][R50.64] ;  /* 0x0000000632313981 */ /* 0x0000a4000c1e1900 */
[----:B0-----:R-:W-:-:S06]  /*2990*/  CS2R R50, SRZ ;  /* 0x0000000000327805 */ /* 0x001fcc000001ff00 */
[----:B------:R0:W2:Y:S01]  /*29a0*/  @P1 LDG.E R51, desc[UR6][R52.64] ;  /* 0x0000000634331981 */ /* 0x0000a2000c1e1900 */
[----:B------:R-:W-:-:S03]  /*29b0*/  LOP3.LUT P0, RZ, R19, 0x8, RZ, 0xc0, !PT ;  /* 0x0000000813ff7812 */ /* 0x000fc6000780c0ff */
[----:B------:R1:W2:Y:S01]  /*29c0*/  @P2 LDG.E R50, desc[UR6][R88.64] ;  /* 0x0000000658322981 */ /* 0x0002a2000c1e1900 */
[----:B0-----:R-:W-:-:S06]  /*29d0*/  CS2R R52, SRZ ;  /* 0x0000000000347805 */ /* 0x001fcc000001ff00 */
[----:B------:R0:W2:Y:S01]  /*29e0*/  @P5 LDG.E R53, desc[UR6][R54.64] ;  /* 0x0000000636355981 */ /* 0x0000a2000c1e1900 */
[C---:B------:R-:W-:Y:S02]  /*29f0*/  LOP3.LUT P5, RZ, R19.reuse, 0x1000, RZ, 0xc0, !PT ;  /* 0x0000100013ff7812 */ /* 0x040fe400078ac0ff */
[C---:B------:R-:W-:Y:S01]  /*2a00*/  LOP3.LUT P6, RZ, R19.reuse, 0x2, RZ, 0xc0, !PT ;  /* 0x0000000213ff7812 */ /* 0x040fe200078cc0ff */
[----:B------:R0:W2:Y:S01]  /*2a10*/  @P0 LDG.E R52, desc[UR6][R86.64] ;  /* 0x0000000656340981 */ /* 0x0000a2000c1e1900 */
[----:B-1----:R-:W-:Y:S02]  /*2a20*/  P2R R88, PR, RZ, 0x20 ;  /* 0x00000020ff587803 */ /* 0x002fe40000000000 */
[----:B------:R-:W-:Y:S02]  /*2a30*/  LOP3.LUT P5, RZ, R19, 0x2000, RZ, 0xc0, !PT ;  /* 0x0000200013ff7812 */ /* 0x000fe400078ac0ff */
[----:B------:R-:W-:Y:S02]  /*2a40*/  LOP3.LUT P4, RZ, R77, 0x1, RZ, 0xc0, !PT ;  /* 0x000000014dff7812 */ /* 0x000fe4000788c0ff */
[----:B------:R-:W-:-:S02]  /*2a50*/  P2R R77, PR, RZ, 0x20 ;  /* 0x00000020ff4d7803 */ /* 0x000fc40000000000 */
[C---:B------:R-:W-:Y:S02]  /*2a60*/  LOP3.LUT P5, RZ, R19.reuse, 0x4000, RZ, 0xc0, !PT ;  /* 0x0000400013ff7812 */ /* 0x040fe400078ac0ff */
[----:B0-----:R-:W-:Y:S02]  /*2a70*/  CS2R R54, SRZ ;  /* 0x0000000000367805 */ /* 0x001fe4000001ff00 */
[----:B------:R-:W-:Y:S02]  /*2a80*/  P2R R86, PR, RZ, 0x20 ;  /* 0x00000020ff567803 */ /* 0x000fe40000000000 */
[C---:B------:R-:W-:Y:S02]  /*2a90*/  LOP3.LUT P5, RZ, R19.reuse, 0x8000, RZ, 0xc0, !PT ;  /* 0x0000800013ff7812 */ /* 0x040fe400078ac0ff */
[----:B------:R0:W2:Y:S01]  /*2aa0*/  @P6 LDG.E R54, desc[UR6][R84.64] ;  /* 0x0000000654366981 */ /* 0x0000a2000c1e1900 */
[C---:B------:R-:W-:Y:S02]  /*2ab0*/  LOP3.LUT P0, RZ, R19.reuse, 0x8000000, RZ, 0xc0, !PT ;  /* 0x0800000013ff7812 */ /* 0x040fe4000780c0ff */
[----:B------:R-:W-:Y:S01]  /*2ac0*/  LOP3.LUT P1, RZ, R19, 0x10000000, RZ, 0xc0, !PT ;  /* 0x1000000013ff7812 */ /* 0x000fe2000782c0ff */
[----:B------:R1:W2:Y:S01]  /*2ad0*/  @P4 LDG.E R48, desc[UR6][R96.64] ;  /* 0x0000000660304981 */ /* 0x0002a2000c1e1900 */
[----:B0-----:R-:W-:-:S02]  /*2ae0*/  P2R R85, PR, RZ, 0x20 ;  /* 0x00000020ff557803 */ /* 0x001fc40000000000 */
[----:B------:R-:W-:-:S07]  /*2af0*/  LOP3.LUT P5, RZ, R19, 0x10000, RZ, 0xc0, !PT ;  /* 0x0001000013ff7812 */ /* 0x000fce00078ac0ff */
[----:B------:R0:W2:Y:S01]  /*2b00*/  @P0 LDG.E R55, desc[UR6][R56.64] ;  /* 0x0000000638370981 */ /* 0x0000a2000c1e1900 */
        /* <DEDUP_REMOVED lines=12> */
[----:B-1----:R-:W-:Y:S02]  /*2bd0*/  P2R R96, PR, RZ, 0x20 ;  /* 0x00000020ff607803 */ /* 0x002fe40000000000 */
[C---:B------:R-:W-:Y:S02]  /*2be0*/  LOP3.LUT P5, RZ, R19.reuse, 0x800000, RZ, 0xc0, !PT ;  /* 0x0080000013ff7812 */ /* 0x040fe400078ac0ff */
[----:B0-----:R-:W-:Y:S02]  /*2bf0*/  CS2R R56, SRZ ;  /* 0x0000000000387805 */ /* 0x001fe4000001ff00 */
[C---:B------:R-:W-:Y:S02]  /*2c00*/  LOP3.LUT P4, RZ, R19.reuse, 0x80000000, RZ, 0xc0, !PT ;  /* 0x8000000013ff7812 */ /* 0x040fe4000788c0ff */
[----:B------:R-:W-:Y:S02]  /*2c10*/  P2R R97, PR, RZ, 0x20 ;  /* 0x00000020ff617803 */ /* 0x000fe40000000000 */
[----:B------:R-:W-:Y:S01]  /*2c20*/  LOP3.LUT P5, RZ, R19, 0x1000000, RZ, 0xc0, !PT ;  /* 0x0100000013ff7812 */ /* 0x000fe200078ac0ff */
[----:B------:R0:W2:Y:S03]  /*2c30*/  @P1 LDG.E R56, desc[UR6][R58.64] ;  /* 0x000000063a381981 */ /* 0x0000a6000c1e1900 */
[----:B------:R-:W-:-:S02]  /*2c40*/  P2R R98, PR, RZ, 0x20 ;  /* 0x00000020ff627803 */ /* 0x000fc40000000000 */
[----:B------:R-:W-:Y:S02]  /*2c50*/  LOP3.LUT P5, RZ, R19, 0x2000000, RZ, 0xc0, !PT ;  /* 0x0200000013ff7812 */ /* 0x000fe400078ac0ff */
[----:B0-----:R-:W-:-:S06]  /*2c60*/  CS2R R58, SRZ ;  /* 0x00000000003a7805 */ /* 0x001fcc000001ff00 */
[----:B------:R0:W2:Y:S02]  /*2c70*/  @P4 LDG.E R59, desc[UR6][R64.64] ;  /* 0x00000006403b4981 */ /* 0x0000a4000c1e1900 */
[----:B0-----:R-:W-:-:S06]  /*2c80*/  CS2R R64, SRZ ;  /* 0x0000000000407805 */ /* 0x001fcc000001ff00 */
[----:B------:R0:W2:Y:S01]  /*2c90*/  @P5 LDG.E R64, desc[UR6][R66.64] ;  /* 0x0000000642405981 */ /* 0x0000a2000c1e1900 */
[----:B------:R-:W-:-:S13]  /*2ca0*/  ISETP.NE.AND P5, PT, R98, RZ, PT ;  /* 0x000000ff6200720c */ /* 0x000fda0003fa5270 */
[----:B------:R1:W2:Y:S01]  /*2cb0*/  @P5 LDG.E R65, desc[UR6][R70.64] ;  /* 0x0000000646415981 */ /* 0x0002a2000c1e1900 */
[----:B------:R-:W-:Y:S02]  /*2cc0*/  ISETP.NE.AND P5, PT, R97, RZ, PT ;  /* 0x000000ff6100720c */ /* 0x000fe40003fa5270 */
[----:B0-----:R-:W-:-:S11]  /*2cd0*/  CS2R R66, SRZ ;  /* 0x0000000000427805 */ /* 0x001fd6000001ff00 */
[----:B------:R0:W2:Y:S01]  /*2ce0*/  @P5 LDG.E R66, desc[UR6][R78.64] ;  /* 0x000000064e425981 */ /* 0x0000a2000c1e1900 */
[----:B------:R-:W-:-:S13]  /*2cf0*/  ISETP.NE.AND P5, PT, R96, RZ, PT ;  /* 0x000000ff6000720c */ /* 0x000fda0003fa5270 */
[----:B------:R-:W2:Y:S01]  /*2d00*/  @P5 LDG.E R67, desc[UR6][R46.64] ;  /* 0x000000062e435981 */ /* 0x000ea2000c1e1900 */
[----:B------:R-:W-:Y:S02]  /*2d10*/  ISETP.NE.AND P5, PT, R68, RZ, PT ;  /* 0x000000ff4400720c */ /* 0x000fe40003fa5270 */
[----:B------:R-:W-:Y:S02]  /*2d20*/  MOV R68, RZ ;  /* 0x000000ff00447202 */ /* 0x000fe40000000f00 */
[----:B-1----:R-:W-:-:S09]  /*2d30*/  CS2R R70, SRZ ;  /* 0x0000000000467805 */ /* 0x002fd2000001ff00 */
[----:B------:R-:W2:Y:S01]  /*2d40*/  @P5 LDG.E R68, desc[UR6][R44.64] ;  /* 0x000000062c445981 */ /* 0x000ea2000c1e1900 */
[----:B------:R-:W-:Y:S02]  /*2d50*/  ISETP.NE.AND P5, PT, R92, RZ, PT ;  /* 0x000000ff5c00720c */ /* 0x000fe40003fa5270 */
[C---:B------:R-:W-:Y:S02]  /*2d60*/  LOP3.LUT P2, RZ, R19.reuse, 0x20000000, RZ, 0xc0, !PT ;  /* 0x2000000013ff7812 */ /* 0x040fe4000784c0ff */
[----:B------:R-:W-:-:S09]  /*2d70*/  LOP3.LUT P3, RZ, R19, 0x40000000, RZ, 0xc0, !PT ;  /* 0x4000000013ff7812 */ /* 0x000fd2000786c0ff */
[----:B------:R-:W2:Y:S01]  /*2d80*/  @P5 LDG.E R70, desc[UR6][R38.64] ;  /* 0x0000000626465981 */ /* 0x000ea2000c1e1900 */
[----:B------:R-:W-:-:S03]  /*2d90*/  ISETP.NE.AND P5, PT, R73, RZ, PT ;  /* 0x000000ff4900720c */ /* 0x000fc60003fa5270 */
[----:B------:R-:W2:Y:S01]  /*2da0*/  @P2 LDG.E R57, desc[UR6][R82.64] ;  /* 0x0000000652392981 */ /* 0x000ea2000c1e1900 */
[----:B------:R-:W-:-:S03]  /*2db0*/  MOV R73, RZ ;  /* 0x000000ff00497202 */ /* 0x000fc60000000f00 */
[----:B------:R-:W2:Y:S06]  /*2dc0*/  @P3 LDG.E R58, desc[UR6][R80.64] ;  /* 0x00000006503a3981 */ /* 0x000eac000c1e1900 */
[----:B------:R-:W2:Y:S01]  /*2dd0*/  @P5 LDG.E R71, desc[UR6][R34.64] ;  /* 0x0000000622475981 */ /* 0x000ea2000c1e1900 */
[----:B------:R-:W-:Y:S02]  /*2de0*/  ISETP.NE.AND P5, PT, R87, RZ, PT ;  /* 0x000000ff5700720c */ /* 0x000fe40003fa5270 */
[----:B0-----:R-:W-:-:S11]  /*2df0*/  MOV R78, RZ ;  /* 0x000000ff004e7202 */ /* 0x001fd60000000f00 */
[----:B------:R-:W2:Y:S01]  /*2e00*/  @P5 LDG.E R73, desc[UR6][R36.64] ;  /* 0x0000000624495981 */ /* 0x000ea2000c1e1900 */
[----:B------:R-:W-:-:S13]  /*2e10*/  ISETP.NE.AND P5, PT, R89, RZ, PT ;  /* 0x000000ff5900720c */ /* 0x000fda0003fa5270 */
[----:B------:R-:W2:Y:S01]  /*2e20*/  @P5 LDG.E R78, desc[UR6][R32.64] ;  /* 0x00000006204e5981 */ /* 0x000ea2000c1e1900 */
[----:B------:R-:W-:Y:S02]  /*2e30*/  ISETP.NE.AND P5, PT, R84, RZ, PT ;  /* 0x000000ff5400720c */ /* 0x000fe40003fa5270 */
[----:B------:R-:W-:-:S11]  /*2e40*/  MOV R84, RZ ;  /* 0x000000ff00547202 */ /* 0x000fd60000000f00 */
[----:B------:R3:W2:Y:S01]  /*2e50*/  @P5 LDG.E R84, desc[UR6][R30.64] ;  /* 0x000000061e545981 */ /* 0x0006a2000c1e1900 */
[----:B------:R-:W-:Y:S02]  /*2e60*/  ISETP.NE.AND P5, PT, R85, RZ, PT ;  /* 0x000000ff5500720c */ /* 0x000fe40003fa5270 */
[----:B------:R-:W-:-:S11]  /*2e70*/  MOV R85, RZ ;  /* 0x000000ff00557202 */ /* 0x000fd60000000f00 */
[----:B------:R0:W2:Y:S01]  /*2e80*/  @P5 LDG.E R85, desc[UR6][R28.64] ;  /* 0x000000061c555981 */ /* 0x0000a2000c1e1900 */
[----:B------:R-:W-:Y:S02]  /*2e90*/  ISETP.NE.AND P5, PT, R86, RZ, PT ;  /* 0x000000ff5600720c */ /* 0x000fe40003fa5270 */
[----:B------:R-:W-:-:S11]  /*2ea0*/  CS2R R86, SRZ ;  /* 0x0000000000567805 */ /* 0x000fd6000001ff00 */
[----:B------:R-:W2:Y:S01]  /*2eb0*/  @P5 LDG.E R86, desc[UR6][R24.64] ;  /* 0x0000000618565981 */ /* 0x000ea2000c1e1900 */
[----:B------:R-:W-:Y:S02]  /*2ec0*/  ISETP.NE.AND P5, PT, R77, RZ, PT ;  /* 0x000000ff4d00720c */ /* 0x000fe40003fa5270 */
[----:B------:R-:W-:-:S11]  /*2ed0*/  LOP3.LUT P6, RZ, R19, 0x800, RZ, 0xc0, !PT ;  /* 0x0000080013ff7812 */ /* 0x000fd600078cc0ff */
[----:B------:R-:W2:Y:S01]  /*2ee0*/  @P5 LDG.E R87, desc[UR6][R26.64] ;  /* 0x000000061a575981 */ /* 0x000ea2000c1e1900 */
[----:B------:R-:W-:Y:S02]  /*2ef0*/  ISETP.NE.AND P5, PT, R88, RZ, PT ;  /* 0x000000ff5800720c */ /* 0x000fe40003fa5270 */
[----:B------:R-:W-:-:S06]  /*2f00*/  CS2R R88, SRZ ;  /* 0x0000000000587805 */ /* 0x000fcc000001ff00 */
[----:B------:R5:W2:Y:S05]  /*2f10*/  @P6 LDG.E R89, desc[UR6][R20.64] ;  /* 0x0000000614596981 */ /* 0x000aaa000c1e1900 */
[----:B------:R1:W2:Y:S01]  /*2f20*/  @P5 LDG.E R88, desc[UR6][R22.64] ;  /* 0x0000000616585981 */ /* 0x0002a2000c1e1900 */
[--C-:B---3--:R-:W-:Y:S02]  /*2f30*/  HADD2.F32 R31, -RZ, R72.reuse.H1_H1 ;  /* 0x30000048ff1f7230 */ /* 0x108fe40000004100 */
[----:B------:R-:W-:Y:S02]  /*2f40*/  HADD2.F32 R30, -RZ, R72.H0_H0 ;  /* 0x20000048ff1e7230 */ /* 0x000fe40000004100 */
[----:B----4-:R-:W-:-:S02]  /*2f50*/  HADD2.F32 R33, -RZ, R41.H1_H1 ;  /* 0x30000029ff217230 */ /* 0x010fc40000004100 */
[----:B0-----:R-:W-:Y:S01]  /*2f60*/  FMUL.FTZ R29, R31, R31 ;  /* 0x0000001f1f1d7220 */ /* 0x001fe20000410000 */
[----:B------:R-:W-:Y:S02]  /*2f70*/  HADD2.F32 R28, -RZ, R41.H0_H0 ;  /* 0x20000029ff1c7230 */ /* 0x000fe40000004100 */
[C---:B------:R-:W-:Y:S01]  /*2f80*/  FADD.FTZ R31, R30.reuse, R31 ;  /* 0x0000001f1e1f7221 */ /* 0x040fe20000010000 */
[--C-:B-----5:R-:W-:Y:S02]  /*2f90*/  HADD2.F32 R21, -RZ, R42.reuse.H1_H1 ;  /* 0x3000002aff157230 */ /* 0x120fe40000004100 */
[----:B------:R-:W-:Y:S01]  /*2fa0*/  FMUL.FTZ R25, R33, R33 ;  /* 0x0000002121197220 */ /* 0x000fe20000410000 */
[----:B------:R-:W-:Y:S01]  /*2fb0*/  FFMA.FTZ R29, R30, R30, R29 ;  /* 0x0000001e1e1d7223 */ /* 0x000fe2000001001d */
[----:B------:R-:W-:Y:S02]  /*2fc0*/  HADD2.F32 R20, -RZ, R42.H0_H0 ;  /* 0x2000002aff147230 */ /* 0x000fe40000004100 */
[C---:B-1----:R-:W-:Y:S01]  /*2fd0*/  FADD.FTZ R22, R28.reuse, R33 ;  /* 0x000000211c167221 */ /* 0x042fe20000010000 */
[----:B------:R-:W-:Y:S01]  /*2fe0*/  FADD.FTZ R31, RZ, R31 ;  /* 0x0000001fff1f7221 */ /* 0x000fe20000010000 */
[----:B------:R-:W-:Y:S01]  /*2ff0*/  FFMA.FTZ R28, R28, R28, R25 ;  /* 0x0000001c1c1c7223 */ /* 0x000fe20000010019 */
[----:B------:R-:W-:Y:S01]  /*3000*/  FADD.FTZ R29, RZ, R29 ;  /* 0x0000001dff1d7221 */ /* 0x000fe20000010000 */
[----:B--2---:R-:W-:-:S02]  /*3010*/  HADD2.F32 R25, -RZ, R43.H1_H1 ;  /* 0x3000002bff197230 */ /* 0x004fc40000004100 */
[----:B------:R-:W-:Y:S01]  /*3020*/  FMUL.FTZ R23, R21, R21 ;  /* 0x0000001515177220 */ /* 0x000fe20000410000 */
[----:B------:R-:W-:Y:S02]  /*3030*/  HADD2.F32 R24, -RZ, R43.H0_H0 ;  /* 0x2000002bff187230 */ /* 0x000fe40000004100 */
[----:B------:R-:W-:Y:S01]  /*3040*/  FADD.FTZ R22, R31, R22 ;  /* 0x000000161f167221 */ /* 0x000fe20000010000 */
[C---:B------:R-:W-:Y:S01]  /*3050*/  FADD.FTZ R21, R20.reuse, R21 ;  /* 0x0000001514157221 */ /* 0x040fe20000010000 */
[----:B------:R-:W-:Y:S01]  /*3060*/  FADD.FTZ R28, R29, R28 ;  /* 0x0000001c1d1c7221 */ /* 0x000fe20000010000 */
[----:B------:R-:W-:Y:S01]  /*3070*/  FFMA.FTZ R23, R20, R20, R23 ;  /* 0x0000001414177223 */ /* 0x000fe20000010017 */
[----:B------:R-:W-:Y:S01]  /*3080*/  FADD.FTZ R20, R24, R25 ;  /* 0x0000001918147221 */ /* 0x000fe20000010000 */
[----:B------:R-:W-:Y:S01]  /*3090*/  FADD.FTZ R21, R22, R21 ;  /* 0x0000001516157221 */ /* 0x000fe20000010000 */
[----:B------:R-:W-:Y:S01]  /*30a0*/  FMUL.FTZ R27, R25, R25 ;  /* 0x00000019191b7220 */ /* 0x000fe20000410000 */
[----:B------:R-:W-:-:S02]  /*30b0*/  HADD2.F32 R29, -RZ, R48.H1_H1 ;  /* 0x30000030ff1d7230 */ /* 0x000fc40000004100 */
[----:B------:R-:W-:Y:S01]  /*30c0*/  FADD.FTZ R20, R21, R20 ;  /* 0x0000001415147221 */ /* 0x000fe20000010000 */
[----:B------:R-:W-:Y:S02]  /*30d0*/  HADD2.F32 R22, -RZ, R48.H0_H0 ;  /* 0x20000030ff167230 */ /* 0x000fe40000004100 */
        /* <DEDUP_REMOVED lines=44> */
[----:B------:R-:W-:Y:S01]  /*33a0*/  FADD.FTZ R21, R21, R22 ;  /* 0x0000001615157221 */ /* 0x000fe20000010000 */
[C---:B------:R-:W-:Y:S02]  /*33b0*/  FADD.FTZ R25, R23.reuse, R24 ;  /* 0x0000001817197221 */ /* 0x040fe40000010000 */
[----:B------:R-:W-:Y:S01]  /*33c0*/  FFMA.FTZ R26, R23, R23, R26 ;  /* 0x00000017171a7223 */ /* 0x000fe2000001001a */
[----:B------:R-:W-:Y:S01]  /*33d0*/  FADD.FTZ R20, R20, R27 ;  /* 0x0000001b14147221 */ /* 0x000fe20000010000 */
[----:B------:R-:W-:-:S02]  /*33e0*/  HADD2.F32 R23, -RZ, R55.H1_H1 ;  /* 0x30000037ff177230 */ /* 0x000fc40000004100 */
[----:B------:R-:W-:Y:S02]  /*33f0*/  HADD2.F32 R22, -RZ, R55.H0_H0 ;  /* 0x20000037ff167230 */ /* 0x000fe40000004100 */
[----:B------:R-:W-:Y:S01]  /*3400*/  FADD.FTZ R20, R20, R25 ;  /* 0x0000001914147221 */ /* 0x000fe20000010000 */
[--C-:B------:R-:W-:Y:S02]  /*3410*/  HADD2.F32 R27, -RZ, R56.reuse.H1_H1 ;  /* 0x30000038ff1b7230 */ /* 0x100fe40000004100 */
[----:B------:R-:W-:Y:S01]  /*3420*/  FMUL.FTZ R25, R23, R23 ;  /* 0x0000001717197220 */ /* 0x000fe20000410000 */
[C---:B------:R-:W-:Y:S01]  /*3430*/  FADD.FTZ R23, R22.reuse, R23 ;  /* 0x0000001716177221 */ /* 0x040fe20000010000 */
[----:B------:R-:W-:Y:S01]  /*3440*/  FADD.FTZ R21, R21, R26 ;  /* 0x0000001a15157221 */ /* 0x000fe20000010000 */
[----:B------:R-:W-:Y:S02]  /*3450*/  HADD2.F32 R24, -RZ, R56.H0_H0 ;  /* 0x20000038ff187230 */ /* 0x000fe40000004100 */
[----:B------:R-:W-:Y:S01]  /*3460*/  FFMA.FTZ R22, R22, R22, R25 ;  /* 0x0000001616167223 */ /* 0x000fe20000010019 */
[----:B------:R-:W-:Y:S01]  /*3470*/  FADD.FTZ R20, R20, R23 ;  /* 0x0000001714147221 */ /* 0x000fe20000010000 */
[----:B------:R-:W-:-:S02]  /*3480*/  FMUL.FTZ R23, R27, R27 ;  /* 0x0000001b1b177220 */ /* 0x000fc40000410000 */
[----:B------:R-:W-:Y:S01]  /*3490*/  FADD.FTZ R21, R21, R22 ;  /* 0x0000001615157221 */ /* 0x000fe20000010000 */
[C---:B------:R-:W-:Y:S01]  /*34a0*/  FADD.FTZ R27, R24.reuse, R27 ;  /* 0x0000001b181b7221 */ /* 0x040fe20000010000 */
[----:B------:R-:W-:-:S03]  /*34b0*/  FFMA.FTZ R24, R24, R24, R23 ;  /* 0x0000001818187223 */ /* 0x000fc60000010017 */
[----:B------:R-:W-:Y:S01]  /*34c0*/  FADD.FTZ R20, R20, R27 ;  /* 0x0000001b14147221 */ /* 0x000fe20000010000 */
[----:B------:R-:W-:Y:S01]  /*34d0*/  FADD.FTZ R21, R21, R24 ;  /* 0x0000001815157221 */ /* 0x000fe20000010000 */
[----:B------:R-:W-:Y:S02]  /*34e0*/  HADD2.F32 R27, -RZ, R59.H1_H1 ;  /* 0x3000003bff1b7230 */ /* 0x000fe40000004100 */
[--C-:B------:R-:W-:Y:S02]  /*34f0*/  HADD2.F32 R25, -RZ, R57.reuse.H1_H1 ;  /* 0x30000039ff197230 */ /* 0x100fe40000004100 */
[----:B------:R-:W-:Y:S02]  /*3500*/  HADD2.F32 R22, -RZ, R57.H0_H0 ;  /* 0x20000039ff167230 */ /* 0x000fe40000004100 */
[----:B------:R-:W-:Y:S02]  /*3510*/  HADD2.F32 R26, -RZ, R58.H1_H1 ;  /* 0x3000003aff1a7230 */ /* 0x000fe40000004100 */
[----:B------:R-:W-:Y:S01]  /*3520*/  FMUL.FTZ R23, R25, R25 ;  /* 0x0000001919177220 */ /* 0x000fe20000410000 */
[----:B------:R-:W-:-:S03]  /*3530*/  FADD.FTZ R25, R22, R25 ;  /* 0x0000001916197221 */ /* 0x000fc60000010000 */
[----:B------:R-:W-:Y:S01]  /*3540*/  FFMA.FTZ R22, R22, R22, R23 ;  /* 0x0000001616167223 */ /* 0x000fe20000010017 */
[----:B------:R-:W-:Y:S02]  /*3550*/  HADD2.F32 R23, -RZ, R58.H0_H0 ;  /* 0x2000003aff177230 */ /* 0x000fe40000004100 */
[----:B------:R-:W-:Y:S01]  /*3560*/  FMUL.FTZ R24, R26, R26 ;  /* 0x0000001a1a187220 */ /* 0x000fe20000410000 */
        /* <DEDUP_REMOVED lines=99> */
[----:B------:R-:W-:Y:S01]  /*3ba0*/  FFMA.FTZ R22, R22, R22, R23 ;  /* 0x0000001616167223 */ /* 0x000fe20000010017 */
[----:B------:R-:W-:Y:S01]  /*3bb0*/  FADD.FTZ R21, R21, R24 ;  /* 0x0000001815157221 */ /* 0x000fe20000010000 */
[----:B------:R-:W-:Y:S02]  /*3bc0*/  HADD2.F32 R23, -RZ, R88.H0_H0 ;  /* 0x20000058ff177230 */ /* 0x000fe40000004100 */
[----:B------:R-:W-:Y:S01]  /*3bd0*/  FMUL.FTZ R24, R26, R26 ;  /* 0x0000001a1a187220 */ /* 0x000fe20000410000 */
[----:B------:R-:W-:Y:S01]  /*3be0*/  FADD.FTZ R20, R20, R27 ;  /* 0x0000001b14147221 */ /* 0x000fe20000010000 */
[--C-:B------:R-:W-:Y:S02]  /*3bf0*/  HADD2.F32 R27, -RZ, R89.reuse.H1_H1 ;  /* 0x30000059ff1b7230 */ /* 0x100fe40000004100 */
[----:B------:R-:W-:Y:S01]  /*3c00*/  FADD.FTZ R21, R21, R22 ;  /* 0x0000001615157221 */ /* 0x000fe20000010000 */
[----:B------:R-:W-:Y:S01]  /*3c10*/  FFMA.FTZ R24, R23, R23, R24 ;  /* 0x0000001717187223 */ /* 0x000fe20000010018 */
[----:B------:R-:W-:Y:S01]  /*3c20*/  FADD.FTZ R20, R20, R25 ;  /* 0x0000001914147221 */ /* 0x000fe20000010000 */
[----:B------:R-:W-:-:S02]  /*3c30*/  HADD2.F32 R22, -RZ, R89.H0_H0 ;  /* 0x20000059ff167230 */ /* 0x000fc40000004100 */
[----:B------:R-:W-:Y:S01]  /*3c40*/  FADD.FTZ R25, R23, R26 ;  /* 0x0000001a17197221 */ /* 0x000fe20000010000 */
[----:B------:R-:W0:Y:S01]  /*3c50*/  S2R R28, SR_LANEID ;  /* 0x00000000001c7919 */ /* 0x000e220000000000 */
[----:B------:R-:W-:Y:S01]  /*3c60*/  FMUL.FTZ R23, R27, R27 ;  /* 0x0000001b1b177220 */ /* 0x000fe20000410000 */
[----:B------:R-:W-:Y:S01]  /*3c70*/  FADD.FTZ R21, R21, R24 ;  /* 0x0000001815157221 */ /* 0x000fe20000010000 */
[--C-:B------:R-:W-:Y:S02]  /*3c80*/  HADD2.F32 R24, -RZ, R40.reuse.H1_H1 ;  /* 0x30000028ff187230 */ /* 0x100fe40000004100 */
[C---:B------:R-:W-:Y:S01]  /*3c90*/  FADD.FTZ R27, R22.reuse, R27 ;  /* 0x0000001b161b7221 */ /* 0x040fe20000010000 */
[----:B------:R-:W-:Y:S01]  /*3ca0*/  FFMA.FTZ R22, R22, R22, R23 ;  /* 0x0000001616167223 */ /* 0x000fe20000010017 */
[----:B------:R-:W-:Y:S02]  /*3cb0*/  HADD2.F32 R23, -RZ, R40.H0_H0 ;  /* 0x20000028ff177230 */ /* 0x000fe40000004100 */
[----:B------:R-:W-:Y:S01]  /*3cc0*/  FADD.FTZ R20, R20, R25 ;  /* 0x0000001914147221 */ /* 0x000fe20000010000 */
[----:B------:R-:W-:Y:S01]  /*3cd0*/  FMUL.FTZ R26, R24, R24 ;  /* 0x00000018181a7220 */ /* 0x000fe20000410000 */
[----:B------:R-:W-:-:S02]  /*3ce0*/  FADD.FTZ R21, R21, R22 ;  /* 0x0000001615157221 */ /* 0x000fc40000010000 */
        /* <DEDUP_REMOVED lines=85> */
.L_x_4179:
[----:B------:R-:W-:Y:S05]  /*4240*/  BSYNC B0 ;  /* 0x0000000000007941 */ /* 0x000fea0003800000 */
.L_x_4178:
        /* <DEDUP_REMOVED lines=27> */
.L_x_4182:
[----:B0-----:R-:W2:Y:S04]  /*4400*/  LDG.E.STRONG.GPU R26, desc[UR6][R20.64] ;  /* 0x00000006141a7981 */ /* 0x001ea8000c1ef900 */
[----:B--2---:R-:W-:Y:S01]  /*4410*/  CCTL.IVALL ;  /* 0x00000000ff00798f */ /* 0x004fe20002000000 */
[----:B------:R-:W-:Y:S05]  /*4420*/  YIELD ;  /* 0x0000000000007946 */ /* 0x000fea0003800000 */
[----:B------:R-:W-:-:S13]  /*4430*/  ISETP.NE.AND P5, PT, R26, R31, PT ;  /* 0x0000001f1a00720c */ /* 0x000fda0003fa5270 */
[----:B------:R-:W-:Y:S05]  /*4440*/  @P5 BRA `(.L_x_4182) ;  /* 0xfffffffc00ec5947 */ /* 0x000fea000383ffff */
.L_x_4181:
        /* <DEDUP_REMOVED lines=23> */
.L_x_4186:
        /* <DEDUP_REMOVED lines=115> */
.L_x_4185:
        /* <DEDUP_REMOVED lines=63> */
.L_x_4187:
[----:B------:R-:W-:-:S04]  /*50e0*/  LOP3.LUT P5, RZ, R19, 0x1, RZ, 0xc0, !PT ;  /* 0x0000000113ff7812 */ /* 0x000fc800078ac0ff */
[----:B------:R-:W-:-:S13]  /*50f0*/  ISETP.NE.OR P5, PT, R21, RZ, P5 ;  /* 0x000000ff1500720c */ /* 0x000fda0002fa5670 */
[----:B------:R-:W-:Y:S05]  /*5100*/  @!P5 BRA `(.L_x_4183) ;  /* 0x00000000007cd947 */ /* 0x000fea0003800000 */
.L_x_4184:
        /* <DEDUP_REMOVED lines=31> */
.L_x_4183:
        /* <DEDUP_REMOVED lines=10> */
.L_x_4189:
[----:B------:R-:W-:Y:S05]  /*53a0*/  BSYNC B0 ;  /* 0x0000000000007941 */ /* 0x000fea0003800000 */
.L_x_4188:
        /* <DEDUP_REMOVED lines=17> */
.L_x_4180:
        /* <DEDUP_REMOVED lines=23> */
[----:B------:R0:W-:Y:S01]  /*5630*/  @!P5 STG.E.64 desc[UR6][R22.64], R24 ;  /* 0x000000181600d986 */ /* 0x0001e2000c101b06 */
[----:B------:R-:W-:Y:S01]  /*5640*/  BAR.SYNC.DEFER_BLOCKING 0x0 ;  /* 0x0000000000007b1d */ /* 0x000fe20000010000 */
[----:B0-----:R-:W-:-:S04]  /*5650*/  IADD3 R22, P5, R26, UR10, RZ ;  /* 0x0000000a1a167c10 */ /* 0x001fc8000ffbe0ff */
[----:B------:R-:W-:Y:S01]  /*5660*/  IADD3.X R23, R74, UR11, RZ, P5, !PT ;  /* 0x0000000b4a177c10 */ /* 0x000fe2000affe4ff */
[----:B------:R-:W2:Y:S04]  /*5670*/  LDG.E.U16 R39, desc[UR6][R20.64] ;  /* 0x0000000614277981 */ /* 0x000ea8000c1e1500 */
[----:B------:R-:W3:Y:S04]  /*5680*/  LDG.E.U16 R97, desc[UR6][R20.64+0x2] ;  /* 0x0000020614617981 */ /* 0x000ee8000c1e1500 */
[----:B------:R-:W4:Y:S04]  /*5690*/  LDG.E.U16 R46, desc[UR6][R22.64] ;  /* 0x00000006162e7981 */ /* 0x000f28000c1e1500 */
[----:B------:R-:W5:Y:S04]  /*56a0*/  LDG.E.U16 R98, desc[UR6][R22.64+0x2] ;  /* 0x0000020616627981 */ /* 0x000f68000c1e1500 */
[----:B------:R-:W0:Y:S02]  /*56b0*/  LDS.64 R24, [UR4+0x98] ;  /* 0x00009804ff187984 */ /* 0x000e240008000a00 */
[----:B0-----:R-:W-:-:S04]  /*56c0*/  FMUL.FTZ R44, R24, UR5 ;  /* 0x00000005182c7c20 */ /* 0x001fc80008410000 */
[----:B------:R-:W-:-:S04]  /*56d0*/  FMUL.FTZ R26, R44, R44 ;  /* 0x0000002c2c1a7220 */ /* 0x000fc80000410000 */
[----:B------:R-:W-:-:S05]  /*56e0*/  FFMA.FTZ R26, R25, UR5, -R26 ;  /* 0x00000005191a7c23 */ /* 0x000fca000801081a */
[----:B------:R-:W-:-:S13]  /*56f0*/  FSETP.GTU.FTZ.AND P5, PT, R26, RZ, PT ;  /* 0x000000ff1a00720b */ /* 0x000fda0003fbc000 */
[----:B------:R-:W0:Y:S01]  /*5700*/  @P5 LDC R27, c[0x0][0x238] ;  /* 0x00008e00ff1b5b82 */ /* 0x000e220000000800 */
[----:B------:R-:W-:Y:S01]  /*5710*/  ISETP.NE.AND P6, PT, RZ, UR9, PT ;  /* 0x00000009ff007c0c */ /* 0x000fe2000bfc5270 */
[----:B------:R-:W-:-:S05]  /*5720*/  HADD2.F32 R25, -RZ, R72.H0_H0 ;  /* 0x20000048ff197230 */ /* 0x000fca0000004100 */
[----:B------:R-:W-:Y:S01]  /*5730*/  FADD.FTZ R24, R25, -R44 ;  /* 0x8000002c19187221 */ /* 0x000fe20000010000 */
[----:B0-----:R-:W-:-:S04]  /*5740*/  @P5 FADD.FTZ R26, R26, R27 ;  /* 0x0000001b1a1a5221 */ /* 0x001fc80000010000 */
[----:B------:R-:W0:Y:S01]  /*5750*/  @P5 MUFU.RSQ R45, R26 ;  /* 0x0000001a002d5308 */ /* 0x000e220000001400 */
[----:B------:R-:W-:-:S05]  /*5760*/  HADD2.F32 R27, -RZ, R72.H1_H1 ;  /* 0x30000048ff1b7230 */ /* 0x000fca0000004100 */
[----:B------:R-:W-:Y:S01]  /*5770*/  FADD.FTZ R28, R27, -R44 ;  /* 0x8000002c1b1c7221 */ /* 0x000fe20000010000 */
[----:B------:R-:W-:Y:S02]  /*5780*/  HADD2.F32 R37, -RZ, R41.H0_H0 ;  /* 0x20000029ff257230 */ /* 0x000fe40000004100 */
[----:B------:R-:W-:Y:S02]  /*5790*/  HADD2.F32 R25, -RZ, R42.H0_H0 ;  /* 0x2000002aff197230 */ /* 0x000fe40000004100 */
[-C--:B0-----:R-:W-:Y:S01]  /*57a0*/  FMUL.FTZ R28, R28, R45.reuse ;  /* 0x0000002d1c1c7220 */ /* 0x081fe20000410000 */
[----:B------:R-:W-:Y:S01]  /*57b0*/  FMUL.FTZ R24, R24, R45 ;  /* 0x0000002d18187220 */ /* 0x000fe20000410000 */
[----:B--2---:R-:W-:Y:S02]  /*57c0*/  SHF.L.U32 R39, R39, 0x10, RZ ;  /* 0x0000001027277819 */ /* 0x004fe400000006ff */
[----:B---3--:R-:W-:Y:S02]  /*57d0*/  SHF.L.U32 R97, R97, 0x10, RZ ;  /* 0x0000001061617819 */ /* 0x008fe400000006ff */
[----:B----4-:R-:W-:-:S02]  /*57e0*/  SHF.L.U32 R46, R46, 0x10, RZ ;  /* 0x000000102e2e7819 */ /* 0x010fc400000006ff */
[----:B-----5:R-:W-:-:S03]  /*57f0*/  SHF.L.U32 R98, R98, 0x10, RZ ;  /* 0x0000001062627819 */ /* 0x020fc600000006ff */
        /* <DEDUP_REMOVED lines=13> */
.L_x_4190:
        /* <DEDUP_REMOVED lines=16> */
.L_x_4192:
[----:B------:R-:W-:Y:S05]  /*59d0*/  BSYNC B0 ;  /* 0x0000000000007941 */ /* 0x000fea0003800000 */
.L_x_4191:
        /* <DEDUP_REMOVED lines=38> */
[----:B0-----:R-:W-:Y:S02]  /*5c40*/  HADD2.F32 R23, -RZ, R59.H0_H0 ;  /* 0x2000003bff177230 */ /* 0x001fe40000004100 */
        /* <DEDUP_REMOVED lines=19> */
[-C--:B------:R-:W-:Y:S01]  /*5d80*/  FMUL.FTZ R96, R96, R45.reuse ;  /* 0x0000002d60607220 */ /* 0x080fe20000410000 */
[--C-:B------:R-:W-:Y:S01]  /*5d90*/  FADD.FTZ R28, R35, -R44.reuse ;  /* 0x8000002c231c7221 */ /* 0x100fe20000010000 */
[-C--:B------:R-:W-:Y:S01]  /*5da0*/  FMUL.FTZ R92, R92, R45.reuse ;  /* 0x0000002d5c5c7220 */ /* 0x080fe20000410000 */
        /* <DEDUP_REMOVED lines=29> */
[----:B------:R-:W-:-:S02]  /*5f80*/  HADD2.F32 R42, -RZ, R42.H1_H1 ;  /* 0x3000002aff2a7230 */ /* 0x000fc40000004100 */
[----:B------:R-:W-:Y:S01]  /*5f90*/  FMUL.FTZ R47, R26, R45 ;  /* 0x0000002d1a2f7220 */ /* 0x000fe20000410000 */
[----:B------:R-:W-:Y:S02]  /*5fa0*/  HADD2.F32 R43, -RZ, R43.H1_H1 ;  /* 0x3000002bff2b7230 */ /* 0x000fe40000004100 */
[C-C-:B------:R-:W-:Y:S01]  /*5fb0*/  FFMA.FTZ R96, R39.reuse, R96, R46.reuse ;  /* 0x0000006027607223 */ /* 0x140fe2000001002e */
[----:B------:R-:W-:Y:S02]  /*5fc0*/  HADD2.F32 R48, -RZ, R48.H1_H1 ;  /* 0x30000030ff307230 */ /* 0x000fe40000004100 */
[C-C-:B------:R-:W-:Y:S01]  /*5fd0*/  FFMA.FTZ R92, R39.reuse, R92, R46.reuse ;  /* 0x0000005c275c7223 */ /* 0x140fe2000001002e */
[----:B------:R-:W-:Y:S02]  /*5fe0*/  HADD2.F32 R49, -RZ, R49.H1_H1 ;  /* 0x30000031ff317230 */ /* 0x000fe40000004100 */
[----:B------:R-:W-:Y:S01]  /*5ff0*/  FFMA.FTZ R83, R39, R83, R46 ;  /* 0x0000005327537223 */ /* 0x000fe2000001002e */
[----:B------:R-:W-:-:S02]  /*6000*/  HADD2.F32 R50, -RZ, R50.H1_H1 ;  /* 0x30000032ff327230 */ /* 0x000fc40000004100 */
[C-C-:B------:R-:W-:Y:S01]  /*6010*/  FFMA.FTZ R82, R39.reuse, R82, R46.reuse ;  /* 0x0000005227527223 */ /* 0x140fe2000001002e */
        /* <DEDUP_REMOVED lines=52> */
[----:B------:R-:W-:Y:S01]  /*6360*/  FFMA.FTZ R39, R39, R47, R46 ;  /* 0x0000002f27277223 */ /* 0x000fe2000001002e */
        /* <DEDUP_REMOVED lines=104> */
.L_x_4193:
        /* <DEDUP_REMOVED lines=16> */
.L_x_4195:
[----:B------:R-:W-:Y:S05]  /*6af0*/  BSYNC B0 ;  /* 0x0000000000007941 */ /* 0x000fea0003800000 */
.L_x_4194:
[----:B0-----:R-:W0:Y:S01]  /*6b00*/  S2R R97, SR_TID.X ;  /* 0x0000000000617919 */ /* 0x001e220000002100 */
[----:B------:R-:W1:Y:S01]  /*6b10*/  LDC R64, c[0x0][0x294] ;  /* 0x0000a500ff407b82 */ /* 0x000e620000000800 */
[----:B0-----:R-:W-:-:S05]  /*6b20*/  SHF.R.U32.HI R68, RZ, 0x5, R97 ;  /* 0x00000005ff447819 */ /* 0x001fca0000011661 */
[----:B-1----:R-:W-:Y:S01]  /*6b30*/  IMAD R68, R64, UR8, R68 ;  /* 0x0000000840447c24 */ /* 0x002fe2000f8e0244 */
        /* <DEDUP_REMOVED lines=11> */
.L_x_4196:
        /* <DEDUP_REMOVED lines=16> */
.L_x_4198:
[----:B------:R-:W-:Y:S05]  /*6cf0*/  BSYNC B0 ;  /* 0x0000000000007941 */ /* 0x000fea0003800000 */
.L_x_4197:
        /* <DEDUP_REMOVED lines=12> */
.L_x_4199:
        /* <DEDUP_REMOVED lines=16> */
.L_x_4201:
[----:B------:R-:W-:Y:S05]  /*6ec0*/  BSYNC B0 ;  /* 0x0000000000007941 */ /* 0x000fea0003800000 */
.L_x_4200:
        /* <DEDUP_REMOVED lines=11> */
.L_x_4202:
[----:B------:R-:W-:Y:S01]  /*6f80*/  LOP3.LUT P5, RZ, R19, 0x80, RZ, 0xc0, !PT ;  /* 0x0000008013ff7812 */ /* 0x000fe200078ac0ff */
[----:B------:R-:W-:-:S12]  /*6f90*/  BSSY B0, `(.L_x_4203) ;  /* 0x000000f000007945 */ /* 0x000fd80003800000 */
[----:B------:R-:W-:Y:S05]  /*6fa0*/  @!P5 BRA `(.L_x_4204) ;  /* 0x000000000034d947 */ /* 0x000fea0003800000 */
[----:B------:R-:W0:Y:S01]  /*6fb0*/  LDL R64, [R1+0x10] ;  /* 0x0000100001407983 */ /* 0x000e220000100800 */
[----:B------:R-:W-:Y:S01]  /*6fc0*/  ULDC.64 UR4, c[0x0][0x270] ;  /* 0x00009c0000047ab9 */ /* 0x000fe20000000a00 */
[----:B------:R-:W-:Y:S02]  /*6fd0*/  MOV R65, R63 ;  /* 0x0000003f00417202 */ /* 0x000fe40000000f00 */
        /* <DEDUP_REMOVED lines=10> */
.L_x_4204:
[----:B------:R-:W-:Y:S05]  /*7080*/  BSYNC B0 ;  /* 0x0000000000007941 */ /* 0x000fea0003800000 */
.L_x_4203:
        /* <DEDUP_REMOVED lines=11> */
.L_x_4205:
[----:B------:R-:W-:Y:S01]  /*7140*/  LOP3.LUT P5, RZ, R19, 0x40, RZ, 0xc0, !PT ;  /* 0x0000004013ff7812 */ /* 0x000fe200078ac0ff */
[----:B------:R-:W-:-:S12]  /*7150*/  BSSY B0, `(.L_x_4206) ;  /* 0x000000f000007945 */ /* 0x000fd80003800000 */
[----:B------:R-:W-:Y:S05]  /*7160*/  @!P5 BRA `(.L_x_4207) ;  /* 0x000000000034d947 */ /* 0x000fea0003800000 */
[----:B------:R-:W0:Y:S01]  /*7170*/  LDL R64, [R1+0xc] ;  /* 0x00000c0001407983 */ /* 0x000e220000100800 */
[----:B------:R-:W-:Y:S01]  /*7180*/  ULDC.64 UR4, c[0x0][0x270] ;  /* 0x00009c0000047ab9 */ /* 0x000fe20000000a00 */
[----:B------:R-:W-:Y:S02]  /*7190*/  MOV R65, R63 ;  /* 0x0000003f00417202 */ /* 0x000fe40000000f00 */
[----:B------:R-:W-:Y:S01]  /*71a0*/  F2FP.F16.F32.PACK_AB R81, R86, R81 ;  /* 0x000000515651723e */ /* 0x000fe200000000ff */
[----:B01----:R-:W-:Y:S01]  /*71b0*/  IMAD R66, R64, UR4, RZ ;  /* 0x0000000440427c24 */ /* 0x003fe2000f8e02ff */
        /* <DEDUP_REMOVED lines=8> */
.L_x_4207:
[----:B------:R-:W-:Y:S05]  /*7240*/  BSYNC B0 ;  /* 0x0000000000007941 */ /* 0x000fea0003800000 */
.L_x_4206:
        /* <DEDUP_REMOVED lines=11> */
.L_x_4208:
[----:B------:R-:W-:Y:S01]  /*7300*/  LOP3.LUT P5, RZ, R19, 0x20, RZ, 0xc0, !PT ;  /* 0x0000002013ff7812 */ /* 0x000fe200078ac0ff */
[----:B------:R-:W-:-:S12]  /*7310*/  BSSY B0, `(.L_x_4209) ;  /* 0x000000f000007945 */ /* 0x000fd80003800000 */
[----:B------:R-:W-:Y:S05]  /*7320*/  @!P5 BRA `(.L_x_4210) ;  /* 0x000000000034d947 */ /* 0x000fea0003800000 */
[----:B------:R-:W0:Y:S01]  /*7330*/  LDL R64, [R1+0x8] ;  /* 0x0000080001407983 */ /* 0x000e220000100800 */
[----:B------:R-:W-:Y:S01]  /*7340*/  ULDC.64 UR4, c[0x0][0x270] ;  /* 0x00009c0000047ab9 */ /* 0x000fe20000000a00 */
[----:B------:R-:W-:Y:S02]  /*7350*/  MOV R65, R63 ;  /* 0x0000003f00417202 */ /* 0x000fe40000000f00 */
[----:B------:R-:W-:Y:S01]  /*7360*/  F2FP.F16.F32.PACK_AB R85, R85, R80 ;  /* 0x000000505555723e */ /* 0x000fe200000000ff */
        /* <DEDUP_REMOVED lines=9> */
.L_x_4210:
[----:B------:R-:W-:Y:S05]  /*7400*/  BSYNC B0 ;  /* 0x0000000000007941 */ /* 0x000fea0003800000 */
.L_x_4209:
        /* <DEDUP_REMOVED lines=11> */
.L_x_4211:
[----:B------:R-:W-:Y:S01]  /*74c0*/  LOP3.LUT P5, RZ, R19, 0x10, RZ, 0xc0, !PT ;  /* 0x0000001013ff7812 */ /* 0x000fe200078ac0ff */
[----:B------:R-:W-:-:S12]  /*74d0*/  BSSY B0, `(.L_x_4212) ;  /* 0x000000f000007945 */ /* 0x000fd80003800000 */
[----:B------:R-:W-:Y:S05]  /*74e0*/  @!P5 BRA `(.L_x_4213) ;  /* 0x000000000034d947 */ /* 0x000fea0003800000 */
[----:B------:R-:W0:Y:S01]  /*74f0*/  LDL R64, [R1+0x4] ;  /* 0x0000040001407983 */ /* 0x000e220000100800 */
[----:B------:R-:W-:Y:S01]  /*7500*/  ULDC.64 UR4, c[0x0][0x270] ;  /* 0x00009c0000047ab9 */ /* 0x000fe20000000a00 */
[----:B------:R-:W-:Y:S02]  /*7510*/  MOV R65, R63 ;  /* 0x0000003f00417202 */ /* 0x000fe40000000f00 */
[----:B------:R-:W-:Y:S01]  /*7520*/  F2FP.F16.F32.PACK_AB R79, R84, R79 ;  /* 0x0000004f544f723e */ /* 0x000fe200000000ff */
[----:B0123--:R-:W-:Y:S01]  /*7530*/  IMAD R67, R64, UR4, RZ ;  /* 0x0000000440437c24 */ /* 0x00ffe2000f8e02ff */
        /* <DEDUP_REMOVED lines=8> */
.L_x_4213:
[----:B------:R-:W-:Y:S05]  /*75c0*/  BSYNC B0 ;  /* 0x0000000000007941 */ /* 0x000fea0003800000 */
.L_x_4212:
        /* <DEDUP_REMOVED lines=11> */
.L_x_4214:
[----:B------:R-:W-:Y:S01]  /*7680*/  LOP3.LUT P5, RZ, R19, 0x8, RZ, 0xc0, !PT ;  /* 0x0000000813ff7812 */ /* 0x000fe200078ac0ff */
[----:B------:R-:W-:-:S12]  /*7690*/  BSSY B0, `(.L_x_4215) ;  /* 0x000000f000007945 */ /* 0x000fd80003800000 */
[----:B------:R-:W-:Y:S05]  /*76a0*/  @!P5 BRA `(.L_x_4216) ;  /* 0x000000000034d947 */ /* 0x000fea0003800000 */
[----:B------:R-:W0:Y:S01]  /*76b0*/  LDL R64, [R1] ;  /* 0x0000000001407983 */ /* 0x000e220000100800 */
[----:B------:R-:W-:Y:S01]  /*76c0*/  ULDC.64 UR4, c[0x0][0x270] ;  /* 0x00009c0000047ab9 */ /* 0x000fe20000000a00 */
[----:B------:R-:W-:Y:S02]  /*76d0*/  MOV R65, R63 ;  /* 0x0000003f00417202 */ /* 0x000fe40000000f00 */
[----:B------:R-:W-:Y:S01]  /*76e0*/  F2FP.F16.F32.PACK_AB R77, R78, R77 ;  /* 0x0000004d4e4d723e */ /* 0x000fe200000000ff */
[----:B01234-:R-:W-:Y:S01]  /*76f0*/  IMAD R66, R64, UR4, RZ ;  /* 0x0000000440427c24 */ /* 0x01ffe2000f8e02ff */
        /* <DEDUP_REMOVED lines=8> */
.L_x_4216:
[----:B------:R-:W-:Y:S05]  /*7780*/  BSYNC B0 ;  /* 0x0000000000007941 */ /* 0x000fea0003800000 */
.L_x_4215:
        /* <DEDUP_REMOVED lines=11> */
.L_x_4217:
[----:B------:R-:W-:Y:S01]  /*7840*/  LOP3.LUT P5, RZ, R19, 0x4, RZ, 0xc0, !PT ;  /* 0x0000000413ff7812 */ /* 0x000fe200078ac0ff */
[----:B------:R-:W-:-:S12]  /*7850*/  BSSY B0, `(.L_x_4218) ;  /* 0x000000e000007945 */ /* 0x000fd80003800000 */
[----:B------:R-:W-:Y:S05]  /*7860*/  @!P5 BRA `(.L_x_4219) ;  /* 0x000000000030d947 */ /* 0x000fea0003800000 */
[----:B------:R-:W-:Y:S01]  /*7870*/  ULDC.64 UR4, c[0x0][0x270] ;  /* 0x00009c0000047ab9 */ /* 0x000fe20000000a00 */
[----:B------:R-:W-:Y:S01]  /*7880*/  MOV R64, R60 ;  /* 0x0000003c00407202 */ /* 0x000fe20000000f00 */
[----:B01234-:R-:W-:Y:S01]  /*7890*/  IMAD R67, R125, UR4, RZ ;  /* 0x000000047d437c24 */ /* 0x01ffe2000f8e02ff */
        /* <DEDUP_REMOVED lines=9> */
.L_x_4219:
[----:B------:R-:W-:Y:S05]  /*7930*/  BSYNC B0 ;  /* 0x0000000000007941 */ /* 0x000fea0003800000 */
.L_x_4218:
        /* <DEDUP_REMOVED lines=11> */
.L_x_4220:
        /* <DEDUP_REMOVED lines=15> */
.L_x_4222:
[----:B------:R-:W-:Y:S05]  /*7ae0*/  BSYNC B0 ;  /* 0x0000000000007941 */ /* 0x000fea0003800000 */
.L_x_4221:
        /* <DEDUP_REMOVED lines=11> */
.L_x_4223:
[----:B------:R-:W-:Y:S04]  /*7ba0*/  BSSY B0, `(.L_x_4224) ;  /* 0x000000e000007945 */ /* 0x000fe80003800000 */
        /* <DEDUP_REMOVED lines=13> */
.L_x_4225:
[----:B------:R-:W-:Y:S05]  /*7c80*/  BSYNC B0 ;  /* 0x0000000000007941 */ /* 0x000fea0003800000 */
.L_x_4224:
        /* <DEDUP_REMOVED lines=11> */
.L_x_4226:
        /* <DEDUP_REMOVED lines=14> */
.L_x_4228:
[----:B------:R-:W-:Y:S05]  /*7e20*/  BSYNC B0 ;  /* 0x0000000000007941 */ /* 0x000fea0003800000 */
.L_x_4227:
[----:B------:R-:W-:Y:S05]  /*7e30*/  @!P6 BRA `(.L_x_4229) ;  /* 0x000000000028e947 */ /* 0x000fea0003800000 */
[----:B------:R-:W-:Y:S01]  /*7e40*/  FMUL.FTZ R20, R21, -1.4426950216293334961 ;  /* 0xbfb8aa3b15147820 */ /* 0x000fe20000410000 */
[----:B------:R-:W-:-:S05]  /*7e50*/  FMUL.FTZ R64, R41, -1.4426950216293334961 ;  /* 0xbfb8aa3b29407820 */ /* 0x000fca0000410000 */
[----:B------:R-:W5:Y:S08]  /*7e60*/  MUFU.EX2 R20, R20 ;  /* 0x0000001400147308 */ /* 0x000f700000000800 */
[----:B------:R-:W0:Y:S01]  /*7e70*/  MUFU.EX2 R64, R64 ;  /* 0x0000004000407308 */ /* 0x000e220000000800 */
[----:B-----5:R-:W-:-:S07]  /*7e80*/  FADD.FTZ R40, R20, 1 ;  /* 0x3f80000014287421 */ /* 0x020fce0000010000 */
[----:B------:R-:W5:Y:S01]  /*7e90*/  MUFU.RCP R40, R40 ;  /* 0x0000002800287308 */ /* 0x000f620000001000 */
[----:B0-----:R-:W-:-:S07]  /*7ea0*/  FADD.FTZ R65, R64, 1 ;  /* 0x3f80000040417421 */ /* 0x001fce0000010000 */
[----:B-1234-:R-:W0:Y:S01]  /*7eb0*/  MUFU.RCP R66, R65 ;  /* 0x0000004100427308 */ /* 0x01ee220000001000 */
[----:B-----5:R-:W-:Y:S01]  /*7ec0*/  FMUL.FTZ R21, R21, R40 ;  /* 0x0000002815157220 */ /* 0x020fe20000410000 */
[----:B0-----:R-:W-:-:S07]  /*7ed0*/  FMUL.FTZ R41, R41, R66 ;  /* 0x0000004229297220 */ /* 0x001fce0000410000 */
.L_x_4229:
[----:B------:R-:W-:Y:S04]  /*7ee0*/  BSSY B0, `(.L_x_4230) ;  /* 0x000000e000007945 */ /* 0x000fe80003800000 */
[----:B------:R-:W-:Y:S05]  /*7ef0*/  @!P2 BRA `(.L_x_4231) ;  /* 0x000000000030a947 */ /* 0x000fea0003800000 */
[----:B------:R-:W-:Y:S01]  /*7f00*/  ULDC.64 UR4, c[0x0][0x270] ;  /* 0x00009c0000047ab9 */ /* 0x000fe20000000a00 */
[----:B------:R-:W-:Y:S01]  /*7f10*/  MOV R64, R60 ;  /* 0x0000003c00407202 */ /* 0x000fe20000000f00 */
[----:B------:R-:W-:Y:S01]  /*7f20*/  IMAD R20, R121, UR4, RZ ;  /* 0x0000000479147c24 */ /* 0x000fe2000f8e02ff */
[----:B0-----:R-:W-:Y:S02]  /*7f30*/  MOV R65, R63 ;  /* 0x0000003f00417202 */ /* 0x001fe40000000f00 */
[----:B------:R-:W-:Y:S01]  /*7f40*/  F2FP.F16.F32.PACK_AB R21, R41, R21 ;  /* 0x000000152915723e */ /* 0x000fe200000000ff */
[C---:B-1234-:R-:W-:Y:S02]  /*7f50*/  IMAD R67, R91.reuse, UR5, R20 ;  /* 0x000000055b437c24 */ /* 0x05efe4000f8e0214 */
[----:B------:R-:W-:Y:S01]  /*7f60*/  IMAD.WIDE.U32 R64, R91, UR4, R64 ;  /* 0x000000045b407c25 */ /* 0x000fe2000f8e0040 */
[----:B------:R-:W-:-:S04]  /*7f70*/  ULDC.64 UR4, c[0x0][0x210] ;  /* 0x0000840000047ab9 */ /* 0x000fc80000000a00 */
[----:B------:R-:W-:Y:S02]  /*7f80*/  IADD3 R67, R65, R67, RZ ;  /* 0x0000004341437210 */ /* 0x000fe40007ffe0ff */
[----:B------:R-:W-:-:S04]  /*7f90*/  LEA R66, P5, R64, UR4, 0x1 ;  /* 0x0000000440427c11 */ /* 0x000fc8000f8a08ff */
[----:B------:R-:W-:-:S05]  /*7fa0*/  LEA.HI.X R67, R64, UR5, R67, 0x1, P5 ;  /* 0x0000000540437c11 */ /* 0x000fca000a8f0c43 */
[----:B------:R0:W-:Y:S04]  /*7fb0*/  STG.E desc[UR6][R66.64], R21 ;  /* 0x0000001542007986 */ /* 0x0001e8000c101906 */
.L_x_4231:
[----:B------:R-:W-:Y:S05]  /*7fc0*/  BSYNC B0 ;  /* 0x0000000000007941 */ /* 0x000fea0003800000 */
.L_x_4230:
        /* <DEDUP_REMOVED lines=11> */
.L_x_4232:
        /* <DEDUP_REMOVED lines=14> */
.L_x_4234:
[----:B------:R-:W-:Y:S05]  /*8160*/  BSYNC B0 ;  /* 0x0000000000007941 */ /* 0x000fea0003800000 */
.L_x_4233:
        /* <DEDUP_REMOVED lines=11> */
.L_x_4235:
        /* <DEDUP_REMOVED lines=14> */
.L_x_4237:
[----:B------:R-:W-:Y:S05]  /*8300*/  BSYNC B0 ;  /* 0x0000000000007941 */ /* 0x000fea0003800000 */
.L_x_4236:
        /* <DEDUP_REMOVED lines=11> */
.L_x_4238:
        /* <DEDUP_REMOVED lines=16> */
.L_x_4240:
[----:B------:R-:W-:Y:S05]  /*84c0*/  BSYNC B0 ;  /* 0x0000000000007941 */ /* 0x000fea0003800000 */
.L_x_4239:
        /* <DEDUP_REMOVED lines=11> */
.L_x_4241:
        /* <DEDUP_REMOVED lines=16> */
.L_x_4243:
[----:B------:R-:W-:Y:S05]  /*8680*/  BSYNC B0 ;  /* 0x0000000000007941 */ /* 0x000fea0003800000 */
.L_x_4242:
        /* <DEDUP_REMOVED lines=11> */
.L_x_4244:
        /* <DEDUP_REMOVED lines=16> */
.L_x_4246:
[----:B------:R-:W-:Y:S05]  /*8840*/  BSYNC B0 ;  /* 0x0000000000007941 */ /* 0x000fea0003800000 */
.L_x_4245:
        /* <DEDUP_REMOVED lines=11> */
.L_x_4247:
        /* <DEDUP_REMOVED lines=16> */
.L_x_4249:
[----:B------:R-:W-:Y:S05]  /*8a00*/  BSYNC B0 ;  /* 0x0000000000007941 */ /* 0x000fea0003800000 */
.L_x_4248:
        /* <DEDUP_REMOVED lines=11> */
.L_x_4250:
        /* <DEDUP_REMOVED lines=16> */
.L_x_4252:
[----:B------:R-:W-:Y:S05]  /*8bc0*/  BSYNC B0 ;  /* 0x0000000000007941 */ /* 0x000fea0003800000 */
.L_x_4251:
        /* <DEDUP_REMOVED lines=11> */
.L_x_4253:
        /* <DEDUP_REMOVED lines=16> */
.L_x_4255:
[----:B------:R-:W-:Y:S05]  /*8d80*/  BSYNC B0 ;  /* 0x0000000000007941 */ /* 0x000fea0003800000 */
.L_x_4254:
        /* <DEDUP_REMOVED lines=11> */
.L_x_4256:
        /* <DEDUP_REMOVED lines=16> */
.L_x_4258:
[----:B------:R-:W-:Y:S05]  /*8f40*/  BSYNC B0 ;  /* 0x0000000000007941 */ /* 0x000fea0003800000 */
.L_x_4257:
        /* <DEDUP_REMOVED lines=11> */
.L_x_4259:
        /* <DEDUP_REMOVED lines=16> */
.L_x_4261:
[----:B------:R-:W-:Y:S05]  /*9100*/  BSYNC B0 ;  /* 0x0000000000007941 */ /* 0x000fea0003800000 */
.L_x_4260:
        /* <DEDUP_REMOVED lines=11> */
.L_x_4262:
        /* <DEDUP_REMOVED lines=16> */
.L_x_4264:
[----:B------:R-:W-:Y:S05]  /*92c0*/  BSYNC B0 ;  /* 0x0000000000007941 */ /* 0x000fea0003800000 */
.L_x_4263:
        /* <DEDUP_REMOVED lines=11> */
.L_x_4265:
        /* <DEDUP_REMOVED lines=16> */
.L_x_4267:
[----:B------:R-:W-:Y:S05]  /*9480*/  BSYNC B0 ;  /* 0x0000000000007941 */ /* 0x000fea0003800000 */
.L_x_4266:
        /* <DEDUP_REMOVED lines=11> */
.L_x_4268:
        /* <DEDUP_REMOVED lines=16> */
.L_x_4270:
[----:B------:R-:W-:Y:S05]  /*9640*/  BSYNC B0 ;  /* 0x0000000000007941 */ /* 0x000fea0003800000 */
.L_x_4269:
        /* <DEDUP_REMOVED lines=11> */
.L_x_4271:
        /* <DEDUP_REMOVED lines=16> */
.L_x_4273:
[----:B------:R-:W-:Y:S05]  /*9800*/  BSYNC B0 ;  /* 0x0000000000007941 */ /* 0x000fea0003800000 */
.L_x_4272:
        /* <DEDUP_REMOVED lines=11> */
.L_x_4274:
        /* <DEDUP_REMOVED lines=16> */
.L_x_4276:
[----:B------:R-:W-:Y:S05]  /*99c0*/  BSYNC B0 ;  /* 0x0000000000007941 */ /* 0x000fea0003800000 */
.L_x_4275:
        /* <DEDUP_REMOVED lines=11> */
.L_x_4277:
        /* <DEDUP_REMOVED lines=16> */
.L_x_4279:
[----:B------:R-:W-:Y:S05]  /*9b80*/  BSYNC B0 ;  /* 0x0000000000007941 */ /* 0x000fea0003800000 */
.L_x_4278:
        /* <DEDUP_REMOVED lines=11> */
.L_x_4280:
        /* <DEDUP_REMOVED lines=16> */
.L_x_4282:
[----:B------:R-:W-:Y:S05]  /*9d40*/  BSYNC B0 ;  /* 0x0000000000007941 */ /* 0x000fea0003800000 */
.L_x_4281:
        /* <DEDUP_REMOVED lines=11> */
.L_x_4283:
        /* <DEDUP_REMOVED lines=18> */
.L_x_4285:
[----:B------:R-:W-:Y:S05]  /*9f20*/  BSYNC B0 ;  /* 0x0000000000007941 */ /* 0x000fea0003800000 */
.L_x_4284:
        /* <DEDUP_REMOVED lines=8> */
.L_x_4287:
        /* <DEDUP_REMOVED lines=13> */
.L_x_5271:


//--------------------- .text._Z35group_norm_nhwc_fwd_one_pass_kernelI11Fp16IOFp16WLi64ELi64ELi512EEv26Group_norm_nhwc_fwd_params --------------------------
	.section	.text._Z35group_norm_nhwc_fwd_one_pass_kernelI11Fp16IOFp16WLi64ELi64ELi512EEv26Group_norm_nhwc_fwd_params,"ax",@progbits
	.align	128
        .global         _Z35group_norm_nhwc_fwd_one_pass_kernelI11Fp16IOFp16WLi64ELi64ELi512EEv26Group_norm_nhwc_fwd_params
        .type           _Z35group_norm_nhwc_fwd_one_pass_kernelI11Fp16IOFp16WLi64ELi64ELi512EEv26Group_norm_nhwc_fwd_params,@function
        .size           _Z35group_norm_nhwc_fwd_one_pass_kernelI11Fp16IOFp16WLi64ELi64ELi512EEv26Group_norm_nhwc_fwd_params,(.L_x_5272 - _Z35group_norm_nhwc_fwd_one_pass_kernelI11Fp16IOFp16WLi64ELi64ELi512EEv26Group_norm_nhwc_fwd_params)
        .other          _Z35group_norm_nhwc_fwd_one_pass_kernelI11Fp16IOFp16WLi64ELi64ELi512EEv26Group_norm_nhwc_fwd_params,@"STO_CUDA_ENTRY STV_DEFAULT"
_Z35group_norm_nhwc_fwd_one_pass_kernelI11Fp16IOFp16WLi64ELi64ELi512EEv26Group_norm_nhwc_fwd_params:
.text._Z35group_norm_nhwc_fwd_one_pass_kernelI11Fp16IOFp16WLi64ELi64ELi512EEv26Group_norm_nhwc_fwd_params:
        /* <DEDUP_REMOVED lines=18> */
.L_x_4312:
        /* <DEDUP_REMOVED lines=216> */
.L_x_4289:
[----:B------:R-:W-:Y:S05]  /*0ea0*/  BSYNC B0 ;  /* 0x0000000000007941 */ /* 0x000fea0003800000 */
.L_x_4288:
        /* <DEDUP_REMOVED lines=25> */
.L_x_4292:
[----:B0-----:R-:W2:Y:S04]  /*1040*/  LDG.E.STRONG.GPU R6, desc[UR8][R4.64] ;  /* 0x0000000804067981 */ /* 0x001ea8000c1ef900 */
[----:B--2---:R-:W-:Y:S01]  /*1050*/  CCTL.IVALL ;  /* 0x00000000ff00798f */ /* 0x004fe20002000000 */
[----:B------:R-:W-:Y:S05]  /*1060*/  YIELD ;  /* 0x0000000000007946 */ /* 0x000fea0003800000 */
[----:B------:R-:W-:-:S13]  /*1070*/  ISETP.NE.AND P0, PT, R6, R13, PT ;  /* 0x0000000d0600720c */ /* 0x000fda0003f05270 */
[----:B------:R-:W-:Y:S05]  /*1080*/  @P0 BRA `(.L_x_4292) ;  /* 0xfffffffc00ec0947 */ /* 0x000fea000383ffff */
.L_x_4291:
        /* <DEDUP_REMOVED lines=17> */
.L_x_4296:
        /* <DEDUP_REMOVED lines=115> */
.L_x_4295:
        /* <DEDUP_REMOVED lines=61> */
.L_x_4297:
[----:B------:R-:W-:-:S13]  /*1ca0*/  ISETP.NE.OR P0, PT, R12, RZ, P0 ;  /* 0x000000ff0c00720c */ /* 0x000fda0000705670 */
[----:B------:R-:W-:Y:S05]  /*1cb0*/  @!P0 BRA `(.L_x_4293) ;  /* 0x00000000007c8947 */ /* 0x000fea0003800000 */
.L_x_4294:
        /* <DEDUP_REMOVED lines=31> */
.L_x_4293:
        /* <DEDUP_REMOVED lines=12> */
.L_x_4299:
[----:B------:R-:W-:Y:S05]  /*1f70*/  BSYNC B0 ;  /* 0x0000000000007941 */ /* 0x000fea0003800000 */
.L_x_4298:
        /* <DEDUP_REMOVED lines=16> */
.L_x_4290:
        /* <DEDUP_REMOVED lines=76> */
[----:B------:R-:W-:Y:S01]  /*2540*/  ISETP.LT.U32.AND P4, PT, R28, 0x200, !P4 ;  /* 0x000002001c00780c */ /* 0x000fe20006781070 */
[----:B--2---:R-:W-:Y:S02]  /*2550*/  HADD2.F32 R23, -RZ, R23.H0_H0 ;  /* 0x20000017ff177230 */ /* 0x004fe40000004100 */
[----:B---3--:R-:W-:Y:S02]  /*2560*/  HADD2.F32 R30, -RZ, R30.H0_H0 ;  /* 0x2000001eff1e7230 */ /* 0x008fe40000004100 */
[----:B----4-:R-:W-:-:S03]  /*2570*/  HADD2.F32 R4, -RZ, R4.H0_H0 ;  /* 0x20000004ff047230 */ /* 0x010fc60000004100 */
[C-C-:B------:R-:W-:Y:S01]  /*2580*/  FFMA.FTZ R8, R23.reuse, R11, R30.reuse ;  /* 0x0000000b17087223 */ /* 0x140fe2000001001e */
[C-C-:B------:R-:W-:Y:S01]  /*2590*/  FFMA.FTZ R9, R23.reuse, R33, R30.reuse ;  /* 0x0000002117097223 */ /* 0x140fe2000001001e */
[C-C-:B------:R-:W-:Y:S01]  /*25a0*/  FFMA.FTZ R10, R23.reuse, R37, R30.reuse ;  /* 0x00000025170a7223 */ /* 0x140fe2000001001e */
[----:B------:R-:W-:Y:S01]  /*25b0*/  FFMA.FTZ R11, R23, R35, R30 ;  /* 0x00000023170b7223 */ /* 0x000fe2000001001e */
[----:B------:R-:W-:Y:S01]  /*25c0*/  FMUL.FTZ R23, R29, R6 ;  /* 0x000000061d177220 */ /* 0x000fe20000410000 */
[----:B------:R-:W-:Y:S01]  /*25d0*/  SHF.R.S32.HI R6, RZ, 0x1f, R12 ;  /* 0x0000001fff067819 */ /* 0x000fe2000001140c */
[----:B------:R-:W-:-:S03]  /*25e0*/  HADD2.F32 R5, -RZ, R5.H0_H0 ;  /* 0x20000005ff057230 */ /* 0x000fc60000004100 */
        /* <DEDUP_REMOVED lines=20> */
.L_x_4300:
        /* <DEDUP_REMOVED lines=14> */
.L_x_4302:
[----:B------:R-:W-:Y:S05]  /*2810*/  BSYNC B0 ;  /* 0x0000000000007941 */ /* 0x000fea0003800000 */
.L_x_4301:
        /* <DEDUP_REMOVED lines=11> */
.L_x_4303:
        /* <DEDUP_REMOVED lines=14> */
.L_x_4305:
[----:B------:R-:W-:Y:S05]  /*29b0*/  BSYNC B0 ;  /* 0x0000000000007941 */ /* 0x000fea0003800000 */
.L_x_4304:
        /* <DEDUP_REMOVED lines=11> */
.L_x_4306:
        /* <DEDUP_REMOVED lines=14> */
.L_x_4308:
[----:B------:R-:W-:Y:S05]  /*2b50*/  BSYNC B0 ;  /* 0x0000000000007941 */ /* 0x000fea0003800000 */
.L_x_4307:
        /* <DEDUP_REMOVED lines=11> */
.L_x_4309:
        /* <DEDUP_REMOVED lines=13> */
.L_x_4311:
[----:B------:R-:W-:Y:S05]  /*2ce0*/  BSYNC B0 ;  /* 0x0000000000007941 */ /* 0x000fea0003800000 */
.L_x_4310:
        /* <DEDUP_REMOVED lines=8> */
.L_x_4313:
        /* <DEDUP_REMOVED lines=9> */
.L_x_5272:


//--------------------- .text._Z35group_norm_nhwc_fwd_one_pass_kernelI11Fp16IOFp16WLi128ELi64ELi512EEv26Group_norm_nhwc_fwd_params --------------------------
	.section	.text._Z35group_norm_nhwc_fwd_one_pass_kernelI11Fp16IOFp16WLi128ELi64ELi512EEv26Group_norm_nhwc_fwd_params,"ax",@progbits
	.align	128
        .global         _Z35group_norm_nhwc_fwd_one_pass_kernelI11Fp16IOFp16WLi128ELi64ELi512EEv26Group_norm_nhwc_fwd_params
        .type           _Z35group_norm_nhwc_fwd_one_pass_kernelI11Fp16IOFp16WLi128ELi64ELi512EEv26Group_norm_nhwc_fwd_params,@function
        .size           _Z35group_norm_nhwc_fwd_one_pass_kernelI11Fp16IOFp16WLi128ELi64ELi512EEv26Group_norm_nhwc_fwd_params,(.L_x_5273 - _Z35group_norm_nhwc_fwd_one_pass_kernelI11Fp16IOFp16WLi128ELi64ELi512EEv26Group_norm_nhwc_fwd_params)
        .other          _Z35group_norm_nhwc_fwd_one_pass_kernelI11Fp16IOFp16WLi128ELi64ELi512EEv26Group_norm_nhwc_fwd_params,@"STO_CUDA_ENTRY STV_DEFAULT"
_Z35group_norm_nhwc_fwd_one_pass_kernelI11Fp16IOFp16WLi128ELi64ELi512EEv26Group_norm_nhwc_fwd_params:
.text._Z35group_norm_nhwc_fwd_one_pass_kernelI11Fp16IOFp16WLi128ELi64ELi512EEv26Group_norm_nhwc_fwd_params:
        /* <DEDUP_REMOVED lines=37> */
.L_x_4350:
        /* <DEDUP_REMOVED lines=298> */
.L_x_4315:
[----:B------:R-:W-:Y:S05]  /*14f0*/  BSYNC B0 ;  /* 0x0000000000007941 */ /* 0x000fea0003800000 */
.L_x_4314:
        /* <DEDUP_REMOVED lines=31> */
.L_x_4318:
[----:B------:R-:W2:Y:S04]  /*16f0*/  LDG.E.STRONG.GPU R20, desc[UR8][R16.64] ;  /* 0x0000000810147981 */ /* 0x000ea8000c1ef900 */
[----:B--2---:R-:W-:Y:S01]  /*1700*/  CCTL.IVALL ;  /* 0x00000000ff00798f */ /* 0x004fe20002000000 */
[----:B------:R-:W-:Y:S05]  /*1710*/  YIELD ;  /* 0x0000000000007946 */ /* 0x000fea0003800000 */
[----:B------:R-:W-:-:S13]  /*1720*/  ISETP.NE.AND P0, PT, R20, R15, PT ;  /* 0x0000000f1400720c */ /* 0x000fda0003f05270 */
[----:B------:R-:W-:Y:S05]  /*1730*/  @P0 BRA `(.L_x_4318) ;  /* 0xfffffffc00ec0947 */ /* 0x000fea000383ffff */
.L_x_4317:
        /* <DEDUP_REMOVED lines=17> */
.L_x_4322:
        /* <DEDUP_REMOVED lines=115> */
.L_x_4321:
        /* <DEDUP_REMOVED lines=61> */
.L_x_4323:
[----:B------:R-:W-:-:S13]  /*2350*/  ISETP.NE.OR P0, PT, R15, RZ, P0 ;  /* 0x000000ff0f00720c */ /* 0x000fda0000705670 */
[----:B------:R-:W-:Y:S05]  /*2360*/  @!P0 BRA `(.L_x_4319) ;  /* 0x00000000007c8947 */ /* 0x000fea0003800000 */
.L_x_4320:
        /* <DEDUP_REMOVED lines=31> */
.L_x_4319:
        /* <DEDUP_REMOVED lines=11> */
.L_x_4325:
[----:B------:R-:W-:Y:S05]  /*2610*/  BSYNC B0 ;  /* 0x0000000000007941 */ /* 0x000fea0003800000 */
.L_x_4324:
        /* <DEDUP_REMOVED lines=16> */
.L_x_4316:
        /* <DEDUP_REMOVED lines=71> */
[----:B------:R-:W-:Y:S02]  /*2b90*/  HADD2.F32 R10, -RZ, R3.H1_H1 ;  /* 0x30000003ff0a7230 */ /* 0x000fe40000004100 */
[--C-:B------:R-:W-:Y:S01]  /*2ba0*/  FADD.FTZ R28, R28, -R26.reuse ;  /* 0x8000001a1c1c7221 */ /* 0x100fe20000010000 */
[----:B------:R-:W-:Y:S01]  /*2bb0*/  FMUL.FTZ R30, R30, UR6 ;  /* 0x000000061e1e7c20 */ /* 0x000fe20008410000 */
[--C-:B------:R-:W-:Y:S01]  /*2bc0*/  FADD.FTZ R22, R22, -R26.reuse ;  /* 0x8000001a16167221 */ /* 0x100fe20000010000 */
[--C-:B------:R-:W-:Y:S01]  /*2bd0*/  FADD.FTZ R23, R23, -R26.reuse ;  /* 0x8000001a17177221 */ /* 0x100fe20000010000 */
[--C-:B------:R-:W-:Y:S01]  /*2be0*/  FADD.FTZ R24, R24, -R26.reuse ;  /* 0x8000001a18187221 */ /* 0x100fe20000010000 */
[----:B------:R-:W-:Y:S01]  /*2bf0*/  FADD.FTZ R25, R25, -R26 ;  /* 0x8000001a19197221 */ /* 0x000fe20000010000 */
[----:B------:R-:W-:Y:S01]  /*2c00*/  FMUL.FTZ R28, R28, UR6 ;  /* 0x000000061c1c7c20 */ /* 0x000fe20008410000 */
[----:B--2---:R-:W-:-:S02]  /*2c10*/  HADD2.F32 R4, -RZ, R13.H0_H0 ;  /* 0x2000000dff047230 */ /* 0x004fc40000004100 */
[----:B------:R-:W-:Y:S01]  /*2c20*/  FADD.FTZ R13, R21, -R26 ;  /* 0x8000001a150d7221 */ /* 0x000fe20000010000 */
[----:B------:R-:W-:Y:S02]  /*2c30*/  HADD2.F32 R21, -RZ, R3.H0_H0 ;  /* 0x20000003ff157230 */ /* 0x000fe40000004100 */
[----:B---3--:R-:W-:-:S03]  /*2c40*/  HADD2.F32 R19, -RZ, R19.H0_H0 ;  /* 0x20000013ff137230 */ /* 0x008fc60000004100 */
        /* <DEDUP_REMOVED lines=12> */
[----:B------:R-:W-:Y:S01]  /*2d10*/  SHF.R.S32.HI R29, RZ, 0x1f, R36 ;  /* 0x0000001fff1d7819 */ /* 0x000fe20000011424 */
[----:B----4-:R-:W-:-:S02]  /*2d20*/  HADD2.F32 R3, -RZ, R18.H0_H0 ;  /* 0x20000012ff037230 */ /* 0x010fc40000004100 */
[----:B-----5:R-:W-:Y:S01]  /*2d30*/  HADD2.F32 R20, -RZ, R20.H0_H0 ;  /* 0x20000014ff147230 */ /* 0x020fe20000004100 */
[----:B------:R-:W-:Y:S01]  /*2d40*/  ISETP.GE.AND.EX P0, PT, R29, UR17, PT, P0 ;  /* 0x000000111d007c0c */ /* 0x000fe2000bf06300 */
[--C-:B------:R-:W-:Y:S01]  /*2d50*/  FADD.FTZ R21, R21, -R26.reuse ;  /* 0x8000001a15157221 */ /* 0x100fe20000010000 */
[----:B------:R-:W-:Y:S02]  /*2d60*/  FADD.FTZ R26, R10, -R26 ;  /* 0x8000001a0a1a7221 */ /* 0x000fe40000010000 */
[----:B------:R-:W-:Y:S01]  /*2d70*/  ISETP.LT.U32.AND P0, PT, R27, 0x200, !P0 ;  /* 0x000002001b00780c */ /* 0x000fe20004701070 */
[----:B------:R-:W-:Y:S01]  /*2d80*/  FFMA.FTZ R27, R3, R30, R20 ;  /* 0x0000001e031b7223 */ /* 0x000fe20000010014 */
[----:B------:R-:W-:Y:S11]  /*2d90*/  @!P6 BRA `(.L_x_4326) ;  /* 0x000000000028e947 */ /* 0x000ff60003800000 */
        /* <DEDUP_REMOVED lines=10> */
.L_x_4326:
        /* <DEDUP_REMOVED lines=15> */
.L_x_4328:
[----:B------:R-:W-:Y:S05]  /*2f30*/  BSYNC B0 ;  /* 0x0000000000007941 */ /* 0x000fea0003800000 */
.L_x_4327:
        /* <DEDUP_REMOVED lines=12> */
.L_x_4329:
        /* <DEDUP_REMOVED lines=14> */
.L_x_4331:
[----:B------:R-:W-:Y:S05]  /*30e0*/  BSYNC B0 ;  /* 0x0000000000007941 */ /* 0x000fea0003800000 */
.L_x_4330:
        /* <DEDUP_REMOVED lines=44> */
.L_x_4332:
        /* <DEDUP_REMOVED lines=16> */
.L_x_4334:
[----:B------:R-:W-:Y:S05]  /*34b0*/  BSYNC B0 ;  /* 0x0000000000007941 */ /* 0x000fea0003800000 */
.L_x_4333:
        /* <DEDUP_REMOVED lines=11> */
.L_x_4335:
        /* <DEDUP_REMOVED lines=15> */
.L_x_4337:
[----:B------:R-:W-:Y:S05]  /*3660*/  BSYNC B0 ;  /* 0x0000000000007941 */ /* 0x000fea0003800000 */
.L_x_4336:
        /* <DEDUP_REMOVED lines=11> */
.L_x_4338:
        /* <DEDUP_REMOVED lines=14> */
.L_x_4340:
[----:B------:R-:W-:Y:S05]  /*3800*/  BSYNC B0 ;  /* 0x0000000000007941 */ /* 0x000fea0003800000 */
.L_x_4339:
        /* <DEDUP_REMOVED lines=11> */
.L_x_4341:
        /* <DEDUP_REMOVED lines=14> */
.L_x_4343:
[----:B------:R-:W-:Y:S05]  /*39a0*/  BSYNC B0 ;  /* 0x0000000000007941 */ /* 0x000fea0003800000 */
.L_x_4342:
        /* <DEDUP_REMOVED lines=11> */
.L_x_4344:
        /* <DEDUP_REMOVED lines=14> */
.L_x_4346:
[----:B------:R-:W-:Y:S05]  /*3b40*/  BSYNC B0 ;  /* 0x0000000000007941 */ /* 0x000fea0003800000 */
.L_x_4345:
        /* <DEDUP_REMOVED lines=11> */
.L_x_4347:
        /* <DEDUP_REMOVED lines=13> */
.L_x_4349:
[----:B------:R-:W-:Y:S05]  /*3cd0*/  BSYNC B0 ;  /* 0x0000000000007941 */ /* 0x000fea0003800000 */
.L_x_4348:
[----:B------:R-:W-:Y:S02]  /*3ce0*/  UIADD3 UR13, UR11, UR13, URZ ;  /* 0x0000000d0b0d7290 */ /* 0x000fe4000fffe03f */
[----:B------:R-:W-:Y:S02]  /*3cf0*/  UIADD3 UR4, UR4, 0x1, URZ ;  /* 0x0000000104047890 */ /* 0x000fe4000fffe03f */
[----:B------:R-:W-:-:S06]  /*3d00*/  UISETP.GE.AND UP0, UPT, UR13, UR5, UPT ;  /* 0x000000050d00728c */ /* 0x000fcc000bf06270 */
[----:B------:R-:W-:-:S13]  /*3d10*/  PLOP3.LUT P0, PT, PT, PT, UP0, 0x80, 0x0 ;  /* 0x000000000000781c */ /* 0x000fda0003f0f008 */
[----:B------:R-:W-:Y:S05]  /*3d20*/  @!P0 BRA `(.L_x_4350) ;  /* 0xffffffc400488947 */ /* 0x000fea000383ffff */
[----:B------:R-:W-:Y:S05]  /*3d30*/  EXIT ;  /* 0x000000000000794d */ /* 0x000fea0003800000 */
.L_x_4351:
        /* <DEDUP_REMOVED lines=12> */
.L_x_5273:


//--------------------- .text._Z35group_norm_nhwc_fwd_one_pass_kernelI11Fp16IOFp16WLi256ELi64ELi512EEv26Group_norm_nhwc_fwd_params --------------------------
	.section	.text._Z35group_norm_nhwc_fwd_one_pass_kernelI11Fp16IOFp16WLi256ELi64ELi512EEv26Group_norm_nhwc_fwd_params,"ax",@progbits
	.align	128
        .global         _Z35group_norm_nhwc_fwd_one_pass_kernelI11Fp16IOFp16WLi256ELi64ELi512EEv26Group_norm_nhwc_fwd_params
        .type           _Z35group_norm_nhwc_fwd_one_pass_kernelI11Fp16IOFp16WLi256ELi64ELi512EEv26Group_norm_nhwc_fwd_params,@function
        .size           _Z35group_norm_nhwc_fwd_one_pass_kernelI11Fp16IOFp16WLi256ELi64ELi512EEv26Group_norm_nhwc_fwd_params,(.L_x_5274 - _Z35group_norm_nhwc_fwd_one_pass_kernelI11Fp16IOFp16WLi256ELi64ELi512EEv26Group_norm_nhwc_fwd_params)
        .other          _Z35group_norm_nhwc_fwd_one_pass_kernelI11Fp16IOFp16WLi256ELi64ELi512EEv26Group_norm_nhwc_fwd_params,@"STO_CUDA_ENTRY STV_DEFAULT"
_Z35group_norm_nhwc_fwd_one_pass_kernelI11Fp16IOFp16WLi256ELi64ELi512EEv26Group_norm_nhwc_fwd_params:
.text._Z35group_norm_nhwc_fwd_one_pass_kernelI11Fp16IOFp16WLi256ELi64ELi512EEv26Group_norm_nhwc_fwd_params:
        /* <DEDUP_REMOVED lines=11> */
.L_x_4413:
        /* <DEDUP_REMOVED lines=516> */
.L_x_4353:
[----:B------:R-:W-:Y:S05]  /*20f0*/  BSYNC B0 ;  /* 0x0000000000007941 */ /* 0x000fea0003800000 */
.L_x_4352:
        /* <DEDUP_REMOVED lines=30> */
.L_x_4356:
[----:B0-----:R-:W2:Y:S04]  /*22e0*/  LDG.E.STRONG.GPU R23, desc[UR10][R18.64] ;  /* 0x0000000a12177981 */ /* 0x001ea8000c1ef900 */
[----:B--2---:R-:W-:Y:S01]  /*22f0*/  CCTL.IVALL ;  /* 0x00000000ff00798f */ /* 0x004fe20002000000 */
[----:B------:R-:W-:Y:S05]  /*2300*/  YIELD ;  /* 0x0000000000007946 */ /* 0x000fea0003800000 */
[----:B------:R-:W-:-:S13]  /*2310*/  ISETP.NE.AND P6, PT, R23, R48, PT ;  /* 0x000000301700720c */ /* 0x000fda0003fc5270 */
[----:B------:R-:W-:Y:S05]  /*2320*/  @P6 BRA `(.L_x_4356) ;  /* 0xfffffffc00ec6947 */ /* 0x000fea000383ffff */
.L_x_4355:
        /* <DEDUP_REMOVED lines=20> */
.L_x_4360:
        /* <DEDUP_REMOVED lines=117> */
.L_x_4359:
        /* <DEDUP_REMOVED lines=62> */
.L_x_4361:
[----:B------:R-:W-:-:S06]  /*2fa0*/  UISETP.NE.OR UP0, UPT, UR7, URZ, UP0 ;  /* 0x0000003f0700728c */ /* 0x000fcc0008705670 */
[----:B------:R-:W-:-:S13]  /*2fb0*/  PLOP3.LUT P6, PT, PT, PT, UP0, 0x80, 0x0 ;  /* 0x000000000000781c */ /* 0x000fda0003fcf008 */
[----:B------:R-:W-:Y:S05]  /*2fc0*/  @!P6 BRA `(.L_x_4357) ;  /* 0x000000000088e947 */ /* 0x000fea0003800000 */
.L_x_4358:
[----:B------:R-:W0:Y:S01]  /*2fd0*/  S2UR UR8, SR_CTAID.X ;  /* 0x00000000000879c3 */ /* 0x000e220000002500 */
[----:B------:R-:W-:Y:S01]  /*2fe0*/  NOP ;  /* 0x0000000000007918 */ /* 0x000fe20000000000 */
.L_x_4362:
        /* <DEDUP_REMOVED lines=32> */
.L_x_4357:
        /* <DEDUP_REMOVED lines=10> */
.L_x_4364:
[----:B------:R-:W-:Y:S05]  /*3290*/  BSYNC B0 ;  /* 0x0000000000007941 */ /* 0x000fea0003800000 */
.L_x_4363:
        /* <DEDUP_REMOVED lines=17> */
.L_x_4354:
        /* <DEDUP_REMOVED lines=56> */
[----:B--2---:R-:W-:Y:S02]  /*3730*/  HADD2.F32 R22, -RZ, R22.H0_H0 ;  /* 0x20000016ff167230 */ /* 0x004fe40000004100 */
[----:B---3--:R-:W-:Y:S02]  /*3740*/  HADD2.F32 R21, -RZ, R21.H0_H0 ;  /* 0x20000015ff157230 */ /* 0x008fe40000004100 */
[----:B----4-:R-:W-:Y:S02]  /*3750*/  HADD2.F32 R19, -RZ, R37.H0_H0 ;  /* 0x20000025ff137230 */ /* 0x010fe40000004100 */
[----:B-----5:R-:W-:-:S03]  /*3760*/  HADD2.F32 R18, -RZ, R42.H0_H0 ;  /* 0x2000002aff127230 */ /* 0x020fc60000004100 */
[----:B------:R-:W-:Y:S01]  /*3770*/  FFMA.FTZ R44, R22, R10, R19 ;  /* 0x0000000a162c7223 */ /* 0x000fe20000010013 */
[--C-:B------:R-:W-:Y:S02]  /*3780*/  HADD2.F32 R42, -RZ, R11.reuse.H0_H0 ;  /* 0x2000000bff2a7230 */ /* 0x100fe40000004100 */
[----:B------:R-:W-:Y:S02]  /*3790*/  HADD2.F32 R37, -RZ, R11.H1_H1 ;  /* 0x3000000bff257230 */ /* 0x000fe40000004100 */
        /* <DEDUP_REMOVED lines=12> */
.L_x_4365:
        /* <DEDUP_REMOVED lines=15> */
.L_x_4367:
[----:B------:R-:W-:Y:S05]  /*3950*/  BSYNC B0 ;  /* 0x0000000000007941 */ /* 0x000fea0003800000 */
.L_x_4366:
        /* <DEDUP_REMOVED lines=23> */
.L_x_4368:
        /* <DEDUP_REMOVED lines=14> */
.L_x_4370:
[----:B------:R-:W-:Y:S05]  /*3bb0*/  BSYNC B0 ;  /* 0x0000000000007941 */ /* 0x000fea0003800000 */
.L_x_4369:
        /* <DEDUP_REMOVED lines=17> */
.L_x_4371:
        /* <DEDUP_REMOVED lines=14> */
.L_x_4373:
[----:B------:R-:W-:Y:S05]  /*3db0*/  BSYNC B0 ;  /* 0x0000000000007941 */ /* 0x000fea0003800000 */
.L_x_4372:
        /* <DEDUP_REMOVED lines=17> */
.L_x_4374:
        /* <DEDUP_REMOVED lines=17> */
.L_x_4376:
[----:B------:R-:W-:Y:S05]  /*3fe0*/  BSYNC B0 ;  /* 0x0000000000007941 */ /* 0x000fea0003800000 */
.L_x_4375:
        /* <DEDUP_REMOVED lines=23> */
.L_x_4377:
        /* <DEDUP_REMOVED lines=17> */
.L_x_4379:
[----:B------:R-:W-:Y:S05]  /*4270*/  BSYNC B0 ;  /* 0x0000000000007941 */ /* 0x000fea0003800000 */
.L_x_4378:
        /* <DEDUP_REMOVED lines=17> */
.L_x_4380:
        /* <DEDUP_REMOVED lines=17> */
.L_x_4382:
[----:B------:R-:W-:Y:S05]  /*44a0*/  BSYNC B0 ;  /* 0x0000000000007941 */ /* 0x000fea0003800000 */
.L_x_4381:
        /* <DEDUP_REMOVED lines=17> */
.L_x_4383:
        /* <DEDUP_REMOVED lines=17> */
.L_x_4385:
[----:B------:R-:W-:Y:S05]  /*46d0*/  BSYNC B0 ;  /* 0x0000000000007941 */ /* 0x000fea0003800000 */
.L_x_4384:
        /* <DEDUP_REMOVED lines=22> */
.L_x_4386:
        /* <DEDUP_REMOVED lines=17> */
.L_x_4388:
[----:B------:R-:W-:Y:S05]  /*4950*/  BSYNC B0 ;  /* 0x0000000000007941 */ /* 0x000fea0003800000 */
.L_x_4387:
        /* <DEDUP_REMOVED lines=18> */
.L_x_4389:
        /* <DEDUP_REMOVED lines=17> */
.L_x_4391:
[----:B------:R-:W-:Y:S05]  /*4b90*/  BSYNC B0 ;  /* 0x0000000000007941 */ /* 0x000fea0003800000 */
.L_x_4390:
        /* <DEDUP_REMOVED lines=21> */
.L_x_4392:
        /* <DEDUP_REMOVED lines=17> */
.L_x_4394:
[----:B------:R-:W-:Y:S05]  /*4e00*/  BSYNC B0 ;  /* 0x0000000000007941 */ /* 0x000fea0003800000 */
.L_x_4393:
        /* <DEDUP_REMOVED lines=71> */
.L_x_4395:
        /* <DEDUP_REMOVED lines=14> */
.L_x_4397:
[----:B------:R-:W-:Y:S05]  /*5360*/  BSYNC B0 ;  /* 0x0000000000007941 */ /* 0x000fea0003800000 */
.L_x_4396:
        /* <DEDUP_REMOVED lines=11> */
.L_x_4398:
        /* <DEDUP_REMOVED lines=15> */
.L_x_4400:
[----:B------:R-:W-:Y:S05]  /*5510*/  BSYNC B0 ;  /* 0x0000000000007941 */ /* 0x000fea0003800000 */
.L_x_4399:
        /* <DEDUP_REMOVED lines=11> */
.L_x_4401:
        /* <DEDUP_REMOVED lines=14> */
.L_x_4403:
[----:B------:R-:W-:Y:S05]  /*56b0*/  BSYNC B0 ;  /* 0x0000000000007941 */ /* 0x000fea0003800000 */
.L_x_4402:
        /* <DEDUP_REMOVED lines=11> */
.L_x_4404:
        /* <DEDUP_REMOVED lines=14> */
.L_x_4406:
[----:B------:R-:W-:Y:S05]  /*5850*/  BSYNC B0 ;  /* 0x0000000000007941 */ /* 0x000fea0003800000 */
.L_x_4405:
        /* <DEDUP_REMOVED lines=11> */
.L_x_4407:
        /* <DEDUP_REMOVED lines=14> */
.L_x_4409:
[----:B------:R-:W-:Y:S05]  /*59f0*/  BSYNC B0 ;  /* 0x0000000000007941 */ /* 0x000fea0003800000 */
.L_x_4408:
        /* <DEDUP_REMOVED lines=11> */
.L_x_4410:
        /* <DEDUP_REMOVED lines=13> */
.L_x_4412:
[----:B------:R-:W-:Y:S05]  /*5b80*/  BSYNC B0 ;  /* 0x0000000000007941 */ /* 0x000fea0003800000 */
.L_x_4411:
        /* <DEDUP_REMOVED lines=10> */
.L_x_4414:
        /* <DEDUP_REMOVED lines=13> */
.L_x_5274:


//--------------------- .text._Z35group_norm_nhwc_fwd_one_pass_kernelI11Fp16IOFp16WLi512ELi64ELi512EEv26Group_norm_nhwc_fwd_params --------------------------
	.section	.text._Z35group_norm_nhwc_fwd_one_pass_kernelI11Fp16IOFp16WLi512ELi64ELi512EEv26Group_norm_nhwc_fwd_params,"ax",@progbits
	.align	128
        .global         _Z35group_norm_nhwc_fwd_one_pass_kernelI11Fp16IOFp16WLi512ELi64ELi512EEv26Group_norm_nhwc_fwd_params
        .type           _Z35group_norm_nhwc_fwd_one_pass_kernelI11Fp16IOFp16WLi512ELi64ELi512EEv26Group_norm_nhwc_fwd_params,@function
        .size           _Z35group_norm_nhwc_fwd_one_pass_kernelI11Fp16IOFp16WLi512ELi64ELi512EEv26Group_norm_nhwc_fwd_params,(.L_x_5275 - _Z35group_norm_nhwc_fwd_one_pass_kernelI11Fp16IOFp16WLi512ELi64ELi512EEv26Group_norm_nhwc_fwd_params)
        .other          _Z35group_norm_nhwc_fwd_one_pass_kernelI11Fp16IOFp16WLi512ELi64ELi512EEv26Group_norm_nhwc_fwd_params,@"STO_CUDA_ENTRY STV_DEFAULT"
_Z35group_norm_nhwc_fwd_one_pass_kernelI11Fp16IOFp16WLi512ELi64ELi512EEv26Group_norm_nhwc_fwd_params:
.text._Z35group_norm_nhwc_fwd_one_pass_kernelI11Fp16IOFp16WLi512ELi64ELi512EEv26Group_norm_nhwc_fwd_params:
        /* <DEDUP_REMOVED lines=205> */
.L_x_4523:
        /* <DEDUP_REMOVED lines=855> */
.L_x_4416:
[----:B------:R-:W-:Y:S05]  /*4240*/  BSYNC B0 ;  /* 0x0000000000007941 */ /* 0x000fea0003800000 */
.L_x_4415:
        /* <DEDUP_REMOVED lines=27> */
.L_x_4419:
[----:B0-----:R-:W2:Y:S04]  /*4400*/  LDG.E.STRONG.GPU R26, desc[UR6][R20.64] ;  /* 0x00000006141a7981 */ /* 0x001ea8000c1ef900 */
[----:B--2---:R-:W-:Y:S01]  /*4410*/  CCTL.IVALL ;  /* 0x00000000ff00798f */ /* 0x004fe20002000000 */
[----:B------:R-:W-:Y:S05]  /*4420*/  YIELD ;  /* 0x0000000000007946 */ /* 0x000fea0003800000 */
[----:B------:R-:W-:-:S13]  /*4430*/  ISETP.NE.AND P5, PT, R26, R31, PT ;  /* 0x0000001f1a00720c */ /* 0x000fda0003fa5270 */
[----:B------:R-:W-:Y:S05]  /*4440*/  @P5 BRA `(.L_x_4419) ;  /* 0xfffffffc00ec5947 */ /* 0x000fea000383ffff */
.L_x_4418:
        /* <DEDUP_REMOVED lines=23> */
.L_x_4423:
        /* <DEDUP_REMOVED lines=115> */
.L_x_4422:
        /* <DEDUP_REMOVED lines=63> */
.L_x_4424:
[----:B------:R-:W-:-:S04]  /*50e0*/  LOP3.LUT P5, RZ, R19, 0x1, RZ, 0xc0, !PT ;  /* 0x0000000113ff7812 */ /* 0x000fc800078ac0ff */
[----:B------:R-:W-:-:S13]  /*50f0*/  ISETP.NE.OR P5, PT, R21, RZ, P5 ;  /* 0x000000ff1500720c */ /* 0x000fda0002fa5670 */
[----:B------:R-:W-:Y:S05]  /*5100*/  @!P5 BRA `(.L_x_4420) ;  /* 0x00000000007cd947 */ /* 0x000fea0003800000 */
.L_x_4421:
        /* <DEDUP_REMOVED lines=31> */
.L_x_4420:
        /* <DEDUP_REMOVED lines=10> */
.L_x_4426:
[----:B------:R-:W-:Y:S05]  /*53a0*/  BSYNC B0 ;  /* 0x0000000000007941 */ /* 0x000fea0003800000 */
.L_x_4425:
        /* <DEDUP_REMOVED lines=17> */
.L_x_4417:
        /* <DEDUP_REMOVED lines=48> */
[----:B--2---:R-:W-:Y:S02]  /*57c0*/  HADD2.F32 R39, -RZ, R39.H0_H0 ;  /* 0x20000027ff277230 */ /* 0x004fe40000004100 */
[----:B---3--:R-:W-:Y:S02]  /*57d0*/  HADD2.F32 R97, -RZ, R97.H0_H0 ;  /* 0x20000061ff617230 */ /* 0x008fe40000004100 */
[----:B----4-:R-:W-:-:S02]  /*57e0*/  HADD2.F32 R46, -RZ, R46.H0_H0 ;  /* 0x2000002eff2e7230 */ /* 0x010fc40000004100 */
        /* <DEDUP_REMOVED lines=14> */
.L_x_4427:
        /* <DEDUP_REMOVED lines=16> */
.L_x_4429:
[----:B------:R-:W-:Y:S05]  /*59d0*/  BSYNC B0 ;  /* 0x0000000000007941 */ /* 0x000fea0003800000 */
.L_x_4428:
        /* <DEDUP_REMOVED lines=257> */
.L_x_4430:
        /* <DEDUP_REMOVED lines=16> */
.L_x_4432:
[----:B------:R-:W-:Y:S05]  /*6af0*/  BSYNC B0 ;  /* 0x0000000000007941 */ /* 0x000fea0003800000 */
.L_x_4431:
        /* <DEDUP_REMOVED lines=15> */
.L_x_4433:
        /* <DEDUP_REMOVED lines=16> */
.L_x_4435:
[----:B------:R-:W-:Y:S05]  /*6cf0*/  BSYNC B0 ;  /* 0x0000000000007941 */ /* 0x000fea0003800000 */
.L_x_4434:
        /* <DEDUP_REMOVED lines=12> */
.L_x_4436:
        /* <DEDUP_REMOVED lines=16> */
.L_x_4438:
[----:B------:R-:W-:Y:S05]  /*6ec0*/  BSYNC B0 ;  /* 0x0000000000007941 */ /* 0x000fea0003800000 */
.L_x_4437:
        /* <DEDUP_REMOVED lines=11> */
.L_x_4439:
        /* <DEDUP_REMOVED lines=16> */
.L_x_4441:
[----:B------:R-:W-:Y:S05]  /*7080*/  BSYNC B0 ;  /* 0x0000000000007941 */ /* 0x000fea0003800000 */
.L_x_4440:
        /* <DEDUP_REMOVED lines=11> */
.L_x_4442:
        /* <DEDUP_REMOVED lines=16> */
.L_x_4444:
[----:B------:R-:W-:Y:S05]  /*7240*/  BSYNC B0 ;  /* 0x0000000000007941 */ /* 0x000fea0003800000 */
.L_x_4443:
        /* <DEDUP_REMOVED lines=11> */
.L_x_4445:
        /* <DEDUP_REMOVED lines=16> */
.L_x_4447:
[----:B------:R-:W-:Y:S05]  /*7400*/  BSYNC B0 ;  /* 0x0000000000007941 */ /* 0x000fea0003800000 */
.L_x_4446:
        /* <DEDUP_REMOVED lines=11> */
.L_x_4448:
        /* <DEDUP_REMOVED lines=16> */
.L_x_4450:
[----:B------:R-:W-:Y:S05]  /*75c0*/  BSYNC B0 ;  /* 0x0000000000007941 */ /* 0x000fea0003800000 */
.L_x_4449:
        /* <DEDUP_REMOVED lines=11> */
.L_x_4451:
        /* <DEDUP_REMOVED lines=16> */
.L_x_4453:
[----:B------:R-:W-:Y:S05]  /*7780*/  BSYNC B0 ;  /* 0x0000000000007941 */ /* 0x000fea0003800000 */
.L_x_4452:
        /* <DEDUP_REMOVED lines=11> */
.L_x_4454:
        /* <DEDUP_REMOVED lines=15> */
.L_x_4456:
[----:B------:R-:W-:Y:S05]  /*7930*/  BSYNC B0 ;  /* 0x0000000000007941 */ /* 0x000fea0003800000 */
.L_x_4455:
        /* <DEDUP_REMOVED lines=11> */
.L_x_4457:
        /* <DEDUP_REMOVED lines=15> */
.L_x_4459:
[----:B------:R-:W-:Y:S05]  /*7ae0*/  BSYNC B0 ;  /* 0x0000000000007941 */ /* 0x000fea0003800000 */
.L_x_4458:
        /* <DEDUP_REMOVED lines=11> */
.L_x_4460:
        /* <DEDUP_REMOVED lines=14> */
.L_x_4462:
[----:B------:R-:W-:Y:S05]  /*7c80*/  BSYNC B0 ;  /* 0x0000000000007941 */ /* 0x000fea0003800000 */
.L_x_4461:
        /* <DEDUP_REMOVED lines=11> */
.L_x_4463:
        /* <DEDUP_REMOVED lines=14> */
.L_x_4465:
[----:B------:R-:W-:Y:S05]  /*7e20*/  BSYNC B0 ;  /* 0x0000000000007941 */ /* 0x000fea0003800000 */
.L_x_4464:
        /* <DEDUP_REMOVED lines=11> */
.L_x_4466:
        /* <DEDUP_REMOVED lines=14> */
.L_x_4468:
[----:B------:R-:W-:Y:S05]  /*7fc0*/  BSYNC B0 ;  /* 0x0000000000007941 */ /* 0x000fea0003800000 */
.L_x_4467:
        /* <DEDUP_REMOVED lines=11> */
.L_x_4469:
        /* <DEDUP_REMOVED lines=14> */
.L_x_4471:
[----:B------:R-:W-:Y:S05]  /*8160*/  BSYNC B0 ;  /* 0x0000000000007941 */ /* 0x000fea0003800000 */
.L_x_4470:
        /* <DEDUP_REMOVED lines=11> */
.L_x_4472:
        /* <DEDUP_REMOVED lines=14> */
.L_x_4474:
[----:B------:R-:W-:Y:S05]  /*8300*/  BSYNC B0 ;  /* 0x0000000000007941 */ /* 0x000fea0003800000 */
.L_x_4473:
        /* <DEDUP_REMOVED lines=11> */
.L_x_4475:
        /* <DEDUP_REMOVED lines=16> */
.L_x_4477:
[----:B------:R-:W-:Y:S05]  /*84c0*/  BSYNC B0 ;  /* 0x0000000000007941 */ /* 0x000fea0003800000 */
.L_x_4476:
        /* <DEDUP_REMOVED lines=11> */
.L_x_4478:
        /* <DEDUP_REMOVED lines=16> */
.L_x_4480:
[----:B------:R-:W-:Y:S05]  /*8680*/  BSYNC B0 ;  /* 0x0000000000007941 */ /* 0x000fea0003800000 */
.L_x_4479:
        /* <DEDUP_REMOVED lines=11> */
.L_x_4481:
        /* <DEDUP_REMOVED lines=16> */
.L_x_4483:
[----:B------:R-:W-:Y:S05]  /*8840*/  BSYNC B0 ;  /* 0x0000000000007941 */ /* 0x000fea0003800000 */
.L_x_4482:
        /* <DEDUP_REMOVED lines=11> */
.L_x_4484:
        /* <DEDUP_REMOVED lines=16> */
.L_x_4486:
[----:B------:R-:W-:Y:S05]  /*8a00*/  BSYNC B0 ;  /* 0x0000000000007941 */ /* 0x000fea0003800000 */
.L_x_4485:
        /* <DEDUP_REMOVED lines=11> */
.L_x_4487:
        /* <DEDUP_REMOVED lines=16> */
.L_x_4489:
[----:B------:R-:W-:Y:S05]  /*8bc0*/  BSYNC B0 ;  /* 0x0000000000007941 */ /* 0x000fea0003800000 */
.L_x_4488:
        /* <DEDUP_REMOVED lines=11> */
.L_x_4490:
        /* <DEDUP_REMOVED lines=16> */
.L_x_4492:
[----:B------:R-:W-:Y:S05]  /*8d80*/  BSYNC B0 ;  /* 0x0000000000007941 */ /* 0x000fea0003800000 */
.L_x_4491:
        /* <DEDUP_REMOVED lines=11> */
.L_x_4493:
        /* <DEDUP_REMOVED lines=16> */
.L_x_4495:
[----:B------:R-:W-:Y:S05]  /*8f40*/  BSYNC B0 ;  /* 0x0000000000007941 */ /* 0x000fea0003800000 */
.L_x_4494:
        /* <DEDUP_REMOVED lines=11> */
.L_x_4496:
        /* <DEDUP_REMOVED lines=16> */
.L_x_4498:
[----:B------:R-:W-:Y:S05]  /*9100*/  BSYNC B0 ;  /* 0x0000000000007941 */ /* 0x000fea0003800000 */
.L_x_4497:
        /* <DEDUP_REMOVED lines=11> */
.L_x_4499:
        /* <DEDUP_REMOVED lines=16> */
.L_x_4501:
[----:B------:R-:W-:Y:S05]  /*92c0*/  BSYNC B0 ;  /* 0x0000000000007941 */ /* 0x000fea0003800000 */
.L_x_4500:
        /* <DEDUP_REMOVED lines=11> */
.L_x_4502:
        /* <DEDUP_REMOVED lines=16> */
.L_x_4504:
[----:B------:R-:W-:Y:S05]  /*9480*/  BSYNC B0 ;  /* 0x0000000000007941 */ /* 0x000fea0003800000 */
.L_x_4503:
        /* <DEDUP_REMOVED lines=11> */
.L_x_4505:
        /* <DEDUP_REMOVED lines=16> */
.L_x_4507:
[----:B------:R-:W-:Y:S05]  /*9640*/  BSYNC B0 ;  /* 0x0000000000007941 */ /* 0x000fea0003800000 */
.L_x_4506:
        /* <DEDUP_REMOVED lines=11> */
.L_x_4508:
        /* <DEDUP_REMOVED lines=16> */
.L_x_4510:
[----:B------:R-:W-:Y:S05]  /*9800*/  BSYNC B0 ;  /* 0x0000000000007941 */ /* 0x000fea0003800000 */
.L_x_4509:
        /* <DEDUP_REMOVED lines=11> */
.L_x_4511:
        /* <DEDUP_REMOVED lines=16> */
.L_x_4513:
[----:B------:R-:W-:Y:S05]  /*99c0*/  BSYNC B0 ;  /* 0x0000000000007941 */ /* 0x000fea0003800000 */
.L_x_4512:
        /* <DEDUP_REMOVED lines=11> */
.L_x_4514:
        /* <DEDUP_REMOVED lines=16> */
.L_x_4516:
[----:B------:R-:W-:Y:S05]  /*9b80*/  BSYNC B0 ;  /* 0x0000000000007941 */ /* 0x000fea0003800000 */
.L_x_4515:
        /* <DEDUP_REMOVED lines=11> */
.L_x_4517:
        /* <DEDUP_REMOVED lines=16> */
.L_x_4519:
[----:B------:R-:W-:Y:S05]  /*9d40*/  BSYNC B0 ;  /* 0x0000000000007941 */ /* 0x000fea0003800000 */
.L_x_4518:
        /* <DEDUP_REMOVED lines=11> */
.L_x_4520:
        /* <DEDUP_REMOVED lines=18> */
.L_x_4522:
[----:B------:R-:W-:Y:S05]  /*9f20*/  BSYNC B0 ;  /* 0x0000000000007941 */ /* 0x000fea0003800000 */
.L_x_4521:
        /* <DEDUP_REMOVED lines=8> */
.L_x_4524:
        /* <DEDUP_REMOVED lines=13> */
.L_x_5275:


//--------------------- .text._Z35group_norm_nhwc_fwd_one_pass_kernelI11Fp32IOFp32WLi64ELi64ELi512EEv26Group_norm_nhwc_fwd_params --------------------------
	.section	.text._Z35group_norm_nhwc_fwd_one_pass_kernelI11Fp32IOFp32WLi64ELi64ELi512EEv26Group_norm_nhwc_fwd_params,"ax",@progbits
	.align	128
        .global         _Z35group_norm_nhwc_fwd_one_pass_kernelI11Fp32IOFp32WLi64ELi64ELi512EEv26Group_norm_nhwc_fwd_params
        .type           _Z35group_norm_nhwc_fwd_one_pass_kernelI11Fp32IOFp32WLi64ELi64ELi512EEv26Group_norm_nhwc_fwd_params,@function
        .size           _Z35group_norm_nhwc_fwd_one_pass_kernelI11Fp32IOFp32WLi64ELi64ELi512EEv26Group_norm_nhwc_fwd_params,(.L_x_5276 - _Z35group_norm_nhwc_fwd_one_pass_kernelI11Fp32IOFp32WLi64ELi64ELi512EEv26Group_norm_nhwc_fwd_params)
        .other          _Z35group_norm_nhwc_fwd_one_pass_kernelI11Fp32IOFp32WLi64ELi64ELi512EEv26Group_norm_nhwc_fwd_params,@"STO_CUDA_ENTRY STV_DEFAULT"
_Z35group_norm_nhwc_fwd_one_pass_kernelI11Fp32IOFp32WLi64ELi64ELi512EEv26Group_norm_nhwc_fwd_params:
.text._Z35group_norm_nhwc_fwd_one_pass_kernelI11Fp32IOFp32WLi64ELi64ELi512EEv26Group_norm_nhwc_fwd_params:
        /* <DEDUP_REMOVED lines=8> */
[----:B------:R-:W-:Y:S01]  /*0080*/  HFMA2.MMA R22, -RZ, RZ, 0, 0 ;  /* 0x00000000ff167435 */ /* 0x000fe200000001ff */
[----:B------:R-:W-:-:S10]  /*0090*/  ULDC.64 UR8, c[0x0][0x208] ;  /* 0x0000820000087ab9 */ /* 0x000fd40000000a00 */
.L_x_4546:
[----:B------:R-:W1:Y:S01]  /*00a0*/  LDC R8, c[0x0][0x288] ;  /* 0x0000a200ff087b82 */ /* 0x000e620000000800 */
[----:B0-----:R-:W-:Y:S01]  /*00b0*/  SHF.R.U32.HI R13, RZ, 0x5, R0 ;  /* 0x00000005ff0d7819 */ /* 0x001fe20000011600 */
[----:B------:R-:W-:Y:S01]  /*00c0*/  ULDC.64 UR10, c[0x0][0x278] ;  /* 0x00009e00000a7ab9 */ /* 0x000fe20000000a00 */
[----:B------:R-:W-:-:S05]  /*00d0*/  ULDC.64 UR6, c[0x0][0x280] ;  /* 0x0000a00000067ab9 */ /* 0x000fca0000000a00 */
[----:B------:R-:W0:Y:S01]  /*00e0*/  S2UR UR5, SR_CTAID.X ;  /* 0x00000000000579c3 */ /* 0x000e220000002500 */
[----:B-12---:R-:W-:-:S04]  /*00f0*/  IABS R5, R8 ;  /* 0x0000000800057213 */ /* 0x006fc80000000000 */
        /* <DEDUP_REMOVED lines=14> */
[----:B0-----:R-:W-:Y:S01]  /*01e0*/  IMAD R13, R2, UR5, R13 ;  /* 0x00000005020d7c24 */ /* 0x001fe2000f8e020d */
[----:B------:R-:W-:-:S04]  /*01f0*/  SHF.L.U32 R2, R0, 0x1, RZ ;  /* 0x0000000100027819 */ /* 0x000fc800000006ff */
[----:B------:R-:W-:Y:S02]  /*0200*/  SHF.R.S32.HI R15, RZ, 0x1f, R13 ;  /* 0x0000001fff0f7819 */ /* 0x000fe4000001140d */
[----:B------:R-:W-:-:S05]  /*0210*/  IADD3 R16, R13, 0x20, RZ ;  /* 0x000000200d107810 */ /* 0x000fca0007ffe0ff */
[-C--:B------:R-:W-:Y:S02]  /*0220*/  @!P1 IADD3 R4, R4, -R5.reuse, RZ ;  /* 0x8000000504049210 */ /* 0x080fe40007ffe0ff */
[----:B------:R-:W-:Y:S02]  /*0230*/  @!P1 IADD3 R3, R3, 0x1, RZ ;  /* 0x0000000103039810 */ /* 0x000fe40007ffe0ff */
[----:B------:R-:W-:Y:S02]  /*0240*/  ISETP.GE.U32.AND P0, PT, R4, R5, PT ;  /* 0x000000050400720c */ /* 0x000fe40003f06070 */
[----:B------:R-:W-:Y:S02]  /*0250*/  LOP3.LUT R4, R23, R8, RZ, 0x3c, !PT ;  /* 0x0000000817047212 */ /* 0x000fe400078e3cff */
[----:B------:R-:W-:Y:S02]  /*0260*/  ISETP.NE.AND P1, PT, R8, RZ, PT ;  /* 0x000000ff0800720c */ /* 0x000fe40003f25270 */
[----:B------:R-:W-:-:S02]  /*0270*/  ISETP.GE.AND P2, PT, R4, RZ, PT ;  /* 0x000000ff0400720c */ /* 0x000fc40003f46270 */
[----:B------:R-:W-:Y:S02]  /*0280*/  IADD3 R4, R13, 0x10, RZ ;  /* 0x000000100d047810 */ /* 0x000fe40007ffe0ff */
[----:B------:R-:W-:Y:S02]  /*0290*/  SHF.R.S32.HI R5, RZ, 0x1f, R16 ;  /* 0x0000001fff057819 */ /* 0x000fe40000011410 */
[----:B------:R-:W-:Y:S02]  /*02a0*/  SHF.R.S32.HI R17, RZ, 0x1f, R4 ;  /* 0x0000001fff117819 */ /* 0x000fe40000011404 */
[----:B------:R-:W-:Y:S02]  /*02b0*/  @P0 IADD3 R3, R3, 0x1, RZ ;  /* 0x0000000103030810 */ /* 0x000fe40007ffe0ff */
[----:B------:R-:W-:Y:S02]  /*02c0*/  ISETP.GE.U32.AND P0, PT, R13, UR10, PT ;  /* 0x0000000a0d007c0c */ /* 0x000fe4000bf06070 */
[----:B------:R-:W-:-:S02]  /*02d0*/  LOP3.LUT R29, R2, 0x3e, RZ, 0xc0, !PT ;  /* 0x0000003e021d7812 */ /* 0x000fc400078ec0ff */
[----:B------:R-:W-:Y:S02]  /*02e0*/  ISETP.GE.AND.EX P0, PT, R15, UR11, PT, P0 ;  /* 0x0000000b0f007c0c */ /* 0x000fe4000bf06300 */
[----:B------:R-:W-:Y:S02]  /*02f0*/  @!P2 IADD3 R3, -R3, RZ, RZ ;  /* 0x000000ff0303a210 */ /* 0x000fe40007ffe1ff */
[----:B------:R-:W-:Y:S02]  /*0300*/  ISETP.GT.U32.OR P0, PT, R0, 0x1ff, P0 ;  /* 0x000001ff0000780c */ /* 0x000fe40000704470 */
[----:B------:R-:W-:Y:S02]  /*0310*/  @!P1 LOP3.LUT R3, RZ, R8, RZ, 0x33, !PT ;  /* 0x00000008ff039212 */ /* 0x000fe400078e33ff */
[----:B------:R-:W-:Y:S02]  /*0320*/  ISETP.GE.U32.AND P1, PT, R4, UR10, PT ;  /* 0x0000000a04007c0c */ /* 0x000fe4000bf26070 */
[----:B------:R-:W-:-:S02]  /*0330*/  IADD3 R28, -R3, RZ, RZ ;  /* 0x000000ff031c7210 */ /* 0x000fc40007ffe1ff */
[----:B------:R-:W-:Y:S02]  /*0340*/  ISETP.GE.AND.EX P1, PT, R17, UR11, PT, P1 ;  /* 0x0000000b11007c0c */ /* 0x000fe4000bf26310 */
[----:B------:R-:W-:Y:S01]  /*0350*/  ISETP.GE.U32.AND P2, PT, R16, UR10, PT ;  /* 0x0000000a10007c0c */ /* 0x000fe2000bf46070 */
[----:B------:R-:W-:Y:S01]  /*0360*/  IMAD R28, R8, R28, R23 ;  /* 0x0000001c081c7224 */ /* 0x000fe200078e0217 */
[C---:B------:R-:W-:Y:S01]  /*0370*/  ISETP.GT.U32.OR P1, PT, R0.reuse, 0x1ff, P1 ;  /* 0x000001ff0000780c */ /* 0x040fe20000f24470 */
[----:B------:R-:W0:Y:S01]  /*0380*/  @!P0 LDC.64 R10, c[0x0][0x270] ;  /* 0x00009c00ff0a8b82 */ /* 0x000e220000000a00 */
[----:B------:R-:W-:Y:S02]  /*0390*/  ISETP.GE.AND.EX P2, PT, R5, UR11, PT, P2 ;  /* 0x0000000b05007c0c */ /* 0x000fe4000bf46320 */
[----:B------:R-:W-:Y:S02]  /*03a0*/  SHF.R.S32.HI R2, RZ, 0x1f, R3 ;  /* 0x0000001fff027819 */ /* 0x000fe40000011403 */
[----:B------:R-:W-:-:S02]  /*03b0*/  ISETP.GT.U32.OR P2, PT, R0, 0x1ff, P2 ;  /* 0x000001ff0000780c */ /* 0x000fc40001744470 */
[----:B------:R-:W-:Y:S01]  /*03c0*/  LEA R28, R28, R29, 0x6 ;  /* 0x0000001d1c1c7211 */ /* 0x000fe200078e30ff */
[----:B------:R-:W1:Y:S01]  /*03d0*/  @!P0 LDC.64 R8, c[0x0][0x220] ;  /* 0x00008800ff088b82 */ /* 0x000e620000000a00 */
[----:B------:R-:W-:Y:S01]  /*03e0*/  IMAD R6, R2, UR6, RZ ;  /* 0x0000000602067c24 */ /* 0x000fe2000f8e02ff */
[----:B------:R-:W-:Y:S02]  /*03f0*/  IADD3 R2, R13, 0x30, RZ ;  /* 0x000000300d027810 */ /* 0x000fe40007ffe0ff */
[----:B------:R-:W-:Y:S01]  /*0400*/  SHF.R.S32.HI R29, RZ, 0x1f, R28 ;  /* 0x0000001fff1d7819 */ /* 0x000fe2000001141c */
[C---:B------:R-:W-:Y:S01]  /*0410*/  IMAD R27, R3.reuse, UR7, R6 ;  /* 0x00000007031b7c24 */ /* 0x040fe2000f8e0206 */
[----:B------:R-:W-:Y:S02]  /*0420*/  ISETP.GE.U32.AND P3, PT, R2, UR10, PT ;  /* 0x0000000a02007c0c */ /* 0x000fe4000bf66070 */
[----:B------:R-:W2:Y:S01]  /*0430*/  @!P1 LDC.64 R6, c[0x0][0x270] ;  /* 0x00009c00ff069b82 */ /* 0x000ea20000000a00 */
[----:B------:R-:W-:Y:S01]  /*0440*/  IMAD.WIDE.U32 R24, R3, UR6, R28 ;  /* 0x0000000603187c25 */ /* 0x000fe2000f8e001c */
[----:B------:R-:W-:-:S04]  /*0450*/  SHF.R.S32.HI R3, RZ, 0x1f, R2 ;  /* 0x0000001fff037819 */ /* 0x000fc80000011402 */
[----:B------:R-:W-:Y:S01]  /*0460*/  IADD3 R27, R25, R27, RZ ;  /* 0x0000001b191b7210 */ /* 0x000fe20007ffe0ff */
[----:B0-----:R-:W-:Y:S01]  /*0470*/  @!P0 IMAD R12, R15, R10, RZ ;  /* 0x0000000a0f0c8224 */ /* 0x001fe200078e02ff */
[-C--:B------:R-:W-:Y:S01]  /*0480*/  @!P0 MOV R26, R24.reuse ;  /* 0x00000018001a8202 */ /* 0x080fe20000000f00 */
[----:B------:R-:W0:Y:S01]  /*0490*/  @!P2 LDC.64 R14, c[0x0][0x270] ;  /* 0x00009c00ff0eab82 */ /* 0x000e220000000a00 */
[----:B------:R-:W-:Y:S01]  /*04a0*/  ISETP.GE.AND.EX P3, PT, R3, UR11, PT, P3 ;  /* 0x0000000b03007c0c */ /* 0x000fe2000bf66330 */
[C---:B------:R-:W-:Y:S01]  /*04b0*/  @!P0 IMAD R11, R13.reuse, R11, R12 ;  /* 0x0000000b0d0b8224 */ /* 0x040fe200078e020c */
[----:B------:R-:W-:Y:S01]  /*04c0*/  @!P1 MOV R20, R24 ;  /* 0x0000001800149202 */ /* 0x000fe20000000f00 */
[----:B------:R-:W-:Y:S01]  /*04d0*/  @!P0 IMAD.WIDE.U32 R12, R13, R10, R26 ;  /* 0x0000000a0d0c8225 */ /* 0x000fe200078e001a */
[----:B------:R-:W-:Y:S02]  /*04e0*/  ISETP.GT.U32.OR P3, PT, R0, 0x1ff, P3 ;  /* 0x000001ff0000780c */ /* 0x000fe40001f64470 */
[----:B------:R-:W-:-:S02]  /*04f0*/  @!P1 MOV R21, R27 ;  /* 0x0000001b00159202 */ /* 0x000fc40000000f00 */
[----:B------:R-:W-:Y:S02]  /*0500*/  @!P0 IADD3 R13, R13, R11, RZ ;  /* 0x0000000b0d0d8210 */ /* 0x000fe40007ffe0ff */
[C---:B-1----:R-:W-:Y:S01]  /*0510*/  @!P0 LEA R18, P4, R12.reuse, R8, 0x2 ;  /* 0x000000080c128211 */ /* 0x042fe200078810ff */
[----:B------:R-:W1:Y:S01]  /*0520*/  @!P1 LDC.64 R10, c[0x0][0x220] ;  /* 0x00008800ff0a9b82 */ /* 0x000e620000000a00 */
[----:B--2---:R-:W-:Y:S02]  /*0530*/  @!P1 IMAD R17, R17, R6, RZ ;  /* 0x0000000611119224 */ /* 0x004fe400078e02ff */
[----:B------:R-:W-:Y:S02]  /*0540*/  @!P0 LEA.HI.X R19, R12, R9, R13, 0x2, P4 ;  /* 0x000000090c138211 */ /* 0x000fe400020f140d */
[----:B------:R-:W-:-:S03]  /*0550*/  @!P1 IMAD R17, R4, R7, R17 ;  /* 0x0000000704119224 */ /* 0x000fc600078e0211 */
[----:B------:R-:W2:Y:S01]  /*0560*/  @!P2 LDC.64 R12, c[0x0][0x220] ;  /* 0x00008800ff0cab82 */ /* 0x000ea20000000a00 */
[----:B0-----:R-:W-:Y:S02]  /*0570*/  @!P2 IMAD R7, R5, R14, RZ ;  /* 0x0000000e0507a224 */ /* 0x001fe400078e02ff */
[----:B------:R-:W-:Y:S01]  /*0580*/  @!P1 IMAD.WIDE.U32 R4, R4, R6, R20 ;  /* 0x0000000604049225 */ /* 0x000fe200078e0014 */
[----:B------:R-:W-:-:S04]  /*0590*/  @!P2 MOV R20, R24 ;  /* 0x000000180014a202 */ /* 0x000fc80000000f00 */
[----:B------:R-:W0:Y:S01]  /*05a0*/  @!P3 LDC.64 R8, c[0x0][0x270] ;  /* 0x00009c00ff08bb82 */ /* 0x000e220000000a00 */
[----:B------:R-:W-:Y:S01]  /*05b0*/  @!P2 MOV R21, R27 ;  /* 0x0000001b0015a202 */ /* 0x000fe20000000f00 */
[C---:B------:R-:W-:Y:S01]  /*05c0*/  @!P2 IMAD R15, R16.reuse, R15, R7 ;  /* 0x0000000f100fa224 */ /* 0x040fe200078e0207 */
[----:B------:R-:W-:Y:S02]  /*05d0*/  @!P1 IADD3 R17, R5, R17, RZ ;  /* 0x0000001105119210 */ /* 0x000fe40007ffe0ff */
[----:B------:R-:W-:Y:S01]  /*05e0*/  @!P3 MOV R5, R27 ;  /* 0x0000001b0005b202 */ /* 0x000fe20000000f00 */
[----:B------:R-:W-:Y:S02]  /*05f0*/  @!P2 IMAD.WIDE.U32 R20, R16, R14, R20 ;  /* 0x0000000e1014a225 */ /* 0x000fe400078e0014 */
[----:B------:R-:W3:Y:S01]  /*0600*/  @!P3 LDC.64 R6, c[0x0][0x220] ;  /* 0x00008800ff06bb82 */ /* 0x000ee20000000a00 */
[----:B-1----:R-:W-:Y:S02]  /*0610*/  @!P1 LEA R10, P4, R4, R10, 0x2 ;  /* 0x0000000a040a9211 */ /* 0x002fe400078810ff */
[----:B------:R-:W-:-:S02]  /*0620*/  @!P2 IADD3 R14, R21, R15, RZ ;  /* 0x0000000f150ea210 */ /* 0x000fc40007ffe0ff */
[----:B------:R-:W-:Y:S02]  /*0630*/  @!P1 LEA.HI.X R11, R4, R11, R17, 0x2, P4 ;  /* 0x0000000b040b9211 */ /* 0x000fe400020f1411 */
[----:B------:R-:W-:Y:S02]  /*0640*/  @!P3 MOV R4, R24 ;  /* 0x000000180004b202 */ /* 0x000fe40000000f00 */
[----:B--2---:R-:W-:-:S04]  /*0650*/  @!P2 LEA R12, P5, R20, R12, 0x2 ;  /* 0x0000000c140ca211 */ /* 0x004fc800078a10ff */
[----:B------:R-:W-:Y:S02]  /*0660*/  @!P2 LEA.HI.X R13, R20, R13, R14, 0x2, P5 ;  /* 0x0000000d140da211 */ /* 0x000fe400028f140e */
[----:B------:R-:W-:Y:S01]  /*0670*/  CS2R R20, SRZ ;  /* 0x0000000000147805 */ /* 0x000fe2000001ff00 */
[-C--:B0-----:R-:W-:Y:S02]  /*0680*/  @!P3 IMAD R3, R3, R8.reuse, RZ ;  /* 0x000000080303b224 */ /* 0x081fe400078e02ff */
[----:B------:R-:W-:-:S03]  /*0690*/  @!P3 IMAD.WIDE.U32 R14, R2, R8, R4 ;  /* 0x00000008020eb225 */ /* 0x000fc600078e0004 */
[----:B------:R-:W2:Y:S01]  /*06a0*/  @!P0 LDG.E.64 R20, desc[UR8][R18.64] ;  /* 0x0000000812148981 */ /* 0x000ea2000c1e1b00 */
[----:B------:R-:W-:Y:S01]  /*06b0*/  @!P3 IMAD R9, R2, R9, R3 ;  /* 0x000000090209b224 */ /* 0x000fe200078e0203 */
[----:B------:R-:W-:Y:S02]  /*06c0*/  MOV R3, RZ ;  /* 0x000000ff00037202 */ /* 0x000fe40000000f00 */
[----:B------:R-:W-:Y:S02]  /*06d0*/  MOV R2, RZ ;  /* 0x000000ff00027202 */ /* 0x000fe40000000f00 */
[----:B------:R-:W-:Y:S02]  /*06e0*/  CS2R R4, SRZ ;  /* 0x0000000000047805 */ /* 0x000fe4000001ff00 */
[----:B------:R-:W-:Y:S02]  /*06f0*/  @!P3 IADD3 R9, R15, R9, RZ ;  /* 0x000000090f09b210 */ /* 0x000fe40007ffe0ff */
[C---:B---3--:R-:W-:Y:S01]  /*0700*/  @!P3 LEA R8, P0, R14.reuse, R6, 0x2 ;  /* 0x000000060e08b211 */ /* 0x048fe200078010ff */
[----:B------:R-:W3:Y:S03]  /*0710*/  @!P1 LDG.E.64 R2, desc[UR8][R10.64] ;  /* 0x000000080a029981 */ /* 0x000ee6000c1e1b00 */
[----:B------:R-:W-:-:S02]  /*0720*/  @!P3 LEA.HI.X R9, R14, R7, R9, 0x2, P0 ;  /* 0x000000070e09b211 */ /* 0x000fc400000f1409 */
[----:B------:R-:W-:Y:S01]  /*0730*/  CS2R R6, SRZ ;  /* 0x0000000000067805 */ /* 0x000fe2000001ff00 */
[----:B------:R0:W4:Y:S05]  /*0740*/  @!P2 LDG.E.64 R4, desc[UR8][R12.64] ;  /* 0x000000080c04a981 */ /* 0x00012a000c1e1b00 */
[----:B------:R1:W5:Y:S01]  /*0750*/  @!P3 LDG.E.64 R6, desc[UR8][R8.64] ;  /* 0x000000080806b981 */ /* 0x000362000c1e1b00 */
[----:B------:R-:W0:Y:S02]  /*0760*/  S2R R14, SR_LANEID ;  /* 0x00000000000e7919 */ /* 0x000e240000000000 */
[C---:B0-----:R-:W-:Y:S01]  /*0770*/  ISETP.GT.AND P0, PT, R14.reuse, 0x1e, PT ;  /* 0x0000001e0e00780c */ /* 0x041fe20003f04270 */
[----:B------:R-:W0:Y:S01]  /*0780*/  S2UR UR7, SR_CgaCtaId ;  /* 0x00000000000779c3 */ /* 0x000e220000008800 */
[----:B------:R-:W-:Y:S01]  /*0790*/  UMOV UR6, 0x400 ;  /* 0x0000040000067882 */ /* 0x000fe20000000000 */
[----:B------:R-:W-:-:S02]  /*07a0*/  ISETP.NE.AND P1, PT, R14, RZ, PT ;  /* 0x000000ff0e00720c */ /* 0x000fc40003f25270 */
[----:B------:R-:W-:Y:S01]  /*07b0*/  ISETP.NE.AND P2, PT, R0, RZ, PT ;  /* 0x000000ff0000720c */ /* 0x000fe20003f45270 */
[----:B------:R-:W-:Y:S01]  /*07c0*/  BSSY B0, `(.L_x_4525) ;  /* 0x000005e000007945 */ /* 0x000fe20003800000 */
[----:B0-----:R-:W-:Y:S01]  /*07d0*/  ULEA UR6, UR7, UR6, 0x18 ;  /* 0x0000000607067291 */ /* 0x001fe2000f8ec03f */
[----:B--2---:R-:W-:Y:S01]  /*07e0*/  FMUL.FTZ R17, R21, R21 ;  /* 0x0000001515117220 */ /* 0x004fe20000410000 */
[----:B------:R-:W-:-:S03]  /*07f0*/  FADD.FTZ R15, R20, R21 ;  /* 0x00000015140f7221 */ /* 0x000fc60000010000 */
[----:B------:R-:W-:Y:S01]  /*0800*/  FFMA.FTZ R17, R20, R20, R17 ;  /* 0x0000001414117223 */ /* 0x000fe20000010011 */
[----:B------:R-:W-:Y:S01]  /*0810*/  FADD.FTZ R15, RZ, R15 ;  /* 0x0000000fff0f7221 */ /* 0x000fe20000010000 */
[----:B---3--:R-:W-:Y:S01]  /*0820*/  FMUL.FTZ R19, R3, R3 ;  /* 0x0000000303137220 */ /* 0x008fe20000410000 */
[C---:B------:R-:W-:Y:S01]  /*0830*/  FADD.FTZ R10, R2.reuse, R3 ;  /* 0x00000003020a7221 */ /* 0x040fe20000010000 */
[----:B------:R-:W-:Y:S02]  /*0840*/  FADD.FTZ R17, RZ, R17 ;  /* 0x00000011ff117221 */ /* 0x000fe40000010000 */
[----:B------:R-:W-:Y:S01]  /*0850*/  FFMA.FTZ R12, R2, R2, R19 ;  /* 0x00000002020c7223 */ /* 0x000fe20000010013 */
[----:B----4-:R-:W-:Y:S01]  /*0860*/  FMUL.FTZ R11, R5, R5 ;  /* 0x00000005050b7220 */ /* 0x010fe20000410000 */
[----:B------:R-:W-:Y:S01]  /*0870*/  FADD.FTZ R10, R15, R10 ;  /* 0x0000000a0f0a7221 */ /* 0x000fe20000010000 */
[C---:B-1----:R-:W-:Y:S01]  /*0880*/  FADD.FTZ R9, R4.reuse, R5 ;  /* 0x0000000504097221 */ /* 0x042fe20000010000 */
[----:B------:R-:W-:Y:S01]  /*0890*/  FADD.FTZ R12, R17, R12 ;  /* 0x0000000c110c7221 */ /* 0x000fe20000010000 */
[----:B------:R-:W-:Y:S01]  /*08a0*/  FFMA.FTZ R11, R4, R4, R11 ;  /* 0x00000004040b7223 */ /* 0x000fe2000001000b */
[----:B-----5:R-:W-:Y:S01]  /*08b0*/  FMUL.FTZ R13, R7, R7 ;  /* 0x00000007070d7220 */ /* 0x020fe20000410000 */
        /* <DEDUP_REMOVED lines=41> */
[----:B0-----:R-:W0:Y:S04]  /*0b50*/  LDS.128 R12, [UR6+0x20] ;  /* 0x00002006ff0c7984 */ /* 0x001e280008000c00 */
[----:B------:R-:W2:Y:S01]  /*0b60*/  LDS.128 R16, [UR6+0x30] ;  /* 0x00003006ff107984 */ /* 0x000ea20008000c00 */
[----:B-1----:R-:W-:Y:S01]  /*0b70*/  FADD.FTZ R10, R8, R10 ;  /* 0x0000000a080a7221 */ /* 0x002fe20000010000 */
[----:B------:R-:W-:-:S03]  /*0b80*/  FADD.FTZ R8, R9, R11 ;  /* 0x0000000b09087221 */ /* 0x000fc60000010000 */
[----:B0-----:R-:W-:Y:S01]  /*0b90*/  FADD.FTZ R9, R10, R12 ;  /* 0x0000000c0a097221 */ /* 0x001fe20000010000 */
[----:B------:R-:W-:-:S03]  /*0ba0*/  FADD.FTZ R12, R8, R13 ;  /* 0x0000000d080c7221 */ /* 0x000fc60000010000 */
[----:B------:R-:W-:Y:S01]  /*0bb0*/  FADD.FTZ R13, R9, R14 ;  /* 0x0000000e090d7221 */ /* 0x000fe20000010000 */
[----:B------:R-:W-:Y:S01]  /*0bc0*/  FADD.FTZ R12, R12, R15 ;  /* 0x0000000f0c0c7221 */ /* 0x000fe20000010000 */
[----:B------:R-:W0:Y:S02]  /*0bd0*/  LDS.128 R8, [UR6+0x40] ;  /* 0x00004006ff087984 */ /* 0x000e240008000c00 */
[----:B--2---:R-:W-:Y:S01]  /*0be0*/  FADD.FTZ R13, R13, R16 ;  /* 0x000000100d0d7221 */ /* 0x004fe20000010000 */
[----:B------:R-:W-:-:S03]  /*0bf0*/  FADD.FTZ R12, R12, R17 ;  /* 0x000000110c0c7221 */ /* 0x000fc60000010000 */
[----:B------:R-:W-:Y:S01]  /*0c00*/  FADD.FTZ R13, R13, R18 ;  /* 0x000000120d0d7221 */ /* 0x000fe20000010000 */
[----:B------:R-:W-:Y:S02]  /*0c10*/  FADD.FTZ R12, R12, R19 ;  /* 0x000000130c0c7221 */ /* 0x000fe40000010000 */
[----:B------:R-:W1:Y:S01]  /*0c20*/  LDS.128 R16, [UR6+0x50] ;  /* 0x00005006ff107984 */ /* 0x000e620008000c00 */
[----:B0-----:R-:W-:Y:S01]  /*0c30*/  FADD.FTZ R13, R13, R8 ;  /* 0x000000080d0d7221 */ /* 0x001fe20000010000 */
[----:B------:R-:W-:-:S03]  /*0c40*/  FADD.FTZ R8, R12, R9 ;  /* 0x000000090c087221 */ /* 0x000fc60000010000 */
[----:B------:R-:W-:Y:S01]  /*0c50*/  FADD.FTZ R9, R13, R10 ;  /* 0x0000000a0d097221 */ /* 0x000fe20000010000 */
[----:B------:R-:W-:Y:S01]  /*0c60*/  FADD.FTZ R8, R8, R11 ;  /* 0x0000000b08087221 */ /* 0x000fe20000010000 */
[----:B------:R-:W0:Y:S02]  /*0c70*/  LDS.128 R12, [UR6+0x60] ;  /* 0x00006006ff0c7984 */ /* 0x000e240008000c00 */
        /* <DEDUP_REMOVED lines=18> */
.L_x_4526:
[----:B------:R-:W-:Y:S05]  /*0da0*/  BSYNC B0 ;  /* 0x0000000000007941 */ /* 0x000fea0003800000 */
.L_x_4525:
[----:B------:R-:W1:Y:S02]  /*0db0*/  LDC R10, c[0x0][0xc] ;  /* 0x00000300ff0a7b82 */ /* 0x000e640000000800 */
[----:B-1----:R-:W-:-:S13]  /*0dc0*/  ISETP.GE.U32.AND P0, PT, R10, 0x2, PT ;  /* 0x000000020a00780c */ /* 0x002fda0003f06070 */
[----:B------:R-:W-:Y:S05]  /*0dd0*/  @!P0 BRA `(.L_x_4527) ;  /* 0x00000008007c8947 */ /* 0x000fea0003800000 */
[----:B------:R-:W-:Y:S05]  /*0de0*/  @P2 BRA `(.L_x_4528) ;  /* 0x0000000000742947 */ /* 0x000fea0003800000 */
[----:B------:R-:W1:Y:S01]  /*0df0*/  LDC R11, c[0x0][0x10] ;  /* 0x00000400ff0b7b82 */ /* 0x000e620000000800 */
[----:B------:R-:W2:Y:S01]  /*0e00*/  S2R R16, SR_CTAID.Y ;  /* 0x0000000000107919 */ /* 0x000ea20000002600 */
[C---:B------:R-:W-:Y:S02]  /*0e10*/  LOP3.LUT R18, R22.reuse, 0x1, RZ, 0xc0, !PT ;  /* 0x0000000116127812 */ /* 0x040fe400078ec0ff */
[----:B------:R-:W-:-:S04]  /*0e20*/  LOP3.LUT P0, RZ, R22, 0x2, RZ, 0xc0, !PT ;  /* 0x0000000216ff7812 */ /* 0x000fc8000780c0ff */
[----:B------:R-:W3:Y:S08]  /*0e30*/  LDC.64 R14, c[0x0][0x248] ;  /* 0x00009200ff0e7b82 */ /* 0x000ef00000000a00 */
[----:B0-----:R-:W0:Y:S01]  /*0e40*/  LDC.64 R12, c[0x0][0x240] ;  /* 0x00009000ff0c7b82 */ /* 0x001e220000000a00 */
[----:B-1----:R-:W-:-:S04]  /*0e50*/  IMAD R17, R18, R11, RZ ;  /* 0x0000000b12117224 */ /* 0x002fc800078e02ff */
[----:B------:R-:W-:-:S05]  /*0e60*/  IMAD R18, R17, R10, RZ ;  /* 0x0000000a11127224 */ /* 0x000fca00078e02ff */
[----:B------:R-:W-:Y:S01]  /*0e70*/  SHF.L.U32 R19, R18, 0x1, RZ ;  /* 0x0000000112137819 */ /* 0x000fe200000006ff */
[----:B--2---:R-:W-:Y:S01]  /*0e80*/  IMAD R11, R11, UR5, R16 ;  /* 0x000000050b0b7c24 */ /* 0x004fe2000f8e0210 */
[----:B------:R-:W-:Y:S02]  /*0e90*/  IADD3 R17, R17, R16, RZ ;  /* 0x0000001011117210 */ /* 0x000fe40007ffe0ff */
[----:B------:R-:W-:Y:S01]  /*0ea0*/  MOV R16, 0xffffffff ;  /* 0xffffffff00107802 */ /* 0x000fe20000000f00 */
[----:B---3--:R-:W-:-:S04]  /*0eb0*/  IMAD.WIDE R14, R19, 0x4, R14 ;  /* 0x00000004130e7825 */ /* 0x008fc800078e020e */
[----:B0-----:R-:W-:-:S04]  /*0ec0*/  IMAD.WIDE.U32 R12, R17, 0x4, R12 ;  /* 0x00000004110c7825 */ /* 0x001fc800078e000c */
[----:B------:R-:W-:Y:S01]  /*0ed0*/  IMAD.WIDE.U32 R14, R11, 0x8, R14 ;  /* 0x000000080b0e7825 */ /* 0x000fe200078e000e */
[----:B------:R-:W-:Y:S02]  /*0ee0*/  SEL R11, R16, 0x1, P0 ;  /* 0x00000001100b7807 */ /* 0x000fe40000000000 */
[----:B------:R-:W-:Y:S02]  /*0ef0*/  SEL R16, R10, RZ, !P0 ;  /* 0x000000ff0a107207 */ /* 0x000fe40004000000 */
[----:B------:R1:W-:Y:S02]  /*0f00*/  STG.E.64 desc[UR8][R14.64], R8 ;  /* 0x000000080e007986 */ /* 0x0003e4000c101b08 */
[----:B------:R-:W-:Y:S01]  /*0f10*/  ISETP.NE.AND P0, PT, R16, -0x1, PT ;  /* 0xffffffff1000780c */ /* 0x000fe20003f05270 */
[----:B------:R-:W-:Y:S06]  /*0f20*/  MEMBAR.ALL.GPU ;  /* 0x0000000000007992 */ /* 0x000fec000000a000 */
[----:B------:R-:W-:-:S00]  /*0f30*/  ERRBAR ;  /* 0x00000000000079ab */ /* 0x000fc00000000000 */
[----:B------:R-:W-:Y:S06]  /*0f40*/  CGAERRBAR ;  /* 0x00000000000075ab */ /* 0x000fec0000000000 */
[----:B------:R1:W-:Y:S01]  /*0f50*/  REDG.E.ADD.S32.STRONG.GPU desc[UR8][R12.64], R11 ;  /* 0x0000000b0c00798e */ /* 0x0003e2000c10e388 */
[----:B------:R-:W-:Y:S05]  /*0f60*/  @!P0 BRA `(.L_x_4528) ;  /* 0x0000000000148947 */ /* 0x000fea0003800000 */
.L_x_4529:
[----:B-1----:R-:W2:Y:S04]  /*0f70*/  LDG.E.STRONG.GPU R11, desc[UR8][R12.64] ;  /* 0x000000080c0b7981 */ /* 0x002ea8000c1ef900 */
[----:B--2---:R-:W-:Y:S01]  /*0f80*/  CCTL.IVALL ;  /* 0x00000000ff00798f */ /* 0x004fe20002000000 */
[----:B------:R-:W-:Y:S05]  /*0f90*/  YIELD ;  /* 0x0000000000007946 */ /* 0x000fea0003800000 */
[----:B------:R-:W-:-:S13]  /*0fa0*/  ISETP.NE.AND P0, PT, R11, R16, PT ;  /* 0x000000100b00720c */ /* 0x000fda0003f05270 */
[----:B------:R-:W-:Y:S05]  /*0fb0*/  @P0 BRA `(.L_x_4529) ;  /* 0xfffffffc00ec0947 */ /* 0x000fea000383ffff */
.L_x_4528:
[----:B------:R-:W-:Y:S01]  /*0fc0*/  ISETP.NE.AND P0, PT, R10, RZ, PT ;  /* 0x000000ff0a00720c */ /* 0x000fe20003f05270 */
[----:B------:R-:W-:Y:S05]  /*0fd0*/  WARPSYNC.ALL ;  /* 0x0000000000007948 */ /* 0x000fea0003800000 */
[----:B------:R-:W-:Y:S07]  /*0fe0*/  BAR.SYNC.DEFER_BLOCKING 0x0 ;  /* 0x0000000000007b1d */ /* 0x000fee0000010000 */
[----:B------:R-:W-:Y:S05]  /*0ff0*/  @!P0 BRA `(.L_x_4527) ;  /* 0x0000000400f48947 */ /* 0x000fea0003800000 */
[C---:B-1----:R-:W-:Y:S01]  /*1000*/  IADD3 R11, R10.reuse, -0x1, RZ ;  /* 0xffffffff0a0b7810 */ /* 0x042fe20007ffe0ff */
[----:B------:R-:W-:Y:S01]  /*1010*/  HFMA2.MMA R16, -RZ, RZ, 0, 0 ;  /* 0x00000000ff107435 */ /* 0x000fe200000001ff */
[----:B------:R-:W-:Y:S02]  /*1020*/  LOP3.LUT P0, RZ, R10, 0x3, RZ, 0xc0, !PT ;  /* 0x000000030aff7812 */ /* 0x000fe4000780c0ff */
[----:B------:R-:W-:-:S13]  /*1030*/  ISETP.GE.U32.AND P1, PT, R11, 0x3, PT ;  /* 0x000000030b00780c */ /* 0x000fda0003f26070 */
[----:B------:R-:W-:Y:S05]  /*1040*/  @!P1 BRA `(.L_x_4530) ;  /* 0x0000000400109947 */ /* 0x000fea0003800000 */
[----:B------:R-:W1:Y:S01]  /*1050*/  S2UR UR6, SR_CTAID.X ;  /* 0x00000000000679c3 */ /* 0x000e620000002500 */
[----:B------:R-:W-:Y:S02]  /*1060*/  LOP3.LUT R11, R10, 0x3, RZ, 0xc0, !PT ;  /* 0x000000030a0b7812 */ /* 0x000fe400078ec0ff */
[----:B------:R-:W-:Y:S02]  /*1070*/  MOV R16, RZ ;  /* 0x000000ff00107202 */ /* 0x000fe40000000f00 */
[----:B------:R-:W-:-:S07]  /*1080*/  IADD3 R11, -R11, R10, RZ ;  /* 0x0000000a0b0b7210 */ /* 0x000fce0007ffe1ff */
.L_x_4531:
[C---:B------:R-:W-:Y:S01]  /*1090*/  ISETP.EQ.OR P3, PT, R16.reuse, UR5, P2 ;  /* 0x0000000510007c0c */ /* 0x040fe20009762670 */
[----:B-1----:R-:W-:Y:S01]  /*10a0*/  UMOV UR5, UR6 ;  /* 0x0000000600057c82 */ /* 0x002fe20008000000 */
[----:B------:R-:W-:-:S04]  /*10b0*/  IADD3 R14, R16, 0x1, RZ ;  /* 0x00000001100e7810 */ /* 0x000fc80007ffe0ff */
[----:B------:R-:W-:-:S07]  /*10c0*/  ISETP.EQ.OR P4, PT, R14, UR5, P2 ;  /* 0x000000050e007c0c */ /* 0x000fce0009782670 */
[----:B------:R-:W1:Y:S01]  /*10d0*/  @!P3 S2R R15, SR_CTAID.Y ;  /* 0x00000000000fb919 */ /* 0x000e620000002600 */
[----:B------:R-:W2:Y:S01]  /*10e0*/  @!P3 LDC R17, c[0x0][0x10] ;  /* 0x00000400ff11bb82 */ /* 0x000ea20000000800 */
[----:B------:R-:W-:-:S07]  /*10f0*/  @!P3 LOP3.LUT R18, R22, 0x1, RZ, 0xc0, !PT ;  /* 0x000000011612b812 */ /* 0x000fce00078ec0ff */
[----:B0-----:R-:W0:Y:S01]  /*1100*/  @!P3 LDC.64 R12, c[0x0][0x248] ;  /* 0x00009200ff0cbb82 */ /* 0x001e220000000a00 */
[----:B--2---:R-:W-:-:S04]  /*1110*/  @!P3 IMAD R19, R18, R17, RZ ;  /* 0x000000111213b224 */ /* 0x004fc800078e02ff */
[----:B------:R-:W-:Y:S02]  /*1120*/  @!P3 IMAD R18, R19, R10, RZ ;  /* 0x0000000a1312b224 */ /* 0x000fe400078e02ff */
[----:B-1----:R-:W-:Y:S02]  /*1130*/  @!P3 IMAD R15, R17, R16, R15 ;  /* 0x00000010110fb224 */ /* 0x002fe400078e020f */
[----:B------:R-:W1:Y:S01]  /*1140*/  @!P4 S2R R17, SR_CTAID.Y ;  /* 0x000000000011c919 */ /* 0x000e620000002600 */
[----:B------:R-:W-:Y:S02]  /*1150*/  @!P3 SHF.L.U32 R19, R18, 0x1, RZ ;  /* 0x000000011213b819 */ /* 0x000fe400000006ff */
[----:B------:R-:W-:-:S03]  /*1160*/  @!P4 LOP3.LUT R18, R22, 0x1, RZ, 0xc0, !PT ;  /* 0x000000011612c812 */ /* 0x000fc600078ec0ff */
[----:B0-----:R-:W-:Y:S02]  /*1170*/  @!P3 IMAD.WIDE R12, R19, 0x4, R12 ;  /* 0x00000004130cb825 */ /* 0x001fe400078e020c */
[----:B------:R-:W1:Y:S02]  /*1180*/  @!P4 LDC R19, c[0x0][0x10] ;  /* 0x00000400ff13cb82 */ /* 0x000e640000000800 */
[----:B------:R-:W-:-:S06]  /*1190*/  @!P3 IMAD.WIDE.U32 R12, R15, 0x8, R12 ;  /* 0x000000080f0cb825 */ /* 0x000fcc00078e000c */
[----:B------:R-:W2:Y:S01]  /*11a0*/  @!P3 LDG.E.64 R12, desc[UR8][R12.64] ;  /* 0x000000080c0cb981 */ /* 0x000ea2000c1e1b00 */
[-C--:B-1----:R-:W-:Y:S02]  /*11b0*/  @!P4 IMAD R17, R14, R19.reuse, R17 ;  /* 0x000000130e11c224 */ /* 0x082fe400078e0211 */
[----:B------:R-:W0:Y:S01]  /*11c0*/  @!P4 LDC.64 R14, c[0x0][0x248] ;  /* 0x00009200ff0ecb82 */ /* 0x000e220000000a00 */
[----:B------:R-:W-:-:S04]  /*11d0*/  @!P4 IMAD R19, R18, R19, RZ ;  /* 0x000000131213c224 */ /* 0x000fc800078e02ff */
[----:B------:R-:W-:-:S05]  /*11e0*/  @!P4 IMAD R19, R19, R10, RZ ;  /* 0x0000000a1313c224 */ /* 0x000fca00078e02ff */
[----:B------:R-:W-:-:S05]  /*11f0*/  @!P4 SHF.L.U32 R19, R19, 0x1, RZ ;  /* 0x000000011313c819 */ /* 0x000fca00000006ff */
[----:B0-----:R-:W-:-:S04]  /*1200*/  @!P4 IMAD.WIDE R14, R19, 0x4, R14 ;  /* 0x00000004130ec825 */ /* 0x001fc800078e020e */
[----:B------:R-:W-:-:S06]  /*1210*/  @!P4 IMAD.WIDE.U32 R14, R17, 0x8, R14 ;  /* 0x00000008110ec825 */ /* 0x000fcc00078e000e */
[----:B------:R-:W3:Y:S01]  /*1220*/  @!P4 LDG.E.64 R14, desc[UR8][R14.64] ;  /* 0x000000080e0ec981 */ /* 0x000ee2000c1e1b00 */
[----:B------:R-:W-:-:S04]  /*1230*/  IADD3 R17, R16, 0x2, RZ ;  /* 0x0000000210117810 */ /* 0x000fc80007ffe0ff */
[----:B------:R-:W-:-:S13]  /*1240*/  ISETP.EQ.OR P1, PT, R17, UR5, P2 ;  /* 0x0000000511007c0c */ /* 0x000fda0009722670 */
[----:B------:R-:W0:Y:S01]  /*1250*/  @!P1 S2R R19, SR_CTAID.Y ;  /* 0x0000000000139919 */ /* 0x000e220000002600 */
[----:B------:R-:W0:Y:S02]  /*1260*/  @!P1 LDC R18, c[0x0][0x10] ;  /* 0x00000400ff129b82 */ /* 0x000e240000000800 */
[----:B0-----:R-:W-:Y:S02]  /*1270*/  @!P1 IMAD R17, R17, R18, R19 ;  /* 0x0000001211119224 */ /* 0x001fe400078e0213 */
[----:B--2---:R-:W-:Y:S01]  /*1280*/  @!P3 FADD.FTZ R8, R8, R12 ;  /* 0x0000000c0808b221 */ /* 0x004fe20000010000 */
[----:B------:R-:W-:Y:S01]  /*1290*/  @!P3 FADD.FTZ R9, R9, R13 ;  /* 0x0000000d0909b221 */ /* 0x000fe20000010000 */
[----:B------:R-:W-:-:S05]  /*12a0*/  @!P1 LOP3.LUT R13, R22, 0x1, RZ, 0xc0, !PT ;  /* 0x00000001160d9812 */ /* 0x000fca00078ec0ff */
[----:B------:R-:W-:Y:S02]  /*12b0*/  @!P1 IMAD R19, R13, R18, RZ ;  /* 0x000000120d139224 */ /* 0x000fe400078e02ff */
[----:B------:R-:W0:Y:S02]  /*12c0*/  @!P1 LDC.64 R12, c[0x0][0x248] ;  /* 0x00009200ff0c9b82 */ /* 0x000e240000000a00 */
[----:B------:R-:W-:Y:S02]  /*12d0*/  @!P1 IMAD R19, R19, R10, RZ ;  /* 0x0000000a13139224 */ /* 0x000fe400078e02ff */
[----:B---3--:R-:W-:Y:S01]  /*12e0*/  @!P4 FADD.FTZ R8, R8, R14 ;  /* 0x0000000e0808c221 */ /* 0x008fe20000010000 */
[----:B------:R-:W-:-:S04]  /*12f0*/  IADD3 R14, R16, 0x3, RZ ;  /* 0x00000003100e7810 */ /* 0x000fc80007ffe0ff */
[----:B------:R-:W-:Y:S01]  /*1300*/  ISETP.EQ.OR P3, PT, R14, UR5, P2 ;  /* 0x000000050e007c0c */ /* 0x000fe20009762670 */
[----:B------:R-:W-:-:S12]  /*1310*/  @!P4 FADD.FTZ R9, R9, R15 ;  /* 0x0000000f0909c221 */ /* 0x000fd80000010000 */
[----:B------:R-:W1:Y:S01]  /*1320*/  @!P3 S2R R15, SR_CTAID.Y ;  /* 0x00000000000fb919 */ /* 0x000e620000002600 */
[----:B------:R-:W1:Y:S01]  /*1330*/  @!P3 LDC R18, c[0x0][0x10] ;  /* 0x00000400ff12bb82 */ /* 0x000e620000000800 */
[----:B------:R-:W-:-:S05]  /*1340*/  @!P1 SHF.L.U32 R19, R19, 0x1, RZ ;  /* 0x0000000113139819 */ /* 0x000fca00000006ff */
[----:B0-----:R-:W-:-:S04]  /*1350*/  @!P1 IMAD.WIDE R12, R19, 0x4, R12 ;  /* 0x00000004130c9825 */ /* 0x001fc800078e020c */
[----:B------:R-:W-:Y:S01]  /*1360*/  @!P1 IMAD.WIDE.U32 R12, R17, 0x8, R12 ;  /* 0x00000008110c9825 */ /* 0x000fe200078e000c */
[----:B------:R-:W-:-:S05]  /*1370*/  @!P3 LOP3.LUT R19, R22, 0x1, RZ, 0xc0, !PT ;  /* 0x000000011613b812 */ /* 0x000fca00078ec0ff */
        /* <DEDUP_REMOVED lines=9> */
[----:B------:R-:W-:-:S04]  /*1410*/  IADD3 R11, R11, -0x4, RZ ;  /* 0xfffffffc0b0b7810 */ /* 0x000fc80007ffe0ff */
[----:B------:R-:W-:Y:S02]  /*1420*/  ISETP.NE.AND P4, PT, R11, RZ, PT ;  /* 0x000000ff0b00720c */ /* 0x000fe40003f85270 */
[----:B------:R-:W-:Y:S01]  /*1430*/  IADD3 R16, R16, 0x4, RZ ;  /* 0x0000000410107810 */ /* 0x000fe20007ffe0ff */
[----:B--2---:R-:W-:Y:S01]  /*1440*/  @!P1 FADD.FTZ R8, R8, R12 ;  /* 0x0000000c08089221 */ /* 0x004fe20000010000 */
[----:B------:R-:W-:-:S03]  /*1450*/  @!P1 FADD.FTZ R9, R9, R13 ;  /* 0x0000000d09099221 */ /* 0x000fc60000010000 */
[----:B---3--:R-:W-:Y:S01]  /*1460*/  @!P3 FADD.FTZ R8, R8, R14 ;  /* 0x0000000e0808b221 */ /* 0x008fe20000010000 */
[----:B------:R-:W-:-:S05]  /*1470*/  @!P3 FADD.FTZ R9, R9, R15 ;  /* 0x0000000f0909b221 */ /* 0x000fca0000010000 */
[----:B------:R-:W-:Y:S05]  /*1480*/  @P4 BRA `(.L_x_4531) ;  /* 0xfffffffc00004947 */ /* 0x000fea000383ffff */
.L_x_4530:
[----:B------:R-:W-:Y:S05]  /*1490*/  @!P0 BRA `(.L_x_4527) ;  /* 0x0000000000cc8947 */ /* 0x000fea0003800000 */
[----:B------:R-:W-:Y:S01]  /*14a0*/  ISETP.EQ.OR P0, PT, R16, UR5, P2 ;  /* 0x0000000510007c0c */ /* 0x000fe20009702670 */
[----:B------:R-:W-:Y:S01]  /*14b0*/  BSSY B0, `(.L_x_4532) ;  /* 0x0000011000007945 */ /* 0x000fe20003800000 */
[----:B------:R-:W-:-:S04]  /*14c0*/  LOP3.LUT R11, R10, 0x3, RZ, 0xc0, !PT ;  /* 0x000000030a0b7812 */ /* 0x000fc800078ec0ff */
[----:B------:R-:W-:-:S07]  /*14d0*/  ISETP.NE.AND P1, PT, R11, 0x1, PT ;  /* 0x000000010b00780c */ /* 0x000fce0003f25270 */
[----:B------:R-:W-:Y:S06]  /*14e0*/  @P0 BRA `(.L_x_4533) ;  /* 0x0000000000340947 */ /* 0x000fec0003800000 */
[----:B------:R-:W1:Y:S01]  /*14f0*/  S2R R15, SR_CTAID.Y ;  /* 0x00000000000f7919 */ /* 0x000e620000002600 */
[----:B0-----:R-:W0:Y:S01]  /*1500*/  LDC.64 R12, c[0x0][0x248] ;  /* 0x00009200ff0c7b82 */ /* 0x001e220000000a00 */
[----:B------:R-:W-:Y:S01]  /*1510*/  LOP3.LUT R17, R22, 0x1, RZ, 0xc0, !PT ;  /* 0x0000000116117812 */ /* 0x000fe200078ec0ff */
[----:B------:R-:W-:-:S04]  /*1520*/  ULDC UR6, c[0x0][0x10] ;  /* 0x0000040000067ab9 */ /* 0x000fc80000000800 */
[----:B------:R-:W-:-:S04]  /*1530*/  IMAD R17, R17, UR6, RZ ;  /* 0x0000000611117c24 */ /* 0x000fc8000f8e02ff */
[----:B------:R-:W-:-:S05]  /*1540*/  IMAD R17, R17, R10, RZ ;  /* 0x0000000a11117224 */ /* 0x000fca00078e02ff */
[----:B------:R-:W-:-:S05]  /*1550*/  SHF.L.U32 R17, R17, 0x1, RZ ;  /* 0x0000000111117819 */ /* 0x000fca00000006ff */
[----:B0-----:R-:W-:-:S04]  /*1560*/  IMAD.WIDE R12, R17, 0x4, R12 ;  /* 0x00000004110c7825 */ /* 0x001fc800078e020c */
[----:B-1----:R-:W-:-:S04]  /*1570*/  IMAD R15, R16, UR6, R15 ;  /* 0x00000006100f7c24 */ /* 0x002fc8000f8e020f */
[----:B------:R-:W-:-:S06]  /*1580*/  IMAD.WIDE.U32 R12, R15, 0x8, R12 ;  /* 0x000000080f0c7825 */ /* 0x000fcc00078e000c */
[----:B------:R-:W2:Y:S02]  /*1590*/  LDG.E.64 R12, desc[UR8][R12.64] ;  /* 0x000000080c0c7981 */ /* 0x000ea4000c1e1b00 */
[----:B--2---:R-:W-:Y:S01]  /*15a0*/  FADD.FTZ R8, R8, R12 ;  /* 0x0000000c08087221 */ /* 0x004fe20000010000 */
[----:B------:R-:W-:-:S07]  /*15b0*/  FADD.FTZ R9, R9, R13 ;  /* 0x0000000d09097221 */ /* 0x000fce0000010000 */
.L_x_4533:
[----:B------:R-:W-:Y:S05]  /*15c0*/  BSYNC B0 ;  /* 0x0000000000007941 */ /* 0x000fea0003800000 */
.L_x_4532:
[----:B------:R-:W-:Y:S05]  /*15d0*/  @!P1 BRA `(.L_x_4527) ;  /* 0x00000000007c9947 */ /* 0x000fea0003800000 */
[C---:B------:R-:W-:Y:S02]  /*15e0*/  IADD3 R14, R16.reuse, 0x1, RZ ;  /* 0x00000001100e7810 */ /* 0x040fe40007ffe0ff */
[----:B------:R-:W-:Y:S02]  /*15f0*/  IADD3 R15, R16, 0x2, RZ ;  /* 0x00000002100f7810 */ /* 0x000fe40007ffe0ff */
[----:B------:R-:W-:Y:S02]  /*1600*/  ISETP.EQ.OR P1, PT, R14, UR5, P2 ;  /* 0x000000050e007c0c */ /* 0x000fe40009722670 */
[----:B------:R-:W-:-:S04]  /*1610*/  ISETP.EQ.OR P0, PT, R15, UR5, P2 ;  /* 0x000000050f007c0c */ /* 0x000fc80009702670 */
[----:B------:R-:W-:-:S07]  /*1620*/  ISETP.EQ.OR P0, PT, R11, 0x2, P0 ;  /* 0x000000020b00780c */ /* 0x000fce0000702670 */
[----:B------:R-:W1:Y:S01]  /*1630*/  @!P1 S2R R19, SR_CTAID.Y ;  /* 0x0000000000139919 */ /* 0x000e620000002600 */
[----:B------:R-:W1:Y:S01]  /*1640*/  @!P1 LDC R17, c[0x0][0x10] ;  /* 0x00000400ff119b82 */ /* 0x000e620000000800 */
[----:B------:R-:W-:-:S07]  /*1650*/  @!P1 LOP3.LUT R18, R22, 0x1, RZ, 0xc0, !PT ;  /* 0x0000000116129812 */ /* 0x000fce00078ec0ff */
[----:B------:R-:W2:Y:S08]  /*1660*/  @!P0 LDC R16, c[0x0][0x10] ;  /* 0x00000400ff108b82 */ /* 0x000eb00000000800 */
[----:B0-----:R-:W0:Y:S01]  /*1670*/  @!P1 LDC.64 R12, c[0x0][0x248] ;  /* 0x00009200ff0c9b82 */ /* 0x001e220000000a00 */
[-C--:B-1----:R-:W-:Y:S01]  /*1680*/  @!P1 IMAD R11, R14, R17.reuse, R19 ;  /* 0x000000110e0b9224 */ /* 0x082fe200078e0213 */
[----:B------:R-:W-:Y:S01]  /*1690*/  @!P0 LOP3.LUT R19, R22, 0x1, RZ, 0xc0, !PT ;  /* 0x0000000116138812 */ /* 0x000fe200078ec0ff */
[----:B------:R-:W-:Y:S01]  /*16a0*/  @!P1 IMAD R17, R18, R17, RZ ;  /* 0x0000001112119224 */ /* 0x000fe200078e02ff */
[----:B------:R-:W1:Y:S03]  /*16b0*/  @!P0 S2R R14, SR_CTAID.Y ;  /* 0x00000000000e8919 */ /* 0x000e660000002600 */
[----:B------:R-:W-:-:S02]  /*16c0*/  @!P1 IMAD R17, R17, R10, RZ ;  /* 0x0000000a11119224 */ /* 0x000fc400078e02ff */
[----:B--2---:R-:W-:-:S03]  /*16d0*/  @!P0 IMAD R19, R19, R16, RZ ;  /* 0x0000001013138224 */ /* 0x004fc600078e02ff */
[----:B------:R-:W-:Y:S01]  /*16e0*/  @!P1 SHF.L.U32 R17, R17, 0x1, RZ ;  /* 0x0000000111119819 */ /* 0x000fe200000006ff */
[----:B------:R-:W-:-:S04]  /*16f0*/  @!P0 IMAD R10, R19, R10, RZ ;  /* 0x0000000a130a8224 */ /* 0x000fc800078e02ff */
[----:B0-----:R-:W-:Y:S01]  /*1700*/  @!P1 IMAD.WIDE R18, R17, 0x4, R12 ;  /* 0x0000000411129825 */ /* 0x001fe200078e020c */
[----:B------:R-:W-:Y:S01]  /*1710*/  @!P0 SHF.L.U32 R17, R10, 0x1, RZ ;  /* 0x000000010a118819 */ /* 0x000fe200000006ff */
[----:B------:R-:W0:Y:S02]  /*1720*/  @!P0 LDC.64 R12, c[0x0][0x248] ;  /* 0x00009200ff0c8b82 */ /* 0x000e240000000a00 */
[----:B------:R-:W-:-:S06]  /*1730*/  @!P1 IMAD.WIDE.U32 R18, R11, 0x8, R18 ;  /* 0x000000080b129825 */ /* 0x000fcc00078e0012 */
[----:B------:R-:W2:Y:S01]  /*1740*/  @!P1 LDG.E.64 R18, desc[UR8][R18.64] ;  /* 0x0000000812129981 */ /* 0x000ea2000c1e1b00 */
[----:B-1----:R-:W-:Y:S02]  /*1750*/  @!P0 IMAD R15, R15, R16, R14 ;  /* 0x000000100f0f8224 */ /* 0x002fe400078e020e */
[----:B0-----:R-:W-:-:S04]  /*1760*/  @!P0 IMAD.WIDE R12, R17, 0x4, R12 ;  /* 0x00000004110c8825 */ /* 0x001fc800078e020c */
[----:B------:R-:W-:-:S06]  /*1770*/  @!P0 IMAD.WIDE.U32 R12, R15, 0x8, R12 ;  /* 0x000000080f0c8825 */ /* 0x000fcc00078e000c */
[----:B------:R-:W3:Y:S01]  /*1780*/  @!P0 LDG.E.64 R12, desc[UR8][R12.64] ;  /* 0x000000080c0c8981 */ /* 0x000ee2000c1e1b00 */
[----:B--2---:R-:W-:Y:S01]  /*1790*/  @!P1 FADD.FTZ R8, R8, R18 ;  /* 0x0000001208089221 */ /* 0x004fe20000010000 */
[----:B------:R-:W-:-:S03]  /*17a0*/  @!P1 FADD.FTZ R9, R9, R19 ;  /* 0x0000001309099221 */ /* 0x000fc60000010000 */
[----:B---3--:R-:W-:Y:S01]  /*17b0*/  @!P0 FADD.FTZ R8, R8, R12 ;  /* 0x0000000c08088221 */ /* 0x008fe20000010000 */
[----:B------:R-:W-:-:S07]  /*17c0*/  @!P0 FADD.FTZ R9, R9, R13 ;  /* 0x0000000d09098221 */ /* 0x000fce0000010000 */
.L_x_4527:
[----:B------:R-:W-:Y:S01]  /*17d0*/  ULDC.64 UR6, c[0x0][0x218] ;  /* 0x0000860000067ab9 */ /* 0x000fe20000000a00 */
[----:B------:R-:W-:Y:S01]  /*17e0*/  LOP3.LUT P0, RZ, R0, UR5, RZ, 0xfc, !PT ;  /* 0x0000000500ff7c12 */ /* 0x000fe2000f80fcff */
[----:B------:R-:W-:Y:S01]  /*17f0*/  ULDC UR10, c[0x0][0x2a4] ;  /* 0x0000a900000a7ab9 */ /* 0x000fe20000000800 */
[----:B------:R-:W-:Y:S01]  /*1800*/  ISETP.EQ.U32.AND P1, PT, RZ, UR6, PT ;  /* 0x00000006ff007c0c */ /* 0x000fe2000bf22070 */
[----:B------:R-:W-:Y:S01]  /*1810*/  UMOV UR6, 0x400 ;  /* 0x0000040000067882 */ /* 0x000fe20000000000 */
[----:B01----:R-:W-:Y:S01]  /*1820*/  SHF.R.S32.HI R13, RZ, 0x1f, R28 ;  /* 0x0000001fff0d7819 */ /* 0x003fe2000001141c */
[----:B------:R-:W-:Y:S01]  /*1830*/  ULDC.64 UR12, c[0x0][0x228] ;  /* 0x00008a00000c7ab9 */ /* 0x000fe20000000a00 */
[----:B------:R-:W-:Y:S01]  /*1840*/  ISETP.EQ.OR.EX P0, PT, RZ, UR7, P0, P1 ;  /* 0x00000007ff007c0c */ /* 0x000fe20008702710 */
[----:B------:R-:W0:Y:S01]  /*1850*/  S2UR UR7, SR_CgaCtaId ;  /* 0x00000000000779c3 */ /* 0x000e220000008800 */
[C---:B------:R-:W-:Y:S01]  /*1860*/  SHF.L.U32 R12, R28.reuse, 0x2, RZ ;  /* 0x000000021c0c7819 */ /* 0x040fe200000006ff */
[----:B------:R-:W-:Y:S01]  /*1870*/  ULDC.64 UR14, c[0x0][0x230] ;  /* 0x00008c00000e7ab9 */ /* 0x000fe20000000a00 */
[----:B------:R-:W-:-:S02]  /*1880*/  SHF.L.U64.HI R13, R28, 0x2, R13 ;  /* 0x000000021c0d7819 */ /* 0x000fc4000001020d */
[C---:B------:R-:W-:Y:S02]  /*1890*/  IADD3 R14, P1, R12.reuse, UR12, RZ ;  /* 0x0000000c0c0e7c10 */ /* 0x040fe4000ff3e0ff */
[----:B------:R-:W-:Y:S02]  /*18a0*/  IADD3 R12, P3, R12, UR14, RZ ;  /* 0x0000000e0c0c7c10 */ /* 0x000fe4000ff7e0ff */
[C---:B------:R-:W-:Y:S02]  /*18b0*/  IADD3.X R15, R13.reuse, UR13, RZ, P1, !PT ;  /* 0x0000000d0d0f7c10 */ /* 0x040fe40008ffe4ff */
[----:B------:R-:W-:Y:S01]  /*18c0*/  IADD3.X R13, R13, UR15, RZ, P3, !PT ;  /* 0x0000000f0d0d7c10 */ /* 0x000fe20009ffe4ff */
[----:B------:R-:W1:Y:S01]  /*18d0*/  @!P0 LDC.64 R10, c[0x0][0x218] ;  /* 0x00008600ff0a8b82 */ /* 0x000e620000000a00 */
[----:B------:R-:W-:Y:S01]  /*18e0*/  @!P0 FMUL.FTZ R17, R9, UR10 ;  /* 0x0000000a09118c20 */ /* 0x000fe20008410000 */
[----:B------:R-:W-:Y:S01]  /*18f0*/  @!P0 FMUL.FTZ R16, R8, UR10 ;  /* 0x0000000a08108c20 */ /* 0x000fe20008410000 */
[----:B0-----:R-:W-:-:S09]  /*1900*/  ULEA UR6, UR7, UR6, 0x18 ;  /* 0x0000000607067291 */ /* 0x001fd2000f8ec03f */
[----:B------:R0:W-:Y:S01]  /*1910*/  @!P2 STS.64 [UR6+0x98], R8 ;  /* 0x00009808ff00a988 */ /* 0x0001e20008000a06 */
[----:B-1----:R-:W-:-:S05]  /*1920*/  @!P0 IMAD.WIDE R28, R23, 0x8, R10 ;  /* 0x00000008171c8825 */ /* 0x002fca00078e020a */
[----:B------:R-:W-:Y:S01]  /*1930*/  @!P0 STG.E.64 desc[UR8][R28.64], R16 ;  /* 0x000000101c008986 */ /* 0x000fe2000c101b08 */
[----:B0-----:R-:W-:Y:S01]  /*1940*/  HFMA2.MMA R8, -RZ, RZ, 1.875, 0 ;  /* 0x3f800000ff087435 */ /* 0x001fe200000001ff */
[----:B------:R-:W0:Y:S08]  /*1950*/  LDC R9, c[0x0][0x294] ;  /* 0x0000a500ff097b82 */ /* 0x000e300000000800 */
[----:B------:R-:W-:Y:S06]  /*1960*/  BAR.SYNC.DEFER_BLOCKING 0x0 ;  /* 0x0000000000007b1d */ /* 0x000fec0000010000 */
[----:B------:R1:W2:Y:S04]  /*1970*/  LDG.E.64 R10, desc[UR8][R14.64] ;  /* 0x000000080e0a7981 */ /* 0x0002a8000c1e1b00 */
[----:B------:R-:W2:Y:S04]  /*1980*/  LDG.E.64 R12, desc[UR8][R12.64] ;  /* 0x000000080c0c7981 */ /* 0x000ea8000c1e1b00 */
[----:B------:R-:W3:Y:S01]  /*1990*/  LDS.64 R18, [UR6+0x98] ;  /* 0x00009806ff127984 */ /* 0x000ee20008000a00 */
[----:B------:R-:W-:Y:S01]  /*19a0*/  ULDC.64 UR6, c[0x0][0x278] ;  /* 0x00009e0000067ab9 */ /* 0x000fe20000000a00 */
[----:B---3--:R-:W-:-:S04]  /*19b0*/  FMUL.FTZ R18, R18, UR10 ;  /* 0x0000000a12127c20 */ /* 0x008fc80008410000 */
[C---:B-1----:R-:W-:Y:S01]  /*19c0*/  FMUL.FTZ R14, R18.reuse, R18 ;  /* 0x00000012120e7220 */ /* 0x042fe20000410000 */
[C---:B------:R-:W-:Y:S01]  /*19d0*/  FADD.FTZ R15, -R18.reuse, R3 ;  /* 0x00000003120f7221 */ /* 0x040fe20000010100 */
[C---:B------:R-:W-:Y:S01]  /*19e0*/  FADD.FTZ R17, -R18.reuse, R20 ;  /* 0x0000001412117221 */ /* 0x040fe20000010100 */
[C---:B------:R-:W-:Y:S01]  /*19f0*/  FADD.FTZ R3, -R18.reuse, R4 ;  /* 0x0000000412037221 */ /* 0x040fe20000010100 */
[----:B------:R-:W-:Y:S01]  /*1a00*/  FFMA.FTZ R19, R19, UR10, -R14 ;  /* 0x0000000a13137c23 */ /* 0x000fe2000801080e */
[C---:B------:R-:W-:Y:S01]  /*1a10*/  FADD.FTZ R29, -R18.reuse, R6 ;  /* 0x00000006121d7221 */ /* 0x040fe20000010100 */
[C---:B------:R-:W-:Y:S01]  /*1a20*/  FADD.FTZ R5, -R18.reuse, R5 ;  /* 0x0000000512057221 */ /* 0x040fe20000010100 */
[C---:B------:R-:W-:Y:S01]  /*1a30*/  FADD.FTZ R21, -R18.reuse, R21 ;  /* 0x0000001512157221 */ /* 0x040fe20000010100 */
[----:B------:R-:W-:Y:S01]  /*1a40*/  FADD.FTZ R7, -R18, R7 ;  /* 0x0000000712077221 */ /* 0x000fe20000010100 */
[----:B------:R-:W-:-:S13]  /*1a50*/  FSETP.GTU.FTZ.AND P0, PT, R19, RZ, PT ;  /* 0x000000ff1300720b */ /* 0x000fda0003f1c000 */
[----:B------:R-:W1:Y:S02]  /*1a60*/  @P0 LDC R14, c[0x0][0x238] ;  /* 0x00008e00ff0e0b82 */ /* 0x000e640000000800 */
[----:B-1----:R-:W-:Y:S01]  /*1a70*/  @P0 FADD.FTZ R16, R19, R14 ;  /* 0x0000000e13100221 */ /* 0x002fe20000010000 */
[----:B------:R-:W-:Y:S01]  /*1a80*/  FADD.FTZ R19, -R18, R2 ;  /* 0x0000000212137221 */ /* 0x000fe20000010100 */
[----:B------:R-:W-:Y:S02]  /*1a90*/  SHF.R.U32.HI R2, RZ, 0x5, R0 ;  /* 0x00000005ff027819 */ /* 0x000fe40000011600 */
[----:B------:R-:W1:Y:S03]  /*1aa0*/  @P0 MUFU.RSQ R8, R16 ;  /* 0x0000001000080308 */ /* 0x000e660000001400 */
[----:B0-----:R-:W-:Y:S01]  /*1ab0*/  IMAD R2, R9, UR5, R2 ;  /* 0x0000000509027c24 */ /* 0x001fe2000f8e0202 */
[----:B------:R-:W-:-:S02]  /*1ac0*/  ULDC.U8 UR5, c[0x0][0x28c] ;  /* 0x0000a30000057ab9 */ /* 0x000fc40000000000 */
[----:B------:R-:W-:Y:S02]  /*1ad0*/  ISETP.NE.AND P4, PT, RZ, UR5, PT ;  /* 0x00000005ff007c0c */ /* 0x000fe4000bf85270 */
[C---:B------:R-:W-:Y:S02]  /*1ae0*/  IADD3 R9, R2.reuse, 0x20, RZ ;  /* 0x0000002002097810 */ /* 0x040fe40007ffe0ff */
[----:B------:R-:W-:Y:S02]  /*1af0*/  ISETP.GE.U32.AND P3, PT, R2, UR6, PT ;  /* 0x0000000602007c0c */ /* 0x000fe4000bf66070 */
[----:B------:R-:W-:Y:S01]  /*1b00*/  ISETP.GE.U32.AND P0, PT, R9, UR6, PT ;  /* 0x0000000609007c0c */ /* 0x000fe2000bf06070 */
[-C--:B-1----:R-:W-:Y:S01]  /*1b10*/  FMUL.FTZ R17, R17, R8.reuse ;  /* 0x0000000811117220 */ /* 0x082fe20000410000 */
[-C--:B------:R-:W-:Y:S01]  /*1b20*/  FMUL.FTZ R19, R19, R8.reuse ;  /* 0x0000000813137220 */ /* 0x080fe20000410000 */
[-C--:B------:R-:W-:Y:S01]  /*1b30*/  FMUL.FTZ R3, R3, R8.reuse ;  /* 0x0000000803037220 */ /* 0x080fe20000410000 */
[-C--:B------:R-:W-:Y:S01]  /*1b40*/  FMUL.FTZ R29, R29, R8.reuse ;  /* 0x000000081d1d7220 */ /* 0x080fe20000410000 */
[-C--:B------:R-:W-:Y:S01]  /*1b50*/  FMUL.FTZ R28, R15, R8.reuse ;  /* 0x000000080f1c7220 */ /* 0x080fe20000410000 */
[-C--:B------:R-:W-:Y:S01]  /*1b60*/  FMUL.FTZ R15, R5, R8.reuse ;  /* 0x00000008050f7220 */ /* 0x080fe20000410000 */
[C-C-:B--2---:R-:W-:Y:S01]  /*1b70*/  FFMA.FTZ R16, R10.reuse, R17, R12.reuse ;  /* 0x000000110a107223 */ /* 0x144fe2000001000c */
[C-C-:B------:R-:W-:Y:S01]  /*1b80*/  FFMA.FTZ R4, R10.reuse, R19, R12.reuse ;  /* 0x000000130a047223 */ /* 0x140fe2000001000c */
[C-C-:B------:R-:W-:Y:S01]  /*1b90*/  FFMA.FTZ R6, R10.reuse, R3, R12.reuse ;  /* 0x000000030a067223 */ /* 0x140fe2000001000c */
[----:B------:R-:W-:Y:S01]  /*1ba0*/  FFMA.FTZ R14, R10, R29, R12 ;  /* 0x0000001d0a0e7223 */ /* 0x000fe2000001000c */
[C---:B------:R-:W-:Y:S01]  /*1bb0*/  IADD3 R3, R2.reuse, 0x10, RZ ;  /* 0x0000001002037810 */ /* 0x040fe20007ffe0ff */
[-C--:B------:R-:W-:Y:S01]  /*1bc0*/  FMUL.FTZ R17, R7, R8.reuse ;  /* 0x0000000807117220 */ /* 0x080fe20000410000 */
[----:B------:R-:W-:Y:S01]  /*1bd0*/  IADD3 R10, R2, 0x30, RZ ;  /* 0x00000030020a7810 */ /* 0x000fe20007ffe0ff */
[----:B------:R-:W-:Y:S01]  /*1be0*/  FMUL.FTZ R8, R21, R8 ;  /* 0x0000000815087220 */ /* 0x000fe20000410000 */
[----:B------:R-:W-:Y:S01]  /*1bf0*/  SHF.R.S32.HI R12, RZ, 0x1f, R2 ;  /* 0x0000001fff0c7819 */ /* 0x000fe20000011402 */
[--C-:B------:R-:W-:Y:S01]  /*1c00*/  FFMA.FTZ R7, R11, R15, R13.reuse ;  /* 0x0000000f0b077223 */ /* 0x100fe2000001000d */
[----:B------:R-:W-:Y:S01]  /*1c10*/  ISETP.GE.U32.AND P2, PT, R3, UR6, PT ;  /* 0x0000000603007c0c */ /* 0x000fe2000bf46070 */
[C-C-:B------:R-:W-:Y:S01]  /*1c20*/  FFMA.FTZ R15, R11.reuse, R17, R13.reuse ;  /* 0x000000110b0f7223 */ /* 0x140fe2000001000d */
[----:B------:R-:W-:Y:S01]  /*1c30*/  ISETP.GE.U32.AND P1, PT, R10, UR6, PT ;  /* 0x000000060a007c0c */ /* 0x000fe2000bf26070 */
[C---:B------:R-:W-:Y:S01]  /*1c40*/  FFMA.FTZ R5, R11.reuse, R28, R13 ;  /* 0x0000001c0b057223 */ /* 0x040fe2000001000d */
[----:B------:R-:W-:Y:S01]  /*1c50*/  SHF.R.S32.HI R18, RZ, 0x1f, R3 ;  /* 0x0000001fff127819 */ /* 0x000fe20000011403 */
[----:B------:R-:W-:Y:S01]  /*1c60*/  FFMA.FTZ R17, R11, R8, R13 ;  /* 0x000000080b117223 */ /* 0x000fe2000001000d */
[----:B------:R-:W-:-:S02]  /*1c70*/  SHF.R.S32.HI R19, RZ, 0x1f, R9 ;  /* 0x0000001fff137819 */ /* 0x000fc40000011409 */
[----:B------:R-:W-:Y:S02]  /*1c80*/  SHF.R.S32.HI R20, RZ, 0x1f, R10 ;  /* 0x0000001fff147819 */ /* 0x000fe4000001140a */
[----:B------:R-:W-:Y:S02]  /*1c90*/  ISETP.GE.AND.EX P3, PT, R12, UR7, PT, P3 ;  /* 0x000000070c007c0c */ /* 0x000fe4000bf66330 */
[----:B------:R-:W-:Y:S02]  /*1ca0*/  ISETP.GE.AND.EX P2, PT, R18, UR7, PT, P2 ;  /* 0x0000000712007c0c */ /* 0x000fe4000bf46320 */
[----:B------:R-:W-:Y:S02]  /*1cb0*/  ISETP.GE.AND.EX P0, PT, R19, UR7, PT, P0 ;  /* 0x0000000713007c0c */ /* 0x000fe4000bf06300 */
[----:B------:R-:W-:Y:S02]  /*1cc0*/  ISETP.GE.AND.EX P1, PT, R20, UR7, PT, P1 ;  /* 0x0000000714007c0c */ /* 0x000fe4000bf26310 */
[----:B------:R-:W-:-:S02]  /*1cd0*/  ISETP.GT.U32.OR P3, PT, R0, 0x1ff, P3 ;  /* 0x000001ff0000780c */ /* 0x000fc40001f64470 */
[C---:B------:R-:W-:Y:S02]  /*1ce0*/  ISETP.GT.U32.OR P2, PT, R0.reuse, 0x1ff, P2 ;  /* 0x000001ff0000780c */ /* 0x040fe40001744470 */
[C---:B------:R-:W-:Y:S02]  /*1cf0*/  ISETP.GT.U32.OR P0, PT, R0.reuse, 0x1ff, P0 ;  /* 0x000001ff0000780c */ /* 0x040fe40000704470 */
[----:B------:R-:W-:Y:S01]  /*1d00*/  ISETP.GT.U32.OR P1, PT, R0, 0x1ff, P1 ;  /* 0x000001ff0000780c */ /* 0x000fe20000f24470 */
        /* <DEDUP_REMOVED lines=11> */
.L_x_4534:
[----:B------:R-:W-:Y:S04]  /*1dc0*/  BSSY B0, `(.L_x_4535) ;  /* 0x000000d000007945 */ /* 0x000fe80003800000 */
[----:B------:R-:W-:Y:S05]  /*1dd0*/  @P3 BRA `(.L_x_4536) ;  /* 0x00000000002c3947 */ /* 0x000fea0003800000 */
[----:B------:R-:W-:Y:S01]  /*1de0*/  ULDC.64 UR6, c[0x0][0x270] ;  /* 0x00009c0000067ab9 */ /* 0x000fe20000000a00 */
[----:B------:R-:W-:Y:S01]  /*1df0*/  MOV R13, R27 ;  /* 0x0000001b000d7202 */ /* 0x000fe20000000f00 */
        /* <DEDUP_REMOVED lines=8> */
[----:B------:R0:W-:Y:S02]  /*1e80*/  STG.E.64 desc[UR8][R28.64], R16 ;  /* 0x000000101c007986 */ /* 0x0001e4000c101b08 */
.L_x_4536:
[----:B------:R-:W-:Y:S05]  /*1e90*/  BSYNC B0 ;  /* 0x0000000000007941 */ /* 0x000fea0003800000 */
.L_x_4535:
        /* <DEDUP_REMOVED lines=9> */
[----:B-1----:R-:W-:Y:S01]  /*1f30*/  FMUL.FTZ R4, R4, R11 ;  /* 0x0000000b04047220 */ /* 0x002fe20000410000 */
[----:B0-----:R-:W-:-:S07]  /*1f40*/  FMUL.FTZ R5, R5, R16 ;  /* 0x0000001005057220 */ /* 0x001fce0000410000 */
.L_x_4537:
[----:B------:R-:W-:Y:S04]  /*1f50*/  BSSY B0, `(.L_x_4538) ;  /* 0x000000d000007945 */ /* 0x000fe80003800000 */
[----:B------:R-:W-:Y:S05]  /*1f60*/  @P2 BRA `(.L_x_4539) ;  /* 0x00000000002c2947 */ /* 0x000fea0003800000 */
[----:B------:R-:W-:Y:S01]  /*1f70*/  ULDC.64 UR6, c[0x0][0x270] ;  /* 0x00009c0000067ab9 */ /* 0x000fe20000000a00 */
[----:B------:R-:W-:Y:S01]  /*1f80*/  MOV R12, R24 ;  /* 0x00000018000c7202 */ /* 0x000fe20000000f00 */
[----:B------:R-:W-:Y:S01]  /*1f90*/  IMAD R18, R18, UR6, RZ ;  /* 0x0000000612127c24 */ /* 0x000fe2000f8e02ff */
[----:B------:R-:W-:-:S03]  /*1fa0*/  MOV R13, R27 ;  /* 0x0000001b000d7202 */ /* 0x000fc60000000f00 */
[----:B------:R-:W-:-:S04]  /*1fb0*/  IMAD.WIDE.U32 R12, R3, UR6, R12 ;  /* 0x00000006030c7c25 */ /* 0x000fc8000f8e000c */
[----:B------:R-:W-:Y:S01]  /*1fc0*/  IMAD R3, R3, UR7, R18 ;  /* 0x0000000703037c24 */ /* 0x000fe2000f8e0212 */
[----:B------:R-:W-:Y:S02]  /*1fd0*/  ULDC.64 UR6, c[0x0][0x210] ;  /* 0x0000840000067ab9 */ /* 0x000fe40000000a00 */
[----:B------:R-:W-:Y:S02]  /*1fe0*/  LEA R2, P2, R12, UR6, 0x2 ;  /* 0x000000060c027c11 */ /* 0x000fe4000f8410ff */
[----:B------:R-:W-:-:S04]  /*1ff0*/  IADD3 R3, R13, R3, RZ ;  /* 0x000000030d037210 */ /* 0x000fc80007ffe0ff */
[----:B------:R-:W-:-:S05]  /*2000*/  LEA.HI.X R3, R12, UR7, R3, 0x2, P2 ;  /* 0x000000070c037c11 */ /* 0x000fca00090f1403 */
[----:B------:R1:W-:Y:S02]  /*2010*/  STG.E.64 desc[UR8][R2.64], R4 ;  /* 0x0000000402007986 */ /* 0x0003e4000c101b08 */
.L_x_4539:
[----:B------:R-:W-:Y:S05]  /*2020*/  BSYNC B0 ;  /* 0x0000000000007941 */ /* 0x000fea0003800000 */
.L_x_4538:
[----:B------:R-:W-:Y:S05]  /*2030*/  @!P4 BRA `(.L_x_4540) ;  /* 0x000000000028c947 */ /* 0x000fea0003800000 */
[----:B-1----:R-:W-:Y:S01]  /*2040*/  FMUL.FTZ R2, R6, -1.4426950216293334961 ;  /* 0xbfb8aa3b06027820 */ /* 0x002fe20000410000 */
        /* <DEDUP_REMOVED lines=9> */
.L_x_4540:
[----:B------:R-:W-:Y:S04]  /*20e0*/  BSSY B0, `(.L_x_4541) ;  /* 0x000000d000007945 */ /* 0x000fe80003800000 */
[----:B------:R-:W-:Y:S05]  /*20f0*/  @P0 BRA `(.L_x_4542) ;  /* 0x00000000002c0947 */ /* 0x000fea0003800000 */
[----:B------:R-:W-:Y:S01]  /*2100*/  ULDC.64 UR6, c[0x0][0x270] ;  /* 0x00009c0000067ab9 */ /* 0x000fe20000000a00 */
[----:B-1----:R-:W-:Y:S01]  /*2110*/  MOV R2, R24 ;  /* 0x0000001800027202 */ /* 0x002fe20000000f00 */
        /* <DEDUP_REMOVED lines=9> */
.L_x_4542:
[----:B------:R-:W-:Y:S05]  /*21b0*/  BSYNC B0 ;  /* 0x0000000000007941 */ /* 0x000fea0003800000 */
.L_x_4541:
[----:B------:R-:W-:Y:S05]  /*21c0*/  @!P4 BRA `(.L_x_4543) ;  /* 0x000000000028c947 */ /* 0x000fea0003800000 */
[----:B-1----:R-:W-:Y:S01]  /*21d0*/  FMUL.FTZ R2, R14, -1.4426950216293334961 ;  /* 0xbfb8aa3b0e027820 */ /* 0x002fe20000410000 */
[----:B--2---:R-:W-:-:S05]  /*21e0*/  FMUL.FTZ R4, R15, -1.4426950216293334961 ;  /* 0xbfb8aa3b0f047820 */ /* 0x004fca0000410000 */
        /* <DEDUP_REMOVED lines=8> */
.L_x_4543:
[----:B------:R-:W-:Y:S04]  /*2270*/  BSSY B0, `(.L_x_4544) ;  /* 0x000000c000007945 */ /* 0x000fe80003800000 */
[----:B------:R-:W-:Y:S05]  /*2280*/  @P1 BRA `(.L_x_4545) ;  /* 0x0000000000281947 */ /* 0x000fea0003800000 */
[----:B------:R-:W-:Y:S01]  /*2290*/  ULDC.64 UR6, c[0x0][0x270] ;  /* 0x00009c0000067ab9 */ /* 0x000fe20000000a00 */
[----:B------:R-:W-:Y:S01]  /*22a0*/  MOV R25, R27 ;  /* 0x0000001b00197202 */ /* 0x000fe20000000f00 */
[----:B-1----:R-:W-:Y:S02]  /*22b0*/  IMAD R3, R20, UR6, RZ ;  /* 0x0000000614037c24 */ /* 0x002fe4000f8e02ff */
[----:B------:R-:W-:-:S04]  /*22c0*/  IMAD.WIDE.U32 R24, R10, UR6, R24 ;  /* 0x000000060a187c25 */ /* 0x000fc8000f8e0018 */
[----:B------:R-:W-:Y:S01]  /*22d0*/  IMAD R3, R10, UR7, R3 ;  /* 0x000000070a037c24 */ /* 0x000fe2000f8e0203 */
[----:B------:R-:W-:Y:S02]  /*22e0*/  ULDC.64 UR6, c[0x0][0x210] ;  /* 0x0000840000067ab9 */ /* 0x000fe40000000a00 */
[----:B------:R-:W-:Y:S02]  /*22f0*/  LEA R2, P0, R24, UR6, 0x2 ;  /* 0x0000000618027c11 */ /* 0x000fe4000f8010ff */
[----:B------:R-:W-:-:S04]  /*2300*/  IADD3 R3, R25, R3, RZ ;  /* 0x0000000319037210 */ /* 0x000fc80007ffe0ff */
[----:B------:R-:W-:-:S05]  /*2310*/  LEA.HI.X R3, R24, UR7, R3, 0x2, P0 ;  /* 0x0000000718037c11 */ /* 0x000fca00080f1403 */
[----:B------:R3:W-:Y:S02]  /*2320*/  STG.E.64 desc[UR8][R2.64], R14 ;  /* 0x0000000e02007986 */ /* 0x0007e4000c101b08 */
.L_x_4545:
[----:B------:R-:W-:Y:S05]  /*2330*/  BSYNC B0 ;  /* 0x0000000000007941 */ /* 0x000fea0003800000 */
.L_x_4544:
[----:B-1-3--:R-:W1:Y:S01]  /*2340*/  LDC R2, c[0x0][0x10] ;  /* 0x00000400ff027b82 */ /* 0x00ae620000000800 */
[----:B------:R-:W-:Y:S02]  /*2350*/  IADD3 R22, R22, 0x1, RZ ;  /* 0x0000000116167810 */ /* 0x000fe40007ffe0ff */
[----:B-1----:R-:W-:-:S04]  /*2360*/  IADD3 R23, R2, R23, RZ ;  /* 0x0000001702177210 */ /* 0x002fc80007ffe0ff */
[----:B------:R-:W-:-:S13]  /*2370*/  ISETP.GE.AND P0, PT, R23, UR4, PT ;  /* 0x0000000417007c0c */ /* 0x000fda000bf06270 */
[----:B------:R-:W-:Y:S05]  /*2380*/  @!P0 BRA `(.L_x_4546) ;  /* 0xffffffdc00448947 */ /* 0x000fea000383ffff */
[----:B------:R-:W-:Y:S05]  /*2390*/  EXIT ;  /* 0x000000000000794d */ /* 0x000fea0003800000 */
.L_x_4547:
        /* <DEDUP_REMOVED lines=14> */
.L_x_5276:


//--------------------- .text._Z35group_norm_nhwc_fwd_one_pass_kernelI11Fp32IOFp32WLi128ELi64ELi512EEv26Group_norm_nhwc_fwd_params --------------------------
	.section	.text._Z35group_norm_nhwc_fwd_one_pass_kernelI11Fp32IOFp32WLi128ELi64ELi512EEv26Group_norm_nhwc_fwd_params,"ax",@progbits
	.align	128
        .global         _Z35group_norm_nhwc_fwd_one_pass_kernelI11Fp32IOFp32WLi128ELi64ELi512EEv26Group_norm_nhwc_fwd_params
        .type           _Z35group_norm_nhwc_fwd_one_pass_kernelI11Fp32IOFp32WLi128ELi64ELi512EEv26Group_norm_nhwc_fwd_params,@function
        .size           _Z35group_norm_nhwc_fwd_one_pass_kernelI11Fp32IOFp32WLi128ELi64ELi512EEv26Group_norm_nhwc_fwd_params,(.L_x_5277 - _Z35group_norm_nhwc_fwd_one_pass_kernelI11Fp32IOFp32WLi128ELi64ELi512EEv26Group_norm_nhwc_fwd_params)
        .other          _Z35group_norm_nhwc_fwd_one_pass_kernelI11Fp32IOFp32WLi128ELi64ELi512EEv26Group_norm_nhwc_fwd_params,@"STO_CUDA_ENTRY STV_DEFAULT"
_Z35group_norm_nhwc_fwd_one_pass_kernelI11Fp32IOFp32WLi128ELi64ELi512EEv26Group_norm_nhwc_fwd_params:
.text._Z35group_norm_nhwc_fwd_one_pass_kernelI11Fp32IOFp32WLi128ELi64ELi512EEv26Group_norm_nhwc_fwd_params:
        /* <DEDUP_REMOVED lines=32> */
[C---:B------:R-:W-:Y:S02]  /*0200*/  IADD3 R2, R51.reuse, 0x70, RZ ;  /* 0x0000007033027810 */ /* 0x040fe40007ffe0ff */
[----:B------:R-:W-:Y:S02]  /*0210*/  ISETP.LT.U32.AND P4, PT, R51, UR8, PT ;  /* 0x0000000833007c0c */ /* 0x000fe4000bf81070 */
[----:B------:R-:W-:Y:S02]  /*0220*/  SHF.R.S32.HI R45, RZ, 0x1f, R51 ;  /* 0x0000001fff2d7819 */ /* 0x000fe40000011433 */
[----:B------:R-:W-:Y:S02]  /*0230*/  ISETP.LT.U32.AND P3, PT, R50, UR8, PT ;  /* 0x0000000832007c0c */ /* 0x000fe4000bf61070 */
[----:B------:R-:W-:-:S02]  /*0240*/  ISETP.LT.U32.AND P2, PT, R49, UR8, PT ;  /* 0x0000000831007c0c */ /* 0x000fc4000bf41070 */
[----:B------:R-:W-:Y:S02]  /*0250*/  SHF.R.S32.HI R43, RZ, 0x1f, R50 ;  /* 0x0000001fff2b7819 */ /* 0x000fe40000011432 */
[----:B------:R-:W-:Y:S02]  /*0260*/  SHF.R.S32.HI R41, RZ, 0x1f, R49 ;  /* 0x0000001fff297819 */ /* 0x000fe40000011431 */
[----:B------:R-:W-:Y:S02]  /*0270*/  ISETP.LT.U32.AND P0, PT, R48, UR8, PT ;  /* 0x0000000830007c0c */ /* 0x000fe4000bf01070 */
[----:B------:R-:W-:Y:S02]  /*0280*/  SHF.R.S32.HI R39, RZ, 0x1f, R48 ;  /* 0x0000001fff277819 */ /* 0x000fe40000011430 */
[----:B------:R-:W-:Y:S02]  /*0290*/  LEA R0, R0, UR5, 0x3 ;  /* 0x0000000500007c11 */ /* 0x000fe4000f8e18ff */
[----:B------:R-:W-:-:S02]  /*02a0*/  SHF.R.S32.HI R9, RZ, 0x1f, R46 ;  /* 0x0000001fff097819 */ /* 0x000fc4000001142e */
[----:B------:R-:W-:Y:S02]  /*02b0*/  SHF.R.S32.HI R7, RZ, 0x1f, R44 ;  /* 0x0000001fff077819 */ /* 0x000fe4000001142c */
[----:B------:R-:W-:Y:S02]  /*02c0*/  SHF.R.S32.HI R5, RZ, 0x1f, R42 ;  /* 0x0000001fff057819 */ /* 0x000fe4000001142a */
[----:B------:R-:W-:Y:S02]  /*02d0*/  SHF.R.S32.HI R3, RZ, 0x1f, R2 ;  /* 0x0000001fff037819 */ /* 0x000fe40000011402 */
[----:B------:R-:W-:Y:S02]  /*02e0*/  ISETP.LT.AND.EX P4, PT, R45, UR9, !P1, P4 ;  /* 0x000000092d007c0c */ /* 0x000fe4000cf81340 */
[----:B------:R-:W-:Y:S02]  /*02f0*/  ISETP.LT.AND.EX P3, PT, R43, UR9, !P1, P3 ;  /* 0x000000092b007c0c */ /* 0x000fe4000cf61330 */
[----:B------:R-:W-:-:S02]  /*0300*/  ISETP.LT.AND.EX P2, PT, R41, UR9, !P1, P2 ;  /* 0x0000000929007c0c */ /* 0x000fc4000cf41320 */
[----:B------:R-:W-:Y:S01]  /*0310*/  ISETP.LT.AND.EX P1, PT, R39, UR9, !P1, P0 ;  /* 0x0000000927007c0c */ /* 0x000fe2000cf21300 */
[----:B--2-4-:R-:W-:-:S12]  /*0320*/  ULDC.64 UR8, c[0x0][0x208] ;  /* 0x0000820000087ab9 */ /* 0x014fd80000000a00 */
.L_x_4584:
[----:B0-----:R-:W0:Y:S01]  /*0330*/  LDC R17, c[0x0][0x288] ;  /* 0x0000a200ff117b82 */ /* 0x001e220000000800 */
[----:B------:R-:W-:Y:S01]  /*0340*/  ULDC.64 UR14, c[0x0][0x278] ;  /* 0x00009e00000e7ab9 */ /* 0x000fe20000000a00 */
[----:B------:R-:W-:-:S06]  /*0350*/  ULDC.64 UR12, c[0x0][0x280] ;  /* 0x0000a000000c7ab9 */ /* 0x000fcc0000000a00 */
[----:B-1----:R-:W1:Y:S08]  /*0360*/  @P4 LDC.64 R20, c[0x0][0x270] ;  /* 0x00009c00ff144b82 */ /* 0x002e700000000a00 */
[----:B------:R-:W2:Y:S01]  /*0370*/  @P1 LDC.64 R18, c[0x0][0x270] ;  /* 0x00009c00ff121b82 */ /* 0x000ea20000000a00 */
[----:B0-----:R-:W-:-:S04]  /*0380*/  IABS R13, R17 ;  /* 0x00000011000d7213 */ /* 0x001fc80000000000 */
[----:B------:R-:W0:Y:S01]  /*0390*/  I2F.RP R12, R13 ;  /* 0x0000000d000c7306 */ /* 0x000e220000209400 */
[----:B-1----:R-:W-:-:S04]  /*03a0*/  @P4 IMAD R22, R45, R20, RZ ;  /* 0x000000142d164224 */ /* 0x002fc800078e02ff */
[----:B------:R-:W-:-:S03]  /*03b0*/  @P4 IMAD R27, R51, R21, R22 ;  /* 0x00000015331b4224 */ /* 0x000fc600078e0216 */
[----:B0-----:R-:W0:Y:S02]  /*03c0*/  MUFU.RCP R12, R12 ;  /* 0x0000000c000c7308 */ /* 0x001e240000001000 */
[----:B0-----:R-:W-:-:S06]  /*03d0*/  IADD3 R10, R12, 0xffffffe, RZ ;  /* 0x0ffffffe0c0a7810 */ /* 0x001fcc0007ffe0ff */
[----:B------:R0:W1:Y:S02]  /*03e0*/  F2I.FTZ.U32.TRUNC.NTZ R11, R10 ;  /* 0x0000000a000b7305 */ /* 0x000064000021f000 */
[----:B0-----:R-:W-:Y:S02]  /*03f0*/  MOV R10, RZ ;  /* 0x000000ff000a7202 */ /* 0x001fe40000000f00 */
[----:B-1----:R-:W-:-:S05]  /*0400*/  IADD3 R14, RZ, -R11, RZ ;  /* 0x8000000bff0e7210 */ /* 0x002fca0007ffe0ff */
        /* <DEDUP_REMOVED lines=10> */
[----:B------:R-:W0:Y:S03]  /*04b0*/  @P4 LDC.64 R14, c[0x0][0x220] ;  /* 0x00008800ff0e4b82 */ /* 0x000e260000000a00 */
        /* <DEDUP_REMOVED lines=11> */
[----:B------:R-:W-:Y:S02]  /*0570*/  SHF.R.S32.HI R12, RZ, 0x1f, R53 ;  /* 0x0000001fff0c7819 */ /* 0x000fe40000011435 */
[----:B------:R-:W-:Y:S01]  /*0580*/  ISETP.GE.AND.EX P6, PT, R9, UR15, PT, P6 ;  /* 0x0000000f09007c0c */ /* 0x000fe2000bfc6360 */
[----:B------:R-:W-:Y:S01]  /*0590*/  IMAD R56, R17, R11, R4 ;  /* 0x0000000b11387224 */ /* 0x000fe200078e0204 */
[----:B------:R-:W-:Y:S01]  /*05a0*/  ISETP.GE.U32.AND P5, PT, R44, UR14, PT ;  /* 0x0000000e2c007c0c */ /* 0x000fe2000bfa6070 */
[----:B------:R-:W1:Y:S01]  /*05b0*/  @P3 LDC.64 R10, c[0x0][0x270] ;  /* 0x00009c00ff0a3b82 */ /* 0x000e620000000a00 */
[----:B------:R-:W-:Y:S01]  /*05c0*/  IMAD R16, R12, UR12, RZ ;  /* 0x0000000c0c107c24 */ /* 0x000fe2000f8e02ff */
[----:B------:R-:W-:-:S02]  /*05d0*/  ISETP.LT.U32.AND P6, PT, R38, 0x200, !P6 ;  /* 0x000002002600780c */ /* 0x000fc400077c1070 */
[----:B------:R-:W-:Y:S01]  /*05e0*/  LEA R56, R56, R57, 0x6 ;  /* 0x0000003938387211 */ /* 0x000fe200078e30ff */
[----:B------:R-:W-:Y:S01]  /*05f0*/  IMAD R55, R53, UR13, R16 ;  /* 0x0000000d35377c24 */ /* 0x000fe2000f8e0210 */
[----:B------:R-:W-:Y:S02]  /*0600*/  ISETP.GE.AND.EX P5, PT, R7, UR15, PT, P5 ;  /* 0x0000000f07007c0c */ /* 0x000fe4000bfa6350 */
[--C-:B------:R-:W-:Y:S01]  /*0610*/  SHF.R.S32.HI R57, RZ, 0x1f, R56.reuse ;  /* 0x0000001fff397819 */ /* 0x100fe20000011438 */
[----:B------:R-:W3:Y:S01]  /*0620*/  @P2 LDC.64 R12, c[0x0][0x270] ;  /* 0x00009c00ff0c2b82 */ /* 0x000ee20000000a00 */
[----:B------:R-:W-:Y:S01]  /*0630*/  ISETP.LT.U32.AND P5, PT, R38, 0x200, !P5 ;  /* 0x000002002600780c */ /* 0x000fe20006fa1070 */
[----:B------:R-:W-:-:S06]  /*0640*/  IMAD.WIDE.U32 R52, R53, UR12, R56 ;  /* 0x0000000c35347c25 */ /* 0x000fcc000f8e0038 */
[----:B------:R-:W4:Y:S01]  /*0650*/  @P3 LDC.64 R16, c[0x0][0x220] ;  /* 0x00008800ff103b82 */ /* 0x000f220000000a00 */
[----:B------:R-:W-:Y:S02]  /*0660*/  IADD3 R55, R53, R55, RZ ;  /* 0x0000003735377210 */ /* 0x000fe40007ffe0ff */
[-C--:B------:R-:W-:Y:S02]  /*0670*/  @P4 MOV R54, R52.reuse ;  /* 0x0000003400364202 */ /* 0x080fe40000000f00 */
[----:B------:R-:W-:Y:S01]  /*0680*/  @P3 MOV R28, R52 ;  /* 0x00000034001c3202 */ /* 0x000fe20000000f00 */
[----:B-1----:R-:W-:Y:S02]  /*0690*/  @P3 IMAD R24, R43, R10, RZ ;  /* 0x0000000a2b183224 */ /* 0x002fe400078e02ff */
[----:B------:R-:W1:Y:S01]  /*06a0*/  @P6 LDC.64 R22, c[0x0][0x270] ;  /* 0x00009c00ff166b82 */ /* 0x000e620000000a00 */
[----:B------:R-:W-:Y:S01]  /*06b0*/  @P4 IMAD.WIDE.U32 R30, R51, R20, R54 ;  /* 0x00000014331e4225 */ /* 0x000fe200078e0036 */
[----:B------:R-:W-:-:S03]  /*06c0*/  @P3 MOV R29, R55 ;  /* 0x00000037001d3202 */ /* 0x000fc60000000f00 */
[C---:B------:R-:W-:Y:S01]  /*06d0*/  @P3 IMAD R33, R50.reuse, R11, R24 ;  /* 0x0000000b32213224 */ /* 0x040fe200078e0218 */
[----:B------:R-:W-:Y:S01]  /*06e0*/  @P4 IADD3 R11, R31, R27, RZ ;  /* 0x0000001b1f0b4210 */ /* 0x000fe20007ffe0ff */
[----:B------:R-:W-:Y:S01]  /*06f0*/  @P3 IMAD.WIDE.U32 R28, R50, R10, R28 ;  /* 0x0000000a321c3225 */ /* 0x000fe200078e001c */
[----:B------:R-:W5:Y:S01]  /*0700*/  @P2 LDC.64 R20, c[0x0][0x220] ;  /* 0x00008800ff142b82 */ /* 0x000f620000000a00 */
[C---:B0-----:R-:W-:Y:S02]  /*0710*/  @P4 LEA R26, P0, R30.reuse, R14, 0x2 ;  /* 0x0000000e1e1a4211 */ /* 0x041fe400078010ff */
[----:B---3--:R-:W-:Y:S01]  /*0720*/  @P2 IMAD R32, R41, R12, RZ ;  /* 0x0000000c29202224 */ /* 0x008fe200078e02ff */
[----:B------:R-:W-:Y:S02]  /*0730*/  @P2 MOV R14, R52 ;  /* 0x00000034000e2202 */ /* 0x000fe40000000f00 */
[----:B------:R-:W-:Y:S01]  /*0740*/  @P4 LEA.HI.X R27, R30, R15, R11, 0x2, P0 ;  /* 0x0000000f1e1b4211 */ /* 0x000fe200000f140b */
[----:B------:R-:W-:Y:S01]  /*0750*/  @P2 IMAD R31, R49, R13, R32 ;  /* 0x0000000d311f2224 */ /* 0x000fe200078e0220 */
[----:B------:R-:W-:Y:S01]  /*0760*/  @P2 MOV R15, R55 ;  /* 0x00000037000f2202 */ /* 0x000fe20000000f00 */
[----:B------:R-:W0:Y:S01]  /*0770*/  @P1 LDC.64 R24, c[0x0][0x220] ;  /* 0x00008800ff181b82 */ /* 0x000e220000000a00 */
[----:B------:R-:W-:-:S02]  /*0780*/  @P3 IADD3 R13, R29, R33, RZ ;  /* 0x000000211d0d3210 */ /* 0x000fc40007ffe0ff */
[----:B----4-:R-:W-:Y:S01]  /*0790*/  @P3 LEA R36, P0, R28, R16, 0x2 ;  /* 0x000000101c243211 */ /* 0x010fe200078010ff */
[----:B------:R-:W-:-:S03]  /*07a0*/  @P2 IMAD.WIDE.U32 R14, R49, R12, R14 ;  /* 0x0000000c310e2225 */ /* 0x000fc600078e000e */
[----:B------:R-:W-:Y:S01]  /*07b0*/  @P3 LEA.HI.X R37, R28, R17, R13, 0x2, P0 ;  /* 0x000000111c253211 */ /* 0x000fe200000f140d */
[----:B------:R-:W3:Y:S01]  /*07c0*/  @P6 LDC.64 R10, c[0x0][0x220] ;  /* 0x00008800ff0a6b82 */ /* 0x000ee20000000a00 */
[----:B--2---:R-:W-:Y:S01]  /*07d0*/  @P1 IMAD R16, R39, R18, RZ ;  /* 0x0000001227101224 */ /* 0x004fe200078e02ff */
[----:B------:R-:W-:Y:S02]  /*07e0*/  @P2 IADD3 R15, R15, R31, RZ ;  /* 0x0000001f0f0f2210 */ /* 0x000fe40007ffe0ff */
[----:B------:R-:W-:Y:S01]  /*07f0*/  @P1 MOV R17, R55 ;  /* 0x0000003700111202 */ /* 0x000fe20000000f00 */
[----:B------:R-:W-:Y:S01]  /*0800*/  @P1 IMAD R29, R48, R19, R16 ;  /* 0x00000013301d1224 */ /* 0x000fe200078e0210 */
[----:B------:R-:W-:Y:S02]  /*0810*/  @P1 MOV R16, R52 ;  /* 0x0000003400101202 */ /* 0x000fe40000000f00 */
[----:B------:R-:W2:Y:S01]  /*0820*/  @P5 LDC.64 R12, c[0x0][0x270] ;  /* 0x00009c00ff0c5b82 */ /* 0x000ea20000000a00 */
[----:B-----5:R-:W-:Y:S01]  /*0830*/  @P2 LEA R34, P0, R14, R20, 0x2 ;  /* 0x000000140e222211 */ /* 0x020fe200078010ff */
[----:B-1----:R-:W-:-:S02]  /*0840*/  @P6 IMAD R20, R9, R22, RZ ;  /* 0x0000001609146224 */ /* 0x002fc400078e02ff */
[----:B------:R-:W-:Y:S01]  /*0850*/  @P1 IMAD.WIDE.U32 R18, R48, R18, R16 ;  /* 0x0000001230121225 */ /* 0x000fe200078e0010 */
[----:B------:R-:W-:Y:S02]  /*0860*/  @P2 LEA.HI.X R35, R14, R21, R15, 0x2, P0 ;  /* 0x000000150e232211 */ /* 0x000fe400000f140f */
[----:B------:R-:W-:Y:S01]  /*0870*/  @P6 MOV R14, R52 ;  /* 0x00000034000e6202 */ /* 0x000fe20000000f00 */
[----:B------:R-:W-:Y:S01]  /*0880*/  @P6 IMAD R17, R46, R23, R20 ;  /* 0x000000172e116224 */ /* 0x000fe200078e0214 */
[----:B------:R-:W-:Y:S02]  /*0890*/  @P6 MOV R15, R55 ;  /* 0x00000037000f6202 */ /* 0x000fe40000000f00 */
[----:B------:R-:W-:Y:S02]  /*08a0*/  @P1 IADD3 R16, R19, R29, RZ ;  /* 0x0000001d13101210 */ /* 0x000fe40007ffe0ff */
[----:B0-----:R-:W-:Y:S01]  /*08b0*/  @P1 LEA R24, P0, R18, R24, 0x2 ;  /* 0x0000001812181211 */ /* 0x001fe200078010ff */
[----:B------:R-:W-:Y:S01]  /*08c0*/  @P6 IMAD.WIDE.U32 R22, R46, R22, R14 ;  /* 0x000000162e166225 */ /* 0x000fe200078e000e */
[----:B------:R-:W-:Y:S01]  /*08d0*/  @P5 MOV R19, R55 ;  /* 0x0000003700135202 */ /* 0x000fe20000000f00 */
[----:B------:R-:W0:Y:S01]  /*08e0*/  @P5 LDC.64 R14, c[0x0][0x220] ;  /* 0x00008800ff0e5b82 */ /* 0x000e220000000a00 */
[----:B------:R-:W-:-:S02]  /*08f0*/  @P1 LEA.HI.X R25, R18, R25, R16, 0x2, P0 ;  /* 0x0000001912191211 */ /* 0x000fc400000f1410 */
[C---:B---3--:R-:W-:Y:S02]  /*0900*/  @P6 LEA R16, P0, R22.reuse, R10, 0x2 ;  /* 0x0000000a16106211 */ /* 0x048fe400078010ff */
[----:B------:R-:W-:Y:S02]  /*0910*/  @P6 IADD3 R17, R23, R17, RZ ;  /* 0x0000001117116210 */ /* 0x000fe40007ffe0ff */
[----:B------:R-:W-:Y:S01]  /*0920*/  @P5 MOV R18, R52 ;  /* 0x0000003400125202 */ /* 0x000fe20000000f00 */
[-C--:B--2---:R-:W-:Y:S01]  /*0930*/  @P5 IMAD R10, R7, R12.reuse, RZ ;  /* 0x0000000c070a5224 */ /* 0x084fe200078e02ff */
[----:B------:R-:W-:Y:S02]  /*0940*/  @P6 LEA.HI.X R17, R22, R11, R17, 0x2, P0 ;  /* 0x0000000b16116211 */ /* 0x000fe400000f1411 */
[----:B------:R-:W-:Y:S01]  /*0950*/  MOV R11, RZ ;  /* 0x000000ff000b7202 */ /* 0x000fe20000000f00 */
[C---:B------:R-:W-:Y:S01]  /*0960*/  @P5 IMAD R13, R44.reuse, R13, R10 ;  /* 0x0000000d2c0d5224 */ /* 0x040fe200078e020a */
[----:B------:R-:W-:Y:S01]  /*0970*/  MOV R10, RZ ;  /* 0x000000ff000a7202 */ /* 0x000fe20000000f00 */
[----:B------:R-:W-:Y:S01]  /*0980*/  @P5 IMAD.WIDE.U32 R18, R44, R12, R18 ;  /* 0x0000000c2c125225 */ /* 0x000fe200078e0012 */
[----:B------:R-:W-:-:S04]  /*0990*/  ISETP.GE.U32.AND P0, PT, R42, UR14, PT ;  /* 0x0000000e2a007c0c */ /* 0x000fc8000bf06070 */
[----:B------:R1:W2:Y:S01]  /*09a0*/  @P6 LDG.E.64 R10, desc[UR8][R16.64] ;  /* 0x00000008100a6981 */ /* 0x0002a2000c1e1b00 */
[----:B------:R-:W-:Y:S02]  /*09b0*/  @P5 IADD3 R12, R19, R13, RZ ;  /* 0x0000000d130c5210 */ /* 0x000fe40007ffe0ff */
[----:B------:R-:W-:Y:S02]  /*09c0*/  ISETP.GE.AND.EX P0, PT, R5, UR15, PT, P0 ;  /* 0x0000000f05007c0c */ /* 0x000fe4000bf06300 */
[----:B0-----:R-:W-:Y:S02]  /*09d0*/  @P5 LEA R58, P6, R18, R14, 0x2 ;  /* 0x0000000e123a5211 */ /* 0x001fe400078c10ff */
[----:B------:R-:W-:Y:S02]  /*09e0*/  ISETP.LT.U32.AND P0, PT, R38, 0x200, !P0 ;  /* 0x000002002600780c */ /* 0x000fe40004701070 */
[----:B------:R-:W-:Y:S02]  /*09f0*/  @P5 LEA.HI.X R59, R18, R15, R12, 0x2, P6 ;  /* 0x0000000f123b5211 */ /* 0x000fe400030f140c */
[----:B------:R-:W-:-:S04]  /*0a00*/  ISETP.GE.U32.AND P6, PT, R2, UR14, PT ;  /* 0x0000000e02007c0c */ /* 0x000fc8000bfc6070 */
[----:B------:R-:W-:-:S04]  /*0a10*/  ISETP.GE.AND.EX P6, PT, R3, UR15, PT, P6 ;  /* 0x0000000f03007c0c */ /* 0x000fc8000bfc6360 */
[----:B------:R-:W-:Y:S01]  /*0a20*/  ISETP.LT.U32.AND P6, PT, R38, 0x200, !P6 ;  /* 0x000002002600780c */ /* 0x000fe200077c1070 */
[----:B------:R-:W0:Y:S01]  /*0a30*/  @P0 LDC.64 R22, c[0x0][0x270] ;  /* 0x00009c00ff160b82 */ /* 0x000e220000000a00 */
[----:B------:R-:W-:Y:S02]  /*0a40*/  CS2R R12, SRZ ;  /* 0x00000000000c7805 */ /* 0x000fe4000001ff00 */
[----:B------:R-:W-:Y:S02]  /*0a50*/  CS2R R14, SRZ ;  /* 0x00000000000e7805 */ /* 0x000fe4000001ff00 */
[----:B------:R-:W-:Y:S02]  /*0a60*/  CS2R R28, SRZ ;  /* 0x00000000001c7805 */ /* 0x000fe4000001ff00 */
[----:B------:R3:W4:Y:S01]  /*0a70*/  @P4 LDG.E.64 R12, desc[UR8][R26.64] ;  /* 0x000000081a0c4981 */ /* 0x000722000c1e1b00 */
[----:B------:R-:W5:Y:S03]  /*0a80*/  @P0 LDC.64 R20, c[0x0][0x220] ;  /* 0x00008800ff140b82 */ /* 0x000f660000000a00 */
[----:B------:R-:W2:Y:S01]  /*0a90*/  @P3 LDG.E.64 R14, desc[UR8][R36.64] ;  /* 0x00000008240e3981 */ /* 0x000ea2000c1e1b00 */
[----:B------:R-:W-:-:S03]  /*0aa0*/  CS2R R30, SRZ ;  /* 0x00000000001e7805 */ /* 0x000fc6000001ff00 */
[----:B------:R-:W2:Y:S01]  /*0ab0*/  @P2 LDG.E.64 R28, desc[UR8][R34.64] ;  /* 0x00000008221c2981 */ /* 0x000ea2000c1e1b00 */
[----:B------:R-:W5:Y:S08]  /*0ac0*/  @P6 LDC.64 R18, c[0x0][0x270] ;  /* 0x00009c00ff126b82 */ /* 0x000f700000000a00 */
[----:B-1----:R-:W1:Y:S01]  /*0ad0*/  @P6 LDC.64 R16, c[0x0][0x220] ;  /* 0x00008800ff106b82 */ /* 0x002e620000000a00 */
[----:B0-----:R-:W-:Y:S01]  /*0ae0*/  @P0 IMAD R61, R5, R22, RZ ;  /* 0x00000016053d0224 */ /* 0x001fe200078e02ff */
[----:B---3--:R-:W-:-:S02]  /*0af0*/  @P0 MOV R26, R52 ;  /* 0x00000034001a0202 */ /* 0x008fc40000000f00 */
[----:B------:R-:W-:Y:S02]  /*0b00*/  CS2R R32, SRZ ;  /* 0x0000000000207805 */ /* 0x000fe4000001ff00 */
[----:B------:R-:W-:Y:S01]  /*0b10*/  @P0 MOV R27, R55 ;  /* 0x00000037001b0202 */ /* 0x000fe20000000f00 */
[C---:B------:R-:W-:Y:S01]  /*0b20*/  @P0 IMAD R61, R42.reuse, R23, R61 ;  /* 0x000000172a3d0224 */ /* 0x040fe200078e023d */
[----:B------:R0:W3:Y:S01]  /*0b30*/  @P1 LDG.E.64 R30, desc[UR8][R24.64] ;  /* 0x00000008181e1981 */ /* 0x0000e2000c1e1b00 */
[----:B------:R-:W-:-:S03]  /*0b40*/  @P0 IMAD.WIDE.U32 R22, R42, R22, R26 ;  /* 0x000000162a160225 */ /* 0x000fc600078e001a */
[----:B------:R-:W3:Y:S01]  /*0b50*/  @P5 LDG.E.64 R32, desc[UR8][R58.64] ;  /* 0x000000083a205981 */ /* 0x000ee2000c1e1b00 */
[----:B-----5:R-:W-:Y:S01]  /*0b60*/  @P6 IMAD R60, R3, R18, RZ ;  /* 0x00000012033c6224 */ /* 0x020fe200078e02ff */
[----:B0-----:R-:W-:Y:S02]  /*0b70*/  @P6 MOV R24, R52 ;  /* 0x0000003400186202 */ /* 0x001fe40000000f00 */
[----:B------:R-:W-:Y:S01]  /*0b80*/  @P6 MOV R25, R55 ;  /* 0x0000003700196202 */ /* 0x000fe20000000f00 */
[----:B------:R-:W-:Y:S01]  /*0b90*/  @P6 IMAD R27, R2, R19, R60 ;  /* 0x00000013021b6224 */ /* 0x000fe200078e023c */
[----:B------:R-:W-:Y:S02]  /*0ba0*/  @P0 IADD3 R61, R23, R61, RZ ;  /* 0x0000003d173d0210 */ /* 0x000fe40007ffe0ff */
[----:B------:R-:W-:Y:S01]  /*0bb0*/  @P0 LEA R20, P5, R22, R20, 0x2 ;  /* 0x0000001416140211 */ /* 0x000fe200078a10ff */
[----:B------:R-:W-:Y:S01]  /*0bc0*/  @P6 IMAD.WIDE.U32 R18, R2, R18, R24 ;  /* 0x0000001202126225 */ /* 0x000fe200078e0018 */
[----:B------:R-:W-:-:S02]  /*0bd0*/  CS2R R34, SRZ ;  /* 0x0000000000227805 */ /* 0x000fc4000001ff00 */
[----:B------:R-:W-:Y:S02]  /*0be0*/  @P0 LEA.HI.X R21, R22, R21, R61, 0x2, P5 ;  /* 0x0000001516150211 */ /* 0x000fe400028f143d */
[----:B------:R-:W-:Y:S02]  /*0bf0*/  @P6 IADD3 R27, R19, R27, RZ ;  /* 0x0000001b131b6210 */ /* 0x000fe40007ffe0ff */
[C---:B-1----:R-:W-:Y:S02]  /*0c00*/  @P6 LEA R16, P5, R18.reuse, R16, 0x2 ;  /* 0x0000001012106211 */ /* 0x042fe400078a10ff */
[----:B------:R-:W-:Y:S01]  /*0c10*/  CS2R R36, SRZ ;  /* 0x0000000000247805 */ /* 0x000fe2000001ff00 */
[----:B------:R-:W5:Y:S01]  /*0c20*/  @P0 LDG.E.64 R34, desc[UR8][R20.64] ;  /* 0x0000000814220981 */ /* 0x000f62000c1e1b00 */
[----:B------:R-:W-:-:S05]  /*0c30*/  @P6 LEA.HI.X R17, R18, R17, R27, 0x2, P5 ;  /* 0x0000001112116211 */ /* 0x000fca00028f141b */
[----:B------:R0:W5:Y:S01]  /*0c40*/  @P6 LDG.E.64 R36, desc[UR8][R16.64] ;  /* 0x0000000810246981 */ /* 0x000162000c1e1b00 */
[C---:B------:R-:W-:Y:S02]  /*0c50*/  ISETP.GT.AND P0, PT, R8.reuse, 0x1e, PT ;  /* 0x0000001e0800780c */ /* 0x040fe40003f04270 */
[----:B------:R-:W-:Y:S02]  /*0c60*/  ISETP.NE.AND P6, PT, R8, RZ, PT ;  /* 0x000000ff0800720c */ /* 0x000fe40003fc5270 */
[----:B------:R-:W-:Y:S01]  /*0c70*/  ISETP.NE.AND P5, PT, R38, RZ, PT ;  /* 0x000000ff2600720c */ /* 0x000fe20003fa5270 */
[----:B------:R-:W-:Y:S01]  /*0c80*/  BSSY B0, `(.L_x_4548) ;  /* 0x000006e000007945 */ /* 0x000fe20003800000 */
[----:B----4-:R-:W-:Y:S01]  /*0c90*/  FADD.FTZ R18, R12, R13 ;  /* 0x0000000d0c127221 */ /* 0x010fe20000010000 */
[----:B------:R-:W-:Y:S01]  /*0ca0*/  FMUL.FTZ R19, R13, R13 ;  /* 0x0000000d0d137220 */ /* 0x000fe20000410000 */
[----:B--2---:R-:W-:Y:S02]  /*0cb0*/  FADD.FTZ R23, R14, R15 ;  /* 0x0000000f0e177221 */ /* 0x004fe40000010000 */
[----:B------:R-:W-:Y:S01]  /*0cc0*/  FADD.FTZ R18, RZ, R18 ;  /* 0x00000012ff127221 */ /* 0x000fe20000010000 */
[----:B------:R-:W-:Y:S01]  /*0cd0*/  FMUL.FTZ R25, R15, R15 ;  /* 0x0000000f0f197220 */ /* 0x000fe20000410000 */
[----:B------:R-:W-:Y:S01]  /*0ce0*/  FFMA.FTZ R19, R12, R12, R19 ;  /* 0x0000000c0c137223 */ /* 0x000fe20000010013 */
[----:B0-----:R-:W-:Y:S01]  /*0cf0*/  FADD.FTZ R17, R28, R29 ;  /* 0x0000001d1c117221 */ /* 0x001fe20000010000 */
[----:B------:R-:W-:Y:S01]  /*0d00*/  FADD.FTZ R18, R18, R23 ;  /* 0x0000001712127221 */ /* 0x000fe20000010000 */
[----:B------:R-:W-:Y:S01]  /*0d10*/  FMUL.FTZ R21, R29, R29 ;  /* 0x0000001d1d157220 */ /* 0x000fe20000410000 */
[----:B------:R-:W-:Y:S01]  /*0d20*/  FFMA.FTZ R22, R14, R14, R25 ;  /* 0x0000000e0e167223 */ /* 0x000fe20000010019 */
[----:B------:R-:W-:Y:S01]  /*0d30*/  FADD.FTZ R19, RZ, R19 ;  /* 0x00000013ff137221 */ /* 0x000fe20000010000 */
[----:B------:R-:W-:Y:S01]  /*0d40*/  FADD.FTZ R17, R18, R17 ;  /* 0x0000001112117221 */ /* 0x000fe20000010000 */
[----:B------:R-:W-:-:S02]  /*0d50*/  FFMA.FTZ R16, R28, R28, R21 ;  /* 0x0000001c1c107223 */ /* 0x000fc40000010015 */
[----:B------:R-:W-:Y:S01]  /*0d60*/  FADD.FTZ R19, R19, R22 ;  /* 0x0000001613137221 */ /* 0x000fe20000010000 */
[----:B---3--:R-:W-:Y:S01]  /*0d70*/  FADD.FTZ R18, R30, R31 ;  /* 0x0000001f1e127221 */ /* 0x008fe20000010000 */
[----:B------:R-:W-:Y:S02]  /*0d80*/  FMUL.FTZ R21, R31, R31 ;  /* 0x0000001f1f157220 */ /* 0x000fe40000410000 */
[----:B------:R-:W-:Y:S01]  /*0d90*/  FADD.FTZ R16, R19, R16 ;  /* 0x0000001013107221 */ /* 0x000fe20000010000 */
[----:B------:R-:W-:Y:S01]  /*0da0*/  FADD.FTZ R17, R17, R18 ;  /* 0x0000001211117221 */ /* 0x000fe20000010000 */
[----:B------:R-:W-:Y:S01]  /*0db0*/  FADD.FTZ R18, R10, R11 ;  /* 0x0000000b0a127221 */ /* 0x000fe20000010000 */
[----:B------:R-:W-:Y:S01]  /*0dc0*/  FFMA.FTZ R21, R30, R30, R21 ;  /* 0x0000001e1e157223 */ /* 0x000fe20000010015 */
[----:B------:R-:W-:Y:S02]  /*0dd0*/  FMUL.FTZ R19, R11, R11 ;  /* 0x0000000b0b137220 */ /* 0x000fe40000410000 */
[----:B------:R-:W-:Y:S01]  /*0de0*/  FADD.FTZ R17, R17, R18 ;  /* 0x0000001211117221 */ /* 0x000fe20000010000 */
[----:B------:R-:W-:Y:S01]  /*0df0*/  FADD.FTZ R16, R16, R21 ;  /* 0x0000001510107221 */ /* 0x000fe20000010000 */
[----:B------:R-:W-:Y:S01]  /*0e00*/  FADD.FTZ R18, R32, R33 ;  /* 0x0000002120127221 */ /* 0x000fe20000010000 */
[----:B------:R-:W-:Y:S01]  /*0e10*/  FFMA.FTZ R19, R10, R10, R19 ;  /* 0x0000000a0a137223 */ /* 0x000fe20000010013 */
[----:B------:R-:W-:-:S02]  /*0e20*/  FMUL.FTZ R21, R33, R33 ;  /* 0x0000002121157220 */ /* 0x000fc40000410000 */
[----:B------:R-:W-:Y:S01]  /*0e30*/  FADD.FTZ R17, R17, R18 ;  /* 0x0000001211117221 */ /* 0x000fe20000010000 */
[----:B------:R-:W-:Y:S01]  /*0e40*/  FADD.FTZ R16, R16, R19 ;  /* 0x0000001310107221 */ /* 0x000fe20000010000 */
[----:B------:R-:W-:-:S04]  /*0e50*/  FFMA.FTZ R21, R32, R32, R21 ;  /* 0x0000002020157223 */ /* 0x000fc80000010015 */
[----:B------:R-:W-:Y:S01]  /*0e60*/  FADD.FTZ R16, R16, R21 ;  /* 0x0000001510107221 */ /* 0x000fe20000010000 */
[----:B-----5:R-:W-:Y:S01]  /*0e70*/  FADD.FTZ R18, R34, R35 ;  /* 0x0000002322127221 */ /* 0x020fe20000010000 */
[----:B------:R-:W-:-:S03]  /*0e80*/  FMUL.FTZ R19, R35, R35 ;  /* 0x0000002323137220 */ /* 0x000fc60000410000 */
[----:B------:R-:W-:Y:S01]  /*0e90*/  FADD.FTZ R17, R17, R18 ;  /* 0x0000001211117221 */ /* 0x000fe20000010000 */
[----:B------:R-:W-:Y:S01]  /*0ea0*/  FFMA.FTZ R19, R34, R34, R19 ;  /* 0x0000002222137223 */ /* 0x000fe20000010013 */
[----:B------:R-:W-:Y:S01]  /*0eb0*/  FMUL.FTZ R21, R37, R37 ;  /* 0x0000002525157220 */ /* 0x000fe20000410000 */
[----:B------:R-:W-:Y:S02]  /*0ec0*/  FADD.FTZ R18, R36, R37 ;  /* 0x0000002524127221 */ /* 0x000fe40000010000 */
[----:B------:R-:W-:Y:S01]  /*0ed0*/  FADD.FTZ R16, R16, R19 ;  /* 0x0000001310107221 */ /* 0x000fe20000010000 */
[----:B------:R-:W-:Y:S01]  /*0ee0*/  FFMA.FTZ R21, R36, R36, R21 ;  /* 0x0000002424157223 */ /* 0x000fe20000010015 */
[----:B------:R-:W-:-:S03]  /*0ef0*/  FADD.FTZ R18, R17, R18 ;  /* 0x0000001211127221 */ /* 0x000fc60000010000 */
[----:B------:R-:W-:Y:S02]  /*0f00*/  FADD.FTZ R17, R16, R21 ;  /* 0x0000001510117221 */ /* 0x000fe40000010000 */
        /* <DEDUP_REMOVED lines=45> */
[----:B------:R-:W-:Y:S02]  /*11e0*/  FADD.FTZ R58, R58, R27 ;  /* 0x0000001b3a3a7221 */ /* 0x000fe40000010000 */
[----:B------:R-:W2:Y:S01]  /*11f0*/  LDS.128 R24, [UR5+0x60] ;  /* 0x00006005ff187984 */ /* 0x000ea20008000c00 */
        /* <DEDUP_REMOVED lines=22> */
.L_x_4549:
[----:B------:R-:W-:Y:S05]  /*1360*/  BSYNC B0 ;  /* 0x0000000000007941 */ /* 0x000fea0003800000 */
.L_x_4548:
[----:B------:R-:W1:Y:S02]  /*1370*/  LDC R22, c[0x0][0xc] ;  /* 0x00000300ff167b82 */ /* 0x000e640000000800 */
        /* <DEDUP_REMOVED lines=27> */
.L_x_4552:
[----:B-1----:R-:W2:Y:S04]  /*1530*/  LDG.E.STRONG.GPU R20, desc[UR8][R18.64] ;  /* 0x0000000812147981 */ /* 0x002ea8000c1ef900 */
[----:B--2---:R-:W-:Y:S01]  /*1540*/  CCTL.IVALL ;  /* 0x00000000ff00798f */ /* 0x004fe20002000000 */
[----:B------:R-:W-:Y:S05]  /*1550*/  YIELD ;  /* 0x0000000000007946 */ /* 0x000fea0003800000 */
[----:B------:R-:W-:-:S13]  /*1560*/  ISETP.NE.AND P0, PT, R20, R25, PT ;  /* 0x000000191400720c */ /* 0x000fda0003f05270 */
[----:B------:R-:W-:Y:S05]  /*1570*/  @P0 BRA `(.L_x_4552) ;  /* 0xfffffffc00ec0947 */ /* 0x000fea000383ffff */
.L_x_4551:
        /* <DEDUP_REMOVED lines=17> */
.L_x_4556:
        /* <DEDUP_REMOVED lines=115> */
.L_x_4555:
        /* <DEDUP_REMOVED lines=61> */
.L_x_4557:
[----:B------:R-:W-:-:S13]  /*2190*/  ISETP.NE.OR P0, PT, R23, RZ, P0 ;  /* 0x000000ff1700720c */ /* 0x000fda0000705670 */
[----:B------:R-:W-:Y:S05]  /*21a0*/  @!P0 BRA `(.L_x_4553) ;  /* 0x00000000007c8947 */ /* 0x000fea0003800000 */
.L_x_4554:
        /* <DEDUP_REMOVED lines=31> */
.L_x_4553:
        /* <DEDUP_REMOVED lines=11> */
.L_x_4559:
[----:B------:R-:W-:Y:S05]  /*2450*/  BSYNC B0 ;  /* 0x0000000000007941 */ /* 0x000fea0003800000 */
.L_x_4558:
        /* <DEDUP_REMOVED lines=16> */
.L_x_4550:
        /* <DEDUP_REMOVED lines=21> */
[----:B------:R-:W-:Y:S01]  /*26b0*/  @!P0 STG.E.64 desc[UR8][R56.64], R24 ;  /* 0x0000001838008986 */ /* 0x000fe2000c101b08 */
[----:B------:R-:W-:Y:S06]  /*26c0*/  BAR.SYNC.DEFER_BLOCKING 0x0 ;  /* 0x0000000000007b1d */ /* 0x000fec0000010000 */
[----:B------:R1:W2:Y:S04]  /*26d0*/  LDG.E.64 R18, desc[UR8][R26.64] ;  /* 0x000000081a127981 */ /* 0x0002a8000c1e1b00 */
[----:B------:R-:W2:Y:S01]  /*26e0*/  LDG.E.64 R20, desc[UR8][R20.64] ;  /* 0x0000000814147981 */ /* 0x000ea2000c1e1b00 */
[----:B0-----:R-:W-:Y:S01]  /*26f0*/  HFMA2.MMA R16, -RZ, RZ, 1.875, 0 ;  /* 0x3f800000ff107435 */ /* 0x001fe200000001ff */
[----:B------:R-:W-:-:S02]  /*2700*/  ISETP.NE.AND P6, PT, RZ, UR10, PT ;  /* 0x0000000aff007c0c */ /* 0x000fc4000bfc5270 */
[----:B------:R-:W0:Y:S02]  /*2710*/  LDS.64 R22, [UR5+0x98] ;  /* 0x00009805ff167984 */ /* 0x000e240008000a00 */
[----:B0-----:R-:W-:-:S04]  /*2720*/  FMUL.FTZ R22, R22, UR6 ;  /* 0x0000000616167c20 */ /* 0x001fc80008410000 */
[C---:B------:R-:W-:Y:S01]  /*2730*/  FMUL.FTZ R58, R22.reuse, R22 ;  /* 0x00000016163a7220 */ /* 0x040fe20000410000 */
[C---:B------:R-:W-:Y:S01]  /*2740*/  FADD.FTZ R17, -R22.reuse, R12 ;  /* 0x0000000c16117221 */ /* 0x040fe20000010100 */
[C---:B------:R-:W-:Y:S01]  /*2750*/  FADD.FTZ R25, -R22.reuse, R13 ;  /* 0x0000000d16197221 */ /* 0x040fe20000010100 */
[C---:B-1----:R-:W-:Y:S01]  /*2760*/  FADD.FTZ R27, -R22.reuse, R14 ;  /* 0x0000000e161b7221 */ /* 0x042fe20000010100 */
[----:B------:R-:W-:Y:S01]  /*2770*/  FFMA.FTZ R23, R23, UR6, -R58 ;  /* 0x0000000617177c23 */ /* 0x000fe2000801083a */
[----:B------:R-:W-:-:S04]  /*2780*/  FADD.FTZ R15, -R22, R15 ;  /* 0x0000000f160f7221 */ /* 0x000fc80000010100 */
[----:B------:R-:W-:-:S13]  /*2790*/  FSETP.GTU.FTZ.AND P0, PT, R23, RZ, PT ;  /* 0x000000ff1700720b */ /* 0x000fda0003f1c000 */
[----:B------:R-:W0:Y:S02]  /*27a0*/  @P0 LDC R58, c[0x0][0x238] ;  /* 0x00008e00ff3a0b82 */ /* 0x000e240000000800 */
[----:B0-----:R-:W-:-:S04]  /*27b0*/  @P0 FADD.FTZ R23, R23, R58 ;  /* 0x0000003a17170221 */ /* 0x001fc80000010000 */
[----:B------:R-:W0:Y:S02]  /*27c0*/  @P0 MUFU.RSQ R16, R23 ;  /* 0x0000001700100308 */ /* 0x000e240000001400 */
[-C--:B0-----:R-:W-:Y:S01]  /*27d0*/  FMUL.FTZ R13, R17, R16.reuse ;  /* 0x00000010110d7220 */ /* 0x081fe20000410000 */
[-C--:B------:R-:W-:Y:S01]  /*27e0*/  FMUL.FTZ R14, R25, R16.reuse ;  /* 0x00000010190e7220 */ /* 0x080fe20000410000 */
[-C--:B------:R-:W-:Y:S01]  /*27f0*/  FMUL.FTZ R17, R27, R16.reuse ;  /* 0x000000101b117220 */ /* 0x080fe20000410000 */
[----:B------:R-:W-:Y:S01]  /*2800*/  FMUL.FTZ R26, R15, R16 ;  /* 0x000000100f1a7220 */ /* 0x000fe20000410000 */
        /* <DEDUP_REMOVED lines=13> */
.L_x_4560:
        /* <DEDUP_REMOVED lines=13> */
.L_x_4562:
[----:B------:R-:W-:Y:S05]  /*29b0*/  BSYNC B0 ;  /* 0x0000000000007941 */ /* 0x000fea0003800000 */
.L_x_4561:
[----:B------:R-:W-:Y:S01]  /*29c0*/  ULDC.64 UR14, c[0x0][0x278] ;  /* 0x00009e00000e7ab9 */ /* 0x000fe20000000a00 */
[----:B------:R-:W-:Y:S01]  /*29d0*/  FADD.FTZ R23, -R22, R28 ;  /* 0x0000001c16177221 */ /* 0x000fe20000010100 */
        /* <DEDUP_REMOVED lines=13> */
.L_x_4563:
        /* <DEDUP_REMOVED lines=13> */
.L_x_4565:
[----:B------:R-:W-:Y:S05]  /*2b80*/  BSYNC B0 ;  /* 0x0000000000007941 */ /* 0x000fea0003800000 */
.L_x_4564:
[C---:B------:R-:W-:Y:S01]  /*2b90*/  FADD.FTZ R29, -R22.reuse, R29 ;  /* 0x0000001d161d7221 */ /* 0x040fe20000010100 */
[C---:B------:R-:W-:Y:S01]  /*2ba0*/  FADD.FTZ R17, -R22.reuse, R30 ;  /* 0x0000001e16117221 */ /* 0x040fe20000010100 */
[----:B------:R-:W-:Y:S01]  /*2bb0*/  FADD.FTZ R31, -R22, R31 ;  /* 0x0000001f161f7221 */ /* 0x000fe20000010100 */
[-C--:B------:R-:W-:Y:S01]  /*2bc0*/  FMUL.FTZ R23, R23, R16.reuse ;  /* 0x0000001017177220 */ /* 0x080fe20000410000 */
[-C--:B------:R-:W-:Y:S01]  /*2bd0*/  FMUL.FTZ R14, R29, R16.reuse ;  /* 0x000000101d0e7220 */ /* 0x080fe20000410000 */
[----:B------:R-:W-:Y:S01]  /*2be0*/  ISETP.GE.U32.AND P0, PT, R46, UR14, PT ;  /* 0x0000000e2e007c0c */ /* 0x000fe2000bf06070 */
[-C--:B------:R-:W-:Y:S01]  /*2bf0*/  FMUL.FTZ R17, R17, R16.reuse ;  /* 0x0000001011117220 */ /* 0x080fe20000410000 */
[----:B------:R-:W-:Y:S01]  /*2c00*/  FMUL.FTZ R26, R31, R16 ;  /* 0x000000101f1a7220 */ /* 0x000fe20000410000 */
[----:B0-----:R-:W-:Y:S01]  /*2c10*/  FFMA.FTZ R12, R18, R23, R20 ;  /* 0x00000017120c7223 */ /* 0x001fe20000010014 */
        /* <DEDUP_REMOVED lines=12> */
.L_x_4566:
        /* <DEDUP_REMOVED lines=13> */
.L_x_4568:
[----:B------:R-:W-:Y:S05]  /*2db0*/  BSYNC B0 ;  /* 0x0000000000007941 */ /* 0x000fea0003800000 */
.L_x_4567:
        /* <DEDUP_REMOVED lines=13> */
.L_x_4569:
        /* <DEDUP_REMOVED lines=13> */
.L_x_4571:
[----:B------:R-:W-:Y:S05]  /*2f60*/  BSYNC B0 ;  /* 0x0000000000007941 */ /* 0x000fea0003800000 */
.L_x_4570:
[C---:B0-----:R-:W-:Y:S01]  /*2f70*/  FADD.FTZ R13, -R22.reuse, R10 ;  /* 0x0000000a160d7221 */ /* 0x041fe20000010100 */
[----:B------:R-:W-:Y:S01]  /*2f80*/  FADD.FTZ R11, -R22, R11 ;  /* 0x0000000b160b7221 */ /* 0x000fe20000010100 */
[----:B------:R-:W-:Y:S01]  /*2f90*/  ISETP.GE.U32.AND P5, PT, R44, UR14, PT ;  /* 0x0000000e2c007c0c */ /* 0x000fe2000bfa6070 */
[----:B------:R-:W-:Y:S01]  /*2fa0*/  FADD.FTZ R17, -R22, R32 ;  /* 0x0000002016117221 */ /* 0x000fe20000010100 */
[----:B------:R-:W-:Y:S01]  /*2fb0*/  ISETP.GE.AND.EX P0, PT, R9, UR15, PT, P0 ;  /* 0x0000000f09007c0c */ /* 0x000fe2000bf06300 */
[-C--:B------:R-:W-:Y:S01]  /*2fc0*/  FMUL.FTZ R13, R13, R16.reuse ;  /* 0x000000100d0d7220 */ /* 0x080fe20000410000 */
[----:B------:R-:W-:Y:S01]  /*2fd0*/  FMUL.FTZ R12, R11, R16 ;  /* 0x000000100b0c7220 */ /* 0x000fe20000410000 */
[----:B------:R-:W-:Y:S02]  /*2fe0*/  ISETP.GE.AND.EX P5, PT, R7, UR15, PT, P5 ;  /* 0x0000000f07007c0c */ /* 0x000fe4000bfa6350 */
[----:B------:R-:W-:Y:S01]  /*2ff0*/  ISETP.LT.U32.AND P0, PT, R38, 0x200, !P0 ;  /* 0x000002002600780c */ /* 0x000fe20004701070 */
[----:B------:R-:W-:Y:S01]  /*3000*/  FFMA.FTZ R10, R18, R13, R20 ;  /* 0x0000000d120a7223 */ /* 0x000fe20000010014 */
        /* <DEDUP_REMOVED lines=12> */
.L_x_4572:
        /* <DEDUP_REMOVED lines=13> */
.L_x_4574:
[----:B------:R-:W-:Y:S05]  /*31a0*/  BSYNC B0 ;  /* 0x0000000000007941 */ /* 0x000fea0003800000 */
.L_x_4573:
[----:B------:R-:W-:Y:S01]  /*31b0*/  FADD.FTZ R33, -R22, R33 ;  /* 0x0000002116217221 */ /* 0x000fe20000010100 */
[-C--:B------:R-:W-:Y:S01]  /*31c0*/  FMUL.FTZ R17, R17, R16.reuse ;  /* 0x0000001011117220 */ /* 0x080fe20000410000 */
[----:B------:R-:W-:Y:S02]  /*31d0*/  ISETP.GE.U32.AND P0, PT, R42, UR14, PT ;  /* 0x0000000e2a007c0c */ /* 0x000fe4000bf06070 */
[----:B------:R-:W-:Y:S01]  /*31e0*/  FMUL.FTZ R12, R33, R16 ;  /* 0x00000010210c7220 */ /* 0x000fe20000410000 */
[----:B------:R-:W-:Y:S01]  /*31f0*/  ISETP.LT.U32.AND P5, PT, R38, 0x200, !P5 ;  /* 0x000002002600780c */ /* 0x000fe20006fa1070 */
[----:B0-----:R-:W-:Y:S02]  /*3200*/  FFMA.FTZ R10, R18, R17, R20 ;  /* 0x00000011120a7223 */ /* 0x001fe40000010014 */
        /* <DEDUP_REMOVED lines=12> */
.L_x_4575:
        /* <DEDUP_REMOVED lines=13> */
.L_x_4577:
[----:B------:R-:W-:Y:S05]  /*33a0*/  BSYNC B0 ;  /* 0x0000000000007941 */ /* 0x000fea0003800000 */
.L_x_4576:
[C---:B0-----:R-:W-:Y:S01]  /*33b0*/  FADD.FTZ R11, -R22.reuse, R34 ;  /* 0x00000022160b7221 */ /* 0x041fe20000010100 */
[C---:B------:R-:W-:Y:S01]  /*33c0*/  FADD.FTZ R13, -R22.reuse, R36 ;  /* 0x00000024160d7221 */ /* 0x040fe20000010100 */
[----:B------:R-:W-:Y:S01]  /*33d0*/  FADD.FTZ R37, -R22, R37 ;  /* 0x0000002516257221 */ /* 0x000fe20000010100 */
[----:B------:R-:W-:Y:S01]  /*33e0*/  ISETP.GE.U32.AND P5, PT, R2, UR14, PT ;  /* 0x0000000e02007c0c */ /* 0x000fe2000bfa6070 */
[----:B------:R-:W-:Y:S01]  /*33f0*/  FADD.FTZ R35, -R22, R35 ;  /* 0x0000002316237221 */ /* 0x000fe20000010100 */
[-C--:B------:R-:W-:Y:S01]  /*3400*/  FMUL.FTZ R11, R11, R16.reuse ;  /* 0x000000100b0b7220 */ /* 0x080fe20000410000 */
[-C--:B------:R-:W-:Y:S01]  /*3410*/  FMUL.FTZ R13, R13, R16.reuse ;  /* 0x000000100d0d7220 */ /* 0x080fe20000410000 */
[-C--:B------:R-:W-:Y:S01]  /*3420*/  FMUL.FTZ R14, R37, R16.reuse ;  /* 0x00000010250e7220 */ /* 0x080fe20000410000 */
[----:B------:R-:W-:Y:S01]  /*3430*/  ISETP.GE.AND.EX P0, PT, R5, UR15, PT, P0 ;  /* 0x0000000f05007c0c */ /* 0x000fe2000bf06300 */
[----:B------:R-:W-:Y:S01]  /*3440*/  FMUL.FTZ R16, R35, R16 ;  /* 0x0000001023107220 */ /* 0x000fe20000410000 */
[----:B------:R-:W-:Y:S01]  /*3450*/  ISETP.GE.AND.EX P5, PT, R3, UR15, PT, P5 ;  /* 0x0000000f03007c0c */ /* 0x000fe2000bfa6350 */
[C-C-:B------:R-:W-:Y:S01]  /*3460*/  FFMA.FTZ R12, R18.reuse, R11, R20.reuse ;  /* 0x0000000b120c7223 */ /* 0x140fe20000010014 */
[----:B------:R-:W-:Y:S01]  /*3470*/  FFMA.FTZ R10, R18, R13, R20 ;  /* 0x0000000d120a7223 */ /* 0x000fe20000010014 */
[C---:B------:R-:W-:Y:S01]  /*3480*/  ISETP.LT.U32.AND P0, PT, R38.reuse, 0x200, !P0 ;  /* 0x000002002600780c */ /* 0x040fe20004701070 */
[C-C-:B------:R-:W-:Y:S01]  /*3490*/  FFMA.FTZ R11, R19.reuse, R14, R21.reuse ;  /* 0x0000000e130b7223 */ /* 0x140fe20000010015 */
        /* <DEDUP_REMOVED lines=13> */
.L_x_4578:
        /* <DEDUP_REMOVED lines=13> */
.L_x_4580:
[----:B------:R-:W-:Y:S05]  /*3640*/  BSYNC B0 ;  /* 0x0000000000007941 */ /* 0x000fea0003800000 */
.L_x_4579:
        /* <DEDUP_REMOVED lines=11> */
.L_x_4581:
[----:B------:R-:W-:Y:S04]  /*3700*/  BSSY B0, `(.L_x_4582) ;  /* 0x000000c000007945 */ /* 0x000fe80003800000 */
[----:B------:R-:W-:Y:S05]  /*3710*/  @!P5 BRA `(.L_x_4583) ;  /* 0x000000000028d947 */ /* 0x000fea0003800000 */
[----:B------:R-:W-:Y:S01]  /*3720*/  ULDC.64 UR12, c[0x0][0x270] ;  /* 0x00009c00000c7ab9 */ /* 0x000fe20000000a00 */
[----:B------:R-:W-:Y:S01]  /*3730*/  MOV R53, R55 ;  /* 0x0000003700357202 */ /* 0x000fe20000000f00 */
[----:B0-----:R-:W-:Y:S02]  /*3740*/  IMAD R13, R3, UR12, RZ ;  /* 0x0000000c030d7c24 */ /* 0x001fe4000f8e02ff */
[----:B------:R-:W-:-:S04]  /*3750*/  IMAD.WIDE.U32 R52, R2, UR12, R52 ;  /* 0x0000000c02347c25 */ /* 0x000fc8000f8e0034 */
[----:B------:R-:W-:Y:S01]  /*3760*/  IMAD R13, R2, UR13, R13 ;  /* 0x0000000d020d7c24 */ /* 0x000fe2000f8e020d */
[----:B------:R-:W-:Y:S02]  /*3770*/  ULDC.64 UR12, c[0x0][0x210] ;  /* 0x00008400000c7ab9 */ /* 0x000fe40000000a00 */
[----:B------:R-:W-:Y:S02]  /*3780*/  LEA R12, P0, R52, UR12, 0x2 ;  /* 0x0000000c340c7c11 */ /* 0x000fe4000f8010ff */
[----:B------:R-:W-:-:S04]  /*3790*/  IADD3 R13, R53, R13, RZ ;  /* 0x0000000d350d7210 */ /* 0x000fc80007ffe0ff */
[----:B------:R-:W-:-:S05]  /*37a0*/  LEA.HI.X R13, R52, UR13, R13, 0x2, P0 ;  /* 0x0000000d340d7c11 */ /* 0x000fca00080f140d */
[----:B------:R1:W-:Y:S02]  /*37b0*/  STG.E.64 desc[UR8][R12.64], R10 ;  /* 0x0000000a0c007986 */ /* 0x0003e4000c101b08 */
.L_x_4583:
[----:B------:R-:W-:Y:S05]  /*37c0*/  BSYNC B0 ;  /* 0x0000000000007941 */ /* 0x000fea0003800000 */
.L_x_4582:
[----:B------:R-:W-:Y:S02]  /*37d0*/  IADD3 R4, R47, R4, RZ ;  /* 0x000000042f047210 */ /* 0x000fe40007ffe0ff */
[----:B------:R-:W-:Y:S02]  /*37e0*/  IADD3 R6, R6, 0x1, RZ ;  /* 0x0000000106067810 */ /* 0x000fe40007ffe0ff */
[----:B------:R-:W-:-:S13]  /*37f0*/  ISETP.GE.AND P0, PT, R4, UR4, PT ;  /* 0x0000000404007c0c */ /* 0x000fda000bf06270 */
[----:B------:R-:W-:Y:S05]  /*3800*/  @!P0 BRA `(.L_x_4584) ;  /* 0xffffffc800c88947 */ /* 0x000fea000383ffff */
[----:B------:R-:W-:Y:S05]  /*3810*/  EXIT ;  /* 0x000000000000794d */ /* 0x000fea0003800000 */
.L_x_4585:
        /* <DEDUP_REMOVED lines=14> */
.L_x_5277:


//--------------------- .text._Z35group_norm_nhwc_fwd_one_pass_kernelI11Fp32IOFp32WLi256ELi64ELi512EEv26Group_norm_nhwc_fwd_params --------------------------
	.section	.text._Z35group_norm_nhwc_fwd_one_pass_kernelI11Fp32IOFp32WLi256ELi64ELi512EEv26Group_norm_nhwc_fwd_params,"ax",@progbits
	.align	128
        .global         _Z35group_norm_nhwc_fwd_one_pass_kernelI11Fp32IOFp32WLi256ELi64ELi512EEv26Group_norm_nhwc_fwd_params
        .type           _Z35group_norm_nhwc_fwd_one_pass_kernelI11Fp32IOFp32WLi256ELi64ELi512EEv26Group_norm_nhwc_fwd_params,@function
        .size           _Z35group_norm_nhwc_fwd_one_pass_kernelI11Fp32IOFp32WLi256ELi64ELi512EEv26Group_norm_nhwc_fwd_params,(.L_x_5278 - _Z35group_norm_nhwc_fwd_one_pass_kernelI11Fp32IOFp32WLi256ELi64ELi512EEv26Group_norm_nhwc_fwd_params)
        .other          _Z35group_norm_nhwc_fwd_one_pass_kernelI11Fp32IOFp32WLi256ELi64ELi512EEv26Group_norm_nhwc_fwd_params,@"STO_CUDA_ENTRY STV_DEFAULT"
_Z35group_norm_nhwc_fwd_one_pass_kernelI11Fp32IOFp32WLi256ELi64ELi512EEv26Group_norm_nhwc_fwd_params:
.text._Z35group_norm_nhwc_fwd_one_pass_kernelI11Fp32IOFp32WLi256ELi64ELi512EEv26Group_norm_nhwc_fwd_params:
        /* <DEDUP_REMOVED lines=10> */
[----:B------:R-:W-:Y:S01]  /*00a0*/  HFMA2.MMA R94, -RZ, RZ, 0, 0 ;  /* 0x00000000ff5e7435 */ /* 0x000fe200000001ff */
[----:B------:R-:W2:Y:S01]  /*00b0*/  S2R R92, SR_LANEID ;  /* 0x00000000005c7919 */ /* 0x000ea20000000000 */
[----:B------:R-:W-:Y:S01]  /*00c0*/  ULDC.U8 UR10, c[0x0][0x28c] ;  /* 0x0000a300000a7ab9 */ /* 0x000fe20000000000 */
[----:B------:R-:W-:Y:S01]  /*00d0*/  ULDC.64 UR8, c[0x0][0x208] ;  /* 0x0000820000087ab9 */ /* 0x000fe20000000a00 */
[----:B-1----:R-:W-:Y:S01]  /*00e0*/  ULEA UR5, UR6, UR5, 0x18 ;  /* 0x0000000506057291 */ /* 0x002fe2000f8ec03f */
[----:B0-----:R-:W-:-:S04]  /*00f0*/  SHF.R.S32.HI R3, RZ, 0x1f, R80 ;  /* 0x0000001fff037819 */ /* 0x001fc80000011450 */
[----:B------:R-:W-:-:S04]  /*0100*/  LEA.HI R3, R3, R80, RZ, 0x5 ;  /* 0x0000005003037211 */ /* 0x000fc800078f28ff */
[----:B------:R-:W-:-:S04]  /*0110*/  SHF.R.S32.HI R3, RZ, 0x5, R3 ;  /* 0x00000005ff037819 */ /* 0x000fc80000011403 */
[----:B--2---:R-:W-:-:S07]  /*0120*/  LEA R83, R3, UR5, 0x3 ;  /* 0x0000000503537c11 */ /* 0x004fce000f8e18ff */
.L_x_4643:
[----:B--2---:R-:W0:Y:S01]  /*0130*/  LDC R15, c[0x0][0x288] ;  /* 0x0000a200ff0f7b82 */ /* 0x004e220000000800 */
[----:B------:R-:W-:Y:S01]  /*0140*/  SHF.R.U32.HI R84, RZ, 0x5, R80 ;  /* 0x00000005ff547819 */ /* 0x000fe20000011650 */
[----:B------:R-:W-:Y:S01]  /*0150*/  ULDC.64 UR12, c[0x0][0x278] ;  /* 0x00009e00000c7ab9 */ /* 0x000fe20000000a00 */
[----:B------:R-:W-:Y:S01]  /*0160*/  ISETP.GT.U32.AND P6, PT, R80, 0x1ff, PT ;  /* 0x000001ff5000780c */ /* 0x000fe20003fc4070 */
[----:B------:R-:W-:Y:S01]  /*0170*/  ULDC.64 UR6, c[0x0][0x280] ;  /* 0x0000a00000067ab9 */ /* 0x000fe20000000a00 */
[----:B------:R-:W-:-:S03]  /*0180*/  LOP3.LUT R90, R90, 0xfffffffe, RZ, 0xc0, !PT ;  /* 0xfffffffe5a5a7812 */ /* 0x000fc600078ec0ff */
[----:B-1----:R-:W1:Y:S01]  /*0190*/  S2UR UR5, SR_CTAID.X ;  /* 0x00000000000579c3 */ /* 0x002e620000002500 */
[----:B0--34-:R-:W-:-:S04]  /*01a0*/  IABS R5, R15 ;  /* 0x0000000f00057213 */ /* 0x019fc80000000000 */
[----:B------:R-:W0:Y:S08]  /*01b0*/  I2F.RP R0, R5 ;  /* 0x0000000500007306 */ /* 0x000e300000209400 */
[----:B0-----:R-:W0:Y:S02]  /*01c0*/  MUFU.RCP R0, R0 ;  /* 0x0000000000007308 */ /* 0x001e240000001000 */
[----:B0-----:R-:W-:-:S06]  /*01d0*/  IADD3 R2, R0, 0xffffffe, RZ ;  /* 0x0ffffffe00027810 */ /* 0x001fcc0007ffe0ff */
[----:B------:R0:W2:Y:S02]  /*01e0*/  F2I.FTZ.U32.TRUNC.NTZ R3, R2 ;  /* 0x0000000200037305 */ /* 0x0000a4000021f000 */
[----:B0-----:R-:W-:Y:S02]  /*01f0*/  MOV R2, RZ ;  /* 0x000000ff00027202 */ /* 0x001fe40000000f00 */
[----:B--2---:R-:W-:-:S05]  /*0200*/  IADD3 R4, RZ, -R3, RZ ;  /* 0x80000003ff047210 */ /* 0x004fca0007ffe0ff */
[----:B------:R-:W-:Y:S01]  /*0210*/  IMAD R7, R4, R5, RZ ;  /* 0x0000000504077224 */ /* 0x000fe200078e02ff */
[----:B------:R-:W-:-:S03]  /*0220*/  IABS R4, R82 ;  /* 0x0000005200047213 */ /* 0x000fc60000000000 */
[----:B------:R-:W-:Y:S02]  /*0230*/  IMAD.HI.U32 R3, R3, R7, R2 ;  /* 0x0000000703037227 */ /* 0x000fe400078e0002 */
[----:B------:R-:W1:Y:S04]  /*0240*/  LDC R7, c[0x0][0x294] ;  /* 0x0000a500ff077b82 */ /* 0x000e680000000800 */
[----:B------:R-:W-:-:S05]  /*0250*/  IMAD.HI.U32 R3, R3, R4, RZ ;  /* 0x0000000403037227 */ /* 0x000fca00078e00ff */
[----:B------:R-:W-:-:S05]  /*0260*/  IADD3 R0, -R3, RZ, RZ ;  /* 0x000000ff03007210 */ /* 0x000fca0007ffe1ff */
[----:B------:R-:W-:-:S05]  /*0270*/  IMAD R0, R5, R0, R4 ;  /* 0x0000000005007224 */ /* 0x000fca00078e0204 */
[----:B------:R-:W-:Y:S01]  /*0280*/  ISETP.GT.U32.AND P1, PT, R5, R0, PT ;  /* 0x000000000500720c */ /* 0x000fe20003f24070 */
[----:B-1----:R-:W-:-:S05]  /*0290*/  IMAD R84, R7, UR5, R84 ;  /* 0x0000000507547c24 */ /* 0x002fca000f8e0254 */
[----:B------:R-:W-:Y:S02]  /*02a0*/  IADD3 R9, R84, 0xe0, RZ ;  /* 0x000000e054097810 */ /* 0x000fe40007ffe0ff */
[----:B------:R-:W-:-:S05]  /*02b0*/  SHF.R.S32.HI R85, RZ, 0x1f, R84 ;  /* 0x0000001fff557819 */ /* 0x000fca0000011454 */
[-C--:B------:R-:W-:Y:S02]  /*02c0*/  @!P1 IADD3 R0, R0, -R5.reuse, RZ ;  /* 0x8000000500009210 */ /* 0x080fe40007ffe0ff */
[----:B------:R-:W-:Y:S02]  /*02d0*/  @!P1 IADD3 R3, R3, 0x1, RZ ;  /* 0x0000000103039810 */ /* 0x000fe40007ffe0ff */
[----:B------:R-:W-:Y:S02]  /*02e0*/  ISETP.GE.U32.AND P0, PT, R0, R5, PT ;  /* 0x000000050000720c */ /* 0x000fe40003f06070 */
[----:B------:R-:W-:Y:S02]  /*02f0*/  IADD3 R5, R84, 0xd0, RZ ;  /* 0x000000d054057810 */ /* 0x000fe40007ffe0ff */
[----:B------:R-:W-:Y:S02]  /*0300*/  LOP3.LUT R0, R82, R15, RZ, 0x3c, !PT ;  /* 0x0000000f52007212 */ /* 0x000fe400078e3cff */
[----:B------:R-:W-:-:S02]  /*0310*/  SHF.R.S32.HI R7, RZ, 0x1f, R5 ;  /* 0x0000001fff077819 */ /* 0x000fc40000011405 */
[----:B------:R-:W-:Y:S02]  /*0320*/  ISETP.GE.AND P2, PT, R0, RZ, PT ;  /* 0x000000ff0000720c */ /* 0x000fe40003f46270 */
[----:B------:R-:W-:Y:S02]  /*0330*/  ISETP.NE.AND P1, PT, R15, RZ, PT ;  /* 0x000000ff0f00720c */ /* 0x000fe40003f25270 */
[----:B------:R-:W-:Y:S02]  /*0340*/  ISETP.GE.U32.AND P5, PT, R9, UR12, PT ;  /* 0x0000000c09007c0c */ /* 0x000fe4000bfa6070 */
[----:B------:R-:W-:Y:S02]  /*0350*/  @P0 IADD3 R3, R3, 0x1, RZ ;  /* 0x0000000103030810 */ /* 0x000fe40007ffe0ff */
[----:B------:R-:W-:Y:S02]  /*0360*/  ISETP.GE.U32.AND P0, PT, R5, UR12, PT ;  /* 0x0000000c05007c0c */ /* 0x000fe4000bf06070 */
[----:B------:R-:W-:-:S02]  /*0370*/  SHF.R.S32.HI R11, RZ, 0x1f, R9 ;  /* 0x0000001fff0b7819 */ /* 0x000fc40000011409 */
[----:B------:R-:W-:Y:S02]  /*0380*/  ISETP.GE.AND.EX P0, PT, R7, UR13, PT, P0 ;  /* 0x0000000d07007c0c */ /* 0x000fe4000bf06300 */
[----:B------:R-:W-:Y:S02]  /*0390*/  @!P2 IADD3 R3, -R3, RZ, RZ ;  /* 0x000000ff0303a210 */ /* 0x000fe40007ffe1ff */
[----:B------:R-:W-:Y:S02]  /*03a0*/  ISETP.GT.U32.OR P3, PT, R80, 0x1ff, P0 ;  /* 0x000001ff5000780c */ /* 0x000fe40000764470 */
[C---:B------:R-:W-:Y:S02]  /*03b0*/  ISETP.GE.U32.AND P0, PT, R84.reuse, UR12, PT ;  /* 0x0000000c54007c0c */ /* 0x040fe4000bf06070 */
[----:B------:R-:W-:Y:S02]  /*03c0*/  IADD3 R86, R84, 0x10, RZ ;  /* 0x0000001054567810 */ /* 0x000fe40007ffe0ff */
[----:B------:R-:W-:-:S02]  /*03d0*/  ISETP.GE.OR.EX P2, PT, R85, UR13, P6, P0 ;  /* 0x0000000d55007c0c */ /* 0x000fc4000b746700 */
[----:B------:R-:W-:Y:S02]  /*03e0*/  ISETP.GE.AND.EX P5, PT, R11, UR13, PT, P5 ;  /* 0x0000000d0b007c0c */ /* 0x000fe4000bfa6350 */
[----:B------:R-:W-:Y:S02]  /*03f0*/  ISETP.GE.U32.AND P0, PT, R86, UR12, PT ;  /* 0x0000000c56007c0c */ /* 0x000fe4000bf06070 */
[----:B------:R-:W-:Y:S01]  /*0400*/  SHF.R.S32.HI R89, RZ, 0x1f, R86 ;  /* 0x0000001fff597819 */ /* 0x000fe20000011456 */
[----:B------:R-:W0:Y:S01]  /*0410*/  @!P3 LDC.64 R16, c[0x0][0x270] ;  /* 0x00009c00ff10bb82 */ /* 0x000e220000000a00 */
[----:B------:R-:W-:Y:S02]  /*0420*/  @P3 LOP3.LUT R90, R90, 0x1, RZ, 0xfc, !PT ;  /* 0x000000015a5a3812 */ /* 0x000fe400078efcff */
[----:B------:R-:W-:Y:S02]  /*0430*/  @!P1 LOP3.LUT R3, RZ, R15, RZ, 0x33, !PT ;  /* 0x0000000fff039212 */ /* 0x000fe400078e33ff */
[----:B------:R-:W-:-:S02]  /*0440*/  ISETP.GT.U32.OR P5, PT, R80, 0x1ff, P5 ;  /* 0x000001ff5000780c */ /* 0x000fc40002fa4470 */
[----:B------:R-:W-:Y:S01]  /*0450*/  ISETP.GE.OR.EX P4, PT, R89, UR13, P6, P0 ;  /* 0x0000000d59007c0c */ /* 0x000fe2000b786700 */
[----:B------:R-:W1:Y:S01]  /*0460*/  @!P3 LDC.64 R42, c[0x0][0x220] ;  /* 0x00008800ff2abb82 */ /* 0x000e620000000a00 */
[----:B------:R-:W-:Y:S02]  /*0470*/  LOP3.LUT R90, R90, 0xfffffffb, RZ, 0xc0, !PT ;  /* 0xfffffffb5a5a7812 */ /* 0x000fe400078ec0ff */
[----:B------:R-:W-:Y:S02]  /*0480*/  IADD3 R13, -R3, RZ, RZ ;  /* 0x000000ff030d7210 */ /* 0x000fe40007ffe1ff */
[----:B------:R-:W-:Y:S02]  /*0490*/  SHF.L.U32 R0, R80, 0x1, RZ ;  /* 0x0000000150007819 */ /* 0x000fe400000006ff */
[----:B------:R-:W-:Y:S01]  /*04a0*/  @P2 LOP3.LUT R90, R90, 0x4, RZ, 0xfc, !PT ;  /* 0x000000045a5a2812 */ /* 0x000fe200078efcff */
[----:B------:R-:W-:Y:S01]  /*04b0*/  IMAD R30, R15, R13, R82 ;  /* 0x0000000d0f1e7224 */ /* 0x000fe200078e0252 */
[----:B------:R-:W-:Y:S01]  /*04c0*/  IADD3 R87, R84, 0x20, RZ ;  /* 0x0000002054577810 */ /* 0x000fe20007ffe0ff */
[----:B------:R-:W2:Y:S01]  /*04d0*/  @!P5 LDC.64 R18, c[0x0][0x270] ;  /* 0x00009c00ff12db82 */ /* 0x000ea20000000a00 */
[----:B------:R-:W-:-:S02]  /*04e0*/  LOP3.LUT R31, R0, 0x3e, RZ, 0xc0, !PT ;  /* 0x0000003e001f7812 */ /* 0x000fc400078ec0ff */
[----:B------:R-:W-:Y:S02]  /*04f0*/  LOP3.LUT R90, R90, 0xfffffff7, RZ, 0xc0, !PT ;  /* 0xfffffff75a5a7812 */ /* 0x000fe400078ec0ff */
[----:B------:R-:W-:Y:S02]  /*0500*/  ISETP.GE.U32.AND P1, PT, R87, UR12, PT ;  /* 0x0000000c57007c0c */ /* 0x000fe4000bf26070 */
[----:B------:R-:W-:Y:S01]  /*0510*/  SHF.R.S32.HI R91, RZ, 0x1f, R87 ;  /* 0x0000001fff5b7819 */ /* 0x000fe20000011457 */
[----:B------:R-:W3:Y:S01]  /*0520*/  @!P2 LDC.64 R14, c[0x0][0x270] ;  /* 0x00009c00ff0eab82 */ /* 0x000ee20000000a00 */
[----:B------:R-:W-:Y:S02]  /*0530*/  LEA R30, R30, R31, 0x6 ;  /* 0x0000001f1e1e7211 */ /* 0x000fe400078e30ff */
[----:B------:R-:W-:Y:S02]  /*0540*/  SHF.R.S32.HI R0, RZ, 0x1f, R3 ;  /* 0x0000001fff007819 */ /* 0x000fe40000011403 */
[----:B------:R-:W-:-:S02]  /*0550*/  @P4 LOP3.LUT R90, R90, 0x8, RZ, 0xfc, !PT ;  /* 0x000000085a5a4812 */ /* 0x000fc400078efcff */
[----:B------:R-:W-:Y:S01]  /*0560*/  ISETP.GE.OR.EX P3, PT, R91, UR13, P6, P1 ;  /* 0x0000000d5b007c0c */ /* 0x000fe2000b766710 */
[----:B------:R-:W-:Y:S01]  /*0570*/  IMAD R0, R0, UR6, RZ ;  /* 0x0000000600007c24 */ /* 0x000fe2000f8e02ff */
[----:B------:R-:W-:Y:S01]  /*0580*/  SHF.R.S32.HI R31, RZ, 0x1f, R30 ;  /* 0x0000001fff1f7819 */ /* 0x000fe2000001141e */
[----:B------:R-:W4:Y:S01]  /*0590*/  @!P5 LDC.64 R44, c[0x0][0x220] ;  /* 0x00008800ff2cdb82 */ /* 0x000f220000000a00 */
[----:B------:R-:W-:Y:S01]  /*05a0*/  LOP3.LUT P1, RZ, R90, 0x1, RZ, 0xc0, !PT ;  /* 0x000000015aff7812 */ /* 0x000fe2000782c0ff */
[C---:B------:R-:W-:Y:S01]  /*05b0*/  IMAD R13, R3.reuse, UR7, R0 ;  /* 0x00000007030d7c24 */ /* 0x040fe2000f8e0200 */
[----:B------:R-:W-:Y:S01]  /*05c0*/  IADD3 R88, R84, 0x30, RZ ;  /* 0x0000003054587810 */ /* 0x000fe20007ffe0ff */
[----:B------:R-:W-:Y:S01]  /*05d0*/  IMAD.WIDE.U32 R28, R3, UR6, R30 ;  /* 0x00000006031c7c25 */ /* 0x000fe2000f8e001e */
[----:B------:R-:W-:Y:S02]  /*05e0*/  LOP3.LUT R90, R90, 0xffffffef, RZ, 0xc0, !PT ;  /* 0xffffffef5a5a7812 */ /* 0x000fe400078ec0ff */
[----:B------:R-:W-:Y:S01]  /*05f0*/  SHF.R.S32.HI R93, RZ, 0x1f, R88 ;  /* 0x0000001fff5d7819 */ /* 0x000fe20000011458 */
[----:B------:R-:W5:Y:S01]  /*0600*/  @!P2 LDC.64 R26, c[0x0][0x220] ;  /* 0x00008800ff1aab82 */ /* 0x000f620000000a00 */
[----:B------:R-:W-:Y:S01]  /*0610*/  IADD3 R3, R29, R13, RZ ;  /* 0x0000000d1d037210 */ /* 0x000fe20007ffe0ff */
[----:B--2---:R-:W-:Y:S01]  /*0620*/  @!P5 IMAD R6, R11, R18, RZ ;  /* 0x000000120b06d224 */ /* 0x004fe200078e02ff */
[----:B------:R-:W-:-:S02]  /*0630*/  @P3 LOP3.LUT R90, R90, 0x10, RZ, 0xfc, !PT ;  /* 0x000000105a5a3812 */ /* 0x000fc400078efcff */
[----:B------:R-:W-:Y:S01]  /*0640*/  IADD3 R78, R84, 0x40, RZ ;  /* 0x00000040544e7810 */ /* 0x000fe20007ffe0ff */
[----:B0-----:R-:W-:Y:S01]  /*0650*/  @!P1 IMAD R0, R7, R16, RZ ;  /* 0x0000001007009224 */ /* 0x001fe200078e02ff */
[-C--:B------:R-:W-:Y:S01]  /*0660*/  @!P1 MOV R2, R28.reuse ;  /* 0x0000001c00029202 */ /* 0x080fe20000000f00 */
[----:B------:R-:W0:Y:S01]  /*0670*/  @!P4 LDC.64 R12, c[0x0][0x270] ;  /* 0x00009c00ff0ccb82 */ /* 0x000e220000000a00 */
[----:B------:R-:W-:Y:S01]  /*0680*/  @!P5 IMAD R11, R9, R19, R6 ;  /* 0x00000013090bd224 */ /* 0x000fe200078e0206 */
[----:B------:R-:W-:Y:S01]  /*0690*/  @!P5 MOV R6, R28 ;  /* 0x0000001c0006d202 */ /* 0x000fe20000000f00 */
[C---:B------:R-:W-:Y:S01]  /*06a0*/  @!P1 IMAD R7, R5.reuse, R17, R0 ;  /* 0x0000001105079224 */ /* 0x040fe200078e0200 */
[----:B------:R-:W-:Y:S01]  /*06b0*/  LOP3.LUT R90, R90, 0xffffffdf, RZ, 0xc0, !PT ;  /* 0xffffffdf5a5a7812 */ /* 0x000fe200078ec0ff */
[----:B------:R-:W-:Y:S01]  /*06c0*/  @!P1 IMAD.WIDE.U32 R4, R5, R16, R2 ;  /* 0x0000001005049225 */ /* 0x000fe200078e0002 */
[----:B------:R-:W-:Y:S02]  /*06d0*/  SHF.R.S32.HI R81, RZ, 0x1f, R78 ;  /* 0x0000001fff517819 */ /* 0x000fe4000001144e */
[----:B------:R-:W2:Y:S01]  /*06e0*/  @!P3 LDC.64 R16, c[0x0][0x270] ;  /* 0x00009c00ff10bb82 */ /* 0x000ea20000000a00 */
[----:B------:R-:W-:-:S02]  /*06f0*/  IADD3 R76, R84, 0x50, RZ ;  /* 0x00000050544c7810 */ /* 0x000fc40007ffe0ff */
[----:B------:R-:W-:Y:S02]  /*0700*/  @!P1 IADD3 R0, R5, R7, RZ ;  /* 0x0000000705009210 */ /* 0x000fe40007ffe0ff */
[C---:B-1----:R-:W-:Y:S02]  /*0710*/  @!P1 LEA R42, P0, R4.reuse, R42, 0x2 ;  /* 0x0000002a042a9211 */ /* 0x042fe400078010ff */
[----:B------:R-:W-:Y:S01]  /*0720*/  @!P5 MOV R7, R3 ;  /* 0x000000030007d202 */ /* 0x000fe20000000f00 */
[----:B------:R-:W1:Y:S01]  /*0730*/  @!P4 LDC.64 R50, c[0x0][0x220] ;  /* 0x00008800ff32cb82 */ /* 0x000e620000000a00 */
[----:B------:R-:W-:Y:S01]  /*0740*/  @!P1 LEA.HI.X R43, R4, R43, R0, 0x2, P0 ;  /* 0x0000002b042b9211 */ /* 0x000fe200000f1400 */
[----:B---3--:R-:W-:Y:S01]  /*0750*/  @!P2 IMAD R0, R85, R14, RZ ;  /* 0x0000000e5500a224 */ /* 0x008fe200078e02ff */
[----:B------:R-:W-:Y:S01]  /*0760*/  @!P2 MOV R4, R28 ;  /* 0x0000001c0004a202 */ /* 0x000fe20000000f00 */
[----:B------:R-:W-:Y:S01]  /*0770*/  @!P5 IMAD.WIDE.U32 R6, R9, R18, R6 ;  /* 0x000000120906d225 */ /* 0x000fe200078e0006 */
[----:B------:R-:W-:-:S02]  /*0780*/  @!P2 MOV R5, R3 ;  /* 0x000000030005a202 */ /* 0x000fc40000000f00 */
[----:B------:R-:W-:Y:S01]  /*0790*/  SHF.R.S32.HI R79, RZ, 0x1f, R76 ;  /* 0x0000001fff4f7819 */ /* 0x000fe2000001144c */
[----:B------:R-:W3:Y:S01]  /*07a0*/  @!P3 LDC.64 R24, c[0x0][0x220] ;  /* 0x00008800ff18bb82 */ /* 0x000ee20000000a00 */
[C---:B------:R-:W-:Y:S01]  /*07b0*/  @!P2 IMAD R9, R84.reuse, R15, R0 ;  /* 0x0000000f5409a224 */ /* 0x040fe200078e0200 */
[----:B------:R-:W-:Y:S01]  /*07c0*/  @!P5 IADD3 R0, R7, R11, RZ ;  /* 0x0000000b0700d210 */ /* 0x000fe20007ffe0ff */
[----:B------:R-:W-:Y:S01]  /*07d0*/  @!P2 IMAD.WIDE.U32 R4, R84, R14, R4 ;  /* 0x0000000e5404a225 */ /* 0x000fe200078e0004 */
[----:B----4-:R-:W-:Y:S02]  /*07e0*/  @!P5 LEA R44, P0, R6, R44, 0x2 ;  /* 0x0000002c062cd211 */ /* 0x010fe400078010ff */
[----:B------:R-:W-:Y:S01]  /*07f0*/  IADD3 R74, R84, 0x60, RZ ;  /* 0x00000060544a7810 */ /* 0x000fe20007ffe0ff */
[----:B0-----:R-:W-:Y:S01]  /*0800*/  @!P4 IMAD R7, R89, R12, RZ ;  /* 0x0000000c5907c224 */ /* 0x001fe200078e02ff */
[----:B------:R-:W-:Y:S01]  /*0810*/  @!P5 LEA.HI.X R45, R6, R45, R0, 0x2, P0 ;  /* 0x0000002d062dd211 */ /* 0x000fe200000f1400 */
[----:B--2---:R-:W-:Y:S01]  /*0820*/  @!P3 IMAD R8, R91, R16, RZ ;  /* 0x000000105b08b224 */ /* 0x004fe200078e02ff */
[----:B------:R-:W-:Y:S01]  /*0830*/  @!P2 IADD3 R0, R5, R9, RZ ;  /* 0x000000090500a210 */ /* 0x000fe20007ffe0ff */
[----:B------:R-:W-:Y:S01]  /*0840*/  @!P4 IMAD R11, R86, R13, R7 ;  /* 0x0000000d560bc224 */ /* 0x000fe200078e0207 */
[----:B-----5:R-:W-:Y:S01]  /*0850*/  @!P2 LEA R26, P0, R4, R26, 0x2 ;  /* 0x0000001a041aa211 */ /* 0x020fe200078010ff */
[----:B------:R-:W-:Y:S01]  /*0860*/  @!P3 IMAD R9, R87, R17, R8 ;  /* 0x000000115709b224 */ /* 0x000fe200078e0208 */
[----:B------:R-:W-:-:S02]  /*0870*/  @!P4 MOV R6, R28 ;  /* 0x0000001c0006c202 */ /* 0x000fc40000000f00 */
[----:B------:R-:W-:Y:S02]  /*0880*/  @!P4 MOV R7, R3 ;  /* 0x000000030007c202 */ /* 0x000fe40000000f00 */
[----:B------:R-:W-:Y:S02]  /*0890*/  @!P2 LEA.HI.X R27, R4, R27, R0, 0x2, P0 ;  /* 0x0000001b041ba211 */ /* 0x000fe400000f1400 */
[----:B------:R-:W-:Y:S01]  /*08a0*/  @!P3 MOV R4, R28 ;  /* 0x0000001c0004b202 */ /* 0x000fe20000000f00 */
[----:B------:R-:W-:Y:S01]  /*08b0*/  @!P4 IMAD.WIDE.U32 R6, R86, R12, R6 ;  /* 0x0000000c5606c225 */ /* 0x000fe200078e0006 */
[----:B------:R-:W-:Y:S02]  /*08c0*/  @!P3 MOV R5, R3 ;  /* 0x000000030005b202 */ /* 0x000fe40000000f00 */
[----:B------:R-:W-:Y:S02]  /*08d0*/  SHF.R.S32.HI R77, RZ, 0x1f, R74 ;  /* 0x0000001fff4d7819 */ /* 0x000fe4000001144a */
[----:B------:R-:W-:Y:S01]  /*08e0*/  @!P4 IADD3 R0, R7, R11, RZ ;  /* 0x0000000b0700c210 */ /* 0x000fe20007ffe0ff */
[----:B------:R-:W-:Y:S01]  /*08f0*/  @!P3 IMAD.WIDE.U32 R4, R87, R16, R4 ;  /* 0x000000105704b225 */ /* 0x000fe200078e0004 */
[----:B-1----:R-:W-:-:S02]  /*0900*/  @!P4 LEA R50, P0, R6, R50, 0x2 ;  /* 0x000000320632c211 */ /* 0x002fc400078010ff */
[----:B------:R-:W-:Y:S02]  /*0910*/  IADD3 R72, R84, 0x70, RZ ;  /* 0x0000007054487810 */ /* 0x000fe40007ffe0ff */
[----:B------:R-:W-:Y:S02]  /*0920*/  @!P4 LEA.HI.X R51, R6, R51, R0, 0x2, P0 ;  /* 0x000000330633c211 */ /* 0x000fe400000f1400 */
[----:B------:R-:W-:Y:S02]  /*0930*/  @!P3 IADD3 R0, R5, R9, RZ ;  /* 0x000000090500b210 */ /* 0x000fe40007ffe0ff */
[C---:B---3--:R-:W-:Y:S02]  /*0940*/  @!P3 LEA R24, P0, R4.reuse, R24, 0x2 ;  /* 0x000000180418b211 */ /* 0x048fe400078010ff */
[----:B------:R-:W-:Y:S02]  /*0950*/  SHF.R.S32.HI R75, RZ, 0x1f, R72 ;  /* 0x0000001fff4b7819 */ /* 0x000fe40000011448 */
[----:B------:R-:W-:-:S02]  /*0960*/  @!P3 LEA.HI.X R25, R4, R25, R0, 0x2, P0 ;  /* 0x000000190419b211 */ /* 0x000fc400000f1400 */
[----:B------:R-:W-:Y:S02]  /*0970*/  ISETP.GE.U32.AND P0, PT, R88, UR12, PT ;  /* 0x0000000c58007c0c */ /* 0x000fe4000bf06070 */
[----:B------:R-:W-:Y:S02]  /*0980*/  IADD3 R70, R84, 0x80, RZ ;  /* 0x0000008054467810 */ /* 0x000fe40007ffe0ff */
[----:B------:R-:W-:Y:S02]  /*0990*/  ISETP.GE.OR.EX P1, PT, R93, UR13, P6, P0 ;  /* 0x0000000d5d007c0c */ /* 0x000fe4000b726700 */
[----:B------:R-:W-:Y:S02]  /*09a0*/  SHF.R.S32.HI R73, RZ, 0x1f, R70 ;  /* 0x0000001fff497819 */ /* 0x000fe40000011446 */
[----:B------:R-:W-:Y:S02]  /*09b0*/  ISETP.GE.U32.AND P4, PT, R70, UR12, PT ;  /* 0x0000000c46007c0c */ /* 0x000fe4000bf86070 */
[----:B------:R-:W-:-:S02]  /*09c0*/  IADD3 R68, R84, 0x90, RZ ;  /* 0x0000009054447810 */ /* 0x000fc40007ffe0ff */
[----:B------:R-:W-:Y:S02]  /*09d0*/  ISETP.GE.OR.EX P4, PT, R73, UR13, P6, P4 ;  /* 0x0000000d49007c0c */ /* 0x000fe4000b786740 */
[----:B------:R-:W-:Y:S02]  /*09e0*/  SHF.R.S32.HI R71, RZ, 0x1f, R68 ;  /* 0x0000001fff477819 */ /* 0x000fe40000011444 */
[----:B------:R-:W-:Y:S01]  /*09f0*/  ISETP.GE.U32.AND P3, PT, R68, UR12, PT ;  /* 0x0000000c44007c0c */ /* 0x000fe2000bf66070 */
[----:B------:R-:W0:Y:S01]  /*0a00*/  @!P1 LDC.64 R6, c[0x0][0x270] ;  /* 0x00009c00ff069b82 */ /* 0x000e220000000a00 */
[----:B------:R-:W-:Y:S02]  /*0a10*/  @!P1 MOV R4, R28 ;  /* 0x0000001c00049202 */ /* 0x000fe40000000f00 */
[----:B------:R-:W-:Y:S02]  /*0a20*/  @!P1 MOV R5, R3 ;  /* 0x0000000300059202 */ /* 0x000fe40000000f00 */
[----:B------:R-:W-:-:S02]  /*0a30*/  @P1 LOP3.LUT R90, R90, 0x20, RZ, 0xfc, !PT ;  /* 0x000000205a5a1812 */ /* 0x000fc400078efcff */
[----:B------:R-:W-:Y:S01]  /*0a40*/  ISETP.GE.OR.EX P3, PT, R71, UR13, P6, P3 ;  /* 0x0000000d47007c0c */ /* 0x000fe2000b766730 */
[----:B------:R-:W1:Y:S01]  /*0a50*/  @!P1 LDC.64 R22, c[0x0][0x220] ;  /* 0x00008800ff169b82 */ /* 0x000e620000000a00 */
[----:B------:R-:W-:Y:S02]  /*0a60*/  LOP3.LUT R90, R90, 0xffffffbf, RZ, 0xc0, !PT ;  /* 0xffffffbf5a5a7812 */ /* 0x000fe400078ec0ff */
[C---:B------:R-:W-:Y:S02]  /*0a70*/  IADD3 R66, R84.reuse, 0xa0, RZ ;  /* 0x000000a054427810 */ /* 0x040fe40007ffe0ff */
[----:B------:R-:W-:Y:S02]  /*0a80*/  IADD3 R64, R84, 0xb0, RZ ;  /* 0x000000b054407810 */ /* 0x000fe40007ffe0ff */
[----:B------:R-:W-:Y:S01]  /*0a90*/  SHF.R.S32.HI R69, RZ, 0x1f, R66 ;  /* 0x0000001fff457819 */ /* 0x000fe20000011442 */
[----:B------:R-:W2:Y:S01]  /*0aa0*/  @!P4 LDC.64 R12, c[0x0][0x220] ;  /* 0x00008800ff0ccb82 */ /* 0x000ea20000000a00 */
[----:B------:R-:W-:-:S02]  /*0ab0*/  ISETP.GE.U32.AND P2, PT, R66, UR12, PT ;  /* 0x0000000c42007c0c */ /* 0x000fc4000bf46070 */
[----:B------:R-:W-:Y:S02]  /*0ac0*/  SHF.R.S32.HI R67, RZ, 0x1f, R64 ;  /* 0x0000001fff437819 */ /* 0x000fe40000011440 */
[----:B------:R-:W-:Y:S02]  /*0ad0*/  ISETP.GE.OR.EX P2, PT, R69, UR13, P6, P2 ;  /* 0x0000000d45007c0c */ /* 0x000fe4000b746720 */
[----:B------:R-:W-:Y:S01]  /*0ae0*/  IADD3 R39, R84, 0xf0, RZ ;  /* 0x000000f054277810 */ /* 0x000fe20007ffe0ff */
[-C--:B0-----:R-:W-:Y:S01]  /*0af0*/  @!P1 IMAD R0, R93, R6.reuse, RZ ;  /* 0x000000065d009224 */ /* 0x081fe200078e02ff */
[----:B------:R-:W0:Y:S01]  /*0b00*/  @!P3 LDC.64 R8, c[0x0][0x220] ;  /* 0x00008800ff08bb82 */ /* 0x000e220000000a00 */
[C---:B------:R-:W-:Y:S01]  /*0b10*/  @!P1 IMAD.WIDE.U32 R4, R88.reuse, R6, R4 ;  /* 0x0000000658049225 */ /* 0x040fe200078e0004 */
[----:B------:R-:W-:Y:S02]  /*0b20*/  SHF.R.S32.HI R37, RZ, 0x1f, R39 ;  /* 0x0000001fff257819 */ /* 0x000fe40000011427 */
[----:B------:R-:W-:Y:S01]  /*0b30*/  P2R R52, PR, RZ, 0x10 ;  /* 0x00000010ff347803 */ /* 0x000fe20000000000 */
[----:B------:R-:W-:Y:S01]  /*0b40*/  @!P1 IMAD R7, R88, R7, R0 ;  /* 0x0000000758079224 */ /* 0x000fe200078e0200 */
[----:B------:R-:W-:-:S02]  /*0b50*/  P2R R38, PR, RZ, 0x20 ;  /* 0x00000020ff267803 */ /* 0x000fc40000000000 */
[----:B-1----:R-:W-:Y:S01]  /*0b60*/  @!P1 LEA R22, P0, R4, R22, 0x2 ;  /* 0x0000001604169211 */ /* 0x002fe200078010ff */
[----:B------:R-:W1:Y:S01]  /*0b70*/  @!P2 LDC.64 R10, c[0x0][0x220] ;  /* 0x00008800ff0aab82 */ /* 0x000e620000000a00 */
[----:B------:R-:W-:-:S04]  /*0b80*/  @!P1 IADD3 R0, R5, R7, RZ ;  /* 0x0000000705009210 */ /* 0x000fc80007ffe0ff */
[----:B------:R-:W-:Y:S02]  /*0b90*/  @!P1 LEA.HI.X R23, R4, R23, R0, 0x2, P0 ;  /* 0x0000001704179211 */ /* 0x000fe400000f1400 */
[----:B------:R-:W-:-:S04]  /*0ba0*/  ISETP.GE.U32.AND P0, PT, R78, UR12, PT ;  /* 0x0000000c4e007c0c */ /* 0x000fc8000bf06070 */
[----:B------:R-:W-:-:S13]  /*0bb0*/  ISETP.GE.OR.EX P1, PT, R81, UR13, P6, P0 ;  /* 0x0000000d51007c0c */ /* 0x000fda000b726700 */
[----:B------:R-:W3:Y:S01]  /*0bc0*/  @!P1 LDC.64 R6, c[0x0][0x270] ;  /* 0x00009c00ff069b82 */ /* 0x000ee20000000a00 */
[----:B------:R-:W-:Y:S02]  /*0bd0*/  @!P1 MOV R4, R28 ;  /* 0x0000001c00049202 */ /* 0x000fe40000000f00 */
[----:B------:R-:W-:Y:S02]  /*0be0*/  @!P1 MOV R5, R3 ;  /* 0x0000000300059202 */ /* 0x000fe40000000f00 */
[----:B------:R-:W-:-:S03]  /*0bf0*/  @P1 LOP3.LUT R90, R90, 0x40, RZ, 0xfc, !PT ;  /* 0x000000405a5a1812 */ /* 0x000fc600078efcff */
[----:B------:R-:W4:Y:S01]  /*0c00*/  @!P1 LDC.64 R20, c[0x0][0x220] ;  /* 0x00008800ff149b82 */ /* 0x000f220000000a00 */
[----:B------:R-:W-:Y:S01]  /*0c10*/  LOP3.LUT R90, R90, 0xffffff7f, RZ, 0xc0, !PT ;  /* 0xffffff7f5a5a7812 */ /* 0x000fe200078ec0ff */
[-C--:B---3--:R-:W-:Y:S02]  /*0c20*/  @!P1 IMAD R0, R81, R6.reuse, RZ ;  /* 0x0000000651009224 */ /* 0x088fe400078e02ff */
[----:B------:R-:W-:-:S04]  /*0c30*/  @!P1 IMAD.WIDE.U32 R4, R78, R6, R4 ;  /* 0x000000064e049225 */ /* 0x000fc800078e0004 */
[----:B------:R-:W-:Y:S01]  /*0c40*/  @!P1 IMAD R7, R78, R7, R0 ;  /* 0x000000074e079224 */ /* 0x000fe200078e0200 */
[----:B----4-:R-:W-:-:S04]  /*0c50*/  @!P1 LEA R20, P0, R4, R20, 0x2 ;  /* 0x0000001404149211 */ /* 0x010fc800078010ff */
        /* <DEDUP_REMOVED lines=37> */
[----:B------:R-:W-:-:S04]  /*0eb0*/  LOP3.LUT P5, RZ, R90, 0x1, RZ, 0xc0, !PT ;  /* 0x000000015aff7812 */ /* 0x000fc800078ac0ff */
[----:B------:R-:W-:Y:S01]  /*0ec0*/  P2R R40, PR, RZ, 0x20 ;  /* 0x00000020ff287803 */ /* 0x000fe20000000000 */
[-C--:B---3--:R-:W-:Y:S02]  /*0ed0*/  @!P1 IMAD R0, R75, R6.reuse, RZ ;  /* 0x000000064b009224 */ /* 0x088fe400078e02ff */
[----:B------:R-:W-:-:S04]  /*0ee0*/  @!P1 IMAD.WIDE.U32 R4, R72, R6, R4 ;  /* 0x0000000648049225 */ /* 0x000fc800078e0004 */
[----:B------:R-:W-:Y:S01]  /*0ef0*/  @!P1 IMAD R7, R72, R7, R0 ;  /* 0x0000000748079224 */ /* 0x000fe200078e0200 */
[----:B----4-:R-:W-:-:S04]  /*0f00*/  @!P1 LEA R14, P0, R4, R14, 0x2 ;  /* 0x0000000e040e9211 */ /* 0x010fc800078010ff */
[----:B------:R-:W-:Y:S02]  /*0f10*/  @!P1 IADD3 R0, R5, R7, RZ ;  /* 0x0000000705009210 */ /* 0x000fe40007ffe0ff */
[----:B------:R-:W3:Y:S01]  /*0f20*/  @!P4 LDC.64 R6, c[0x0][0x270] ;  /* 0x00009c00ff06cb82 */ /* 0x000ee20000000a00 */
[----:B------:R-:W-:Y:S02]  /*0f30*/  @!P4 MOV R5, R3 ;  /* 0x000000030005c202 */ /* 0x000fe40000000f00 */
[----:B------:R-:W-:Y:S02]  /*0f40*/  @!P1 LEA.HI.X R15, R4, R15, R0, 0x2, P0 ;  /* 0x0000000f040f9211 */ /* 0x000fe400000f1400 */
[----:B------:R-:W-:Y:S02]  /*0f50*/  @!P4 MOV R4, R28 ;  /* 0x0000001c0004c202 */ /* 0x000fe40000000f00 */
[----:B------:R-:W-:-:S04]  /*0f60*/  ISETP.GE.U32.AND P1, PT, R64, UR12, PT ;  /* 0x0000000c40007c0c */ /* 0x000fc8000bf26070 */
[----:B------:R-:W-:Y:S01]  /*0f70*/  ISETP.GE.OR.EX P1, PT, R67, UR13, P6, P1 ;  /* 0x0000000d43007c0c */ /* 0x000fe2000b726710 */
[----:B---3--:R-:W-:-:S12]  /*0f80*/  @!P4 IMAD R0, R73, R6, RZ ;  /* 0x000000064900c224 */ /* 0x008fd800078e02ff */
[----:B------:R-:W3:Y:S01]  /*0f90*/  @!P1 LDC.64 R32, c[0x0][0x270] ;  /* 0x00009c00ff209b82 */ /* 0x000ee20000000a00 */
[----:B------:R-:W-:-:S04]  /*0fa0*/  @!P4 IMAD.WIDE.U32 R4, R70, R6, R4 ;  /* 0x000000064604c225 */ /* 0x000fc800078e0004 */
[----:B------:R-:W-:Y:S01]  /*0fb0*/  @!P4 IMAD R7, R70, R7, R0 ;  /* 0x000000074607c224 */ /* 0x000fe200078e0200 */
[----:B--2---:R-:W-:-:S04]  /*0fc0*/  @!P4 LEA R12, P0, R4, R12, 0x2 ;  /* 0x0000000c040cc211 */ /* 0x004fc800078010ff */
[----:B------:R-:W-:Y:S02]  /*0fd0*/  @!P4 IADD3 R0, R5, R7, RZ ;  /* 0x000000070500c210 */ /* 0x000fe40007ffe0ff */
[----:B------:R-:W2:Y:S01]  /*0fe0*/  @!P3 LDC.64 R6, c[0x0][0x270] ;  /* 0x00009c00ff06bb82 */ /* 0x000ea20000000a00 */
[----:B------:R-:W-:Y:S02]  /*0ff0*/  @!P3 MOV R5, R3 ;  /* 0x000000030005b202 */ /* 0x000fe40000000f00 */
[----:B------:R-:W-:Y:S02]  /*1000*/  @!P4 LEA.HI.X R13, R4, R13, R0, 0x2, P0 ;  /* 0x0000000d040dc211 */ /* 0x000fe400000f1400 */
[----:B------:R-:W-:Y:S02]  /*1010*/  @!P3 MOV R4, R28 ;  /* 0x0000001c0004b202 */ /* 0x000fe40000000f00 */
[----:B------:R-:W-:-:S04]  /*1020*/  LOP3.LUT P4, RZ, R90, 0x80, RZ, 0xc0, !PT ;  /* 0x000000805aff7812 */ /* 0x000fc8000788c0ff */
[----:B------:R-:W-:Y:S02]  /*1030*/  P2R R48, PR, RZ, 0x10 ;  /* 0x00000010ff307803 */ /* 0x000fe40000000000 */
[----:B------:R-:W-:-:S04]  /*1040*/  LOP3.LUT P4, RZ, R90, 0x40, RZ, 0xc0, !PT ;  /* 0x000000405aff7812 */ /* 0x000fc8000788c0ff */
[----:B------:R-:W-:Y:S02]  /*1050*/  P2R R49, PR, RZ, 0x10 ;  /* 0x00000010ff317803 */ /* 0x000fe40000000000 */
[----:B------:R-:W-:-:S04]  /*1060*/  LOP3.LUT P4, RZ, R90, 0x20, RZ, 0xc0, !PT ;  /* 0x000000205aff7812 */ /* 0x000fc8000788c0ff */
[----:B------:R-:W-:Y:S01]  /*1070*/  P2R R53, PR, RZ, 0x10 ;  /* 0x00000010ff357803 */ /* 0x000fe20000000000 */
[-C--:B--2---:R-:W-:Y:S01]  /*1080*/  @!P3 IMAD R0, R71, R6.reuse, RZ ;  /* 0x000000064700b224 */ /* 0x084fe200078e02ff */
[----:B------:R-:W-:Y:S01]  /*1090*/  LOP3.LUT P4, RZ, R90, 0x10, RZ, 0xc0, !PT ;  /* 0x000000105aff7812 */ /* 0x000fe2000788c0ff */
[----:B------:R-:W-:-:S03]  /*10a0*/  @!P3 IMAD.WIDE.U32 R4, R68, R6, R4 ;  /* 0x000000064404b225 */ /* 0x000fc600078e0004 */
[----:B------:R-:W-:Y:S01]  /*10b0*/  P2R R54, PR, RZ, 0x10 ;  /* 0x00000010ff367803 */ /* 0x000fe20000000000 */
[----:B------:R-:W-:Y:S01]  /*10c0*/  @!P3 IMAD R7, R68, R7, R0 ;  /* 0x000000074407b224 */ /* 0x000fe200078e0200 */
[----:B0-----:R-:W-:Y:S02]  /*10d0*/  @!P3 LEA R8, P0, R4, R8, 0x2 ;  /* 0x000000080408b211 */ /* 0x001fe400078010ff */
[----:B------:R-:W-:Y:S02]  /*10e0*/  LOP3.LUT P4, RZ, R90, 0x8, RZ, 0xc0, !PT ;  /* 0x000000085aff7812 */ /* 0x000fe4000788c0ff */
[----:B------:R-:W-:Y:S02]  /*10f0*/  @!P3 IADD3 R0, R5, R7, RZ ;  /* 0x000000070500b210 */ /* 0x000fe40007ffe0ff */
[----:B------:R-:W0:Y:S01]  /*1100*/  @!P2 LDC.64 R6, c[0x0][0x270] ;  /* 0x00009c00ff06ab82 */ /* 0x000e220000000a00 */
[----:B------:R-:W-:Y:S02]  /*1110*/  @!P2 MOV R5, R3 ;  /* 0x000000030005a202 */ /* 0x000fe40000000f00 */
[----:B------:R-:W-:-:S02]  /*1120*/  @!P3 LEA.HI.X R9, R4, R9, R0, 0x2, P0 ;  /* 0x000000090409b211 */ /* 0x000fc400000f1400 */
[----:B------:R-:W-:Y:S02]  /*1130*/  @!P2 MOV R4, R28 ;  /* 0x0000001c0004a202 */ /* 0x000fe40000000f00 */
[----:B------:R-:W-:Y:S02]  /*1140*/  P2R R55, PR, RZ, 0x10 ;  /* 0x00000010ff377803 */ /* 0x000fe40000000000 */
[----:B------:R-:W-:Y:S01]  /*1150*/  LOP3.LUT P4, RZ, R90, 0x4, RZ, 0xc0, !PT ;  /* 0x000000045aff7812 */ /* 0x000fe2000788c0ff */
[-C--:B0-----:R-:W-:Y:S02]  /*1160*/  @!P2 IMAD R0, R69, R6.reuse, RZ ;  /* 0x000000064500a224 */ /* 0x081fe400078e02ff */
[----:B------:R-:W-:-:S04]  /*1170*/  @!P2 IMAD.WIDE.U32 R4, R66, R6, R4 ;  /* 0x000000064204a225 */ /* 0x000fc800078e0004 */
[----:B------:R-:W-:Y:S01]  /*1180*/  @!P2 IMAD R7, R66, R7, R0 ;  /* 0x000000074207a224 */ /* 0x000fe200078e0200 */
[----:B-1----:R-:W-:-:S04]  /*1190*/  @!P2 LEA R10, P0, R4, R10, 0x2 ;  /* 0x0000000a040aa211 */ /* 0x002fc800078010ff */
[----:B------:R-:W-:Y:S02]  /*11a0*/  @!P2 IADD3 R0, R5, R7, RZ ;  /* 0x000000070500a210 */ /* 0x000fe40007ffe0ff */
[----:B------:R-:W0:Y:S01]  /*11b0*/  @!P1 LDC.64 R6, c[0x0][0x220] ;  /* 0x00008800ff069b82 */ /* 0x000e220000000a00 */
[----:B------:R-:W-:Y:S02]  /*11c0*/  @!P1 MOV R5, R3 ;  /* 0x0000000300059202 */ /* 0x000fe40000000f00 */
[----:B------:R-:W-:Y:S01]  /*11d0*/  @!P2 LEA.HI.X R11, R4, R11, R0, 0x2, P0 ;  /* 0x0000000b040ba211 */ /* 0x000fe200000f1400 */
[----:B---3--:R-:W-:Y:S01]  /*11e0*/  @!P1 IMAD R4, R67, R32, RZ ;  /* 0x0000002043049224 */ /* 0x008fe200078e02ff */
[----:B------:R-:W-:-:S03]  /*11f0*/  IADD3 R0, R84, 0xc0, RZ ;  /* 0x000000c054007810 */ /* 0x000fc60007ffe0ff */
[----:B------:R-:W-:Y:S01]  /*1200*/  @!P1 IMAD R33, R64, R33, R4 ;  /* 0x0000002140219224 */ /* 0x000fe200078e0204 */
[----:B------:R-:W-:Y:S02]  /*1210*/  SHF.R.S32.HI R65, RZ, 0x1f, R0 ;  /* 0x0000001fff417819 */ /* 0x000fe40000011400 */
[----:B------:R-:W-:Y:S02]  /*1220*/  ISETP.GE.U32.AND P0, PT, R0, UR12, PT ;  /* 0x0000000c00007c0c */ /* 0x000fe4000bf06070 */
[----:B------:R-:W-:Y:S02]  /*1230*/  @!P1 MOV R4, R28 ;  /* 0x0000001c00049202 */ /* 0x000fe40000000f00 */
[----:B------:R-:W-:-:S03]  /*1240*/  ISETP.GE.OR.EX P0, PT, R65, UR13, P6, P0 ;  /* 0x0000000d41007c0c */ /* 0x000fc6000b706700 */
[----:B------:R-:W-:-:S05]  /*1250*/  @!P1 IMAD.WIDE.U32 R4, R64, R32, R4 ;  /* 0x0000002040049225 */ /* 0x000fca00078e0004 */
[----:B------:R-:W-:Y:S02]  /*1260*/  @!P1 IADD3 R5, R5, R33, RZ ;  /* 0x0000002105059210 */ /* 0x000fe40007ffe0ff */
[----:B0-----:R-:W-:-:S03]  /*1270*/  @!P1 LEA R6, P6, R4, R6, 0x2 ;  /* 0x0000000604069211 */ /* 0x001fc600078c10ff */
[----:B------:R-:W0:Y:S01]  /*1280*/  @!P0 LDC.64 R34, c[0x0][0x270] ;  /* 0x00009c00ff228b82 */ /* 0x000e220000000a00 */
[----:B------:R-:W-:Y:S02]  /*1290*/  @!P1 LEA.HI.X R7, R4, R7, R5, 0x2, P6 ;  /* 0x0000000704079211 */ /* 0x000fe400030f1405 */
[----:B------:R-:W-:-:S05]  /*12a0*/  @!P0 MOV R33, R3 ;  /* 0x0000000300218202 */ /* 0x000fca0000000f00 */
[----:B------:R-:W1:Y:S01]  /*12b0*/  @!P0 LDC.64 R4, c[0x0][0x220] ;  /* 0x00008800ff048b82 */ /* 0x000e620000000a00 */
[----:B0-----:R-:W-:-:S04]  /*12c0*/  @!P0 IMAD R32, R65, R34, RZ ;  /* 0x0000002241208224 */ /* 0x001fc800078e02ff */
[----:B------:R-:W-:Y:S01]  /*12d0*/  @!P0 IMAD R35, R0, R35, R32 ;  /* 0x0000002300238224 */ /* 0x000fe200078e0220 */
[----:B------:R-:W-:-:S05]  /*12e0*/  @!P0 MOV R32, R28 ;  /* 0x0000001c00208202 */ /* 0x000fca0000000f00 */
[----:B------:R-:W-:-:S05]  /*12f0*/  @!P0 IMAD.WIDE.U32 R32, R0, R34, R32 ;  /* 0x0000002200208225 */ /* 0x000fca00078e0020 */
[----:B------:R-:W-:Y:S02]  /*1300*/  @!P0 IADD3 R33, R33, R35, RZ ;  /* 0x0000002321218210 */ /* 0x000fe40007ffe0ff */
[----:B-1----:R-:W-:-:S04]  /*1310*/  @!P0 LEA R4, P6, R32, R4, 0x2 ;  /* 0x0000000420048211 */ /* 0x002fc800078c10ff */
[----:B------:R-:W-:Y:S02]  /*1320*/  @!P0 LEA.HI.X R5, R32, R5, R33, 0x2, P6 ;  /* 0x0000000520058211 */ /* 0x000fe400030f1421 */
[----:B------:R-:W-:-:S04]  /*1330*/  ISETP.GE.U32.AND P6, PT, R39, UR12, PT ;  /* 0x0000000c27007c0c */ /* 0x000fc8000bfc6070 */
[----:B------:R-:W-:-:S04]  /*1340*/  ISETP.GE.AND.EX P6, PT, R37, UR13, PT, P6 ;  /* 0x0000000d25007c0c */ /* 0x000fc8000bfc6360 */
[----:B------:R-:W-:-:S13]  /*1350*/  ISETP.GT.U32.OR P6, PT, R80, 0x1ff, P6 ;  /* 0x000001ff5000780c */ /* 0x000fda00037c4470 */
        /* <DEDUP_REMOVED lines=8> */
[----:B-1----:R-:W-:-:S04]  /*13e0*/  @!P6 LEA R46, P5, R36, R32, 0x2 ;  /* 0x00000020242ee211 */ /* 0x002fc800078a10ff */
[----:B------:R-:W-:Y:S02]  /*13f0*/  @!P6 LEA.HI.X R47, R36, R33, R34, 0x2, P5 ;  /* 0x00000021242fe211 */ /* 0x000fe400028f1422 */
[----:B------:R-:W-:Y:S02]  /*1400*/  CS2R R32, SRZ ;  /* 0x0000000000207805 */ /* 0x000fe4000001ff00 */
[----:B------:R-:W-:-:S13]  /*1410*/  ISETP.NE.AND P5, PT, R40, RZ, PT ;  /* 0x000000ff2800720c */ /* 0x000fda0003fa5270 */
[----:B------:R0:W2:Y:S01]  /*1420*/  @!P5 LDG.E.64 R32, desc[UR8][R42.64] ;  /* 0x000000082a20d981 */ /* 0x0000a2000c1e1b00 */
[----:B------:R-:W-:Y:S02]  /*1430*/  ISETP.NE.AND P5, PT, R38, RZ, PT ;  /* 0x000000ff2600720c */ /* 0x000fe40003fa5270 */
[----:B------:R-:W-:Y:S02]  /*1440*/  CS2R R38, SRZ ;  /* 0x0000000000267805 */ /* 0x000fe4000001ff00 */
[----:B------:R-:W-:-:S04]  /*1450*/  CS2R R34, SRZ ;  /* 0x0000000000227805 */ /* 0x000fc8000001ff00 */
[----:B------:R-:W3:Y:S01]  /*1460*/  @!P4 LDG.E.64 R38, desc[UR8][R26.64] ;  /* 0x000000081a26c981 */ /* 0x000ee2000c1e1b00 */
[----:B------:R-:W-:Y:S02]  /*1470*/  ISETP.NE.AND P4, PT, R55, RZ, PT ;  /* 0x000000ff3700720c */ /* 0x000fe40003f85270 */
[----:B------:R-:W-:Y:S02]  /*1480*/  CS2R R40, SRZ ;  /* 0x0000000000287805 */ /* 0x000fe4000001ff00 */
[----:B0-----:R-:W-:Y:S01]  /*1490*/  CS2R R42, SRZ ;  /* 0x00000000002a7805 */ /* 0x001fe2000001ff00 */
[----:B------:R0:W4:Y:S01]  /*14a0*/  @!P5 LDG.E.64 R34, desc[UR8][R44.64] ;  /* 0x000000082c22d981 */ /* 0x000122000c1e1b00 */
[----:B------:R-:W-:Y:S02]  /*14b0*/  CS2R R36, SRZ ;  /* 0x0000000000247805 */ /* 0x000fe4000001ff00 */
[----:B------:R-:W-:-:S04]  /*14c0*/  LOP3.LUT P5, RZ, R90, 0x2, RZ, 0xc0, !PT ;  /* 0x000000025aff7812 */ /* 0x000fc800078ac0ff */
[----:B------:R1:W5:Y:S01]  /*14d0*/  @!P6 LDG.E.64 R36, desc[UR8][R46.64] ;  /* 0x000000082e24e981 */ /* 0x000362000c1e1b00 */
[----:B------:R-:W-:-:S03]  /*14e0*/  LOP3.LUT P6, RZ, R90, 0x100, RZ, 0xc0, !PT ;  /* 0x000001005aff7812 */ /* 0x000fc600078cc0ff */
[----:B------:R1:W2:Y:S01]  /*14f0*/  @!P4 LDG.E.64 R40, desc[UR8][R50.64] ;  /* 0x000000083228c981 */ /* 0x0002a2000c1e1b00 */
[----:B------:R-:W-:Y:S02]  /*1500*/  ISETP.NE.AND P4, PT, R54, RZ, PT ;  /* 0x000000ff3600720c */ /* 0x000fe40003f85270 */
[----:B0-----:R-:W-:-:S11]  /*1510*/  CS2R R44, SRZ ;  /* 0x00000000002c7805 */ /* 0x001fd6000001ff00 */
[----:B------:R-:W4:Y:S01]  /*1520*/  @!P4 LDG.E.64 R42, desc[UR8][R24.64] ;  /* 0x00000008182ac981 */ /* 0x000f22000c1e1b00 */
[----:B------:R-:W-:Y:S02]  /*1530*/  ISETP.NE.AND P4, PT, R53, RZ, PT ;  /* 0x000000ff3500720c */ /* 0x000fe40003f85270 */
[----:B-1----:R-:W-:-:S11]  /*1540*/  CS2R R46, SRZ ;  /* 0x00000000002e7805 */ /* 0x002fd6000001ff00 */
[----:B------:R-:W5:Y:S01]  /*1550*/  @!P4 LDG.E.64 R44, desc[UR8][R22.64] ;  /* 0x00000008162cc981 */ /* 0x000f62000c1e1b00 */
[----:B------:R-:W-:-:S13]  /*1560*/  ISETP.NE.AND P4, PT, R49, RZ, PT ;  /* 0x000000ff3100720c */ /* 0x000fda0003f85270 */
[----:B------:R-:W5:Y:S01]  /*1570*/  @!P4 LDG.E.64 R46, desc[UR8][R20.64] ;  /* 0x00000008142ec981 */ /* 0x000f62000c1e1b00 */
[----:B------:R-:W-:Y:S02]  /*1580*/  ISETP.NE.AND P4, PT, R48, RZ, PT ;  /* 0x000000ff3000720c */ /* 0x000fe40003f85270 */
[----:B------:R-:W-:Y:S02]  /*1590*/  CS2R R48, SRZ ;  /* 0x0000000000307805 */ /* 0x000fe4000001ff00 */
[----:B------:R-:W-:Y:S02]  /*15a0*/  CS2R R50, SRZ ;  /* 0x0000000000327805 */ /* 0x000fe4000001ff00 */
[----:B------:R-:W-:-:S04]  /*15b0*/  CS2R R54, SRZ ;  /* 0x0000000000367805 */ /* 0x000fc8000001ff00 */
[----:B------:R-:W5:Y:S04]  /*15c0*/  @!P6 LDG.E.64 R50, desc[UR8][R16.64] ;  /* 0x000000081032e981 */ /* 0x000f68000c1e1b00 */
[----:B------:R-:W5:Y:S01]  /*15d0*/  @!P4 LDG.E.64 R48, desc[UR8][R18.64] ;  /* 0x000000081230c981 */ /* 0x000f62000c1e1b00 */
[----:B------:R-:W-:Y:S02]  /*15e0*/  ISETP.NE.AND P4, PT, R52, RZ, PT ;  /* 0x000000ff3400720c */ /* 0x000fe40003f85270 */
[----:B------:R-:W-:Y:S02]  /*15f0*/  CS2R R52, SRZ ;  /* 0x0000000000347805 */ /* 0x000fe4000001ff00 */
[----:B------:R-:W-:-:S04]  /*1600*/  CS2R R56, SRZ ;  /* 0x0000000000387805 */ /* 0x000fc8000001ff00 */
[----:B------:R-:W5:Y:S01]  /*1610*/  @!P5 LDG.E.64 R52, desc[UR8][R14.64] ;  /* 0x000000080e34d981 */ /* 0x000f62000c1e1b00 */
[----:B------:R-:W-:-:S03]  /*1620*/  CS2R R58, SRZ ;  /* 0x00000000003a7805 */ /* 0x000fc6000001ff00 */
[----:B------:R-:W5:Y:S04]  /*1630*/  @!P3 LDG.E.64 R56, desc[UR8][R8.64] ;  /* 0x000000080838b981 */ /* 0x000f68000c1e1b00 */
[----:B------:R3:W5:Y:S01]  /*1640*/  @!P4 LDG.E.64 R54, desc[UR8][R12.64] ;  /* 0x000000080c36c981 */ /* 0x000762000c1e1b00 */
[----:B------:R-:W-:-:S03]  /*1650*/  CS2R R60, SRZ ;  /* 0x00000000003c7805 */ /* 0x000fc6000001ff00 */
[----:B------:R-:W5:Y:S01]  /*1660*/  @!P2 LDG.E.64 R58, desc[UR8][R10.64] ;  /* 0x000000080a3aa981 */ /* 0x000f62000c1e1b00 */
[----:B------:R-:W-:-:S03]  /*1670*/  CS2R R62, SRZ ;  /* 0x00000000003e7805 */ /* 0x000fc6000001ff00 */
[----:B------:R-:W5:Y:S04]  /*1680*/  @!P1 LDG.E.64 R60, desc[UR8][R6.64] ;  /* 0x00000008063c9981 */ /* 0x000f68000c1e1b00 */
[----:B------:R4:W5:Y:S01]  /*1690*/  @!P0 LDG.E.64 R62, desc[UR8][R4.64] ;  /* 0x00000008043e8981 */ /* 0x000962000c1e1b00 */
[----:B------:R-:W-:Y:S01]  /*16a0*/  ISETP.GT.AND P5, PT, R92, 0x1e, PT ;  /* 0x0000001e5c00780c */ /* 0x000fe20003fa4270 */
[----:B---3--:R-:W-:Y:S01]  /*16b0*/  FADD.FTZ R12, R38, R39 ;  /* 0x00000027260c7221 */ /* 0x008fe20000010000 */
[----:B------:R-:W-:-:S03]  /*16c0*/  FMUL.FTZ R13, R39, R39 ;  /* 0x00000027270d7220 */ /* 0x000fc60000410000 */
[----:B------:R-:W-:Y:S01]  /*16d0*/  FADD.FTZ R12, RZ, R12 ;  /* 0x0000000cff0c7221 */ /* 0x000fe20000010000 */
[----:B------:R-:W-:-:S04]  /*16e0*/  FFMA.FTZ R13, R38, R38, R13 ;  /* 0x00000026260d7223 */ /* 0x000fc8000001000d */
[----:B------:R-:W-:Y:S01]  /*16f0*/  FADD.FTZ R13, RZ, R13 ;  /* 0x0000000dff0d7221 */ /* 0x000fe20000010000 */
[----:B--2---:R-:W-:Y:S01]  /*1700*/  FADD.FTZ R9, R40, R41 ;  /* 0x0000002928097221 */ /* 0x004fe20000010000 */
[----:B------:R-:W-:-:S03]  /*1710*/  FMUL.FTZ R15, R41, R41 ;  /* 0x00000029290f7220 */ /* 0x000fc60000410000 */
[----:B------:R-:W-:Y:S01]  /*1720*/  FADD.FTZ R9, R12, R9 ;  /* 0x000000090c097221 */ /* 0x000fe20000010000 */
[----:B------:R-:W-:Y:S01]  /*1730*/  FFMA.FTZ R8, R40, R40, R15 ;  /* 0x0000002828087223 */ /* 0x000fe2000001000f */
[C---:B----4-:R-:W-:Y:S01]  /*1740*/  FADD.FTZ R4, R42.reuse, R43 ;  /* 0x0000002b2a047221 */ /* 0x050fe20000010000 */
[----:B------:R-:W-:Y:S02]  /*1750*/  FMUL.FTZ R7, R43, R43 ;  /* 0x0000002b2b077220 */ /* 0x000fe40000410000 */
[----:B------:R-:W-:Y:S01]  /*1760*/  FADD.FTZ R8, R13, R8 ;  /* 0x000000080d087221 */ /* 0x000fe20000010000 */
[----:B------:R-:W-:Y:S01]  /*1770*/  FADD.FTZ R4, R9, R4 ;  /* 0x0000000409047221 */ /* 0x000fe20000010000 */
[----:B------:R-:W-:Y:S01]  /*1780*/  FFMA.FTZ R7, R42, R42, R7 ;  /* 0x0000002a2a077223 */ /* 0x000fe20000010007 */
[----:B-----5:R-:W-:Y:S01]  /*1790*/  FADD.FTZ R5, R44, R45 ;  /* 0x0000002d2c057221 */ /* 0x020fe20000010000 */
[----:B------:R-:W-:Y:S02]  /*17a0*/  FMUL.FTZ R11, R45, R45 ;  /* 0x0000002d2d0b7220 */ /* 0x000fe40000410000 */
[----:B------:R-:W-:Y:S01]  /*17b0*/  FADD.FTZ R7, R8, R7 ;  /* 0x0000000708077221 */ /* 0x000fe20000010000 */
[----:B------:R-:W-:Y:S01]  /*17c0*/  FADD.FTZ R4, R4, R5 ;  /* 0x0000000504047221 */ /* 0x000fe20000010000 */
[----:B------:R-:W-:-:S04]  /*17d0*/  FFMA.FTZ R6, R44, R44, R11 ;  /* 0x0000002c2c067223 */ /* 0x000fc8000001000b */
[----:B------:R-:W-:Y:S01]  /*17e0*/  FADD.FTZ R6, R7, R6 ;  /* 0x0000000607067221 */ /* 0x000fe20000010000 */
[----:B------:R-:W-:Y:S01]  /*17f0*/  FADD.FTZ R5, R46, R47 ;  /* 0x0000002f2e057221 */ /* 0x000fe20000010000 */
[----:B------:R-:W-:-:S03]  /*1800*/  FMUL.FTZ R9, R47, R47 ;  /* 0x0000002f2f097220 */ /* 0x000fc60000410000 */
[----:B------:R-:W-:Y:S01]  /*1810*/  FADD.FTZ R4, R4, R5 ;  /* 0x0000000504047221 */ /* 0x000fe20000010000 */
[----:B------:R-:W-:-:S04]  /*1820*/  FFMA.FTZ R9, R46, R46, R9 ;  /* 0x0000002e2e097223 */ /* 0x000fc80000010009 */
[----:B------:R-:W-:Y:S01]  /*1830*/  FADD.FTZ R6, R6, R9 ;  /* 0x0000000906067221 */ /* 0x000fe20000010000 */
[----:B------:R-:W-:Y:S01]  /*1840*/  FADD.FTZ R5, R48, R49 ;  /* 0x0000003130057221 */ /* 0x000fe20000010000 */
[----:B------:R-:W-:Y:S01]  /*1850*/  FMUL.FTZ R7, R49, R49 ;  /* 0x0000003131077220 */ /* 0x000fe20000410000 */
[----:B------:R-:W-:Y:S02]  /*1860*/  FMUL.FTZ R9, R51, R51 ;  /* 0x0000003333097220 */ /* 0x000fe40000410000 */
[----:B------:R-:W-:Y:S01]  /*1870*/  FADD.FTZ R4, R4, R5 ;  /* 0x0000000504047221 */ /* 0x000fe20000010000 */
[----:B------:R-:W-:Y:S01]  /*1880*/  FFMA.FTZ R7, R48, R48, R7 ;  /* 0x0000003030077223 */ /* 0x000fe20000010007 */
[C---:B------:R-:W-:Y:S01]  /*1890*/  FADD.FTZ R5, R50.reuse, R51 ;  /* 0x0000003332057221 */ /* 0x040fe20000010000 */
[----:B------:R-:W-:Y:S02]  /*18a0*/  FFMA.FTZ R9, R50, R50, R9 ;  /* 0x0000003232097223 */ /* 0x000fe40000010009 */
[----:B------:R-:W-:Y:S01]  /*18b0*/  FADD.FTZ R6, R6, R7 ;  /* 0x0000000706067221 */ /* 0x000fe20000010000 */
[----:B------:R-:W-:Y:S01]  /*18c0*/  FADD.FTZ R4, R4, R5 ;  /* 0x0000000504047221 */ /* 0x000fe20000010000 */
[----:B------:R-:W-:Y:S01]  /*18d0*/  FMUL.FTZ R7, R53, R53 ;  /* 0x0000003535077220 */ /* 0x000fe20000410000 */
[----:B------:R-:W-:Y:S01]  /*18e0*/  FADD.FTZ R5, R52, R53 ;  /* 0x0000003534057221 */ /* 0x000fe20000010000 */
[----:B------:R-:W-:-:S02]  /*18f0*/  FADD.FTZ R6, R6, R9 ;  /* 0x0000000906067221 */ /* 0x000fc40000010000 */
[----:B------:R-:W-:Y:S01]  /*1900*/  FFMA.FTZ R7, R52, R52, R7 ;  /* 0x0000003434077223 */ /* 0x000fe20000010007 */
[----:B------:R-:W-:Y:S01]  /*1910*/  FADD.FTZ R4, R4, R5 ;  /* 0x0000000504047221 */ /* 0x000fe20000010000 */
[----:B------:R-:W-:Y:S01]  /*1920*/  FMUL.FTZ R9, R55, R55 ;  /* 0x0000003737097220 */ /* 0x000fe20000410000 */
[----:B------:R-:W-:Y:S01]  /*1930*/  FADD.FTZ R5, R54, R55 ;  /* 0x0000003736057221 */ /* 0x000fe20000010000 */
[----:B------:R-:W-:Y:S01]  /*1940*/  FADD.FTZ R6, R6, R7 ;  /* 0x0000000706067221 */ /* 0x000fe20000010000 */
[----:B------:R-:W-:Y:S01]  /*1950*/  FMUL.FTZ R7, R57, R57 ;  /* 0x0000003939077220 */ /* 0x000fe20000410000 */
[----:B------:R-:W-:Y:S01]  /*1960*/  FFMA.FTZ R9, R54, R54, R9 ;  /* 0x0000003636097223 */ /* 0x000fe20000010009 */
[----:B------:R-:W-:Y:S01]  /*1970*/  FADD.FTZ R4, R4, R5 ;  /* 0x0000000504047221 */ /* 0x000fe20000010000 */
[C---:B------:R-:W-:Y:S01]  /*1980*/  FADD.FTZ R5, R56.reuse, R57 ;  /* 0x0000003938057221 */ /* 0x040fe20000010000 */
[----:B------:R-:W-:Y:S01]  /*1990*/  FFMA.FTZ R7, R56, R56, R7 ;  /* 0x0000003838077223 */ /* 0x000fe20000010007 */
[----:B------:R-:W-:Y:S01]  /*19a0*/  FADD.FTZ R6, R6, R9 ;  /* 0x0000000906067221 */ /* 0x000fe20000010000 */
[----:B------:R-:W-:Y:S01]  /*19b0*/  FMUL.FTZ R9, R59, R59 ;  /* 0x0000003b3b097220 */ /* 0x000fe20000410000 */
[----:B------:R-:W-:Y:S01]  /*19c0*/  FADD.FTZ R4, R4, R5 ;  /* 0x0000000504047221 */ /* 0x000fe20000010000 */
[----:B------:R-:W-:Y:S01]  /*19d0*/  FADD.FTZ R5, R58, R59 ;  /* 0x0000003b3a057221 */ /* 0x000fe20000010000 */
[----:B------:R-:W-:Y:S01]  /*19e0*/  FADD.FTZ R6, R6, R7 ;  /* 0x0000000706067221 */ /* 0x000fe20000010000 */
[----:B------:R-:W-:Y:S01]  /*19f0*/  FFMA.FTZ R9, R58, R58, R9 ;  /* 0x0000003a3a097223 */ /* 0x000fe20000010009 */
        /* <DEDUP_REMOVED lines=49> */
[----:B------:R-:W2:-:S12]  /*1d10*/  LDC R95, c[0x0][0xc] ;  /* 0x00000300ff5f7b82 */ /* 0x000e980000000800 */
[----:B0-----:R-:W-:Y:S01]  /*1d20*/  @!P5 FADD.FTZ R4, R4, R5 ;  /* 0x000000050404d221 */ /* 0x001fe20000010000 */
[----:B-1----:R-:W-:Y:S01]  /*1d30*/  @!P5 FADD.FTZ R6, R6, R7 ;  /* 0x000000070606d221 */ /* 0x002fe20000010000 */
[----:B------:R-:W-:-:S03]  /*1d40*/  ISETP.NE.AND P5, PT, R92, RZ, PT ;  /* 0x000000ff5c00720c */ /* 0x000fc60003fa5270 */
[----:B------:R-:W-:Y:S02]  /*1d50*/  MOV R24, R4 ;  /* 0x0000000400187202 */ /* 0x000fe40000000f00 */
[----:B------:R-:W-:-:S08]  /*1d60*/  MOV R25, R6 ;  /* 0x0000000600197202 */ /* 0x000fd00000000f00 */
[----:B------:R0:W-:Y:S01]  /*1d70*/  @!P5 STS.64 [R83+0x10], R24 ;  /* 0x000010185300d388 */ /* 0x0001e20000000a00 */
[----:B------:R-:W-:Y:S01]  /*1d80*/  BAR.SYNC.DEFER_BLOCKING 0x0 ;  /* 0x0000000000007b1d */ /* 0x000fe20000010000 */
[----:B------:R-:W-:-:S05]  /*1d90*/  ISETP.NE.AND P5, PT, R80, RZ, PT ;  /* 0x000000ff5000720c */ /* 0x000fca0003fa5270 */
[----:B------:R-:W-:Y:S08]  /*1da0*/  BSSY B0, `(.L_x_4586) ;  /* 0x000002b000007945 */ /* 0x000ff00003800000 */
[----:B0-2---:R-:W-:Y:S05]  /*1db0*/  @P5 BRA `(.L_x_4587) ;  /* 0x0000000000a45947 */ /* 0x005fea0003800000 */
[----:B------:R-:W0:Y:S01]  /*1dc0*/  S2UR UR7, SR_CgaCtaId ;  /* 0x00000000000779c3 */ /* 0x000e220000008800 */
[----:B------:R-:W-:Y:S02]  /*1dd0*/  UMOV UR6, 0x400 ;  /* 0x0000040000067882 */ /* 0x000fe40000000000 */
[----:B0-----:R-:W-:-:S09]  /*1de0*/  ULEA UR6, UR7, UR6, 0x18 ;  /* 0x0000000607067291 */ /* 0x001fd2000f8ec03f */
[----:B------:R-:W0:Y:S04]  /*1df0*/  LDS.64 R26, [UR6+0x18] ;  /* 0x00001806ff1a7984 */ /* 0x000e280008000a00 */
[----:B------:R-:W1:Y:S04]  /*1e00*/  LDS.128 R20, [UR6+0x20] ;  /* 0x00002006ff147984 */ /* 0x000e680008000c00 */
[----:B------:R-:W2:Y:S04]  /*1e10*/  LDS.128 R4, [UR6+0x30] ;  /* 0x00003006ff047984 */ /* 0x000ea80008000c00 */
[----:B------:R-:W3:Y:S04]  /*1e20*/  LDS.128 R8, [UR6+0x40] ;  /* 0x00004006ff087984 */ /* 0x000ee80008000c00 */
[----:B------:R-:W4:Y:S04]  /*1e30*/  LDS.128 R12, [UR6+0x50] ;  /* 0x00005006ff0c7984 */ /* 0x000f280008000c00 */
[----:B------:R-:W5:Y:S01]  /*1e40*/  LDS.128 R16, [UR6+0x60] ;  /* 0x00006006ff107984 */ /* 0x000f620008000c00 */
        /* <DEDUP_REMOVED lines=32> */
.L_x_4587:
[----:B------:R-:W-:Y:S05]  /*2050*/  BSYNC B0 ;  /* 0x0000000000007941 */ /* 0x000fea0003800000 */
.L_x_4586:
[----:B------:R-:W-:-:S13]  /*2060*/  ISETP.GE.U32.AND P6, PT, R95, 0x2, PT ;  /* 0x000000025f00780c */ /* 0x000fda0003fc6070 */
[----:B------:R-:W-:Y:S05]  /*2070*/  @!P6 BRA `(.L_x_4588) ;  /* 0x000000080078e947 */ /* 0x000fea0003800000 */
[----:B------:R-:W-:Y:S05]  /*2080*/  @P5 BRA `(.L_x_4589) ;  /* 0x0000000000745947 */ /* 0x000fea0003800000 */
[----:B------:R-:W0:Y:S01]  /*2090*/  LDC R11, c[0x0][0x10] ;  /* 0x00000400ff0b7b82 */ /* 0x000e220000000800 */
[----:B------:R-:W1:Y:S01]  /*20a0*/  S2R R10, SR_CTAID.Y ;  /* 0x00000000000a7919 */ /* 0x000e620000002600 */
[C---:B------:R-:W-:Y:S02]  /*20b0*/  LOP3.LUT R8, R94.reuse, 0x1, RZ, 0xc0, !PT ;  /* 0x000000015e087812 */ /* 0x040fe400078ec0ff */
[----:B------:R-:W-:Y:S02]  /*20c0*/  LOP3.LUT P6, RZ, R94, 0x2, RZ, 0xc0, !PT ;  /* 0x000000025eff7812 */ /* 0x000fe400078cc0ff */
[----:B------:R-:W-:Y:S02]  /*20d0*/  MOV R13, 0xffffffff ;  /* 0xffffffff000d7802 */ /* 0x000fe40000000f00 */
[----:B------:R-:W2:Y:S01]  /*20e0*/  LDC.64 R6, c[0x0][0x248] ;  /* 0x00009200ff067b82 */ /* 0x000ea20000000a00 */
[----:B------:R-:W-:Y:S02]  /*20f0*/  SEL R15, R95, RZ, !P6 ;  /* 0x000000ff5f0f7207 */ /* 0x000fe40007000000 */
[----:B------:R-:W-:-:S05]  /*2100*/  SEL R13, R13, 0x1, P6 ;  /* 0x000000010d0d7807 */ /* 0x000fca0003000000 */
[----:B------:R-:W3:Y:S01]  /*2110*/  LDC.64 R4, c[0x0][0x240] ;  /* 0x00009000ff047b82 */ /* 0x000ee20000000a00 */
[----:B0-----:R-:W-:-:S04]  /*2120*/  IMAD R8, R8, R11, RZ ;  /* 0x0000000b08087224 */ /* 0x001fc800078e02ff */
[----:B------:R-:W-:-:S05]  /*2130*/  IMAD R9, R8, R95, RZ ;  /* 0x0000005f08097224 */ /* 0x000fca00078e02ff */
[----:B------:R-:W-:Y:S01]  /*2140*/  SHF.L.U32 R9, R9, 0x1, RZ ;  /* 0x0000000109097819 */ /* 0x000fe200000006ff */
[----:B-1----:R-:W-:Y:S01]  /*2150*/  IMAD R11, R11, UR5, R10 ;  /* 0x000000050b0b7c24 */ /* 0x002fe2000f8e020a */
[----:B------:R-:W-:-:S03]  /*2160*/  ISETP.NE.AND P6, PT, R15, -0x1, PT ;  /* 0xffffffff0f00780c */ /* 0x000fc60003fc5270 */
[----:B--2---:R-:W-:Y:S01]  /*2170*/  IMAD.WIDE R6, R9, 0x4, R6 ;  /* 0x0000000409067825 */ /* 0x004fe200078e0206 */
[----:B------:R-:W-:-:S03]  /*2180*/  IADD3 R9, R8, R10, RZ ;  /* 0x0000000a08097210 */ /* 0x000fc60007ffe0ff */
[----:B------:R-:W-:-:S04]  /*2190*/  IMAD.WIDE.U32 R6, R11, 0x8, R6 ;  /* 0x000000080b067825 */ /* 0x000fc800078e0006 */
[----:B---3--:R-:W-:Y:S01]  /*21a0*/  IMAD.WIDE.U32 R4, R9, 0x4, R4 ;  /* 0x0000000409047825 */ /* 0x008fe200078e0004 */
[----:B------:R0:W-:Y:S01]  /*21b0*/  STG.E.64 desc[UR8][R6.64], R24 ;  /* 0x0000001806007986 */ /* 0x0001e2000c101b08 */
[----:B------:R-:W-:Y:S06]  /*21c0*/  MEMBAR.ALL.GPU ;  /* 0x0000000000007992 */ /* 0x000fec000000a000 */
[----:B------:R-:W-:-:S00]  /*21d0*/  ERRBAR ;  /* 0x00000000000079ab */ /* 0x000fc00000000000 */
[----:B------:R-:W-:Y:S06]  /*21e0*/  CGAERRBAR ;  /* 0x00000000000075ab */ /* 0x000fec0000000000 */
[----:B------:R0:W-:Y:S01]  /*21f0*/  REDG.E.ADD.S32.STRONG.GPU desc[UR8][R4.64], R13 ;  /* 0x0000000d0400798e */ /* 0x0001e2000c10e388 */
[----:B------:R-:W-:Y:S05]  /*2200*/  @!P6 BRA `(.L_x_4589) ;  /* 0x000000000014e947 */ /* 0x000fea0003800000 */
.L_x_4590:
[----:B0-----:R-:W2:Y:S04]  /*2210*/  LDG.E.STRONG.GPU R6, desc[UR8][R4.64] ;  /* 0x0000000804067981 */ /* 0x001ea8000c1ef900 */
[----:B--2---:R-:W-:Y:S01]  /*2220*/  CCTL.IVALL ;  /* 0x00000000ff00798f */ /* 0x004fe20002000000 */
[----:B------:R-:W-:Y:S05]  /*2230*/  YIELD ;  /* 0x0000000000007946 */ /* 0x000fea0003800000 */
[----:B------:R-:W-:-:S13]  /*2240*/  ISETP.NE.AND P6, PT, R6, R15, PT ;  /* 0x0000000f0600720c */ /* 0x000fda0003fc5270 */
[----:B------:R-:W-:Y:S05]  /*2250*/  @P6 BRA `(.L_x_4590) ;  /* 0xfffffffc00ec6947 */ /* 0x000fea000383ffff */
.L_x_4589:
        /* <DEDUP_REMOVED lines=8> */
[----:B------:R-:W0:Y:S01]  /*22e0*/  S2UR UR6, SR_CTAID.X ;  /* 0x00000000000679c3 */ /* 0x000e220000002500 */
[----:B------:R-:W-:Y:S02]  /*22f0*/  LOP3.LUT R6, R95, 0x3, RZ, 0xc0, !PT ;  /* 0x000000035f067812 */ /* 0x000fe400078ec0ff */
[----:B------:R-:W-:Y:S02]  /*2300*/  MOV R4, RZ ;  /* 0x000000ff00047202 */ /* 0x000fe40000000f00 */
[----:B------:R-:W-:-:S07]  /*2310*/  IADD3 R5, -R6, R95, RZ ;  /* 0x0000005f06057210 */ /* 0x000fce0007ffe1ff */
.L_x_4592:
[----:B------:R-:W-:-:S13]  /*2320*/  ISETP.EQ.OR P6, PT, R4, UR5, P5 ;  /* 0x0000000504007c0c */ /* 0x000fda000afc2670 */
[----:B------:R-:W1:Y:S01]  /*2330*/  @!P6 LDC R11, c[0x0][0x10] ;  /* 0x00000400ff0beb82 */ /* 0x000e620000000800 */
[----:B------:R-:W2:Y:S01]  /*2340*/  @!P6 S2R R10, SR_CTAID.Y ;  /* 0x00000000000ae919 */ /* 0x000ea20000002600 */
[----:B------:R-:W-:-:S06]  /*2350*/  @!P6 LOP3.LUT R8, R94, 0x1, RZ, 0xc0, !PT ;  /* 0x000000015e08e812 */ /* 0x000fcc00078ec0ff */
[----:B------:R-:W3:Y:S01]  /*2360*/  @!P6 LDC.64 R6, c[0x0][0x248] ;  /* 0x00009200ff06eb82 */ /* 0x000ee20000000a00 */
[----:B-1----:R-:W-:-:S04]  /*2370*/  @!P6 IMAD R8, R8, R11, RZ ;  /* 0x0000000b0808e224 */ /* 0x002fc800078e02ff */
[----:B------:R-:W-:-:S05]  /*2380*/  @!P6 IMAD R8, R8, R95, RZ ;  /* 0x0000005f0808e224 */ /* 0x000fca00078e02ff */
[----:B------:R-:W-:-:S05]  /*2390*/  @!P6 SHF.L.U32 R9, R8, 0x1, RZ ;  /* 0x000000010809e819 */ /* 0x000fca00000006ff */
[----:B---3--:R-:W-:-:S04]  /*23a0*/  @!P6 IMAD.WIDE R6, R9, 0x4, R6 ;  /* 0x000000040906e825 */ /* 0x008fc800078e0206 */
[----:B--2---:R-:W-:-:S04]  /*23b0*/  @!P6 IMAD R9, R11, R4, R10 ;  /* 0x000000040b09e224 */ /* 0x004fc800078e020a */
[----:B------:R-:W-:-:S06]  /*23c0*/  @!P6 IMAD.WIDE.U32 R8, R9, 0x8, R6 ;  /* 0x000000080908e825 */ /* 0x000fcc00078e0006 */
[----:B------:R-:W2:Y:S01]  /*23d0*/  @!P6 LDG.E.64 R8, desc[UR8][R8.64] ;  /* 0x000000080808e981 */ /* 0x000ea2000c1e1b00 */
[----:B------:R-:W-:Y:S01]  /*23e0*/  IADD3 R12, R4, 0x1, RZ ;  /* 0x00000001040c7810 */ /* 0x000fe20007ffe0ff */
[----:B0-----:R-:W-:Y:S01]  /*23f0*/  UMOV UR5, UR6 ;  /* 0x0000000600057c82 */ /* 0x001fe20008000000 */
[----:B--2---:R-:W-:Y:S01]  /*2400*/  @!P6 FADD.FTZ R24, R24, R8 ;  /* 0x000000081818e221 */ /* 0x004fe20000010000 */
[----:B------:R-:W-:Y:S01]  /*2410*/  @!P6 FADD.FTZ R25, R25, R9 ;  /* 0x000000091919e221 */ /* 0x000fe20000010000 */
[----:B------:R-:W-:-:S13]  /*2420*/  ISETP.EQ.OR P6, PT, R12, UR5, P5 ;  /* 0x000000050c007c0c */ /* 0x000fda000afc2670 */
[----:B------:R-:W0:Y:S01]  /*2430*/  @!P6 LDC R11, c[0x0][0x10] ;  /* 0x00000400ff0beb82 */ /* 0x000e220000000800 */
[----:B------:R-:W1:Y:S01]  /*2440*/  @!P6 S2R R13, SR_CTAID.Y ;  /* 0x00000000000de919 */ /* 0x000e620000002600 */
[----:B------:R-:W-:-:S06]  /*2450*/  @!P6 LOP3.LUT R10, R94, 0x1, RZ, 0xc0, !PT ;  /* 0x000000015e0ae812 */ /* 0x000fcc00078ec0ff */
[----:B------:R-:W2:Y:S01]  /*2460*/  @!P6 LDC.64 R6, c[0x0][0x248] ;  /* 0x00009200ff06eb82 */ /* 0x000ea20000000a00 */
[----:B0-----:R-:W-:-:S04]  /*2470*/  @!P6 IMAD R10, R10, R11, RZ ;  /* 0x0000000b0a0ae224 */ /* 0x001fc800078e02ff */
[----:B------:R-:W-:-:S05]  /*2480*/  @!P6 IMAD R10, R10, R95, RZ ;  /* 0x0000005f0a0ae224 */ /* 0x000fca00078e02ff */
[----:B------:R-:W-:-:S05]  /*2490*/  @!P6 SHF.L.U32 R9, R10, 0x1, RZ ;  /* 0x000000010a09e819 */ /* 0x000fca00000006ff */
[----:B--2---:R-:W-:-:S04]  /*24a0*/  @!P6 IMAD.WIDE R6, R9, 0x4, R6 ;  /* 0x000000040906e825 */ /* 0x004fc800078e0206 */
[----:B-1----:R-:W-:-:S04]  /*24b0*/  @!P6 IMAD R9, R12, R11, R13 ;  /* 0x0000000b0c09e224 */ /* 0x002fc800078e020d */
[----:B------:R-:W-:-:S06]  /*24c0*/  @!P6 IMAD.WIDE.U32 R8, R9, 0x8, R6 ;  /* 0x000000080908e825 */ /* 0x000fcc00078e0006 */
[----:B------:R-:W2:Y:S01]  /*24d0*/  @!P6 LDG.E.64 R8, desc[UR8][R8.64] ;  /* 0x000000080808e981 */ /* 0x000ea2000c1e1b00 */
[----:B------:R-:W-:Y:S01]  /*24e0*/  IADD3 R12, R4, 0x2, RZ ;  /* 0x00000002040c7810 */ /* 0x000fe20007ffe0ff */
[----:B--2---:R-:W-:Y:S01]  /*24f0*/  @!P6 FADD.FTZ R24, R24, R8 ;  /* 0x000000081818e221 */ /* 0x004fe20000010000 */
[----:B------:R-:W-:Y:S02]  /*2500*/  @!P6 FADD.FTZ R25, R25, R9 ;  /* 0x000000091919e221 */ /* 0x000fe40000010000 */
        /* <DEDUP_REMOVED lines=33> */
.L_x_4591:
[----:B------:R-:W-:-:S13]  /*2720*/  LOP3.LUT P6, R12, R95, 0x3, RZ, 0xc0, !PT ;  /* 0x000000035f0c7812 */ /* 0x000fda00078cc0ff */
[----:B------:R-:W-:Y:S05]  /*2730*/  @!P6 BRA `(.L_x_4588) ;  /* 0x0000000000c8e947 */ /* 0x000fea0003800000 */
[----:B------:R-:W-:Y:S01]  /*2740*/  ISETP.EQ.OR P6, PT, R4, UR5, P5 ;  /* 0x0000000504007c0c */ /* 0x000fe2000afc2670 */
[----:B------:R-:W-:-:S12]  /*2750*/  BSSY B0, `(.L_x_4593) ;  /* 0x000000f000007945 */ /* 0x000fd80003800000 */
[----:B------:R-:W-:Y:S05]  /*2760*/  @P6 BRA `(.L_x_4594) ;  /* 0x0000000000346947 */ /* 0x000fea0003800000 */
[----:B------:R-:W0:Y:S01]  /*2770*/  S2R R9, SR_CTAID.Y ;  /* 0x0000000000097919 */ /* 0x000e220000002600 */
[----:B------:R-:W1:Y:S01]  /*2780*/  LDC.64 R6, c[0x0][0x248] ;  /* 0x00009200ff067b82 */ /* 0x000e620000000a00 */
[----:B------:R-:W-:Y:S01]  /*2790*/  LOP3.LUT R8, R94, 0x1, RZ, 0xc0, !PT ;  /* 0x000000015e087812 */ /* 0x000fe200078ec0ff */
[----:B------:R-:W-:-:S04]  /*27a0*/  ULDC UR6, c[0x0][0x10] ;  /* 0x0000040000067ab9 */ /* 0x000fc80000000800 */
[----:B------:R-:W-:-:S04]  /*27b0*/  IMAD R8, R8, UR6, RZ ;  /* 0x0000000608087c24 */ /* 0x000fc8000f8e02ff */
[----:B------:R-:W-:-:S05]  /*27c0*/  IMAD R8, R8, R95, RZ ;  /* 0x0000005f08087224 */ /* 0x000fca00078e02ff */
[----:B------:R-:W-:-:S05]  /*27d0*/  SHF.L.U32 R5, R8, 0x1, RZ ;  /* 0x0000000108057819 */ /* 0x000fca00000006ff */
[----:B-1----:R-:W-:-:S04]  /*27e0*/  IMAD.WIDE R6, R5, 0x4, R6 ;  /* 0x0000000405067825 */ /* 0x002fc800078e0206 */
[----:B0-----:R-:W-:-:S04]  /*27f0*/  IMAD R5, R4, UR6, R9 ;  /* 0x0000000604057c24 */ /* 0x001fc8000f8e0209 */
[----:B------:R-:W-:-:S06]  /*2800*/  IMAD.WIDE.U32 R6, R5, 0x8, R6 ;  /* 0x0000000805067825 */ /* 0x000fcc00078e0006 */
[----:B------:R-:W2:Y:S02]  /*2810*/  LDG.E.64 R6, desc[UR8][R6.64] ;  /* 0x0000000806067981 */ /* 0x000ea4000c1e1b00 */
[----:B--2---:R-:W-:Y:S01]  /*2820*/  FADD.FTZ R24, R24, R6 ;  /* 0x0000000618187221 */ /* 0x004fe20000010000 */
[----:B------:R-:W-:-:S07]  /*2830*/  FADD.FTZ R25, R25, R7 ;  /* 0x0000000719197221 */ /* 0x000fce0000010000 */
.L_x_4594:
[----:B------:R-:W-:Y:S05]  /*2840*/  BSYNC B0 ;  /* 0x0000000000007941 */ /* 0x000fea0003800000 */
.L_x_4593:
[----:B------:R-:W-:-:S13]  /*2850*/  ISETP.NE.AND P6, PT, R12, 0x1, PT ;  /* 0x000000010c00780c */ /* 0x000fda0003fc5270 */
[----:B------:R-:W-:Y:S05]  /*2860*/  @!P6 BRA `(.L_x_4588) ;  /* 0x00000000007ce947 */ /* 0x000fea0003800000 */
[----:B------:R-:W-:-:S04]  /*2870*/  IADD3 R10, R4, 0x1, RZ ;  /* 0x00000001040a7810 */ /* 0x000fc80007ffe0ff */
        /* <DEDUP_REMOVED lines=15> */
[----:B------:R-:W-:-:S04]  /*2970*/  ISETP.EQ.OR P6, PT, R10, UR5, P5 ;  /* 0x000000050a007c0c */ /* 0x000fc8000afc2670 */
[----:B------:R-:W-:-:S13]  /*2980*/  ISETP.EQ.OR P6, PT, R12, 0x2, P6 ;  /* 0x000000020c00780c */ /* 0x000fda00037c2670 */
        /* <DEDUP_REMOVED lines=10> */
[----:B------:R-:W2:Y:S02]  /*2a30*/  @!P6 LDG.E.64 R4, desc[UR8][R4.64] ;  /* 0x000000080404e981 */ /* 0x000ea4000c1e1b00 */
[----:B--2---:R-:W-:Y:S01]  /*2a40*/  @!P6 FADD.FTZ R24, R24, R4 ;  /* 0x000000041818e221 */ /* 0x004fe20000010000 */
[----:B------:R-:W-:-:S07]  /*2a50*/  @!P6 FADD.FTZ R25, R25, R5 ;  /* 0x000000051919e221 */ /* 0x000fce0000010000 */
.L_x_4588:
        /* <DEDUP_REMOVED lines=20> */
[----:B------:R-:W-:Y:S01]  /*2ba0*/  @!P5 STS.64 [UR6+0x98], R24 ;  /* 0x00009818ff00d988 */ /* 0x000fe20008000a06 */
[----:B------:R-:W-:-:S03]  /*2bb0*/  IADD3 R14, P5, R14, UR12, RZ ;  /* 0x0000000c0e0e7c10 */ /* 0x000fc6000ffbe0ff */
[----:B------:R0:W-:Y:S01]  /*2bc0*/  @!P6 STG.E.64 desc[UR8][R4.64], R10 ;  /* 0x0000000a0400e986 */ /* 0x0001e2000c101b08 */
[----:B------:R-:W-:Y:S01]  /*2bd0*/  IADD3.X R15, R30, UR13, RZ, P5, !PT ;  /* 0x0000000d1e0f7c10 */ /* 0x000fe2000affe4ff */
[----:B------:R-:W-:Y:S08]  /*2be0*/  BAR.SYNC.DEFER_BLOCKING 0x0 ;  /* 0x0000000000007b1d */ /* 0x000ff00000010000 */
[----:B0-----:R-:W0:Y:S01]  /*2bf0*/  LDC R10, c[0x0][0x294] ;  /* 0x0000a500ff0a7b82 */ /* 0x001e220000000800 */
[----:B------:R-:W2:Y:S04]  /*2c00*/  LDG.E.64 R6, desc[UR8][R6.64] ;  /* 0x0000000806067981 */ /* 0x000ea8000c1e1b00 */
[----:B------:R-:W2:Y:S04]  /*2c10*/  LDG.E.64 R4, desc[UR8][R14.64] ;  /* 0x000000080e047981 */ /* 0x000ea8000c1e1b00 */
[----:B------:R-:W1:Y:S02]  /*2c20*/  LDS.64 R8, [UR6+0x98] ;  /* 0x00009806ff087984 */ /* 0x000e640008000a00 */
[----:B-1----:R-:W-:-:S04]  /*2c30*/  FMUL.FTZ R8, R8, UR7 ;  /* 0x0000000708087c20 */ /* 0x002fc80008410000 */
[----:B------:R-:W-:-:S04]  /*2c40*/  FMUL.FTZ R12, R8, R8 ;  /* 0x00000008080c7220 */ /* 0x000fc80000410000 */
[----:B------:R-:W-:-:S05]  /*2c50*/  FFMA.FTZ R9, R9, UR7, -R12 ;  /* 0x0000000709097c23 */ /* 0x000fca000801080c */
[----:B------:R-:W-:-:S13]  /*2c60*/  FSETP.GTU.FTZ.AND P5, PT, R9, RZ, PT ;  /* 0x000000ff0900720b */ /* 0x000fda0003fbc000 */
[----:B------:R-:W1:Y:S01]  /*2c70*/  @P5 LDC R12, c[0x0][0x238] ;  /* 0x00008e00ff0c5b82 */ /* 0x000e620000000800 */
[----:B------:R-:W-:Y:S01]  /*2c80*/  ISETP.NE.AND P6, PT, RZ, UR10, PT ;  /* 0x0000000aff007c0c */ /* 0x000fe2000bfc5270 */
[----:B-1----:R-:W-:Y:S01]  /*2c90*/  @P5 FADD.FTZ R11, R9, R12 ;  /* 0x0000000c090b5221 */ /* 0x002fe20000010000 */
[----:B------:R-:W-:-:S10]  /*2ca0*/  HFMA2.MMA R9, -RZ, RZ, 1.875, 0 ;  /* 0x3f800000ff097435 */ /* 0x000fd400000001ff */
[----:B------:R-:W1:Y:S01]  /*2cb0*/  @P5 MUFU.RSQ R9, R11 ;  /* 0x0000000b00095308 */ /* 0x000e620000001400 */
[C---:B------:R-:W-:Y:S01]  /*2cc0*/  FADD.FTZ R38, -R8.reuse, R38 ;  /* 0x0000002608267221 */ /* 0x040fe20000010100 */
[C---:B------:R-:W-:Y:S01]  /*2cd0*/  FADD.FTZ R12, -R8.reuse, R39 ;  /* 0x00000027080c7221 */ /* 0x040fe20000010100 */
[C---:B------:R-:W-:Y:S01]  /*2ce0*/  FADD.FTZ R40, -R8.reuse, R40 ;  /* 0x0000002808287221 */ /* 0x040fe20000010100 */
[----:B------:R-:W-:Y:S01]  /*2cf0*/  FADD.FTZ R20, -R8, R41 ;  /* 0x0000002908147221 */ /* 0x000fe20000010100 */
[-C--:B-1----:R-:W-:Y:S01]  /*2d00*/  FMUL.FTZ R13, R38, R9.reuse ;  /* 0x00000009260d7220 */ /* 0x082fe20000410000 */
[----:B------:R-:W-:-:S03]  /*2d10*/  FMUL.FTZ R16, R12, R9 ;  /* 0x000000090c107220 */ /* 0x000fc60000410000 */
        /* <DEDUP_REMOVED lines=13> */
.L_x_4595:
[----:B------:R-:W-:Y:S01]  /*2df0*/  LOP3.LUT P5, RZ, R90, 0x4, RZ, 0xc0, !PT ;  /* 0x000000045aff7812 */ /* 0x000fe200078ac0ff */
[----:B------:R-:W-:-:S12]  /*2e00*/  BSSY B0, `(.L_x_4596) ;  /* 0x000000d000007945 */ /* 0x000fd80003800000 */
[----:B------:R-:W-:Y:S05]  /*2e10*/  @P5 BRA `(.L_x_4597) ;  /* 0x00000000002c5947 */ /* 0x000fea0003800000 */
        /* <DEDUP_REMOVED lines=10> */
[----:B------:R0:W-:Y:S04]  /*2ec0*/  STG.E.64 desc[UR8][R14.64], R12 ;  /* 0x0000000c0e007986 */ /* 0x0001e8000c101b08 */
.L_x_4597:
[----:B------:R-:W-:Y:S05]  /*2ed0*/  BSYNC B0 ;  /* 0x0000000000007941 */ /* 0x000fea0003800000 */
.L_x_4596:
[-C--:B------:R-:W-:Y:S01]  /*2ee0*/  FMUL.FTZ R11, R40, R9.reuse ;  /* 0x00000009280b7220 */ /* 0x080fe20000410000 */
[----:B------:R-:W-:Y:S01]  /*2ef0*/  FMUL.FTZ R20, R20, R9 ;  /* 0x0000000914147220 */ /* 0x000fe20000410000 */
[C---:B------:R-:W-:Y:S01]  /*2f00*/  FADD.FTZ R42, -R8.reuse, R42 ;  /* 0x0000002a082a7221 */ /* 0x040fe20000010100 */
        /* <DEDUP_REMOVED lines=14> */
.L_x_4598:
        /* <DEDUP_REMOVED lines=14> */
.L_x_4600:
[----:B------:R-:W-:Y:S05]  /*30d0*/  BSYNC B0 ;  /* 0x0000000000007941 */ /* 0x000fea0003800000 */
.L_x_4599:
        /* <DEDUP_REMOVED lines=17> */
.L_x_4601:
[----:B------:R-:W-:Y:S01]  /*31f0*/  LOP3.LUT P5, RZ, R90, 0x10, RZ, 0xc0, !PT ;  /* 0x000000105aff7812 */ /* 0x000fe200078ac0ff */
[----:B------:R-:W-:-:S12]  /*3200*/  BSSY B0, `(.L_x_4602) ;  /* 0x000000d000007945 */ /* 0x000fd80003800000 */
        /* <DEDUP_REMOVED lines=12> */
.L_x_4603:
[----:B------:R-:W-:Y:S05]  /*32d0*/  BSYNC B0 ;  /* 0x0000000000007941 */ /* 0x000fea0003800000 */
.L_x_4602:
[-C--:B------:R-:W-:Y:S01]  /*32e0*/  FMUL.FTZ R11, R44, R9.reuse ;  /* 0x000000092c0b7220 */ /* 0x080fe20000410000 */
[----:B------:R-:W-:Y:S01]  /*32f0*/  FMUL.FTZ R20, R20, R9 ;  /* 0x0000000914147220 */ /* 0x000fe20000410000 */
[C---:B------:R-:W-:Y:S01]  /*3300*/  FADD.FTZ R46, -R8.reuse, R46 ;  /* 0x0000002e082e7221 */ /* 0x040fe20000010100 */
[----:B------:R-:W-:Y:S01]  /*3310*/  FADD.FTZ R22, -R8, R47 ;  /* 0x0000002f08167221 */ /* 0x000fe20000010100 */
        /* <DEDUP_REMOVED lines=13> */
.L_x_4604:
[----:B------:R-:W-:Y:S01]  /*33f0*/  LOP3.LUT P5, RZ, R90, 0x20, RZ, 0xc0, !PT ;  /* 0x000000205aff7812 */ /* 0x000fe200078ac0ff */
[----:B------:R-:W-:-:S12]  /*3400*/  BSSY B0, `(.L_x_4605) ;  /* 0x000000d000007945 */ /* 0x000fd80003800000 */
[----:B------:R-:W-:Y:S05]  /*3410*/  @P5 BRA `(.L_x_4606) ;  /* 0x00000000002c5947 */ /* 0x000fea0003800000 */
        /* <DEDUP_REMOVED lines=11> */
.L_x_4606:
[----:B------:R-:W-:Y:S05]  /*34d0*/  BSYNC B0 ;  /* 0x0000000000007941 */ /* 0x000fea0003800000 */
.L_x_4605:
[-C--:B------:R-:W-:Y:S01]  /*34e0*/  FMUL.FTZ R11, R46, R9.reuse ;  /* 0x000000092e0b7220 */ /* 0x080fe20000410000 */
[----:B------:R-:W-:Y:S01]  /*34f0*/  FMUL.FTZ R22, R22, R9 ;  /* 0x0000000916167220 */ /* 0x000fe20000410000 */
[C---:B------:R-:W-:Y:S01]  /*3500*/  FADD.FTZ R48, -R8.reuse, R48 ;  /* 0x0000003008307221 */ /* 0x040fe20000010100 */
[----:B------:R-:W-:Y:S01]  /*3510*/  FADD.FTZ R20, -R8, R49 ;  /* 0x0000003108147221 */ /* 0x000fe20000010100 */
[----:B-1----:R-:W-:Y:S01]  /*3520*/  FFMA.FTZ R16, R6, R11, R4 ;  /* 0x0000000b06107223 */ /* 0x002fe20000010004 */
        /* <DEDUP_REMOVED lines=12> */
.L_x_4607:
        /* <DEDUP_REMOVED lines=14> */
.L_x_4609:
[----:B------:R-:W-:Y:S05]  /*36d0*/  BSYNC B0 ;  /* 0x0000000000007941 */ /* 0x000fea0003800000 */
.L_x_4608:
        /* <DEDUP_REMOVED lines=17> */
.L_x_4610:
        /* <DEDUP_REMOVED lines=14> */
.L_x_4612:
[----:B------:R-:W-:Y:S05]  /*38d0*/  BSYNC B0 ;  /* 0x0000000000007941 */ /* 0x000fea0003800000 */
.L_x_4611:
        /* <DEDUP_REMOVED lines=17> */
.L_x_4613:
        /* <DEDUP_REMOVED lines=14> */
.L_x_4615:
[----:B------:R-:W-:Y:S05]  /*3ad0*/  BSYNC B0 ;  /* 0x0000000000007941 */ /* 0x000fea0003800000 */
.L_x_4614:
        /* <DEDUP_REMOVED lines=17> */
.L_x_4616:
        /* <DEDUP_REMOVED lines=14> */
.L_x_4618:
[----:B------:R-:W-:Y:S05]  /*3cd0*/  BSYNC B0 ;  /* 0x0000000000007941 */ /* 0x000fea0003800000 */
.L_x_4617:
[-C--:B------:R-:W-:Y:S01]  /*3ce0*/  FMUL.FTZ R11, R54, R9.reuse ;  /* 0x00000009360b7220 */ /* 0x080fe20000410000 */
[----:B------:R-:W-:Y:S01]  /*3cf0*/  FMUL.FTZ R22, R22, R9 ;  /* 0x0000000916167220 */ /* 0x000fe20000410000 */
[C---:B------:R-:W-:Y:S01]  /*3d00*/  FADD.FTZ R56, -R8.reuse, R56 ;  /* 0x0000003808387221 */ /* 0x040fe20000010100 */
[----:B------:R-:W-:Y:S01]  /*3d10*/  FADD.FTZ R20, -R8, R57 ;  /* 0x0000003908147221 */ /* 0x000fe20000010100 */
[----:B------:R-:W-:Y:S01]  /*3d20*/  SHF.R.U32.HI R19, RZ, 0x5, R80 ;  /* 0x00000005ff137819 */ /* 0x000fe20000011650 */
        /* <DEDUP_REMOVED lines=13> */
.L_x_4619:
[----:B------:R-:W-:Y:S04]  /*3e00*/  BSSY B0, `(.L_x_4620) ;  /* 0x000000d000007945 */ /* 0x000fe80003800000 */
        /* <DEDUP_REMOVED lines=12> */
.L_x_4621:
[----:B------:R-:W-:Y:S05]  /*3ed0*/  BSYNC B0 ;  /* 0x0000000000007941 */ /* 0x000fea0003800000 */
.L_x_4620:
[-C--:B------:R-:W-:Y:S01]  /*3ee0*/  FMUL.FTZ R11, R56, R9.reuse ;  /* 0x00000009380b7220 */ /* 0x080fe20000410000 */
[----:B------:R-:W-:Y:S01]  /*3ef0*/  FMUL.FTZ R20, R20, R9 ;  /* 0x0000000914147220 */ /* 0x000fe20000410000 */
[----:B------:R-:W-:Y:S02]  /*3f00*/  IMAD R19, R10, UR5, R19 ;  /* 0x000000050a137c24 */ /* 0x000fe4000f8e0213 */
[----:B------:R-:W-:Y:S01]  /*3f10*/  FADD.FTZ R58, -R8, R58 ;  /* 0x0000003a083a7221 */ /* 0x000fe20000010100 */
[----:B0-----:R-:W-:Y:S01]  /*3f20*/  FFMA.FTZ R14, R6, R11, R4 ;  /* 0x0000000b060e7223 */ /* 0x001fe20000010004 */
        /* <DEDUP_REMOVED lines=12> */
.L_x_4622:
[----:B------:R-:W-:Y:S04]  /*3ff0*/  BSSY B0, `(.L_x_4623) ;  /* 0x000000d000007945 */ /* 0x000fe80003800000 */
[----:B------:R-:W-:Y:S05]  /*4000*/  @P3 BRA `(.L_x_4624) ;  /* 0x00000000002c3947 */ /* 0x000fea0003800000 */
[----:B------:R-:W-:Y:S01]  /*4010*/  ULDC.64 UR6, c[0x0][0x270] ;  /* 0x00009c0000067ab9 */ /* 0x000fe20000000a00 */
[----:B------:R-:W-:Y:S01]  /*4020*/  MOV R10, R28 ;  /* 0x0000001c000a7202 */ /* 0x000fe20000000f00 */
[----:B------:R-:W-:Y:S01]  /*4030*/  IMAD R71, R71, UR6, RZ ;  /* 0x0000000647477c24 */ /* 0x000fe2000f8e02ff */
[----:B------:R-:W-:-:S03]  /*4040*/  MOV R11, R3 ;  /* 0x00000003000b7202 */ /* 0x000fc60000000f00 */
[C---:B------:R-:W-:Y:S02]  /*4050*/  IMAD R71, R68.reuse, UR7, R71 ;  /* 0x0000000744477c24 */ /* 0x040fe4000f8e0247 */
[----:B-1----:R-:W-:Y:S01]  /*4060*/  IMAD.WIDE.U32 R12, R68, UR6, R10 ;  /* 0x00000006440c7c25 */ /* 0x002fe2000f8e000a */
[----:B------:R-:W-:Y:S02]  /*4070*/  ULDC.64 UR6, c[0x0][0x210] ;  /* 0x0000840000067ab9 */ /* 0x000fe40000000a00 */
[----:B------:R-:W-:Y:S02]  /*4080*/  LEA R10, P3, R12, UR6, 0x2 ;  /* 0x000000060c0a7c11 */ /* 0x000fe4000f8610ff */
[----:B------:R-:W-:-:S04]  /*4090*/  IADD3 R71, R13, R71, RZ ;  /* 0x000000470d477210 */ /* 0x000fc80007ffe0ff */
[----:B------:R-:W-:-:S05]  /*40a0*/  LEA.HI.X R11, R12, UR7, R71, 0x2, P3 ;  /* 0x000000070c0b7c11 */ /* 0x000fca00098f1447 */
[----:B------:R0:W-:Y:S02]  /*40b0*/  STG.E.64 desc[UR8][R10.64], R14 ;  /* 0x0000000e0a007986 */ /* 0x0001e4000c101b08 */
.L_x_4624:
[----:B------:R-:W-:Y:S05]  /*40c0*/  BSYNC B0 ;  /* 0x0000000000007941 */ /* 0x000fea0003800000 */
.L_x_4623:
[C---:B------:R-:W-:Y:S01]  /*40d0*/  IADD3 R22, R19.reuse, 0xd0, RZ ;  /* 0x000000d013167810 */ /* 0x040fe20007ffe0ff */
[----:B------:R-:W-:Y:S01]  /*40e0*/  ULDC.64 UR6, c[0x0][0x278] ;  /* 0x00009e0000067ab9 */ /* 0x000fe20000000a00 */
[C---:B-1----:R-:W-:Y:S01]  /*40f0*/  IADD3 R17, R19.reuse, 0xe0, RZ ;  /* 0x000000e013117810 */ /* 0x042fe20007ffe0ff */
[C---:B0-----:R-:W-:Y:S01]  /*4100*/  FADD.FTZ R10, -R8.reuse, R59 ;  /* 0x0000003b080a7221 */ /* 0x041fe20000010100 */
[----:B------:R-:W-:Y:S01]  /*4110*/  IADD3 R16, R19, 0xf0, RZ ;  /* 0x000000f013107810 */ /* 0x000fe20007ffe0ff */
        /* <DEDUP_REMOVED lines=21> */
[----:B------:R-:W-:Y:S01]  /*4270*/  ISETP.GE.AND.EX P5, PT, R31, UR7, PT, P5 ;  /* 0x000000071f007c0c */ /* 0x000fe2000bfa6350 */
[-C--:B------:R-:W-:Y:S01]  /*4280*/  FMUL.FTZ R24, R10, R9.reuse ;  /* 0x000000090a187220 */ /* 0x080fe20000410000 */
[----:B------:R-:W-:Y:S01]  /*4290*/  ISETP.GE.AND.EX P3, PT, R19, UR7, PT, P3 ;  /* 0x0000000713007c0c */ /* 0x000fe2000bf66330 */
[-C--:B------:R-:W-:Y:S01]  /*42a0*/  FMUL.FTZ R30, R12, R9.reuse ;  /* 0x000000090c1e7220 */ /* 0x080fe20000410000 */
[----:B------:R-:W-:Y:S01]  /*42b0*/  ISETP.GE.AND.EX P4, PT, R18, UR7, PT, P4 ;  /* 0x0000000712007c0c */ /* 0x000fe2000bf86340 */
        /* <DEDUP_REMOVED lines=8> */
[--C-:B------:R-:W-:Y:S01]  /*4340*/  FFMA.FTZ R12, R6, R21, R4.reuse ;  /* 0x00000015060c7223 */ /* 0x100fe20000010004 */
[----:B------:R-:W-:Y:S01]  /*4350*/  ISETP.GT.U32.OR P5, PT, R80, 0x1ff, P5 ;  /* 0x000001ff5000780c */ /* 0x000fe20002fa4470 */
[--C-:B------:R-:W-:Y:S01]  /*4360*/  FFMA.FTZ R10, R6, R23, R4.reuse ;  /* 0x00000017060a7223 */ /* 0x100fe20000010004 */
[----:B------:R-:W-:Y:S01]  /*4370*/  ISETP.GT.U32.OR P3, PT, R80, 0x1ff, P3 ;  /* 0x000001ff5000780c */ /* 0x000fe20001f64470 */
[----:B------:R-:W-:Y:S01]  /*4380*/  FFMA.FTZ R8, R6, R25, R4 ;  /* 0x0000001906087223 */ /* 0x000fe20000010004 */
[----:B------:R-:W-:Y:S01]  /*4390*/  ISETP.GT.U32.OR P4, PT, R80, 0x1ff, P4 ;  /* 0x000001ff5000780c */ /* 0x000fe20002784470 */
        /* <DEDUP_REMOVED lines=17> */
.L_x_4625:
        /* <DEDUP_REMOVED lines=13> */
.L_x_4627:
[----:B------:R-:W-:Y:S05]  /*4580*/  BSYNC B0 ;  /* 0x0000000000007941 */ /* 0x000fea0003800000 */
.L_x_4626:
        /* <DEDUP_REMOVED lines=11> */
.L_x_4628:
        /* <DEDUP_REMOVED lines=13> */
.L_x_4630:
[----:B------:R-:W-:Y:S05]  /*4710*/  BSYNC B0 ;  /* 0x0000000000007941 */ /* 0x000fea0003800000 */
.L_x_4629:
        /* <DEDUP_REMOVED lines=11> */
.L_x_4631:
[----:B------:R-:W-:Y:S04]  /*47d0*/  BSSY B0, `(.L_x_4632) ;  /* 0x000000d000007945 */ /* 0x000fe80003800000 */
[----:B------:R-:W-:Y:S05]  /*47e0*/  @P0 BRA `(.L_x_4633) ;  /* 0x00000000002c0947 */ /* 0x000fea0003800000 */
[----:B------:R-:W-:Y:S01]  /*47f0*/  ULDC.64 UR6, c[0x0][0x270] ;  /* 0x00009c0000067ab9 */ /* 0x000fe20000000a00 */
[----:B01----:R-:W-:Y:S01]  /*4800*/  MOV R4, R28 ;  /* 0x0000001c00047202 */ /* 0x003fe20000000f00 */
        /* <DEDUP_REMOVED lines=9> */
.L_x_4633:
[----:B------:R-:W-:Y:S05]  /*48a0*/  BSYNC B0 ;  /* 0x0000000000007941 */ /* 0x000fea0003800000 */
.L_x_4632:
[----:B------:R-:W-:Y:S05]  /*48b0*/  @!P6 BRA `(.L_x_4634) ;  /* 0x000000000028e947 */ /* 0x000fea0003800000 */
[----:B------:R-:W-:Y:S01]  /*48c0*/  FMUL.FTZ R0, R12, -1.4426950216293334961 ;  /* 0xbfb8aa3b0c007820 */ /* 0x000fe20000410000 */
[----:B------:R-:W-:-:S05]  /*48d0*/  FMUL.FTZ R6, R13, -1.4426950216293334961 ;  /* 0xbfb8aa3b0d067820 */ /* 0x000fca0000410000 */
[----:B------:R-:W0:Y:S08]  /*48e0*/  MUFU.EX2 R0, R0 ;  /* 0x0000000000007308 */ /* 0x000e300000000800 */
[----:B------:R-:W3:Y:S01]  /*48f0*/  MUFU.EX2 R6, R6 ;  /* 0x0000000600067308 */ /* 0x000ee20000000800 */
[----:B012---:R-:W-:-:S07]  /*4900*/  FADD.FTZ R4, R0, 1 ;  /* 0x3f80000000047421 */ /* 0x007fce0000010000 */
[----:B------:R-:W0:Y:S01]  /*4910*/  MUFU.RCP R5, R4 ;  /* 0x0000000400057308 */ /* 0x000e220000001000 */
[----:B---3--:R-:W-:-:S07]  /*4920*/  FADD.FTZ R7, R6, 1 ;  /* 0x3f80000006077421 */ /* 0x008fce0000010000 */
[----:B------:R-:W1:Y:S01]  /*4930*/  MUFU.RCP R14, R7 ;  /* 0x00000007000e7308 */ /* 0x000e620000001000 */
[----:B0-----:R-:W-:Y:S01]  /*4940*/  FMUL.FTZ R12, R12, R5 ;  /* 0x000000050c0c7220 */ /* 0x001fe20000410000 */
[----:B-1----:R-:W-:-:S07]  /*4950*/  FMUL.FTZ R13, R13, R14 ;  /* 0x0000000e0d0d7220 */ /* 0x002fce0000410000 */
.L_x_4634:
[----:B------:R-:W-:Y:S04]  /*4960*/  BSSY B0, `(.L_x_4635) ;  /* 0x000000d000007945 */ /* 0x000fe80003800000 */
[----:B------:R-:W-:Y:S05]  /*4970*/  @P5 BRA `(.L_x_4636) ;  /* 0x00000000002c5947 */ /* 0x000fea0003800000 */
[----:B------:R-:W-:Y:S01]  /*4980*/  ULDC.64 UR6, c[0x0][0x270] ;  /* 0x00009c0000067ab9 */ /* 0x000fe20000000a00 */
[----:B012---:R-:W-:Y:S01]  /*4990*/  MOV R4, R28 ;  /* 0x0000001c00047202 */ /* 0x007fe20000000f00 */
        /* <DEDUP_REMOVED lines=9> */
.L_x_4636:
[----:B------:R-:W-:Y:S05]  /*4a30*/  BSYNC B0 ;  /* 0x0000000000007941 */ /* 0x000fea0003800000 */
.L_x_4635:
[----:B------:R-:W-:Y:S05]  /*4a40*/  @!P6 BRA `(.L_x_4637) ;  /* 0x000000000028e947 */ /* 0x000fea0003800000 */
[----:B------:R-:W-:Y:S01]  /*4a50*/  FMUL.FTZ R0, R10, -1.4426950216293334961 ;  /* 0xbfb8aa3b0a007820 */ /* 0x000fe20000410000 */
[----:B------:R-:W-:-:S05]  /*4a60*/  FMUL.FTZ R6, R11, -1.4426950216293334961 ;  /* 0xbfb8aa3b0b067820 */ /* 0x000fca0000410000 */
[----:B------:R-:W0:Y:S08]  /*4a70*/  MUFU.EX2 R0, R0 ;  /* 0x0000000000007308 */ /* 0x000e300000000800 */
[----:B------:R-:W4:Y:S01]  /*4a80*/  MUFU.EX2 R6, R6 ;  /* 0x0000000600067308 */ /* 0x000f220000000800 */
[----:B0123--:R-:W-:-:S07]  /*4a90*/  FADD.FTZ R4, R0, 1 ;  /* 0x3f80000000047421 */ /* 0x00ffce0000010000 */
[----:B------:R-:W0:Y:S01]  /*4aa0*/  MUFU.RCP R5, R4 ;  /* 0x0000000400057308 */ /* 0x000e220000001000 */
[----:B----4-:R-:W-:-:S07]  /*4ab0*/  FADD.FTZ R7, R6, 1 ;  /* 0x3f80000006077421 */ /* 0x010fce0000010000 */
[----:B------:R-:W1:Y:S01]  /*4ac0*/  MUFU.RCP R12, R7 ;  /* 0x00000007000c7308 */ /* 0x000e620000001000 */
[----:B0-----:R-:W-:Y:S01]  /*4ad0*/  FMUL.FTZ R10, R10, R5 ;  /* 0x000000050a0a7220 */ /* 0x001fe20000410000 */
[----:B-1----:R-:W-:-:S07]  /*4ae0*/  FMUL.FTZ R11, R11, R12 ;  /* 0x0000000c0b0b7220 */ /* 0x002fce0000410000 */
.L_x_4637:
[----:B------:R-:W-:Y:S04]  /*4af0*/  BSSY B0, `(.L_x_4638) ;  /* 0x000000d000007945 */ /* 0x000fe80003800000 */
[----:B------:R-:W-:Y:S05]  /*4b00*/  @P3 BRA `(.L_x_4639) ;  /* 0x00000000002c3947 */ /* 0x000fea0003800000 */
[----:B------:R-:W-:Y:S01]  /*4b10*/  ULDC.64 UR6, c[0x0][0x270] ;  /* 0x00009c0000067ab9 */ /* 0x000fe20000000a00 */
[----:B0123--:R-:W-:Y:S01]  /*4b20*/  MOV R4, R28 ;  /* 0x0000001c00047202 */ /* 0x00ffe20000000f00 */
        /* <DEDUP_REMOVED lines=9> */
.L_x_4639:
[----:B------:R-:W-:Y:S05]  /*4bc0*/  BSYNC B0 ;  /* 0x0000000000007941 */ /* 0x000fea0003800000 */
.L_x_4638:
[----:B------:R-:W-:Y:S05]  /*4bd0*/  @!P6 BRA `(.L_x_4640) ;  /* 0x000000000028e947 */ /* 0x000fea0003800000 */
[----:B------:R-:W-:Y:S01]  /*4be0*/  FMUL.FTZ R0, R8, -1.4426950216293334961 ;  /* 0xbfb8aa3b08007820 */ /* 0x000fe20000410000 */
[----:B------:R-:W-:-:S05]  /*4bf0*/  FMUL.FTZ R6, R9, -1.4426950216293334961 ;  /* 0xbfb8aa3b09067820 */ /* 0x000fca0000410000 */
[----:B------:R-:W0:Y:S08]  /*4c00*/  MUFU.EX2 R0, R0 ;  /* 0x0000000000007308 */ /* 0x000e300000000800 */
[----:B------:R-:W5:Y:S01]  /*4c10*/  MUFU.EX2 R6, R6 ;  /* 0x0000000600067308 */ /* 0x000f620000000800 */
[----:B01234-:R-:W-:-:S07]  /*4c20*/  FADD.FTZ R4, R0, 1 ;  /* 0x3f80000000047421 */ /* 0x01ffce0000010000 */
[----:B------:R-:W0:Y:S01]  /*4c30*/  MUFU.RCP R5, R4 ;  /* 0x0000000400057308 */ /* 0x000e220000001000 */
[----:B-----5:R-:W-:-:S07]  /*4c40*/  FADD.FTZ R7, R6, 1 ;  /* 0x3f80000006077421 */ /* 0x020fce0000010000 */
[----:B------:R-:W1:Y:S01]  /*4c50*/  MUFU.RCP R10, R7 ;  /* 0x00000007000a7308 */ /* 0x000e620000001000 */
[----:B0-----:R-:W-:Y:S01]  /*4c60*/  FMUL.FTZ R8, R8, R5 ;  /* 0x0000000508087220 */ /* 0x001fe20000410000 */
[----:B-1----:R-:W-:-:S07]  /*4c70*/  FMUL.FTZ R9, R9, R10 ;  /* 0x0000000a09097220 */ /* 0x002fce0000410000 */
.L_x_4640:
[----:B------:R-:W-:Y:S04]  /*4c80*/  BSSY B0, `(.L_x_4641) ;  /* 0x000000c000007945 */ /* 0x000fe80003800000 */
[----:B------:R-:W-:Y:S05]  /*4c90*/  @P4 BRA `(.L_x_4642) ;  /* 0x0000000000284947 */ /* 0x000fea0003800000 */
[----:B------:R-:W-:Y:S01]  /*4ca0*/  ULDC.64 UR6, c[0x0][0x270] ;  /* 0x00009c0000067ab9 */ /* 0x000fe20000000a00 */
[----:B------:R-:W-:Y:S01]  /*4cb0*/  MOV R2, R28 ;  /* 0x0000001c00027202 */ /* 0x000fe20000000f00 */
[----:B------:R-:W-:-:S04]  /*4cc0*/  IMAD R7, R18, UR6, RZ ;  /* 0x0000000612077c24 */ /* 0x000fc8000f8e02ff */
[----:B01234-:R-:W-:-:S04]  /*4cd0*/  IMAD.WIDE.U32 R4, R16, UR6, R2 ;  /* 0x0000000610047c25 */ /* 0x01ffc8000f8e0002 */
[----:B------:R-:W-:Y:S01]  /*4ce0*/  IMAD R7, R16, UR7, R7 ;  /* 0x0000000710077c24 */ /* 0x000fe2000f8e0207 */
[----:B------:R-:W-:Y:S02]  /*4cf0*/  ULDC.64 UR6, c[0x0][0x210] ;  /* 0x0000840000067ab9 */ /* 0x000fe40000000a00 */
[----:B------:R-:W-:Y:S02]  /*4d00*/  LEA R2, P0, R4, UR6, 0x2 ;  /* 0x0000000604027c11 */ /* 0x000fe4000f8010ff */
[----:B------:R-:W-:-:S04]  /*4d10*/  IADD3 R7, R5, R7, RZ ;  /* 0x0000000705077210 */ /* 0x000fc80007ffe0ff */
[----:B------:R-:W-:-:S05]  /*4d20*/  LEA.HI.X R3, R4, UR7, R7, 0x2, P0 ;  /* 0x0000000704037c11 */ /* 0x000fca00080f1407 */
[----:B------:R0:W-:Y:S02]  /*4d30*/  STG.E.64 desc[UR8][R2.64], R8 ;  /* 0x0000000802007986 */ /* 0x0001e4000c101b08 */
.L_x_4642:
[----:B------:R-:W-:Y:S05]  /*4d40*/  BSYNC B0 ;  /* 0x0000000000007941 */ /* 0x000fea0003800000 */
.L_x_4641:
[----:B0-----:R-:W0:Y:S01]  /*4d50*/  LDC R3, c[0x0][0x10] ;  /* 0x00000400ff037b82 */ /* 0x001e220000000800 */
[----:B------:R-:W-:Y:S02]  /*4d60*/  IADD3 R94, R94, 0x1, RZ ;  /* 0x000000015e5e7810 */ /* 0x000fe40007ffe0ff */
[----:B0-----:R-:W-:-:S04]  /*4d70*/  IADD3 R82, R3, R82, RZ ;  /* 0x0000005203527210 */ /* 0x001fc80007ffe0ff */
[----:B------:R-:W-:-:S13]  /*4d80*/  ISETP.GE.AND P0, PT, R82, UR4, PT ;  /* 0x0000000452007c0c */ /* 0x000fda000bf06270 */
[----:B------:R-:W-:Y:S05]  /*4d90*/  @!P0 BRA `(.L_x_4643) ;  /* 0xffffffb000e48947 */ /* 0x000fea000383ffff */
[----:B------:R-:W-:Y:S05]  /*4da0*/  EXIT ;  /* 0x000000000000794d */ /* 0x000fea0003800000 */
.L_x_4644:
        /* <DEDUP_REMOVED lines=13> */
.L_x_5278:


//--------------------- .text._Z35group_norm_nhwc_fwd_one_pass_kernelI11Fp32IOFp32WLi512ELi64ELi512EEv26Group_norm_nhwc_fwd_params --------------------------
	.section	.text._Z35group_norm_nhwc_fwd_one_pass_kernelI11Fp32IOFp32WLi512ELi64ELi512EEv26Group_norm_nhwc_fwd_params,"ax",@progbits
	.align	128
        .global         _Z35group_norm_nhwc_fwd_one_pass_kernelI11Fp32IOFp32WLi512ELi64ELi512EEv26Group_norm_nhwc_fwd_params
        .type           _Z35group_norm_nhwc_fwd_one_pass_kernelI11Fp32IOFp32WLi512ELi64ELi512EEv26Group_norm_nhwc_fwd_params,@function
        .size           _Z35group_norm_nhwc_fwd_one_pass_kernelI11Fp32IOFp32WLi512ELi64ELi512EEv26Group_norm_nhwc_fwd_params,(.L_x_5279 - _Z35group_norm_nhwc_fwd_one_pass_kernelI11Fp32IOFp32WLi512ELi64ELi512EEv26Group_norm_nhwc_fwd_params)
        .other          _Z35group_norm_nhwc_fwd_one_pass_kernelI11Fp32IOFp32WLi512ELi64ELi512EEv26Group_norm_nhwc_fwd_params,@"STO_CUDA_ENTRY STV_DEFAULT"
_Z35group_norm_nhwc_fwd_one_pass_kernelI11Fp32IOFp32WLi512ELi64ELi512EEv26Group_norm_nhwc_fwd_params:
.text._Z35group_norm_nhwc_fwd_one_pass_kernelI11Fp32IOFp32WLi512ELi64ELi512EEv26Group_norm_nhwc_fwd_params:
        /* <DEDUP_REMOVED lines=26> */
[----:B------:R-:W-:Y:S02]  /*01a0*/  SHF.R.S32.HI R109, RZ, 0x1f, R2 ;  /* 0x0000001fff6d7819 */ /* 0x000fe40000011402 */
[----:B------:R-:W-:Y:S02]  /*01b0*/  ISETP.LT.AND.EX P1, PT, R4, UR5, !P5, P1 ;  /* 0x0000000504007c0c */ /* 0x000fe4000ef21310 */
[C---:B------:R-:W-:Y:S02]  /*01c0*/  ISETP.LT.U32.AND P6, PT, R2.reuse, UR4, PT ;  /* 0x0000000402007c0c */ /* 0x040fe4000bfc1070 */
[----:B------:R-:W-:Y:S02]  /*01d0*/  IADD3 R107, R2, 0x10, RZ ;  /* 0x00000010026b7810 */ /* 0x000fe40007ffe0ff */
[----:B------:R-:W-:-:S02]  /*01e0*/  ISETP.LT.AND.EX P6, PT, R109, UR5, !P5, P6 ;  /* 0x000000056d007c0c */ /* 0x000fc4000efc1360 */
[----:B------:R-:W-:Y:S02]  /*01f0*/  @P0 LOP3.LUT R0, R0, 0x4, RZ, 0xfc, !PT ;  /* 0x0000000400000812 */ /* 0x000fe400078efcff */
[----:B------:R-:W-:Y:S02]  /*0200*/  SHF.R.S32.HI R21, RZ, 0x1f, R107 ;  /* 0x0000001fff157819 */ /* 0x000fe4000001146b */
[----:B------:R-:W-:Y:S02]  /*0210*/  LOP3.LUT R0, R0, 0xfffffffd, RZ, 0xc0, !PT ;  /* 0xfffffffd00007812 */ /* 0x000fe400078ec0ff */
[----:B------:R-:W-:Y:S02]  /*0220*/  IADD3 R106, R2, 0x20, RZ ;  /* 0x00000020026a7810 */ /* 0x000fe40007ffe0ff */
[----:B------:R-:W-:Y:S02]  /*0230*/  @P1 LOP3.LUT R0, R0, 0x2, RZ, 0xfc, !PT ;  /* 0x0000000200001812 */ /* 0x000fe400078efcff */
[----:B------:R-:W-:-:S02]  /*0240*/  SHF.R.S32.HI R20, RZ, 0x1f, R106 ;  /* 0x0000001fff147819 */ /* 0x000fc4000001146a */
[----:B------:R-:W-:Y:S02]  /*0250*/  LOP3.LUT R0, R0, 0xfbffffff, RZ, 0xc0, !PT ;  /* 0xfbffffff00007812 */ /* 0x000fe400078ec0ff */
[----:B------:R-:W-:Y:S02]  /*0260*/  IADD3 R105, R2, 0x30, RZ ;  /* 0x0000003002697810 */ /* 0x000fe40007ffe0ff */
[----:B------:R-:W-:Y:S02]  /*0270*/  @P6 LOP3.LUT R0, R0, 0x4000000, RZ, 0xfc, !PT ;  /* 0x0400000000006812 */ /* 0x000fe400078efcff */
[----:B------:R-:W-:Y:S02]  /*0280*/  ISETP.LT.U32.AND P6, PT, R107, UR4, PT ;  /* 0x000000046b007c0c */ /* 0x000fe4000bfc1070 */
[----:B------:R-:W-:Y:S02]  /*0290*/  LOP3.LUT R0, R0, 0xfdffffff, RZ, 0xc0, !PT ;  /* 0xfdffffff00007812 */ /* 0x000fe400078ec0ff */
[----:B------:R-:W-:-:S02]  /*02a0*/  ISETP.LT.AND.EX P6, PT, R21, UR5, !P5, P6 ;  /* 0x0000000515007c0c */ /* 0x000fc4000efc1360 */
[----:B------:R-:W-:Y:S02]  /*02b0*/  SHF.R.S32.HI R19, RZ, 0x1f, R105 ;  /* 0x0000001fff137819 */ /* 0x000fe40000011469 */
[C---:B------:R-:W-:Y:S02]  /*02c0*/  IADD3 R104, R2.reuse, 0x40, RZ ;  /* 0x0000004002687810 */ /* 0x040fe40007ffe0ff */
[C---:B------:R-:W-:Y:S02]  /*02d0*/  IADD3 R103, R2.reuse, 0x50, RZ ;  /* 0x0000005002677810 */ /* 0x040fe40007ffe0ff */
[----:B------:R-:W-:Y:S02]  /*02e0*/  SHF.R.S32.HI R18, RZ, 0x1f, R104 ;  /* 0x0000001fff127819 */ /* 0x000fe40000011468 */
[----:B------:R-:W-:Y:S02]  /*02f0*/  SHF.R.S32.HI R17, RZ, 0x1f, R103 ;  /* 0x0000001fff117819 */ /* 0x000fe40000011467 */
[----:B------:R-:W-:-:S02]  /*0300*/  IADD3 R102, R2, 0x60, RZ ;  /* 0x0000006002667810 */ /* 0x000fc40007ffe0ff */
[----:B------:R-:W-:Y:S02]  /*0310*/  @P6 LOP3.LUT R0, R0, 0x2000000, RZ, 0xfc, !PT ;  /* 0x0200000000006812 */ /* 0x000fe400078efcff */
[----:B------:R-:W-:Y:S02]  /*0320*/  ISETP.LT.U32.AND P6, PT, R106, UR4, PT ;  /* 0x000000046a007c0c */ /* 0x000fe4000bfc1070 */
[----:B------:R-:W-:Y:S02]  /*0330*/  LOP3.LUT R0, R0, 0xfeffffff, RZ, 0xc0, !PT ;  /* 0xfeffffff00007812 */ /* 0x000fe400078ec0ff */
[----:B------:R-:W-:Y:S02]  /*0340*/  ISETP.LT.AND.EX P6, PT, R20, UR5, !P5, P6 ;  /* 0x0000000514007c0c */ /* 0x000fe4000efc1360 */
[----:B------:R-:W-:Y:S02]  /*0350*/  SHF.R.S32.HI R16, RZ, 0x1f, R102 ;  /* 0x0000001fff107819 */ /* 0x000fe40000011466 */
[----:B------:R-:W-:-:S02]  /*0360*/  IADD3 R94, R2, 0x70, RZ ;  /* 0x00000070025e7810 */ /* 0x000fc40007ffe0ff */
[C---:B------:R-:W-:Y:S02]  /*0370*/  IADD3 R93, R2.reuse, 0x80, RZ ;  /* 0x00000080025d7810 */ /* 0x040fe40007ffe0ff */
[----:B------:R-:W-:Y:S02]  /*0380*/  SHF.R.S32.HI R15, RZ, 0x1f, R94 ;  /* 0x0000001fff0f7819 */ /* 0x000fe4000001145e */
[----:B------:R-:W-:Y:S02]  /*0390*/  SHF.R.S32.HI R14, RZ, 0x1f, R93 ;  /* 0x0000001fff0e7819 */ /* 0x000fe4000001145d */
[----:B------:R-:W-:Y:S02]  /*03a0*/  IADD3 R92, R2, 0x90, RZ ;  /* 0x00000090025c7810 */ /* 0x000fe40007ffe0ff */
[----:B------:R-:W-:Y:S02]  /*03b0*/  @P6 LOP3.LUT R0, R0, 0x1000000, RZ, 0xfc, !PT ;  /* 0x0100000000006812 */ /* 0x000fe400078efcff */
[----:B------:R-:W-:-:S02]  /*03c0*/  ISETP.LT.U32.AND P6, PT, R105, UR4, PT ;  /* 0x0000000469007c0c */ /* 0x000fc4000bfc1070 */
[----:B------:R-:W-:Y:S02]  /*03d0*/  LOP3.LUT R0, R0, 0xff7fffff, RZ, 0xc0, !PT ;  /* 0xff7fffff00007812 */ /* 0x000fe400078ec0ff */
[----:B------:R-:W-:Y:S02]  /*03e0*/  ISETP.LT.AND.EX P6, PT, R19, UR5, !P5, P6 ;  /* 0x0000000513007c0c */ /* 0x000fe4000efc1360 */
[----:B------:R-:W-:Y:S02]  /*03f0*/  SHF.R.S32.HI R125, RZ, 0x1f, R92 ;  /* 0x0000001fff7d7819 */ /* 0x000fe4000001145c */
[C---:B------:R-:W-:Y:S02]  /*0400*/  IADD3 R91, R2.reuse, 0xa0, RZ ;  /* 0x000000a0025b7810 */ /* 0x040fe40007ffe0ff */
[----:B------:R-:W-:Y:S02]  /*0410*/  IADD3 R90, R2, 0xb0, RZ ;  /* 0x000000b0025a7810 */ /* 0x000fe40007ffe0ff */
[----:B------:R-:W-:-:S02]  /*0420*/  SHF.R.S32.HI R124, RZ, 0x1f, R91 ;  /* 0x0000001fff7c7819 */ /* 0x000fc4000001145b */
[----:B------:R-:W-:Y:S02]  /*0430*/  SHF.R.S32.HI R123, RZ, 0x1f, R90 ;  /* 0x0000001fff7b7819 */ /* 0x000fe4000001145a */
        /* <DEDUP_REMOVED lines=35> */
[----:B------:R-:W-:Y:S02]  /*0670*/  ISETP.LT.U32.AND P1, PT, R3, UR4, PT ;  /* 0x0000000403007c0c */ /* 0x000fe4000bf21070 */
[----:B------:R-:W-:Y:S02]  /*0680*/  SHF.R.S32.HI R3, RZ, 0x1f, R3 ;  /* 0x0000001fff037819 */ /* 0x000fe40000011403 */
[C---:B------:R-:W-:Y:S02]  /*0690*/  IADD3 R6, R2.reuse, 0x1e0, RZ ;  /* 0x000001e002067810 */ /* 0x040fe40007ffe0ff */
[----:B------:R-:W-:Y:S02]  /*06a0*/  IADD3 R5, R2, 0x1a0, RZ ;  /* 0x000001a002057810 */ /* 0x000fe40007ffe0ff */
[----:B------:R-:W-:Y:S02]  /*06b0*/  ISETP.LT.AND.EX P1, PT, R3, UR5, !P5, P1 ;  /* 0x0000000503007c0c */ /* 0x000fe4000ef21310 */
[----:B------:R-:W-:-:S02]  /*06c0*/  SHF.R.S32.HI R3, RZ, 0x1f, R6 ;  /* 0x0000001fff037819 */ /* 0x000fc40000011406 */
[----:B------:R-:W-:Y:S02]  /*06d0*/  @P6 LOP3.LUT R0, R0, 0x80000, RZ, 0xfc, !PT ;  /* 0x0008000000006812 */ /* 0x000fe400078efcff */
[----:B------:R-:W-:Y:S02]  /*06e0*/  ISETP.LT.U32.AND P6, PT, R93, UR4, PT ;  /* 0x000000045d007c0c */ /* 0x000fe4000bfc1070 */
[----:B------:R-:W-:Y:S02]  /*06f0*/  LOP3.LUT R0, R0, 0xfffbffff, RZ, 0xc0, !PT ;  /* 0xfffbffff00007812 */ /* 0x000fe400078ec0ff */
[----:B------:R-:W-:Y:S02]  /*0700*/  ISETP.LT.AND.EX P6, PT, R14, UR5, !P5, P6 ;  /* 0x000000050e007c0c */ /* 0x000fe4000efc1360 */
[----:B------:R-:W-:Y:S02]  /*0710*/  ISETP.LT.U32.AND P4, PT, R6, UR4, PT ;  /* 0x0000000406007c0c */ /* 0x000fe4000bf81070 */
[----:B------:R-:W-:-:S02]  /*0720*/  IADD3 R6, R2, 0x150, RZ ;  /* 0x0000015002067810 */ /* 0x000fc40007ffe0ff */
[----:B------:R-:W-:Y:S02]  /*0730*/  ISETP.LT.U32.AND P2, PT, R5, UR4, PT ;  /* 0x0000000405007c0c */ /* 0x000fe4000bf41070 */
[----:B------:R-:W-:Y:S02]  /*0740*/  SHF.R.S32.HI R5, RZ, 0x1f, R5 ;  /* 0x0000001fff057819 */ /* 0x000fe40000011405 */
[----:B------:R-:W-:Y:S02]  /*0750*/  SHF.R.S32.HI R113, RZ, 0x1f, R6 ;  /* 0x0000001fff717819 */ /* 0x000fe40000011406 */
[----:B------:R-:W-:Y:S02]  /*0760*/  ISETP.LT.AND.EX P0, PT, R5, UR5, !P5, P2 ;  /* 0x0000000505007c0c */ /* 0x000fe4000ef01320 */
[----:B------:R-:W-:Y:S02]  /*0770*/  @P6 LOP3.LUT R0, R0, 0x40000, RZ, 0xfc, !PT ;  /* 0x0004000000006812 */ /* 0x000fe400078efcff */
[----:B------:R-:W-:-:S02]  /*0780*/  ISETP.LT.U32.AND P6, PT, R92, UR4, PT ;  /* 0x000000045c007c0c */ /* 0x000fc4000bfc1070 */
[----:B------:R-:W-:Y:S02]  /*0790*/  LOP3.LUT R0, R0, 0xfffdffff, RZ, 0xc0, !PT ;  /* 0xfffdffff00007812 */ /* 0x000fe400078ec0ff */
[----:B------:R-:W-:Y:S02]  /*07a0*/  ISETP.LT.AND.EX P6, PT, R125, UR5, !P5, P6 ;  /* 0x000000057d007c0c */ /* 0x000fe4000efc1360 */
[C---:B------:R-:W-:Y:S02]  /*07b0*/  IADD3 R5, R2.reuse, 0x1d0, RZ ;  /* 0x000001d002057810 */ /* 0x040fe40007ffe0ff */
[----:B------:R-:W-:Y:S02]  /*07c0*/  IADD3 R4, R2, 0x1c0, RZ ;  /* 0x000001c002047810 */ /* 0x000fe40007ffe0ff */
[----:B------:R-:W-:Y:S02]  /*07d0*/  ISETP.LT.U32.AND P3, PT, R5, UR4, PT ;  /* 0x0000000405007c0c */ /* 0x000fe4000bf61070 */
[----:B------:R-:W-:-:S02]  /*07e0*/  SHF.R.S32.HI R5, RZ, 0x1f, R5 ;  /* 0x0000001fff057819 */ /* 0x000fc40000011405 */
[----:B------:R-:W-:Y:S02]  /*07f0*/  ISETP.LT.U32.AND P2, PT, R4, UR4, PT ;  /* 0x0000000404007c0c */ /* 0x000fe4000bf41070 */
[----:B------:R-:W-:Y:S02]  /*0800*/  ISETP.LT.AND.EX P3, PT, R5, UR5, !P5, P3 ;  /* 0x0000000505007c0c */ /* 0x000fe4000ef61330 */
[----:B------:R-:W-:Y:S02]  /*0810*/  @P6 LOP3.LUT R0, R0, 0x20000, RZ, 0xfc, !PT ;  /* 0x0002000000006812 */ /* 0x000fe400078efcff */
[----:B------:R-:W-:Y:S02]  /*0820*/  ISETP.LT.U32.AND P6, PT, R91, UR4, PT ;  /* 0x000000045b007c0c */ /* 0x000fe4000bfc1070 */
[----:B------:R-:W-:Y:S02]  /*0830*/  LOP3.LUT R0, R0, 0xfffeffff, RZ, 0xc0, !PT ;  /* 0xfffeffff00007812 */ /* 0x000fe400078ec0ff */
[----:B------:R-:W-:-:S02]  /*0840*/  ISETP.LT.AND.EX P6, PT, R124, UR5, !P5, P6 ;  /* 0x000000057c007c0c */ /* 0x000fc4000efc1360 */
[----:B------:R-:W-:Y:S02]  /*0850*/  IADD3 R5, R2, 0x160, RZ ;  /* 0x0000016002057810 */ /* 0x000fe40007ffe0ff */
[----:B------:R-:W-:Y:S02]  /*0860*/  SHF.R.S32.HI R4, RZ, 0x1f, R4 ;  /* 0x0000001fff047819 */ /* 0x000fe40000011404 */
[----:B------:R-:W-:Y:S02]  /*0870*/  SHF.R.S32.HI R112, RZ, 0x1f, R5 ;  /* 0x0000001fff707819 */ /* 0x000fe40000011405 */
[----:B------:R-:W-:Y:S02]  /*0880*/  ISETP.LT.AND.EX P2, PT, R4, UR5, !P5, P2 ;  /* 0x0000000504007c0c */ /* 0x000fe4000ef41320 */
[----:B------:R-:W-:Y:S02]  /*0890*/  ISETP.LT.AND.EX P4, PT, R3, UR5, !P5, P4 ;  /* 0x0000000503007c0c */ /* 0x000fe4000ef81340 */
[----:B------:R-:W-:Y:S01]  /*08a0*/  IADD3 R4, R2, 0x170, RZ ;  /* 0x0000017002047810 */ /* 0x000fe20007ffe0ff */
[----:B------:R-:W0:Y:S01]  /*08b0*/  LDC R3, c[0x0][0x10] ;  /* 0x00000400ff037b82 */ /* 0x000e220000000800 */
[----:B------:R-:W-:-:S02]  /*08c0*/  @P6 LOP3.LUT R0, R0, 0x10000, RZ, 0xfc, !PT ;  /* 0x0001000000006812 */ /* 0x000fc400078efcff */
[----:B------:R-:W-:Y:S02]  /*08d0*/  ISETP.LT.U32.AND P6, PT, R90, UR4, PT ;  /* 0x000000045a007c0c */ /* 0x000fe4000bfc1070 */
[----:B------:R-:W-:Y:S02]  /*08e0*/  LOP3.LUT R0, R0, 0xffff7fff, RZ, 0xc0, !PT ;  /* 0xffff7fff00007812 */ /* 0x000fe400078ec0ff */
[----:B------:R-:W-:Y:S02]  /*08f0*/  ISETP.LT.AND.EX P6, PT, R123, UR5, !P5, P6 ;  /* 0x000000057b007c0c */ /* 0x000fe4000efc1360 */
[----:B------:R-:W-:Y:S02]  /*0900*/  SHF.R.S32.HI R111, RZ, 0x1f, R4 ;  /* 0x0000001fff6f7819 */ /* 0x000fe40000011404 */
[----:B------:R-:W-:-:S09]  /*0910*/  MOV R2, R95 ;  /* 0x0000005f00027202 */ /* 0x000fd20000000f00 */
[----:B------:R-:W-:Y:S02]  /*0920*/  @P6 LOP3.LUT R0, R0, 0x8000, RZ, 0xfc, !PT ;  /* 0x0000800000006812 */ /* 0x000fe400078efcff */
[----:B------:R-:W-:Y:S02]  /*0930*/  ISETP.LT.U32.AND P6, PT, R89, UR4, PT ;  /* 0x0000000459007c0c */ /* 0x000fe4000bfc1070 */
[----:B------:R-:W-:Y:S02]  /*0940*/  LOP3.LUT R0, R0, 0xffffbfff, RZ, 0xc0, !PT ;  /* 0xffffbfff00007812 */ /* 0x000fe400078ec0ff */
[----:B------:R-:W-:-:S13]  /*0950*/  ISETP.LT.AND.EX P6, PT, R122, UR5, !P5, P6 ;  /* 0x000000057a007c0c */ /* 0x000fda000efc1360 */
        /* <DEDUP_REMOVED lines=44> */
[----:B0-----:R-:W-:-:S07]  /*0c20*/  @P5 LOP3.LUT R0, R0, 0x8, RZ, 0xfc, !PT ;  /* 0x0000000800005812 */ /* 0x001fce00078efcff */
.L_x_4753:
[----:B01234-:R-:W0:Y:S01]  /*0c30*/  LDC R23, c[0x0][0x288] ;  /* 0x0000a200ff177b82 */ /* 0x01fe220000000800 */
[----:B------:R-:W-:Y:S01]  /*0c40*/  P2R R50, PR, RZ, 0x10 ;  /* 0x00000010ff327803 */ /* 0x000fe20000000000 */
[----:B------:R-:W-:Y:S01]  /*0c50*/  ULDC.64 UR4, c[0x0][0x280] ;  /* 0x0000a00000047ab9 */ /* 0x000fe20000000a00 */
[C---:B------:R-:W-:Y:S02]  /*0c60*/  LOP3.LUT P4, RZ, R0.reuse, 0x2000000, RZ, 0xc0, !PT ;  /* 0x0200000000ff7812 */ /* 0x040fe4000788c0ff */
[----:B------:R-:W-:Y:S02]  /*0c70*/  SHF.R.S32.HI R22, RZ, 0x1f, R107 ;  /* 0x0000001fff167819 */ /* 0x000fe4000001146b */
[C---:B------:R-:W-:Y:S01]  /*0c80*/  LOP3.LUT P6, RZ, R0.reuse, 0x1000000, RZ, 0xc0, !PT ;  /* 0x0100000000ff7812 */ /* 0x040fe200078cc0ff */
[----:B------:R-:W1:Y:S01]  /*0c90*/  @P0 LDC.64 R80, c[0x0][0x220] ;  /* 0x00008800ff500b82 */ /* 0x000e620000000a00 */
[----:B------:R-:W-:Y:S02]  /*0ca0*/  P2R R51, PR, RZ, 0x8 ;  /* 0x00000008ff337803 */ /* 0x000fe40000000000 */
[----:B------:R-:W-:-:S02]  /*0cb0*/  LOP3.LUT P3, RZ, R0, 0x800000, RZ, 0xc0, !PT ;  /* 0x0080000000ff7812 */ /* 0x000fc4000786c0ff */
[----:B------:R-:W-:Y:S02]  /*0cc0*/  SHF.R.S32.HI R30, RZ, 0x1f, R105 ;  /* 0x0000001fff1e7819 */ /* 0x000fe40000011469 */
[----:B------:R-:W-:Y:S01]  /*0cd0*/  SHF.R.S32.HI R32, RZ, 0x1f, R104 ;  /* 0x0000001fff207819 */ /* 0x000fe20000011468 */
[----:B------:R-:W2:Y:S01]  /*0ce0*/  @P4 LDC.64 R20, c[0x0][0x270] ;  /* 0x00009c00ff144b82 */ /* 0x000ea20000000a00 */
[----:B------:R-:W-:Y:S02]  /*0cf0*/  SHF.R.S32.HI R34, RZ, 0x1f, R103 ;  /* 0x0000001fff227819 */ /* 0x000fe40000011467 */
[----:B------:R-:W-:Y:S02]  /*0d00*/  SHF.R.S32.HI R36, RZ, 0x1f, R102 ;  /* 0x0000001fff247819 */ /* 0x000fe40000011466 */
[----:B------:R-:W-:Y:S02]  /*0d10*/  SHF.R.S32.HI R38, RZ, 0x1f, R94 ;  /* 0x0000001fff267819 */ /* 0x000fe4000001145e */
[----:B------:R-:W-:Y:S01]  /*0d20*/  SHF.R.S32.HI R40, RZ, 0x1f, R93 ;  /* 0x0000001fff287819 */ /* 0x000fe2000001145d */
[----:B------:R-:W3:Y:S01]  /*0d30*/  @P4 LDC.64 R24, c[0x0][0x220] ;  /* 0x00008800ff184b82 */ /* 0x000ee20000000a00 */
[----:B0-----:R-:W-:-:S02]  /*0d40*/  IABS R17, R23 ;  /* 0x0000001700117213 */ /* 0x001fc40000000000 */
[----:B------:R-:W-:Y:S02]  /*0d50*/  SHF.R.U32.HI R49, RZ, 0x5, R110 ;  /* 0x00000005ff317819 */ /* 0x000fe4000001166e */
[----:B------:R-:W0:Y:S01]  /*0d60*/  I2F.RP R16, R17 ;  /* 0x0000001100107306 */ /* 0x000e220000209400 */
[----:B------:R-:W-:Y:S02]  /*0d70*/  LOP3.LUT R48, R48, 0xffffffef, RZ, 0xc0, !PT ;  /* 0xffffffef30307812 */ /* 0x000fe400078ec0ff */
[----:B------:R-:W4:Y:S08]  /*0d80*/  @P6 LDC.64 R26, c[0x0][0x220] ;  /* 0x00008800ff1a6b82 */ /* 0x000f300000000a00 */
[----:B------:R-:W5:Y:S01]  /*0d90*/  @P3 LDC.64 R28, c[0x0][0x220] ;  /* 0x00008800ff1c3b82 */ /* 0x000f620000000a00 */
[----:B0-----:R-:W0:Y:S07]  /*0da0*/  MUFU.RCP R16, R16 ;  /* 0x0000001000107308 */ /* 0x001e2e0000001000 */
[----:B------:R-:W1:Y:S08]  /*0db0*/  @P1 LDC.64 R82, c[0x0][0x220] ;  /* 0x00008800ff521b82 */ /* 0x000e700000000a00 */
[----:B------:R-:W1:Y:S01]  /*0dc0*/  @P2 LDC.64 R84, c[0x0][0x220] ;  /* 0x00008800ff542b82 */ /* 0x000e620000000a00 */
[----:B0-----:R-:W-:-:S04]  /*0dd0*/  IADD3 R14, R16, 0xffffffe, RZ ;  /* 0x0ffffffe100e7810 */ /* 0x001fc80007ffe0ff */
[----:B------:R0:W2:Y:S02]  /*0de0*/  F2I.FTZ.U32.TRUNC.NTZ R15, R14 ;  /* 0x0000000e000f7305 */ /* 0x0000a4000021f000 */
[----:B0-----:R-:W-:Y:S02]  /*0df0*/  MOV R14, RZ ;  /* 0x000000ff000e7202 */ /* 0x001fe40000000f00 */
[----:B--2---:R-:W-:-:S05]  /*0e00*/  IADD3 R18, RZ, -R15, RZ ;  /* 0x8000000fff127210 */ /* 0x004fca0007ffe0ff */
[----:B------:R-:W-:Y:S01]  /*0e10*/  IMAD R19, R18, R17, RZ ;  /* 0x0000001112137224 */ /* 0x000fe200078e02ff */
[----:B------:R-:W-:-:S03]  /*0e20*/  IABS R18, R2 ;  /* 0x0000000200127213 */ /* 0x000fc60000000000 */
[----:B------:R-:W-:Y:S01]  /*0e30*/  IMAD.HI.U32 R15, R15, R19, R14 ;  /* 0x000000130f0f7227 */ /* 0x000fe200078e000e */
[----:B------:R-:W-:-:S05]  /*0e40*/  LOP3.LUT R14, R2, R23, RZ, 0x3c, !PT ;  /* 0x00000017020e7212 */ /* 0x000fca00078e3cff */
[----:B------:R-:W-:-:S05]  /*0e50*/  IMAD.HI.U32 R15, R15, R18, RZ ;  /* 0x000000120f0f7227 */ /* 0x000fca00078e00ff */
[----:B------:R-:W-:-:S05]  /*0e60*/  IADD3 R16, -R15, RZ, RZ ;  /* 0x000000ff0f107210 */ /* 0x000fca0007ffe1ff */
[C---:B------:R-:W-:Y:S02]  /*0e70*/  IMAD R16, R17.reuse, R16, R18 ;  /* 0x0000001011107224 */ /* 0x040fe400078e0212 */
[----:B------:R-:W-:Y:S01]  /*0e80*/  @P4 IMAD R18, R22, R20, RZ ;  /* 0x0000001416124224 */ /* 0x000fe200078e02ff */
[----:B------:R-:W-:Y:S02]  /*0e90*/  SHF.R.S32.HI R22, RZ, 0x1f, R106 ;  /* 0x0000001fff167819 */ /* 0x000fe4000001146a */
[----:B------:R-:W-:-:S13]  /*0ea0*/  ISETP.GT.U32.AND P5, PT, R17, R16, PT ;  /* 0x000000101100720c */ /* 0x000fda0003fa4070 */
[-C--:B------:R-:W-:Y:S02]  /*0eb0*/  @!P5 IADD3 R16, R16, -R17.reuse, RZ ;  /* 0x800000111010d210 */ /* 0x080fe40007ffe0ff */
[----:B------:R-:W-:Y:S02]  /*0ec0*/  @!P5 IADD3 R15, R15, 0x1, RZ ;  /* 0x000000010f0fd810 */ /* 0x000fe40007ffe0ff */
[----:B------:R-:W-:-:S13]  /*0ed0*/  ISETP.GE.U32.AND P5, PT, R16, R17, PT ;  /* 0x000000111000720c */ /* 0x000fda0003fa6070 */
[----:B------:R-:W-:Y:S02]  /*0ee0*/  @P5 IADD3 R15, R15, 0x1, RZ ;  /* 0x000000010f0f5810 */ /* 0x000fe40007ffe0ff */
[----:B------:R-:W-:Y:S02]  /*0ef0*/  ISETP.GE.AND P5, PT, R14, RZ, PT ;  /* 0x000000ff0e00720c */ /* 0x000fe40003fa6270 */
[----:B------:R-:W-:Y:S02]  /*0f00*/  MOV R17, R15 ;  /* 0x0000000f00117202 */ /* 0x000fe40000000f00 */
[----:B------:R-:W-:-:S04]  /*0f10*/  SHF.L.U32 R15, R110, 0x1, RZ ;  /* 0x000000016e0f7819 */ /* 0x000fc800000006ff */
[----:B------:R-:W-:-:S05]  /*0f20*/  LOP3.LUT R15, R15, 0x3e, RZ, 0xc0, !PT ;  /* 0x0000003e0f0f7812 */ /* 0x000fca00078ec0ff */
[----:B------:R-:W-:Y:S02]  /*0f30*/  @!P5 IADD3 R17, -R17, RZ, RZ ;  /* 0x000000ff1111d210 */ /* 0x000fe40007ffe1ff */
[----:B------:R-:W-:-:S13]  /*0f40*/  ISETP.NE.AND P5, PT, R23, RZ, PT ;  /* 0x000000ff1700720c */ /* 0x000fda0003fa5270 */
[----:B------:R-:W-:-:S04]  /*0f50*/  @!P5 LOP3.LUT R17, RZ, R23, RZ, 0x33, !PT ;  /* 0x00000017ff11d212 */ /* 0x000fc800078e33ff */
[----:B------:R-:W-:Y:S02]  /*0f60*/  IADD3 R19, -R17, RZ, RZ ;  /* 0x000000ff11137210 */ /* 0x000fe40007ffe1ff */
[----:B------:R-:W-:-:S03]  /*0f70*/  SHF.R.S32.HI R16, RZ, 0x1f, R17 ;  /* 0x0000001fff107819 */ /* 0x000fc60000011411 */
[----:B------:R-:W-:Y:S02]  /*0f80*/  IMAD R14, R23, R19, R2 ;  /* 0x00000013170e7224 */ /* 0x000fe400078e0202 */
[----:B------:R-:W-:Y:S02]  /*0f90*/  IMAD R16, R16, UR4, RZ ;  /* 0x0000000410107c24 */ /* 0x000fe4000f8e02ff */
[----:B------:R-:W-:Y:S01]  /*0fa0*/  @P4 IMAD R23, R107, R21, R18 ;  /* 0x000000156b174224 */ /* 0x000fe200078e0212 */
[----:B------:R-:W-:Y:S01]  /*0fb0*/  LEA R14, R14, R15, 0x6 ;  /* 0x0000000f0e0e7211 */ /* 0x000fe200078e30ff */
[----:B------:R-:W-:-:S03]  /*0fc0*/  IMAD R19, R17, UR5, R16 ;  /* 0x0000000511137c24 */ /* 0x000fc6000f8e0210 */
[----:B------:R-:W-:-:S03]  /*0fd0*/  SHF.R.S32.HI R15, RZ, 0x1f, R14 ;  /* 0x0000001fff0f7819 */ /* 0x000fc6000001140e */
[----:B------:R-:W-:Y:S01]  /*0fe0*/  IMAD.WIDE.U32 R16, R17, UR4, R14 ;  /* 0x0000000411107c25 */ /* 0x000fe2000f8e000e */
[----:B------:R-:W-:-:S04]  /*0ff0*/  ULDC.64 UR4, c[0x0][0x278] ;  /* 0x00009e0000047ab9 */ /* 0x000fc80000000a00 */
[----:B------:R-:W-:Y:S02]  /*1000*/  IADD3 R19, R17, R19, RZ ;  /* 0x0000001311137210 */ /* 0x000fe40007ffe0ff */
[----:B------:R-:W-:-:S05]  /*1010*/  @P4 MOV R18, R16 ;  /* 0x0000001000124202 */ /* 0x000fca0000000f00 */
[----:B------:R-:W-:-:S05]  /*1020*/  @P4 IMAD.WIDE.U32 R20, R107, R20, R18 ;  /* 0x000000146b144225 */ /* 0x000fca00078e0012 */
[----:B------:R-:W-:Y:S02]  /*1030*/  @P4 IADD3 R21, R21, R23, RZ ;  /* 0x0000001715154210 */ /* 0x000fe40007ffe0ff */
[C---:B---3--:R-:W-:Y:S02]  /*1040*/  @P4 LEA R24, P5, R20.reuse, R24, 0x2 ;  /* 0x0000001814184211 */ /* 0x048fe400078a10ff */
[----:B------:R-:W-:Y:S02]  /*1050*/  @P6 MOV R23, R19 ;  /* 0x0000001300176202 */ /* 0x000fe40000000f00 */
[----:B------:R-:W-:Y:S02]  /*1060*/  @P4 LEA.HI.X R25, R20, R25, R21, 0x2, P5 ;  /* 0x0000001914194211 */ /* 0x000fe400028f1415 */
[----:B------:R-:W0:Y:S01]  /*1070*/  @P6 LDC.64 R20, c[0x0][0x270] ;  /* 0x00009c00ff146b82 */ /* 0x000e220000000a00 */
[----:B------:R-:W-:Y:S01]  /*1080*/  LOP3.LUT P4, RZ, R0, 0x400000, RZ, 0xc0, !PT ;  /* 0x0040000000ff7812 */ /* 0x000fe2000788c0ff */
[----:B0-----:R-:W-:-:S04]  /*1090*/  @P6 IMAD R22, R22, R20, RZ ;  /* 0x0000001416166224 */ /* 0x001fc800078e02ff */
[----:B------:R-:W-:Y:S01]  /*10a0*/  @P6 IMAD R21, R106, R21, R22 ;  /* 0x000000156a156224 */ /* 0x000fe200078e0216 */
[----:B------:R-:W-:-:S05]  /*10b0*/  @P6 MOV R22, R16 ;  /* 0x0000001000166202 */ /* 0x000fca0000000f00 */
[----:B------:R-:W-:-:S05]  /*10c0*/  @P6 IMAD.WIDE.U32 R22, R106, R20, R22 ;  /* 0x000000146a166225 */ /* 0x000fca00078e0016 */
[----:B------:R-:W-:Y:S02]  /*10d0*/  @P6 IADD3 R20, R23, R21, RZ ;  /* 0x0000001517146210 */ /* 0x000fe40007ffe0ff */
[C---:B----4-:R-:W-:Y:S02]  /*10e0*/  @P6 LEA R26, P5, R22.reuse, R26, 0x2 ;  /* 0x0000001a161a6211 */ /* 0x050fe400078a10ff */
[----:B------:R-:W-:Y:S02]  /*10f0*/  @P3 MOV R23, R19 ;  /* 0x0000001300173202 */ /* 0x000fe40000000f00 */
[----:B------:R-:W-:Y:S02]  /*1100*/  @P6 LEA.HI.X R27, R22, R27, R20, 0x2, P5 ;  /* 0x0000001b161b6211 */ /* 0x000fe400028f1414 */
[----:B------:R-:W0:Y:S01]  /*1110*/  @P3 LDC.64 R20, c[0x0][0x270] ;  /* 0x00009c00ff143b82 */ /* 0x000e220000000a00 */
[----:B------:R-:W-:Y:S01]  /*1120*/  LOP3.LUT P6, RZ, R0, 0x200000, RZ, 0xc0, !PT ;  /* 0x0020000000ff7812 */ /* 0x000fe200078cc0ff */
[----:B0-----:R-:W-:-:S06]  /*1130*/  @P3 IMAD R22, R30, R20, RZ ;  /* 0x000000141e163224 */ /* 0x001fcc00078e02ff */
[----:B------:R-:W0:Y:S01]  /*1140*/  @P4 LDC.64 R30, c[0x0][0x220] ;  /* 0x00008800ff1e4b82 */ /* 0x000e220000000a00 */
[----:B------:R-:W-:Y:S01]  /*1150*/  @P3 IMAD R21, R105, R21, R22 ;  /* 0x0000001569153224 */ /* 0x000fe200078e0216 */
[----:B------:R-:W-:-:S05]  /*1160*/  @P3 MOV R22, R16 ;  /* 0x0000001000163202 */ /* 0x000fca0000000f00 */
[----:B------:R-:W-:-:S05]  /*1170*/  @P3 IMAD.WIDE.U32 R22, R105, R20, R22 ;  /* 0x0000001469163225 */ /* 0x000fca00078e0016 */
[----:B------:R-:W-:Y:S02]  /*1180*/  @P3 IADD3 R20, R23, R21, RZ ;  /* 0x0000001517143210 */ /* 0x000fe40007ffe0ff */
[C---:B-----5:R-:W-:Y:S02]  /*1190*/  @P3 LEA R28, P5, R22.reuse, R28, 0x2 ;  /* 0x0000001c161c3211 */ /* 0x060fe400078a10ff */
[----:B------:R-:W-:Y:S02]  /*11a0*/  @P4 MOV R23, R19 ;  /* 0x0000001300174202 */ /* 0x000fe40000000f00 */
[----:B------:R-:W-:Y:S02]  /*11b0*/  @P3 LEA.HI.X R29, R22, R29, R20, 0x2, P5 ;  /* 0x0000001d161d3211 */ /* 0x000fe400028f1414 */
[----:B------:R-:W2:Y:S01]  /*11c0*/  @P4 LDC.64 R20, c[0x0][0x270] ;  /* 0x00009c00ff144b82 */ /* 0x000ea20000000a00 */
[----:B------:R-:W-:Y:S01]  /*11d0*/  LOP3.LUT P3, RZ, R0, 0x100000, RZ, 0xc0, !PT ;  /* 0x0010000000ff7812 */ /* 0x000fe2000786c0ff */
[----:B--2---:R-:W-:-:S06]  /*11e0*/  @P4 IMAD R22, R32, R20, RZ ;  /* 0x0000001420164224 */ /* 0x004fcc00078e02ff */
[----:B------:R-:W2:Y:S01]  /*11f0*/  @P6 LDC.64 R32, c[0x0][0x220] ;  /* 0x00008800ff206b82 */ /* 0x000ea20000000a00 */
[----:B------:R-:W-:Y:S01]  /*1200*/  @P4 IMAD R21, R104, R21, R22 ;  /* 0x0000001568154224 */ /* 0x000fe200078e0216 */
[----:B------:R-:W-:-:S05]  /*1210*/  @P4 MOV R22, R16 ;  /* 0x0000001000164202 */ /* 0x000fca0000000f00 */
[----:B------:R-:W-:-:S05]  /*1220*/  @P4 IMAD.WIDE.U32 R22, R104, R20, R22 ;  /* 0x0000001468164225 */ /* 0x000fca00078e0016 */
[----:B------:R-:W-:Y:S02]  /*1230*/  @P4 IADD3 R20, R23, R21, RZ ;  /* 0x0000001517144210 */ /* 0x000fe40007ffe0ff */
[C---:B0-----:R-:W-:Y:S02]  /*1240*/  @P4 LEA R30, P5, R22.reuse, R30, 0x2 ;  /* 0x0000001e161e4211 */ /* 0x041fe400078a10ff */
        /* <DEDUP_REMOVED lines=10> */
[C---:B--2---:R-:W-:Y:S02]  /*12f0*/  @P6 LEA R32, P5, R22.reuse, R32, 0x2 ;  /* 0x0000002016206211 */ /* 0x044fe400078a10ff */
        /* <DEDUP_REMOVED lines=14> */
[----:B------:R-:W-:-:S13]  /*13e0*/  LOP3.LUT P3, RZ, R0, 0x20000, RZ, 0xc0, !PT ;  /* 0x0002000000ff7812 */ /* 0x000fda000786c0ff */
[----:B------:R-:W3:Y:S01]  /*13f0*/  @P3 LDC.64 R42, c[0x0][0x220] ;  /* 0x00008800ff2a3b82 */ /* 0x000ee20000000a00 */
[----:B0-----:R-:W-:-:S07]  /*1400*/  @P4 IMAD R22, R38, R20, RZ ;  /* 0x0000001426164224 */ /* 0x001fce00078e02ff */
        /* <DEDUP_REMOVED lines=9> */
[----:B------:R-:W-:-:S13]  /*14a0*/  LOP3.LUT P4, RZ, R0, 0x10000, RZ, 0xc0, !PT ;  /* 0x0001000000ff7812 */ /* 0x000fda000788c0ff */
[----:B------:R-:W4:Y:S01]  /*14b0*/  @P4 LDC.64 R44, c[0x0][0x220] ;  /* 0x00008800ff2c4b82 */ /* 0x000f220000000a00 */
[----:B--2---:R-:W-:-:S04]  /*14c0*/  @P6 IMAD R22, R40, R20, RZ ;  /* 0x0000001428166224 */ /* 0x004fc800078e02ff */
        /* <DEDUP_REMOVED lines=9> */
[----:B------:R-:W2:Y:S01]  /*1560*/  @P6 LDC.64 R46, c[0x0][0x220] ;  /* 0x00008800ff2e6b82 */ /* 0x000ea20000000a00 */
[----:B0-----:R-:W-:-:S04]  /*1570*/  @P3 IMAD R22, R125, R20, RZ ;  /* 0x000000147d163224 */ /* 0x001fc800078e02ff */
[----:B------:R-:W-:Y:S01]  /*1580*/  @P3 IMAD R21, R92, R21, R22 ;  /* 0x000000155c153224 */ /* 0x000fe200078e0216 */
[----:B------:R-:W-:-:S05]  /*1590*/  @P3 MOV R22, R16 ;  /* 0x0000001000163202 */ /* 0x000fca0000000f00 */
[----:B------:R-:W-:-:S05]  /*15a0*/  @P3 IMAD.WIDE.U32 R22, R92, R20, R22 ;  /* 0x000000145c163225 */ /* 0x000fca00078e0016 */
[----:B------:R-:W-:Y:S02]  /*15b0*/  @P3 IADD3 R20, R23, R21, RZ ;  /* 0x0000001517143210 */ /* 0x000fe40007ffe0ff */
[C---:B---3--:R-:W-:Y:S02]  /*15c0*/  @P3 LEA R42, P5, R22.reuse, R42, 0x2 ;  /* 0x0000002a162a3211 */ /* 0x048fe400078a10ff */
[----:B------:R-:W-:Y:S02]  /*15d0*/  @P4 MOV R23, R19 ;  /* 0x0000001300174202 */ /* 0x000fe40000000f00 */
[----:B------:R-:W-:Y:S02]  /*15e0*/  @P3 LEA.HI.X R43, R22, R43, R20, 0x2, P5 ;  /* 0x0000002b162b3211 */ /* 0x000fe400028f1414 */
[----:B------:R-:W0:Y:S01]  /*15f0*/  @P4 LDC.64 R20, c[0x0][0x270] ;  /* 0x00009c00ff144b82 */ /* 0x000e220000000a00 */
[----:B------:R-:W-:-:S13]  /*1600*/  LOP3.LUT P3, RZ, R0, 0x4000, RZ, 0xc0, !PT ;  /* 0x0000400000ff7812 */ /* 0x000fda000786c0ff */
[----:B------:R-:W3:Y:S01]  /*1610*/  @P3 LDC.64 R52, c[0x0][0x220] ;  /* 0x00008800ff343b82 */ /* 0x000ee20000000a00 */
        /* <DEDUP_REMOVED lines=9> */
[----:B------:R-:W-:-:S13]  /*16b0*/  LOP3.LUT P4, RZ, R0, 0x2000, RZ, 0xc0, !PT ;  /* 0x0000200000ff7812 */ /* 0x000fda000788c0ff */
[----:B------:R-:W4:Y:S01]  /*16c0*/  @P4 LDC.64 R54, c[0x0][0x220] ;  /* 0x00008800ff364b82 */ /* 0x000f220000000a00 */
[----:B0-----:R-:W-:-:S04]  /*16d0*/  @P6 IMAD R22, R123, R20, RZ ;  /* 0x000000147b166224 */ /* 0x001fc800078e02ff */
[----:B------:R-:W-:Y:S01]  /*16e0*/  @P6 IMAD R21, R90, R21, R22 ;  /* 0x000000155a156224 */ /* 0x000fe200078e0216 */
[----:B------:R-:W-:-:S05]  /*16f0*/  @P6 MOV R22, R16 ;  /* 0x0000001000166202 */ /* 0x000fca0000000f00 */
[----:B------:R-:W-:-:S05]  /*1700*/  @P6 IMAD.WIDE.U32 R22, R90, R20, R22 ;  /* 0x000000145a166225 */ /* 0x000fca00078e0016 */
[----:B------:R-:W-:Y:S02]  /*1710*/  @P6 IADD3 R20, R23, R21, RZ ;  /* 0x0000001517146210 */ /* 0x000fe40007ffe0ff */
[C---:B--2---:R-:W-:Y:S02]  /*1720*/  @P6 LEA R46, P5, R22.reuse, R46, 0x2 ;  /* 0x0000002e162e6211 */ /* 0x044fe400078a10ff */
        /* <DEDUP_REMOVED lines=134> */
[----:B------:R-:W0:Y:S01]  /*1f90*/  LDC R22, c[0x0][0x294] ;  /* 0x0000a500ff167b82 */ /* 0x000e220000000800 */
[C---:B------:R-:W-:Y:S02]  /*1fa0*/  LOP3.LUT P6, RZ, R0.reuse, 0x2, RZ, 0xc0, !PT ;  /* 0x0000000200ff7812 */ /* 0x040fe400078cc0ff */
[----:B------:R-:W-:-:S04]  /*1fb0*/  LOP3.LUT R0, R0, 0xf7ffffff, RZ, 0xc0, !PT ;  /* 0xf7ffffff00007812 */ /* 0x000fc800078ec0ff */
[----:B------:R-:W-:Y:S01]  /*1fc0*/  @P0 LOP3.LUT R0, R0, 0x8000000, RZ, 0xfc, !PT ;  /* 0x0800000000000812 */ /* 0x000fe200078efcff */
[----:B------:R-:W2:Y:S08]  /*1fd0*/  @P3 LDC.64 R20, c[0x0][0x270] ;  /* 0x00009c00ff143b82 */ /* 0x000eb00000000a00 */
[----:B------:R-:W5:Y:S01]  /*1fe0*/  @P6 LDC.64 R78, c[0x0][0x220] ;  /* 0x00008800ff4e6b82 */ /* 0x000f620000000a00 */
[----:B0-----:R-:W-:-:S05]  /*1ff0*/  IMAD R49, R22, UR8, R49 ;  /* 0x0000000816317c24 */ /* 0x001fca000f8e0231 */
[----:B------:R-:W-:Y:S01]  /*2000*/  IADD3 R96, R49, 0x1e0, RZ ;  /* 0x000001e031607810 */ /* 0x000fe20007ffe0ff */
[----:B--2---:R-:W-:-:S04]  /*2010*/  @P3 IMAD R22, R109, R20, RZ ;  /* 0x000000146d163224 */ /* 0x004fc800078e02ff */
[----:B------:R-:W-:Y:S01]  /*2020*/  @P3 IMAD R21, R49, R21, R22 ;  /* 0x0000001531153224 */ /* 0x000fe200078e0216 */
[----:B------:R-:W-:-:S05]  /*2030*/  @P3 MOV R22, R16 ;  /* 0x0000001000163202 */ /* 0x000fca0000000f00 */
[----:B------:R-:W-:-:S05]  /*2040*/  @P3 IMAD.WIDE.U32 R22, R49, R20, R22 ;  /* 0x0000001431163225 */ /* 0x000fca00078e0016 */
[----:B------:R-:W-:Y:S02]  /*2050*/  @P3 IADD3 R20, R23, R21, RZ ;  /* 0x0000001517143210 */ /* 0x000fe40007ffe0ff */
[----:B---3--:R-:W-:-:S04]  /*2060*/  @P3 LEA R40, P5, R22, R40, 0x2 ;  /* 0x0000002816283211 */ /* 0x008fc800078a10ff */
[----:B------:R-:W-:Y:S02]  /*2070*/  @P3 LEA.HI.X R41, R22, R41, R20, 0x2, P5 ;  /* 0x0000002916293211 */ /* 0x000fe400028f1414 */
[----:B------:R-:W0:Y:S01]  /*2080*/  @P4 LDC.64 R20, c[0x0][0x270] ;  /* 0x00009c00ff144b82 */ /* 0x000e220000000a00 */
[----:B------:R-:W-:Y:S02]  /*2090*/  ISETP.NE.AND P3, PT, R51, RZ, PT ;  /* 0x000000ff3300720c */ /* 0x000fe40003f65270 */
[----:B------:R-:W-:-:S04]  /*20a0*/  IADD3 R51, R49, 0x180, RZ ;  /* 0x0000018031337810 */ /* 0x000fc80007ffe0ff */
[----:B------:R-:W-:-:S07]  /*20b0*/  SHF.R.S32.HI R23, RZ, 0x1f, R51 ;  /* 0x0000001fff177819 */ /* 0x000fce0000011433 */
        /* <DEDUP_REMOVED lines=8> */
[C---:B----4-:R-:W-:Y:S02]  /*2140*/  @P4 LEA R76, P5, R22.reuse, R76, 0x2 ;  /* 0x0000004c164c4211 */ /* 0x050fe400078a10ff */
[----:B------:R-:W-:Y:S02]  /*2150*/  SHF.R.S32.HI R23, RZ, 0x1f, R51 ;  /* 0x0000001fff177819 */ /* 0x000fe40000011433 */
[----:B------:R-:W-:Y:S02]  /*2160*/  @P4 LEA.HI.X R77, R22, R77, R20, 0x2, P5 ;  /* 0x0000004d164d4211 */ /* 0x000fe400028f1414 */
[----:B------:R-:W0:Y:S01]  /*2170*/  @P6 LDC.64 R20, c[0x0][0x270] ;  /* 0x00009c00ff146b82 */ /* 0x000e220000000a00 */
[----:B------:R-:W-:Y:S02]  /*2180*/  ISETP.NE.AND P4, PT, R50, RZ, PT ;  /* 0x000000ff3200720c */ /* 0x000fe40003f85270 */
[----:B------:R-:W-:Y:S01]  /*2190*/  IADD3 R50, R49, 0x1d0, RZ ;  /* 0x000001d031327810 */ /* 0x000fe20007ffe0ff */
[----:B0-----:R-:W-:Y:S01]  /*21a0*/  @P6 IMAD R22, R23, R20, RZ ;  /* 0x0000001417166224 */ /* 0x001fe200078e02ff */
[----:B------:R-:W-:-:S03]  /*21b0*/  @P6 MOV R23, R19 ;  /* 0x0000001300176202 */ /* 0x000fc60000000f00 */
[----:B------:R-:W-:Y:S01]  /*21c0*/  @P6 IMAD R21, R51, R21, R22 ;  /* 0x0000001533156224 */ /* 0x000fe200078e0216 */
[----:B------:R-:W-:-:S05]  /*21d0*/  @P6 MOV R22, R16 ;  /* 0x0000001000166202 */ /* 0x000fca0000000f00 */
[----:B------:R-:W-:Y:S01]  /*21e0*/  @P6 IMAD.WIDE.U32 R22, R51, R20, R22 ;  /* 0x0000001433166225 */ /* 0x000fe200078e0016 */
[----:B------:R-:W-:-:S04]  /*21f0*/  IADD3 R51, R49, 0x1a0, RZ ;  /* 0x000001a031337810 */ /* 0x000fc80007ffe0ff */
[----:B------:R-:W-:Y:S02]  /*2200*/  @P6 IADD3 R20, R23, R21, RZ ;  /* 0x0000001517146210 */ /* 0x000fe40007ffe0ff */
[C---:B-----5:R-:W-:Y:S02]  /*2210*/  @P6 LEA R78, P5, R22.reuse, R78, 0x2 ;  /* 0x0000004e164e6211 */ /* 0x060fe400078a10ff */
[----:B------:R-:W-:Y:S02]  /*2220*/  SHF.R.S32.HI R23, RZ, 0x1f, R51 ;  /* 0x0000001fff177819 */ /* 0x000fe40000011433 */
[----:B------:R-:W-:Y:S02]  /*2230*/  @P6 LEA.HI.X R79, R22, R79, R20, 0x2, P5 ;  /* 0x0000004f164f6211 */ /* 0x000fe400028f1414 */
        /* <DEDUP_REMOVED lines=8> */
[C---:B-1----:R-:W-:Y:S02]  /*22c0*/  @P0 LEA R80, P5, R22.reuse, R80, 0x2 ;  /* 0x0000005016500211 */ /* 0x042fe400078a10ff */
[----:B------:R-:W-:Y:S02]  /*22d0*/  SHF.R.S32.HI R23, RZ, 0x1f, R51 ;  /* 0x0000001fff177819 */ /* 0x000fe40000011433 */
[----:B------:R-:W-:Y:S02]  /*22e0*/  @P0 LEA.HI.X R81, R22, R81, R20, 0x2, P5 ;  /* 0x0000005116510211 */ /* 0x000fe400028f1414 */
[----:B------:R-:W0:Y:S01]  /*22f0*/  @P1 LDC.64 R20, c[0x0][0x270] ;  /* 0x00009c00ff141b82 */ /* 0x000e220000000a00 */
[----:B------:R-:W-:-:S13]  /*2300*/  LOP3.LUT P0, RZ, R0, 0x4000000, RZ, 0xc0, !PT ;  /* 0x0400000000ff7812 */ /* 0x000fda000780c0ff */
[----:B------:R-:W-:Y:S02]  /*2310*/  @P0 LOP3.LUT R48, R48, 0x10, RZ, 0xfc, !PT ;  /* 0x0000001030300812 */ /* 0x000fe400078efcff */
[----:B------:R-:W-:Y:S02]  /*2320*/  LOP3.LUT P0, RZ, R0, 0x400000, RZ, 0xc0, !PT ;  /* 0x0040000000ff7812 */ /* 0x000fe4000780c0ff */
[----:B------:R-:W-:Y:S01]  /*2330*/  LOP3.LUT R48, R48, 0xffffffdf, RZ, 0xc0, !PT ;  /* 0xffffffdf30307812 */ /* 0x000fe200078ec0ff */
[----:B0-----:R-:W-:Y:S01]  /*2340*/  @P1 IMAD R22, R23, R20, RZ ;  /* 0x0000001417161224 */ /* 0x001fe200078e02ff */
[----:B------:R-:W-:-:S03]  /*2350*/  @P1 MOV R23, R19 ;  /* 0x0000001300171202 */ /* 0x000fc60000000f00 */
[----:B------:R-:W-:Y:S01]  /*2360*/  @P1 IMAD R21, R51, R21, R22 ;  /* 0x0000001533151224 */ /* 0x000fe200078e0216 */
[----:B------:R-:W-:-:S05]  /*2370*/  @P1 MOV R22, R16 ;  /* 0x0000001000161202 */ /* 0x000fca0000000f00 */
[----:B------:R-:W-:Y:S02]  /*2380*/  @P0 LOP3.LUT R48, R48, 0x20, RZ, 0xfc, !PT ;  /* 0x0000002030300812 */ /* 0x000fe400078efcff */
[----:B------:R-:W-:Y:S01]  /*2390*/  LOP3.LUT P0, RZ, R0, 0x800000, RZ, 0xc0, !PT ;  /* 0x0080000000ff7812 */ /* 0x000fe2000780c0ff */
[----:B------:R-:W-:Y:S01]  /*23a0*/  @P1 IMAD.WIDE.U32 R22, R51, R20, R22 ;  /* 0x0000001433161225 */ /* 0x000fe200078e0016 */
[C---:B------:R-:W-:Y:S02]  /*23b0*/  IADD3 R51, R49.reuse, 0x1c0, RZ ;  /* 0x000001c031337810 */ /* 0x040fe40007ffe0ff */
[----:B------:R-:W-:Y:S02]  /*23c0*/  IADD3 R49, R49, 0x1f0, RZ ;  /* 0x000001f031317810 */ /* 0x000fe40007ffe0ff */
[----:B------:R-:W-:Y:S02]  /*23d0*/  @P1 IADD3 R20, R23, R21, RZ ;  /* 0x0000001517141210 */ /* 0x000fe40007ffe0ff */
[----:B------:R-:W-:-:S02]  /*23e0*/  @P1 LEA R82, P5, R22, R82, 0x2 ;  /* 0x0000005216521211 */ /* 0x000fc400078a10ff */
[----:B------:R-:W-:Y:S02]  /*23f0*/  SHF.R.S32.HI R23, RZ, 0x1f, R51 ;  /* 0x0000001fff177819 */ /* 0x000fe40000011433 */
[----:B------:R-:W-:Y:S02]  /*2400*/  @P1 LEA.HI.X R83, R22, R83, R20, 0x2, P5 ;  /* 0x0000005316531211 */ /* 0x000fe400028f1414 */
[----:B------:R-:W0:Y:S01]  /*2410*/  @P2 LDC.64 R20, c[0x0][0x270] ;  /* 0x00009c00ff142b82 */ /* 0x000e220000000a00 */
[----:B------:R-:W-:-:S04]  /*2420*/  LOP3.LUT R0, R0, 0xefffffff, RZ, 0xc0, !PT ;  /* 0xefffffff00007812 */ /* 0x000fc800078ec0ff */
[----:B------:R-:W-:-:S04]  /*2430*/  @P1 LOP3.LUT R0, R0, 0x10000000, RZ, 0xfc, !PT ;  /* 0x1000000000001812 */ /* 0x000fc800078efcff */
[C---:B------:R-:W-:Y:S02]  /*2440*/  LOP3.LUT P1, RZ, R0.reuse, 0x40000, RZ, 0xc0, !PT ;  /* 0x0004000000ff7812 */ /* 0x040fe4000782c0ff */
[----:B------:R-:W-:-:S04]  /*2450*/  LOP3.LUT R0, R0, 0xdfffffff, RZ, 0xc0, !PT ;  /* 0xdfffffff00007812 */ /* 0x000fc800078ec0ff */
[----:B------:R-:W-:Y:S01]  /*2460*/  @P2 LOP3.LUT R0, R0, 0x20000000, RZ, 0xfc, !PT ;  /* 0x2000000000002812 */ /* 0x000fe200078efcff */
[----:B0-----:R-:W-:Y:S01]  /*2470*/  @P2 IMAD R22, R23, R20, RZ ;  /* 0x0000001417162224 */ /* 0x001fe200078e02ff */
[----:B------:R-:W-:-:S03]  /*2480*/  @P2 MOV R23, R19 ;  /* 0x0000001300172202 */ /* 0x000fc60000000f00 */
[----:B------:R-:W-:Y:S01]  /*2490*/  @P2 IMAD R21, R51, R21, R22 ;  /* 0x0000001533152224 */ /* 0x000fe200078e0216 */
[----:B------:R-:W-:-:S05]  /*24a0*/  @P2 MOV R22, R16 ;  /* 0x0000001000162202 */ /* 0x000fca0000000f00 */
[----:B------:R-:W-:-:S05]  /*24b0*/  @P2 IMAD.WIDE.U32 R22, R51, R20, R22 ;  /* 0x0000001433162225 */ /* 0x000fca00078e0016 */
[----:B------:R-:W-:Y:S02]  /*24c0*/  @P2 IADD3 R21, R23, R21, RZ ;  /* 0x0000001517152210 */ /* 0x000fe40007ffe0ff */
[C---:B------:R-:W-:Y:S02]  /*24d0*/  @P2 LEA R84, P5, R22.reuse, R84, 0x2 ;  /* 0x0000005416542211 */ /* 0x040fe400078a10ff */
[----:B------:R-:W-:Y:S02]  /*24e0*/  SHF.R.S32.HI R23, RZ, 0x1f, R50 ;  /* 0x0000001fff177819 */ /* 0x000fe40000011432 */
[----:B------:R-:W-:Y:S02]  /*24f0*/  @P2 LEA.HI.X R85, R22, R85, R21, 0x2, P5 ;  /* 0x0000005516552211 */ /* 0x000fe400028f1415 */
[----:B------:R-:W0:Y:S01]  /*2500*/  @P3 LDC.64 R20, c[0x0][0x270] ;  /* 0x00009c00ff143b82 */ /* 0x000e220000000a00 */
[C---:B------:R-:W-:Y:S02]  /*2510*/  LOP3.LUT P2, RZ, R0.reuse, 0x80000, RZ, 0xc0, !PT ;  /* 0x0008000000ff7812 */ /* 0x040fe4000784c0ff */
[----:B------:R-:W-:-:S04]  /*2520*/  LOP3.LUT R0, R0, 0xbfffffff, RZ, 0xc0, !PT ;  /* 0xbfffffff00007812 */ /* 0x000fc800078ec0ff */
[----:B------:R-:W-:Y:S01]  /*2530*/  @P3 LOP3.LUT R0, R0, 0x40000000, RZ, 0xfc, !PT ;  /* 0x4000000000003812 */ /* 0x000fe200078efcff */
[----:B0-----:R-:W-:Y:S01]  /*2540*/  @P3 IMAD R22, R23, R20, RZ ;  /* 0x0000001417163224 */ /* 0x001fe200078e02ff */
[----:B------:R-:W-:-:S03]  /*2550*/  @P3 MOV R23, R19 ;  /* 0x0000001300173202 */ /* 0x000fc60000000f00 */
[----:B------:R-:W-:Y:S01]  /*2560*/  @P3 IMAD R21, R50, R21, R22 ;  /* 0x0000001532153224 */ /* 0x000fe200078e0216 */
[----:B------:R-:W-:-:S05]  /*2570*/  @P3 MOV R22, R16 ;  /* 0x0000001000163202 */ /* 0x000fca0000000f00 */
[----:B------:R-:W-:Y:S02]  /*2580*/  @P3 IMAD.WIDE.U32 R22, R50, R20, R22 ;  /* 0x0000001432163225 */ /* 0x000fe400078e0016 */
[----:B------:R-:W0:Y:S03]  /*2590*/  @P4 LDC.64 R50, c[0x0][0x220] ;  /* 0x00008800ff324b82 */ /* 0x000e260000000a00 */
[----:B------:R-:W-:Y:S02]  /*25a0*/  @P3 IADD3 R21, R23, R21, RZ ;  /* 0x0000001517153210 */ /* 0x000fe40007ffe0ff */
[C---:B--2---:R-:W-:Y:S02]  /*25b0*/  @P3 LEA R86, P5, R22.reuse, R86, 0x2 ;  /* 0x0000005616563211 */ /* 0x044fe400078a10ff */
[----:B------:R-:W-:Y:S02]  /*25c0*/  @P4 MOV R23, R19 ;  /* 0x0000001300174202 */ /* 0x000fe40000000f00 */
[----:B------:R-:W-:-:S02]  /*25d0*/  @P3 LEA.HI.X R87, R22, R87, R21, 0x2, P5 ;  /* 0x0000005716573211 */ /* 0x000fc400028f1415 */
[----:B------:R-:W1:Y:S01]  /*25e0*/  @P4 LDC.64 R20, c[0x0][0x270] ;  /* 0x00009c00ff144b82 */ /* 0x000e620000000a00 */
[----:B------:R-:W-:Y:S02]  /*25f0*/  SHF.R.S32.HI R22, RZ, 0x1f, R96 ;  /* 0x0000001fff167819 */ /* 0x000fe40000011460 */
[C---:B------:R-:W-:Y:S02]  /*2600*/  LOP3.LUT P3, RZ, R0.reuse, 0x1000000, RZ, 0xc0, !PT ;  /* 0x0100000000ff7812 */ /* 0x040fe4000786c0ff */
[----:B------:R-:W-:-:S04]  /*2610*/  LOP3.LUT R0, R0, 0x7fffffff, RZ, 0xc0, !PT ;  /* 0x7fffffff00007812 */ /* 0x000fc800078ec0ff */
[----:B------:R-:W-:Y:S01]  /*2620*/  @P4 LOP3.LUT R0, R0, 0x80000000, RZ, 0xfc, !PT ;  /* 0x8000000000004812 */ /* 0x000fe200078efcff */
[----:B-1----:R-:W-:-:S04]  /*2630*/  @P4 IMAD R22, R22, R20, RZ ;  /* 0x0000001416164224 */ /* 0x002fc800078e02ff */
[----:B------:R-:W-:Y:S01]  /*2640*/  @P4 IMAD R21, R96, R21, R22 ;  /* 0x0000001560154224 */ /* 0x000fe200078e0216 */
[----:B------:R-:W-:-:S05]  /*2650*/  @P4 MOV R22, R16 ;  /* 0x0000001000164202 */ /* 0x000fca0000000f00 */
[----:B------:R-:W-:Y:S01]  /*2660*/  @P4 IMAD.WIDE.U32 R22, R96, R20, R22 ;  /* 0x0000001460164225 */ /* 0x000fe200078e0016 */
[----:B------:R-:W-:-:S04]  /*2670*/  SHF.R.S32.HI R96, RZ, 0x1f, R49 ;  /* 0x0000001fff607819 */ /* 0x000fc80000011431 */
[----:B------:R-:W-:Y:S02]  /*2680*/  @P4 IADD3 R21, R23, R21, RZ ;  /* 0x0000001517154210 */ /* 0x000fe40007ffe0ff */
[----:B0-----:R-:W-:-:S04]  /*2690*/  @P4 LEA R50, P5, R22, R50, 0x2 ;  /* 0x0000003216324211 */ /* 0x001fc800078a10ff */
[----:B------:R-:W-:Y:S02]  /*26a0*/  @P4 LEA.HI.X R51, R22, R51, R21, 0x2, P5 ;  /* 0x0000003316334211 */ /* 0x000fe400028f1415 */
[----:B------:R-:W-:Y:S02]  /*26b0*/  ISETP.GE.U32.AND P5, PT, R49, UR4, PT ;  /* 0x0000000431007c0c */ /* 0x000fe4000bfa6070 */
[----:B------:R-:W-:Y:S02]  /*26c0*/  LOP3.LUT P4, RZ, R0, 0x2000000, RZ, 0xc0, !PT ;  /* 0x0200000000ff7812 */ /* 0x000fe4000788c0ff */
        /* <DEDUP_REMOVED lines=10> */
[----:B-1----:R-:W-:-:S04]  /*2770*/  @P5 LEA R22, P6, R96, R22, 0x2 ;  /* 0x0000001660165211 */ /* 0x002fc800078c10ff */
[----:B------:R-:W-:Y:S02]  /*2780*/  @P5 LEA.HI.X R23, R96, R23, R21, 0x2, P6 ;  /* 0x0000001760175211 */ /* 0x000fe400030f1415 */
[----:B------:R-:W-:Y:S02]  /*2790*/  CS2R R20, SRZ ;  /* 0x0000000000147805 */ /* 0x000fe4000001ff00 */
[----:B------:R-:W-:-:S04]  /*27a0*/  LOP3.LUT P6, RZ, R0, 0x100000, RZ, 0xc0, !PT ;  /* 0x0010000000ff7812 */ /* 0x000fc800078cc0ff */
[----:B------:R0:W2:Y:S01]  /*27b0*/  @P5 LDG.E.64 R20, desc[UR6][R22.64] ;  /* 0x0000000616145981 */ /* 0x0000a2000c1e1b00 */
[----:B------:R-:W-:Y:S02]  /*27c0*/  LOP3.LUT P5, RZ, R0, 0x200000, RZ, 0xc0, !PT ;  /* 0x0020000000ff7812 */ /* 0x000fe400078ac0ff */
[----:B0-----:R-:W-:-:S06]  /*27d0*/  CS2R R22, SRZ ;  /* 0x0000000000167805 */ /* 0x001fcc000001ff00 */
[----:B------:R0:W3:Y:S01]  /*27e0*/  @P4 LDG.E.64 R22, desc[UR6][R24.64] ;  /* 0x0000000618164981 */ /* 0x0000e2000c1e1b00 */
[----:B------:R-:W-:Y:S02]  /*27f0*/  LOP3.LUT P4, RZ, R0, 0x20000, RZ, 0xc0, !PT ;  /* 0x0002000000ff7812 */ /* 0x000fe4000788c0ff */
[----:B0-----:R-:W-:-:S06]  /*2800*/  CS2R R24, SRZ ;  /* 0x0000000000187805 */ /* 0x001fcc000001ff00 */
[----:B------:R0:W4:Y:S01]  /*2810*/  @P3 LDG.E.64 R24, desc[UR6][R26.64] ;  /* 0x000000061a183981 */ /* 0x000122000c1e1b00 */
[----:B------:R-:W-:Y:S02]  /*2820*/  LOP3.LUT P3, RZ, R0, 0x10000, RZ, 0xc0, !PT ;  /* 0x0001000000ff7812 */ /* 0x000fe4000786c0ff */
[----:B0-----:R-:W-:-:S06]  /*2830*/  CS2R R26, SRZ ;  /* 0x00000000001a7805 */ /* 0x001fcc000001ff00 */
[----:B------:R0:W5:Y:S01]  /*2840*/  @P0 LDG.E.64 R26, desc[UR6][R28.64] ;  /* 0x000000061c1a0981 */ /* 0x000162000c1e1b00 */
[----:B------:R-:W-:Y:S02]  /*2850*/  LOP3.LUT P0, RZ, R48, 0x20, RZ, 0xc0, !PT ;  /* 0x0000002030ff7812 */ /* 0x000fe4000780c0ff */
[----:B0-----:R-:W-:-:S11]  /*2860*/  CS2R R28, SRZ ;  /* 0x00000000001c7805 */ /* 0x001fd6000001ff00 */
[----:B------:R0:W2:Y:S01]  /*2870*/  @P0 LDG.E.64 R28, desc[UR6][R30.64] ;  /* 0x000000061e1c0981 */ /* 0x0000a2000c1e1b00 */
[----:B------:R-:W-:Y:S02]  /*2880*/  LOP3.LUT P0, RZ, R48, 0x10, RZ, 0xc0, !PT ;  /* 0x0000001030ff7812 */ /* 0x000fe4000780c0ff */
[----:B0-----:R-:W-:-:S06]  /*2890*/  CS2R R30, SRZ ;  /* 0x00000000001e7805 */ /* 0x001fcc000001ff00 */
[----:B------:R0:W2:Y:S02]  /*28a0*/  @P5 LDG.E.64 R30, desc[UR6][R32.64] ;  /* 0x00000006201e5981 */ /* 0x0000a4000c1e1b00 */
[----:B0-----:R-:W-:-:S06]  /*28b0*/  CS2R R32, SRZ ;  /* 0x0000000000207805 */ /* 0x001fcc000001ff00 */
[----:B------:R0:W2:Y:S02]  /*28c0*/  @P6 LDG.E.64 R32, desc[UR6][R34.64] ;  /* 0x0000000622206981 */ /* 0x0000a4000c1e1b00 */
[----:B0-----:R-:W-:-:S06]  /*28d0*/  CS2R R34, SRZ ;  /* 0x0000000000227805 */ /* 0x001fcc000001ff00 */
[----:B------:R0:W2:Y:S01]  /*28e0*/  @P2 LDG.E.64 R34, desc[UR6][R36.64] ;  /* 0x0000000624222981 */ /* 0x0000a2000c1e1b00 */
[----:B------:R-:W-:Y:S02]  /*28f0*/  LOP3.LUT R48, R48, 0xfffffffe, RZ, 0xc0, !PT ;  /* 0xfffffffe30307812 */ /* 0x000fe400078ec0ff */
[----:B------:R-:W-:Y:S02]  /*2900*/  LOP3.LUT P2, RZ, R0, 0x8000, RZ, 0xc0, !PT ;  /* 0x0000800000ff7812 */ /* 0x000fe4000784c0ff */
[----:B0-----:R-:W-:-:S06]  /*2910*/  CS2R R36, SRZ ;  /* 0x0000000000247805 */ /* 0x001fcc000001ff00 */
[----:B------:R0:W2:Y:S01]  /*2920*/  @P1 LDG.E.64 R36, desc[UR6][R38.64] ;  /* 0x0000000626241981 */ /* 0x0000a2000c1e1b00 */
[----:B------:R-:W-:Y:S02]  /*2930*/  LOP3.LUT P1, RZ, R0, 0x4000, RZ, 0xc0, !PT ;  /* 0x0000400000ff7812 */ /* 0x000fe4000782c0ff */
[----:B0-----:R-:W-:-:S06]  /*2940*/  CS2R R38, SRZ ;  /* 0x0000000000267805 */ /* 0x001fcc000001ff00 */
[----:B------:R0:W3:Y:S01]  /*2950*/  @P0 LDG.E.64 R38, desc[UR6][R40.64] ;  /* 0x0000000628260981 */ /* 0x0000e2000c1e1b00 */
[----:B------:R-:W-:Y:S02]  /*2960*/  LOP3.LUT P0, RZ, R0, 0x2000, RZ, 0xc0, !PT ;  /* 0x0000200000ff7812 */ /* 0x000fe4000780c0ff */
[----:B0-----:R-:W-:-:S06]  /*2970*/  CS2R R40, SRZ ;  /* 0x0000000000287805 */ /* 0x001fcc000001ff00 */
[----:B------:R0:W2:Y:S01]  /*2980*/  @P4 LDG.E.64 R40, desc[UR6][R42.64] ;  /* 0x000000062a284981 */ /* 0x0000a2000c1e1b00 */
[C---:B------:R-:W-:Y:S02]  /*2990*/  LOP3.LUT P4, RZ, R0.reuse, 0x80, RZ, 0xc0, !PT ;  /* 0x0000008000ff7812 */ /* 0x040fe4000788c0ff */
[----:B------:R-:W-:Y:S02]  /*29a0*/  LOP3.LUT P6, RZ, R0, 0x1000, RZ, 0xc0, !PT ;  /* 0x0000100000ff7812 */ /* 0x000fe400078cc0ff */
[----:B0-----:R-:W-:-:S09]  /*29b0*/  CS2R R42, SRZ ;  /* 0x00000000002a7805 */ /* 0x001fd2000001ff00 */
[----:B------:R-:W-:Y:S02]  /*29c0*/  @P4 LOP3.LUT R48, R48, 0x1, RZ, 0xfc, !PT ;  /* 0x0000000130304812 */ /* 0x000fe400078efcff */
[----:B------:R-:W-:Y:S01]  /*29d0*/  LOP3.LUT P4, RZ, R0, 0x100, RZ, 0xc0, !PT ;  /* 0x0000010000ff7812 */ /* 0x000fe2000788c0ff */
[----:B------:R0:W2:Y:S01]  /*29e0*/  @P3 LDG.E.64 R42, desc[UR6][R44.64] ;  /* 0x000000062c2a3981 */ /* 0x0000a2000c1e1b00 */
[----:B------:R-:W-:Y:S02]  /*29f0*/  LOP3.LUT R48, R48, 0xfffffffd, RZ, 0xc0, !PT ;  /* 0xfffffffd30307812 */ /* 0x000fe400078ec0ff */
[----:B0-----:R-:W-:-:S09]  /*2a00*/  CS2R R44, SRZ ;  /* 0x00000000002c7805 */ /* 0x001fd2000001ff00 */
[----:B------:R-:W-:Y:S02]  /*2a10*/  @P4 LOP3.LUT R48, R48, 0x2, RZ, 0xfc, !PT ;  /* 0x0000000230304812 */ /* 0x000fe400078efcff */
[----:B------:R-:W-:Y:S02]  /*2a20*/  LOP3.LUT P4, RZ, R0, 0x200, RZ, 0xc0, !PT ;  /* 0x0000020000ff7812 */ /* 0x000fe4000788c0ff */
[----:B------:R-:W-:Y:S01]  /*2a30*/  LOP3.LUT R48, R48, 0xfffffffb, RZ, 0xc0, !PT ;  /* 0xfffffffb30307812 */ /* 0x000fe200078ec0ff */
[----:B------:R0:W2:Y:S10]  /*2a40*/  @P2 LDG.E.64 R44, desc[UR6][R46.64] ;  /* 0x000000062e2c2981 */ /* 0x0000b4000c1e1b00 */
[----:B------:R-:W-:-:S02]  /*2a50*/  @P4 LOP3.LUT R48, R48, 0x4, RZ, 0xfc, !PT ;  /* 0x0000000430304812 */ /* 0x000fc400078efcff */
[----:B0-----:R-:W-:Y:S02]  /*2a60*/  CS2R R46, SRZ ;  /* 0x00000000002e7805 */ /* 0x001fe4000001ff00 */
[----:B------:R-:W-:Y:S02]  /*2a70*/  LOP3.LUT P4, RZ, R0, 0x400, RZ, 0xc0, !PT ;  /* 0x0000040000ff7812 */ /* 0x000fe4000788c0ff */
[----:B------:R-:W-:Y:S02]  /*2a80*/  LOP3.LUT R48, R48, 0xfffffff7, RZ, 0xc0, !PT ;  /* 0xfffffff730307812 */ /* 0x000fe400078ec0ff */
[----:B------:R0:W2:Y:S09]  /*2a90*/  @P1 LDG.E.64 R46, desc[UR6][R52.64] ;  /* 0x00000006342e1981 */ /* 0x0000b2000c1e1b00 */
[----:B------:R-:W-:-:S02]  /*2aa0*/  @P4 LOP3.LUT R48, R48, 0x8, RZ, 0xfc, !PT ;  /* 0x0000000830304812 */ /* 0x000fc400078efcff */
[----:B0-----:R-:W-:Y:S02]  /*2ab0*/  CS2R R52, SRZ ;  /* 0x0000000000347805 */ /* 0x001fe4000001ff00 */
[----:B------:R-:W-:-:S04]  /*2ac0*/  LOP3.LUT P4, RZ, R0, 0x800, RZ, 0xc0, !PT ;  /* 0x0000080000ff7812 */ /* 0x000fc8000788c0ff */
[----:B------:R0:W2:Y:S02]  /*2ad0*/  @P0 LDG.E.64 R52, desc[UR6][R54.64] ;  /* 0x0000000636340981 */ /* 0x0000a4000c1e1b00 */
[----:B0-----:R-:W-:-:S06]  /*2ae0*/  CS2R R54, SRZ ;  /* 0x0000000000367805 */ /* 0x001fcc000001ff00 */
[----:B------:R0:W2:Y:S02]  /*2af0*/  @P6 LDG.E.64 R54, desc[UR6][R56.64] ;  /* 0x0000000638366981 */ /* 0x0000a4000c1e1b00 */
[----:B0-----:R-:W-:-:S06]  /*2b00*/  CS2R R56, SRZ ;  /* 0x0000000000387805 */ /* 0x001fcc000001ff00 */
[----:B------:R0:W2:Y:S01]  /*2b10*/  @P4 LDG.E.64 R56, desc[UR6][R58.64] ;  /* 0x000000063a384981 */ /* 0x0000a2000c1e1b00 */
[----:B------:R-:W-:Y:S02]  /*2b20*/  LOP3.LUT P4, RZ, R48, 0x8, RZ, 0xc0, !PT ;  /* 0x0000000830ff7812 */ /* 0x000fe4000788c0ff */
[----:B0-----:R-:W-:-:S11]  /*2b30*/  CS2R R58, SRZ ;  /* 0x00000000003a7805 */ /* 0x001fd6000001ff00 */
        /* <DEDUP_REMOVED lines=8> */
[C---:B------:R-:W-:Y:S02]  /*2bc0*/  LOP3.LUT P3, RZ, R0.reuse, 0x40, RZ, 0xc0, !PT ;  /* 0x0000004000ff7812 */ /* 0x040fe4000786c0ff */
[----:B0-----:R-:W-:Y:S02]  /*2bd0*/  CS2R R64, SRZ ;  /* 0x0000000000407805 */ /* 0x001fe4000001ff00 */
[----:B------:R-:W-:-:S07]  /*2be0*/  LOP3.LUT P2, RZ, R0, 0x20, RZ, 0xc0, !PT ;  /* 0x0000002000ff7812 */ /* 0x000fce000784c0ff */
[----:B------:R0:W2:Y:S01]  /*2bf0*/  @P4 LDG.E.64 R64, desc[UR6][R66.64] ;  /* 0x0000000642404981 */ /* 0x0000a2000c1e1b00 */
[----:B------:R-:W-:Y:S02]  /*2c00*/  LOP3.LUT P1, RZ, R0, 0x10, RZ, 0xc0, !PT ;  /* 0x0000001000ff7812 */ /* 0x000fe4000782c0ff */
[----:B0-----:R-:W-:-:S06]  /*2c10*/  CS2R R66, SRZ ;  /* 0x0000000000427805 */ /* 0x001fcc000001ff00 */
        /* <DEDUP_REMOVED lines=29> */
[----:B---3--:R-:W-:Y:S01]  /*2df0*/  FMUL.FTZ R49, R39, R39 ;  /* 0x0000002727317220 */ /* 0x008fe20000410000 */
[----:B------:R-:W-:-:S03]  /*2e00*/  FMUL.FTZ R97, R23, R23 ;  /* 0x0000001717617220 */ /* 0x000fc60000410000 */
[----:B------:R-:W-:Y:S01]  /*2e10*/  FFMA.FTZ R49, R38, R38, R49 ;  /* 0x0000002626317223 */ /* 0x000fe20000010031 */
[----:B------:R-:W-:-:S03]  /*2e20*/  FFMA.FTZ R48, R22, R22, R97 ;  /* 0x0000001616307223 */ /* 0x000fc60000010061 */
[----:B------:R-:W-:Y:S01]  /*2e30*/  FADD.FTZ R49, RZ, R49 ;  /* 0x00000031ff317221 */ /* 0x000fe20000010000 */
[----:B----4-:R-:W-:-:S03]  /*2e40*/  FMUL.FTZ R50, R25, R25 ;  /* 0x0000001919327220 */ /* 0x010fc60000410000 */
[----:B------:R-:W-:Y:S01]  /*2e50*/  FADD.FTZ R49, R49, R48 ;  /* 0x0000003031317221 */ /* 0x000fe20000010000 */
[----:B------:R-:W-:Y:S01]  /*2e60*/  FFMA.FTZ R48, R24, R24, R50 ;  /* 0x0000001818307223 */ /* 0x000fe20000010032 */
[----:B-----5:R-:W-:-:S03]  /*2e70*/  FMUL.FTZ R50, R27, R27 ;  /* 0x0000001b1b327220 */ /* 0x020fc60000410000 */
[----:B------:R-:W-:Y:S01]  /*2e80*/  FADD.FTZ R49, R49, R48 ;  /* 0x0000003031317221 */ /* 0x000fe20000010000 */
[----:B------:R-:W-:Y:S01]  /*2e90*/  FFMA.FTZ R48, R26, R26, R50 ;  /* 0x0000001a1a307223 */ /* 0x000fe20000010032 */
[----:B--2---:R-:W-:-:S03]  /*2ea0*/  FMUL.FTZ R50, R29, R29 ;  /* 0x0000001d1d327220 */ /* 0x004fc60000410000 */
[----:B------:R-:W-:Y:S01]  /*2eb0*/  FADD.FTZ R49, R49, R48 ;  /* 0x0000003031317221 */ /* 0x000fe20000010000 */
[----:B------:R-:W-:Y:S01]  /*2ec0*/  FFMA.FTZ R48, R28, R28, R50 ;  /* 0x0000001c1c307223 */ /* 0x000fe20000010032 */
[----:B------:R-:W-:-:S03]  /*2ed0*/  FMUL.FTZ R50, R31, R31 ;  /* 0x0000001f1f327220 */ /* 0x000fc60000410000 */
        /* <DEDUP_REMOVED lines=34> */
[----:B------:R-:W-:-:S04]  /*3100*/  FFMA.FTZ R48, R58, R58, R50 ;  /* 0x0000003a3a307223 */ /* 0x000fc80000010032 */
[----:B------:R-:W-:Y:S01]  /*3110*/  FADD.FTZ R49, R49, R48 ;  /* 0x0000003031317221 */ /* 0x000fe20000010000 */
[----:B------:R-:W-:-:S04]  /*3120*/  FMUL.FTZ R50, R61, R61 ;  /* 0x0000003d3d327220 */ /* 0x000fc80000410000 */
        /* <DEDUP_REMOVED lines=38> */
[----:B------:R-:W-:Y:S01]  /*3390*/  FADD.FTZ R48, R38, R39 ;  /* 0x0000002726307221 */ /* 0x000fe20000010000 */
[----:B------:R-:W-:-:S04]  /*33a0*/  FMUL.FTZ R50, R87, R87 ;  /* 0x0000005757327220 */ /* 0x000fc80000410000 */
[----:B------:R-:W-:Y:S01]  /*33b0*/  FFMA.FTZ R50, R86, R86, R50 ;  /* 0x0000005656327223 */ /* 0x000fe20000010032 */
[----:B------:R-:W-:-:S03]  /*33c0*/  FADD.FTZ R48, RZ, R48 ;  /* 0x00000030ff307221 */ /* 0x000fc60000010000 */
[----:B------:R-:W-:Y:S01]  /*33d0*/  FADD.FTZ R49, R49, R50 ;  /* 0x0000003231317221 */ /* 0x000fe20000010000 */
[----:B------:R-:W-:-:S04]  /*33e0*/  FADD.FTZ R50, R22, R23 ;  /* 0x0000001716327221 */ /* 0x000fc80000010000 */
        /* <DEDUP_REMOVED lines=53> */
[----:B------:R-:W-:Y:S01]  /*3740*/  FADD.FTZ R50, R82, R83 ;  /* 0x0000005352327221 */ /* 0x000fe20000010000 */
[----:B------:R-:W-:-:S03]  /*3750*/  FADD.FTZ R96, R84, R85 ;  /* 0x0000005554607221 */ /* 0x000fc60000010000 */
[----:B------:R-:W-:-:S04]  /*3760*/  FADD.FTZ R48, R48, R50 ;  /* 0x0000003230307221 */ /* 0x000fc80000010000 */
[----:B------:R-:W-:Y:S02]  /*3770*/  FADD.FTZ R96, R48, R96 ;  /* 0x0000006030607221 */ /* 0x000fe40000010000 */
[----:B------:R-:W0:Y:S01]  /*3780*/  S2R R48, SR_LANEID ;  /* 0x0000000000307919 */ /* 0x000e220000000000 */
[----:B------:R-:W-:Y:S01]  /*3790*/  FADD.FTZ R50, R86, R87 ;  /* 0x0000005756327221 */ /* 0x000fe20000010000 */
[----:B------:R-:W-:-:S03]  /*37a0*/  FMUL.FTZ R97, R21, R21 ;  /* 0x0000001515617220 */ /* 0x000fc60000410000 */
[----:B------:R-:W-:Y:S01]  /*37b0*/  FADD.FTZ R96, R96, R50 ;  /* 0x0000003260607221 */ /* 0x000fe20000010000 */
[C---:B------:R-:W-:Y:S01]  /*37c0*/  FADD.FTZ R50, R20.reuse, R21 ;  /* 0x0000001514327221 */ /* 0x040fe20000010000 */
[----:B------:R-:W-:-:S03]  /*37d0*/  FFMA.FTZ R97, R20, R20, R97 ;  /* 0x0000001414617223 */ /* 0x000fc60000010061 */
        /* <DEDUP_REMOVED lines=27> */
[----:B--2---:R-:W-:-:S10]  /*3990*/  ULEA UR4, UR5, UR4, 0x18 ;  /* 0x0000000405047291 */ /* 0x004fd4000f8ec03f */
        /* <DEDUP_REMOVED lines=9> */
[----:B------:R-:W-:-:S05]  /*3a30*/  ISETP.NE.AND P5, PT, R110, RZ, PT ;  /* 0x000000ff6e00720c */ /* 0x000fca0003fa5270 */
[----:B------:R-:W-:Y:S08]  /*3a40*/  BSSY B0, `(.L_x_4645) ;  /* 0x000002b000007945 */ /* 0x000ff00003800000 */
[----:B0-----:R-:W-:Y:S05]  /*3a50*/  @P5 BRA `(.L_x_4646) ;  /* 0x0000000000a45947 */ /* 0x001fea0003800000 */
[----:B------:R-:W0:Y:S01]  /*3a60*/  S2UR UR5, SR_CgaCtaId ;  /* 0x00000000000579c3 */ /* 0x000e220000008800 */
[----:B------:R-:W-:Y:S02]  /*3a70*/  UMOV UR4, 0x400 ;  /* 0x0000040000047882 */ /* 0x000fe40000000000 */
[----:B0-----:R-:W-:-:S09]  /*3a80*/  ULEA UR4, UR5, UR4, 0x18 ;  /* 0x0000000405047291 */ /* 0x001fd2000f8ec03f */
        /* <DEDUP_REMOVED lines=38> */
.L_x_4646:
[----:B------:R-:W-:Y:S05]  /*3cf0*/  BSYNC B0 ;  /* 0x0000000000007941 */ /* 0x000fea0003800000 */
.L_x_4645:
[----:B------:R-:W0:Y:S02]  /*3d00*/  LDC R48, c[0x0][0xc] ;  /* 0x00000300ff307b82 */ /* 0x000e240000000800 */
[----:B0-----:R-:W-:-:S13]  /*3d10*/  ISETP.GE.U32.AND P6, PT, R48, 0x2, PT ;  /* 0x000000023000780c */ /* 0x001fda0003fc6070 */
[----:B------:R-:W-:Y:S05]  /*3d20*/  @!P6 BRA `(.L_x_4647) ;  /* 0x000000100098e947 */ /* 0x000fea0003800000 */
        /* <DEDUP_REMOVED lines=11> */
[----:B------:R-:W-:Y:S02]  /*3de0*/  MOV R49, 0xffffffff ;  /* 0xffffffff00317802 */ /* 0x000fe40000000f00 */
[----:B------:R-:W-:-:S04]  /*3df0*/  LOP3.LUT P6, RZ, R108, 0x2, RZ, 0xc0, !PT ;  /* 0x000000026cff7812 */ /* 0x000fc800078cc0ff */
[----:B------:R-:W-:Y:S02]  /*3e00*/  SEL R49, R49, 0x1, P6 ;  /* 0x0000000131317807 */ /* 0x000fe40003000000 */
[----:B0-----:R-:W-:-:S05]  /*3e10*/  MOV R95, UR4 ;  /* 0x00000004005f7c02 */ /* 0x001fca0008000f00 */
[----:B------:R-:W-:-:S04]  /*3e20*/  IMAD R100, R3, UR8, R95 ;  /* 0x0000000803647c24 */ /* 0x000fc8000f8e025f */
[----:B------:R-:W-:-:S05]  /*3e30*/  IMAD.WIDE.U32 R100, R100, 0x8, R98 ;  /* 0x0000000864647825 */ /* 0x000fca00078e0062 */
[----:B------:R-:W-:Y:S01]  /*3e40*/  STG.E.64 desc[UR6][R100.64], R96 ;  /* 0x0000006064007986 */ /* 0x000fe2000c101b06 */
[----:B------:R-:W-:Y:S06]  /*3e50*/  MEMBAR.ALL.GPU ;  /* 0x0000000000007992 */ /* 0x000fec000000a000 */
[----:B------:R-:W-:-:S00]  /*3e60*/  ERRBAR ;  /* 0x00000000000079ab */ /* 0x000fc00000000000 */
[----:B------:R-:W-:Y:S06]  /*3e70*/  CGAERRBAR ;  /* 0x00000000000075ab */ /* 0x000fec0000000000 */
[----:B------:R0:W-:Y:S02]  /*3e80*/  REDG.E.ADD.S32.STRONG.GPU desc[UR6][R50.64], R49 ;  /* 0x000000313200798e */ /* 0x0001e4000c10e386 */
[----:B0-----:R-:W-:-:S04]  /*3e90*/  SEL R49, R48, RZ, !P6 ;  /* 0x000000ff30317207 */ /* 0x001fc80007000000 */
[----:B------:R-:W-:-:S13]  /*3ea0*/  ISETP.NE.AND P6, PT, R49, -0x1, PT ;  /* 0xffffffff3100780c */ /* 0x000fda0003fc5270 */
[----:B------:R-:W-:Y:S05]  /*3eb0*/  @!P6 BRA `(.L_x_4648) ;  /* 0x000000000014e947 */ /* 0x000fea0003800000 */
.L_x_4649:
[----:B------:R-:W2:Y:S04]  /*3ec0*/  LDG.E.STRONG.GPU R100, desc[UR6][R50.64] ;  /* 0x0000000632647981 */ /* 0x000ea8000c1ef900 */
[----:B--2---:R-:W-:Y:S01]  /*3ed0*/  CCTL.IVALL ;  /* 0x00000000ff00798f */ /* 0x004fe20002000000 */
[----:B------:R-:W-:Y:S05]  /*3ee0*/  YIELD ;  /* 0x0000000000007946 */ /* 0x000fea0003800000 */
[----:B------:R-:W-:-:S13]  /*3ef0*/  ISETP.NE.AND P6, PT, R100, R49, PT ;  /* 0x000000316400720c */ /* 0x000fda0003fc5270 */
[----:B------:R-:W-:Y:S05]  /*3f00*/  @P6 BRA `(.L_x_4649) ;  /* 0xfffffffc00ec6947 */ /* 0x000fea000383ffff */
.L_x_4648:
        /* <DEDUP_REMOVED lines=24> */
.L_x_4653:
        /* <DEDUP_REMOVED lines=115> */
.L_x_4652:
        /* <DEDUP_REMOVED lines=63> */
.L_x_4654:
[----:B------:R-:W-:-:S04]  /*4bb0*/  LOP3.LUT P6, RZ, R0, 0x1, RZ, 0xc0, !PT ;  /* 0x0000000100ff7812 */ /* 0x000fc800078cc0ff */
[----:B------:R-:W-:-:S13]  /*4bc0*/  ISETP.NE.OR P6, PT, R50, RZ, P6 ;  /* 0x000000ff3200720c */ /* 0x000fda00037c5670 */
[----:B------:R-:W-:Y:S05]  /*4bd0*/  @!P6 BRA `(.L_x_4650) ;  /* 0x00000000007ce947 */ /* 0x000fea0003800000 */
.L_x_4651:
        /* <DEDUP_REMOVED lines=31> */
.L_x_4650:
        /* <DEDUP_REMOVED lines=10> */
.L_x_4656:
[----:B------:R-:W-:Y:S05]  /*4e70*/  BSYNC B0 ;  /* 0x0000000000007941 */ /* 0x000fea0003800000 */
.L_x_4655:
        /* <DEDUP_REMOVED lines=17> */
.L_x_4647:
[----:B------:R-:W-:Y:S01]  /*4f90*/  LOP3.LUT R0, R0, 0xf7ffffff, RZ, 0xc0, !PT ;  /* 0xf7ffffff00007812 */ /* 0x000fe200078ec0ff */
[----:B------:R-:W-:Y:S01]  /*4fa0*/  ULDC.64 UR4, c[0x0][0x218] ;  /* 0x0000860000047ab9 */ /* 0x000fe20000000a00 */
[----:B------:R-:W-:Y:S01]  /*4fb0*/  HFMA2.MMA R98, -RZ, RZ, 1.875, 0 ;  /* 0x3f800000ff627435 */ /* 0x000fe200000001ff */
[----:B------:R-:W-:Y:S01]  /*4fc0*/  ISETP.EQ.U32.AND P6, PT, RZ, UR4, PT ;  /* 0x00000004ff007c0c */ /* 0x000fe2000bfc2070 */
[----:B------:R-:W-:Y:S01]  /*4fd0*/  UMOV UR4, 0x400 ;  /* 0x0000040000047882 */ /* 0x000fe20000000000 */
[----:B------:R-:W-:Y:S02]  /*4fe0*/  @P0 LOP3.LUT R0, R0, 0x8000000, RZ, 0xfc, !PT ;  /* 0x0800000000000812 */ /* 0x000fe400078efcff */
[----:B------:R-:W-:-:S04]  /*4ff0*/  LOP3.LUT P0, RZ, R110, UR8, RZ, 0xfc, !PT ;  /* 0x000000086eff7c12 */ /* 0x000fc8000f80fcff */
[----:B------:R-:W-:Y:S01]  /*5000*/  ISETP.EQ.OR.EX P6, PT, RZ, UR5, P0, P6 ;  /* 0x00000005ff007c0c */ /* 0x000fe200087c2760 */
[----:B------:R-:W0:Y:S01]  /*5010*/  S2UR UR5, SR_CgaCtaId ;  /* 0x00000000000579c3 */ /* 0x000e220000008800 */
[----:B------:R-:W-:-:S11]  /*5020*/  LOP3.LUT P0, RZ, R0, 0x8000000, RZ, 0xc0, !PT ;  /* 0x0800000000ff7812 */ /* 0x000fd6000780c0ff */
[----:B------:R-:W1:Y:S01]  /*5030*/  @!P6 LDC.64 R48, c[0x0][0x218] ;  /* 0x00008600ff30eb82 */ /* 0x000e620000000a00 */
[----:B0-----:R-:W-:-:S03]  /*5040*/  ULEA UR4, UR5, UR4, 0x18 ;  /* 0x0000000405047291 */ /* 0x001fc6000f8ec03f */
[----:B------:R-:W-:-:S06]  /*5050*/  ULDC UR5, c[0x0][0x2a4] ;  /* 0x0000a90000057ab9 */ /* 0x000fcc0000000800 */
[----:B------:R0:W-:Y:S01]  /*5060*/  @!P5 STS.64 [UR4+0x98], R96 ;  /* 0x00009860ff00d988 */ /* 0x0001e20008000a04 */
[----:B-1----:R-:W-:-:S04]  /*5070*/  @!P6 IMAD.WIDE R48, R2, 0x8, R48 ;  /* 0x000000080230e825 */ /* 0x002fc800078e0230 */
[----:B0-----:R-:W-:Y:S01]  /*5080*/  @!P6 FMUL.FTZ R97, R97, UR5 ;  /* 0x000000056161ec20 */ /* 0x001fe20008410000 */
[----:B------:R-:W-:-:S05]  /*5090*/  @!P6 FMUL.FTZ R96, R96, UR5 ;  /* 0x000000056060ec20 */ /* 0x000fca0008410000 */
[----:B------:R-:W-:Y:S01]  /*50a0*/  @!P6 STG.E.64 desc[UR6][R48.64], R96 ;  /* 0x000000603000e986 */ /* 0x000fe2000c101b06 */
[----:B------:R-:W-:Y:S06]  /*50b0*/  BAR.SYNC.DEFER_BLOCKING 0x0 ;  /* 0x0000000000007b1d */ /* 0x000fec0000010000 */
[----:B------:R-:W0:Y:S02]  /*50c0*/  LDS.64 R48, [UR4+0x98] ;  /* 0x00009804ff307984 */ /* 0x000e240008000a00 */
[----:B0-----:R-:W-:-:S04]  /*50d0*/  FMUL.FTZ R99, R48, UR5 ;  /* 0x0000000530637c20 */ /* 0x001fc80008410000 */
[----:B------:R-:W-:-:S04]  /*50e0*/  FMUL.FTZ R48, R99, R99 ;  /* 0x0000006363307220 */ /* 0x000fc80000410000 */
[----:B------:R-:W-:Y:S01]  /*50f0*/  FFMA.FTZ R48, R49, UR5, -R48 ;  /* 0x0000000531307c23 */ /* 0x000fe20008010830 */
[----:B------:R-:W-:-:S04]  /*5100*/  ULDC.64 UR4, c[0x0][0x228] ;  /* 0x00008a0000047ab9 */ /* 0x000fc80000000a00 */
[----:B------:R-:W-:-:S13]  /*5110*/  FSETP.GTU.FTZ.AND P5, PT, R48, RZ, PT ;  /* 0x000000ff3000720b */ /* 0x000fda0003fbc000 */
[----:B------:R-:W0:Y:S02]  /*5120*/  @P5 LDC R49, c[0x0][0x238] ;  /* 0x00008e00ff315b82 */ /* 0x000e240000000800 */
[----:B0-----:R-:W-:Y:S01]  /*5130*/  @P5 FADD.FTZ R49, R48, R49 ;  /* 0x0000003130315221 */ /* 0x001fe20000010000 */
[----:B------:R-:W-:-:S03]  /*5140*/  SHF.L.U32 R48, R14, 0x2, RZ ;  /* 0x000000020e307819 */ /* 0x000fc600000006ff */
[----:B------:R0:W1:Y:S02]  /*5150*/  @P5 MUFU.RSQ R98, R49 ;  /* 0x0000003100625308 */ /* 0x0000640000001400 */
[----:B0-----:R-:W-:Y:S02]  /*5160*/  SHF.L.U64.HI R49, R14, 0x2, R15 ;  /* 0x000000020e317819 */ /* 0x001fe4000001020f */
        /* <DEDUP_REMOVED lines=8> */
[C---:B------:R-:W-:Y:S01]  /*51f0*/  FADD.FTZ R38, -R99.reuse, R38 ;  /* 0x0000002663267221 */ /* 0x040fe20000010100 */
[----:B------:R-:W-:-:S03]  /*5200*/  FADD.FTZ R39, -R99, R39 ;  /* 0x0000002763277221 */ /* 0x000fc60000010100 */
        /* <DEDUP_REMOVED lines=15> */
.L_x_4657:
[----:B------:R-:W-:Y:S01]  /*5300*/  LOP3.LUT P5, RZ, R0, 0x4000000, RZ, 0xc0, !PT ;  /* 0x0400000000ff7812 */ /* 0x000fe200078ac0ff */
[----:B------:R-:W-:-:S12]  /*5310*/  BSSY B0, `(.L_x_4658) ;  /* 0x0000010000007945 */ /* 0x000fd80003800000 */
[----:B------:R-:W-:Y:S05]  /*5320*/  @!P5 BRA `(.L_x_4659) ;  /* 0x000000000038d947 */ /* 0x000fea0003800000 */
[----:B------:R-:W0:Y:S01]  /*5330*/  LDC R97, c[0x0][0x294] ;  /* 0x0000a500ff617b82 */ /* 0x000e220000000800 */
[----:B------:R-:W-:Y:S01]  /*5340*/  SHF.R.U32.HI R50, RZ, 0x5, R110 ;  /* 0x00000005ff327819 */ /* 0x000fe2000001166e */
[----:B------:R-:W-:Y:S01]  /*5350*/  ULDC.64 UR4, c[0x0][0x270] ;  /* 0x00009c0000047ab9 */ /* 0x000fe20000000a00 */
[----:B------:R-:W-:Y:S01]  /*5360*/  MOV R51, R19 ;  /* 0x0000001300337202 */ /* 0x000fe20000000f00 */
[----:B------:R-:W-:Y:S02]  /*5370*/  IMAD R96, R109, UR4, RZ ;  /* 0x000000046d607c24 */ /* 0x000fe4000f8e02ff */
[----:B0-----:R-:W-:Y:S01]  /*5380*/  IMAD R97, R97, UR8, R50 ;  /* 0x0000000861617c24 */ /* 0x001fe2000f8e0232 */
        /* <DEDUP_REMOVED lines=8> */
.L_x_4659:
[----:B------:R-:W-:Y:S05]  /*5410*/  BSYNC B0 ;  /* 0x0000000000007941 */ /* 0x000fea0003800000 */
.L_x_4658:
        /* <DEDUP_REMOVED lines=94> */
[----:B------:R-:W1:Y:S01]  /*5a00*/  LDC R48, c[0x0][0x294] ;  /* 0x0000a500ff307b82 */ /* 0x000e620000000800 */
        /* <DEDUP_REMOVED lines=92> */
[----:B-1----:R-:W-:Y:S06]  /*5fd0*/  @!P6 BRA `(.L_x_4660) ;  /* 0x000000000028e947 */ /* 0x002fec0003800000 */
        /* <DEDUP_REMOVED lines=10> */
.L_x_4660:
[----:B------:R-:W-:Y:S01]  /*6080*/  LOP3.LUT P5, RZ, R0, 0x2000000, RZ, 0xc0, !PT ;  /* 0x0200000000ff7812 */ /* 0x000fe200078ac0ff */
[----:B------:R-:W-:-:S12]  /*6090*/  BSSY B0, `(.L_x_4661) ;  /* 0x000000e000007945 */ /* 0x000fd80003800000 */
[----:B------:R-:W-:Y:S05]  /*60a0*/  @!P5 BRA `(.L_x_4662) ;  /* 0x000000000030d947 */ /* 0x000fea0003800000 */
[----:B------:R-:W-:Y:S01]  /*60b0*/  SHF.R.S32.HI R14, RZ, 0x1f, R107 ;  /* 0x0000001fff0e7819 */ /* 0x000fe2000001146b */
[----:B------:R-:W-:Y:S01]  /*60c0*/  ULDC.64 UR4, c[0x0][0x270] ;  /* 0x00009c0000047ab9 */ /* 0x000fe20000000a00 */
[----:B------:R-:W-:-:S03]  /*60d0*/  MOV R15, R19 ;  /* 0x00000013000f7202 */ /* 0x000fc60000000f00 */
        /* <DEDUP_REMOVED lines=9> */
.L_x_4662:
[----:B------:R-:W-:Y:S05]  /*6170*/  BSYNC B0 ;  /* 0x0000000000007941 */ /* 0x000fea0003800000 */
.L_x_4661:
[----:B------:R-:W-:-:S05]  /*6180*/  SHF.R.U32.HI R15, RZ, 0x5, R110 ;  /* 0x00000005ff0f7819 */ /* 0x000fca000001166e */
[----:B01----:R-:W-:Y:S01]  /*6190*/  IMAD R38, R48, UR8, R15 ;  /* 0x0000000830267c24 */ /* 0x003fe2000f8e020f */
        /* <DEDUP_REMOVED lines=11> */
.L_x_4663:
[----:B------:R-:W-:Y:S01]  /*6250*/  LOP3.LUT P5, RZ, R0, 0x1000000, RZ, 0xc0, !PT ;  /* 0x0100000000ff7812 */ /* 0x000fe200078ac0ff */
[----:B------:R-:W-:-:S12]  /*6260*/  BSSY B0, `(.L_x_4664) ;  /* 0x000000e000007945 */ /* 0x000fd80003800000 */
[----:B------:R-:W-:Y:S05]  /*6270*/  @!P5 BRA `(.L_x_4665) ;  /* 0x000000000030d947 */ /* 0x000fea0003800000 */
        /* <DEDUP_REMOVED lines=12> */
.L_x_4665:
[----:B------:R-:W-:Y:S05]  /*6340*/  BSYNC B0 ;  /* 0x0000000000007941 */ /* 0x000fea0003800000 */
.L_x_4664:
        /* <DEDUP_REMOVED lines=12> */
.L_x_4666:
        /* <DEDUP_REMOVED lines=15> */
.L_x_4668:
[----:B------:R-:W-:Y:S05]  /*6500*/  BSYNC B0 ;  /* 0x0000000000007941 */ /* 0x000fea0003800000 */
.L_x_4667:
        /* <DEDUP_REMOVED lines=11> */
.L_x_4669:
        /* <DEDUP_REMOVED lines=15> */
.L_x_4671:
[----:B------:R-:W-:Y:S05]  /*66b0*/  BSYNC B0 ;  /* 0x0000000000007941 */ /* 0x000fea0003800000 */
.L_x_4670:
        /* <DEDUP_REMOVED lines=11> */
.L_x_4672:
[----:B------:R-:W-:Y:S01]  /*6770*/  LOP3.LUT P5, RZ, R0, 0x200000, RZ, 0xc0, !PT ;  /* 0x0020000000ff7812 */ /* 0x000fe200078ac0ff */
[----:B------:R-:W-:-:S12]  /*6780*/  BSSY B0, `(.L_x_4673) ;  /* 0x000000e000007945 */ /* 0x000fd80003800000 */
[----:B------:R-:W-:Y:S05]  /*6790*/  @!P5 BRA `(.L_x_4674) ;  /* 0x000000000030d947 */ /* 0x000fea0003800000 */
[----:B------:R-:W-:Y:S01]  /*67a0*/  SHF.R.S32.HI R14, RZ, 0x1f, R103 ;  /* 0x0000001fff0e7819 */ /* 0x000fe20000011467 */
[----:B------:R-:W-:Y:S01]  /*67b0*/  ULDC.64 UR4, c[0x0][0x270] ;  /* 0x00009c0000047ab9 */ /* 0x000fe20000000a00 */
[----:B------:R-:W-:-:S03]  /*67c0*/  MOV R15, R19 ;  /* 0x00000013000f7202 */ /* 0x000fc60000000f00 */
        /* <DEDUP_REMOVED lines=9> */
.L_x_4674:
[----:B------:R-:W-:Y:S05]  /*6860*/  BSYNC B0 ;  /* 0x0000000000007941 */ /* 0x000fea0003800000 */
.L_x_4673:
        /* <DEDUP_REMOVED lines=11> */
.L_x_4675:
[----:B------:R-:W-:Y:S01]  /*6920*/  LOP3.LUT P5, RZ, R0, 0x100000, RZ, 0xc0, !PT ;  /* 0x0010000000ff7812 */ /* 0x000fe200078ac0ff */
[----:B------:R-:W-:-:S12]  /*6930*/  BSSY B0, `(.L_x_4676) ;  /* 0x000000e000007945 */ /* 0x000fd80003800000 */
[----:B------:R-:W-:Y:S05]  /*6940*/  @!P5 BRA `(.L_x_4677) ;  /* 0x000000000030d947 */ /* 0x000fea0003800000 */
[----:B------:R-:W-:Y:S01]  /*6950*/  SHF.R.S32.HI R14, RZ, 0x1f, R102 ;  /* 0x0000001fff0e7819 */ /* 0x000fe20000011466 */
[----:B------:R-:W-:Y:S01]  /*6960*/  ULDC.64 UR4, c[0x0][0x270] ;  /* 0x00009c0000047ab9 */ /* 0x000fe20000000a00 */
[----:B------:R-:W-:-:S03]  /*6970*/  MOV R15, R19 ;  /* 0x00000013000f7202 */ /* 0x000fc60000000f00 */
        /* <DEDUP_REMOVED lines=9> */
.L_x_4677:
[----:B------:R-:W-:Y:S05]  /*6a10*/  BSYNC B0 ;  /* 0x0000000000007941 */ /* 0x000fea0003800000 */
.L_x_4676:
        /* <DEDUP_REMOVED lines=11> */
.L_x_4678:
[----:B------:R-:W-:Y:S01]  /*6ad0*/  LOP3.LUT P5, RZ, R0, 0x80000, RZ, 0xc0, !PT ;  /* 0x0008000000ff7812 */ /* 0x000fe200078ac0ff */
[----:B------:R-:W-:-:S12]  /*6ae0*/  BSSY B0, `(.L_x_4679) ;  /* 0x000000e000007945 */ /* 0x000fd80003800000 */
[----:B------:R-:W-:Y:S05]  /*6af0*/  @!P5 BRA `(.L_x_4680) ;  /* 0x000000000030d947 */ /* 0x000fea0003800000 */
[----:B------:R-:W-:Y:S01]  /*6b00*/  SHF.R.S32.HI R14, RZ, 0x1f, R94 ;  /* 0x0000001fff0e7819 */ /* 0x000fe2000001145e */
[----:B------:R-:W-:Y:S01]  /*6b10*/  ULDC.64 UR4, c[0x0][0x270] ;  /* 0x00009c0000047ab9 */ /* 0x000fe20000000a00 */
[----:B------:R-:W-:-:S03]  /*6b20*/  MOV R15, R19 ;  /* 0x00000013000f7202 */ /* 0x000fc60000000f00 */
        /* <DEDUP_REMOVED lines=9> */
.L_x_4680:
[----:B------:R-:W-:Y:S05]  /*6bc0*/  BSYNC B0 ;  /* 0x0000000000007941 */ /* 0x000fea0003800000 */
.L_x_4679:
        /* <DEDUP_REMOVED lines=11> */
.L_x_4681:
[----:B------:R-:W-:Y:S01]  /*6c80*/  LOP3.LUT P5, RZ, R0, 0x40000, RZ, 0xc0, !PT ;  /* 0x0004000000ff7812 */ /* 0x000fe200078ac0ff */
[----:B------:R-:W-:-:S12]  /*6c90*/  BSSY B0, `(.L_x_4682) ;  /* 0x000000e000007945 */ /* 0x000fd80003800000 */
[----:B------:R-:W-:Y:S05]  /*6ca0*/  @!P5 BRA `(.L_x_4683) ;  /* 0x000000000030d947 */ /* 0x000fea0003800000 */
[----:B------:R-:W-:Y:S01]  /*6cb0*/  SHF.R.S32.HI R14, RZ, 0x1f, R93 ;  /* 0x0000001fff0e7819 */ /* 0x000fe2000001145d */
[----:B------:R-:W-:Y:S01]  /*6cc0*/  ULDC.64 UR4, c[0x0][0x270] ;  /* 0x00009c0000047ab9 */ /* 0x000fe20000000a00 */
[----:B------:R-:W-:-:S03]  /*6cd0*/  MOV R15, R19 ;  /* 0x00000013000f7202 */ /* 0x000fc60000000f00 */
        /* <DEDUP_REMOVED lines=9> */
.L_x_4683:
[----:B------:R-:W-:Y:S05]  /*6d70*/  BSYNC B0 ;  /* 0x0000000000007941 */ /* 0x000fea0003800000 */
.L_x_4682:
        /* <DEDUP_REMOVED lines=11> */
.L_x_4684:
[----:B------:R-:W-:Y:S01]  /*6e30*/  LOP3.LUT P5, RZ, R0, 0x20000, RZ, 0xc0, !PT ;  /* 0x0002000000ff7812 */ /* 0x000fe200078ac0ff */
[----:B------:R-:W-:-:S12]  /*6e40*/  BSSY B0, `(.L_x_4685) ;  /* 0x000000d000007945 */ /* 0x000fd80003800000 */
        /* <DEDUP_REMOVED lines=12> */
.L_x_4686:
[----:B------:R-:W-:Y:S05]  /*6f10*/  BSYNC B0 ;  /* 0x0000000000007941 */ /* 0x000fea0003800000 */
.L_x_4685:
        /* <DEDUP_REMOVED lines=11> */
.L_x_4687:
        /* <DEDUP_REMOVED lines=14> */
.L_x_4689:
[----:B------:R-:W-:Y:S05]  /*70b0*/  BSYNC B0 ;  /* 0x0000000000007941 */ /* 0x000fea0003800000 */
.L_x_4688:
        /* <DEDUP_REMOVED lines=11> */
.L_x_4690:
        /* <DEDUP_REMOVED lines=14> */
.L_x_4692:
[----:B------:R-:W-:Y:S05]  /*7250*/  BSYNC B0 ;  /* 0x0000000000007941 */ /* 0x000fea0003800000 */
.L_x_4691:
        /* <DEDUP_REMOVED lines=11> */
.L_x_4693:
        /* <DEDUP_REMOVED lines=14> */
.L_x_4695:
[----:B------:R-:W-:Y:S05]  /*73f0*/  BSYNC B0 ;  /* 0x0000000000007941 */ /* 0x000fea0003800000 */
.L_x_4694:
        /* <DEDUP_REMOVED lines=11> */
.L_x_4696:
        /* <DEDUP_REMOVED lines=14> */
.L_x_4698:
[----:B------:R-:W-:Y:S05]  /*7590*/  BSYNC B0 ;  /* 0x0000000000007941 */ /* 0x000fea0003800000 */
.L_x_4697:
        /* <DEDUP_REMOVED lines=11> */
.L_x_4699:
        /* <DEDUP_REMOVED lines=14> */
.L_x_4701:
[----:B------:R-:W-:Y:S05]  /*7730*/  BSYNC B0 ;  /* 0x0000000000007941 */ /* 0x000fea0003800000 */
.L_x_4700:
        /* <DEDUP_REMOVED lines=11> */
.L_x_4702:
        /* <DEDUP_REMOVED lines=14> */
.L_x_4704:
[----:B------:R-:W-:Y:S05]  /*78d0*/  BSYNC B0 ;  /* 0x0000000000007941 */ /* 0x000fea0003800000 */
.L_x_4703:
        /* <DEDUP_REMOVED lines=11> */
.L_x_4705:
        /* <DEDUP_REMOVED lines=14> */
.L_x_4707:
[----:B------:R-:W-:Y:S05]  /*7a70*/  BSYNC B0 ;  /* 0x0000000000007941 */ /* 0x000fea0003800000 */
.L_x_4706:
        /* <DEDUP_REMOVED lines=11> */
.L_x_4708:
        /* <DEDUP_REMOVED lines=14> */
.L_x_4710:
[----:B------:R-:W-:Y:S05]  /*7c10*/  BSYNC B0 ;  /* 0x0000000000007941 */ /* 0x000fea0003800000 */
.L_x_4709:
        /* <DEDUP_REMOVED lines=11> */
.L_x_4711:
        /* <DEDUP_REMOVED lines=14> */
.L_x_4713:
[----:B------:R-:W-:Y:S05]  /*7db0*/  BSYNC B0 ;  /* 0x0000000000007941 */ /* 0x000fea0003800000 */
.L_x_4712:
        /* <DEDUP_REMOVED lines=11> */
.L_x_4714:
        /* <DEDUP_REMOVED lines=14> */
.L_x_4716:
[----:B------:R-:W-:Y:S05]  /*7f50*/  BSYNC B0 ;  /* 0x0000000000007941 */ /* 0x000fea0003800000 */
.L_x_4715:
        /* <DEDUP_REMOVED lines=11> */
.L_x_4717:
        /* <DEDUP_REMOVED lines=14> */
.L_x_4719:
[----:B------:R-:W-:Y:S05]  /*80f0*/  BSYNC B0 ;  /* 0x0000000000007941 */ /* 0x000fea0003800000 */
.L_x_4718:
        /* <DEDUP_REMOVED lines=11> */
.L_x_4720:
        /* <DEDUP_REMOVED lines=14> */
.L_x_4722:
[----:B------:R-:W-:Y:S05]  /*8290*/  BSYNC B0 ;  /* 0x0000000000007941 */ /* 0x000fea0003800000 */
.L_x_4721:
        /* <DEDUP_REMOVED lines=11> */
.L_x_4723:
        /* <DEDUP_REMOVED lines=14> */
.L_x_4725:
[----:B------:R-:W-:Y:S05]  /*8430*/  BSYNC B0 ;  /* 0x0000000000007941 */ /* 0x000fea0003800000 */
.L_x_4724:
        /* <DEDUP_REMOVED lines=11> */
.L_x_4726:
        /* <DEDUP_REMOVED lines=14> */
.L_x_4728:
[----:B------:R-:W-:Y:S05]  /*85d0*/  BSYNC B0 ;  /* 0x0000000000007941 */ /* 0x000fea0003800000 */
.L_x_4727:
        /* <DEDUP_REMOVED lines=11> */
.L_x_4729:
[----:B------:R-:W-:Y:S01]  /*8690*/  LOP3.LUT P5, RZ, R0, 0x4, RZ, 0xc0, !PT ;  /* 0x0000000400ff7812 */ /* 0x000fe200078ac0ff */
[----:B------:R-:W-:-:S12]  /*86a0*/  BSSY B0, `(.L_x_4730) ;  /* 0x0000012000007945 */ /* 0x000fd80003800000 */
[----:B------:R-:W-:Y:S05]  /*86b0*/  @!P5 BRA `(.L_x_4731) ;  /* 0x000000000040d947 */ /* 0x000fea0003800000 */
[----:B------:R-:W5:Y:S01]  /*86c0*/  LDC R15, c[0x0][0x294] ;  /* 0x0000a500ff0f7b82 */ /* 0x000f620000000800 */
[----:B------:R-:W-:Y:S01]  /*86d0*/  SHF.R.U32.HI R14, RZ, 0x5, R110 ;  /* 0x00000005ff0e7819 */ /* 0x000fe2000001166e */
[----:B------:R-:W-:-:S04]  /*86e0*/  ULDC.64 UR4, c[0x0][0x270] ;  /* 0x00009c0000047ab9 */ /* 0x000fc80000000a00 */
[----:B-----5:R-:W-:Y:S01]  /*86f0*/  IMAD R14, R15, UR8, R14 ;  /* 0x000000080f0e7c24 */ /* 0x020fe2000f8e020e */
[----:B------:R-:W-:-:S04]  /*8700*/  MOV R15, R19 ;  /* 0x00000013000f7202 */ /* 0x000fc80000000f00 */
[----:B01234-:R-:W-:Y:S02]  /*8710*/  IADD3 R23, R14, 0x180, RZ ;  /* 0x000001800e177810 */ /* 0x01ffe40007ffe0ff */
[----:B------:R-:W-:Y:S02]  /*8720*/  MOV R14, R16 ;  /* 0x00000010000e7202 */ /* 0x000fe40000000f00 */
[----:B------:R-:W-:-:S03]  /*8730*/  SHF.R.S32.HI R22, RZ, 0x1f, R23 ;  /* 0x0000001fff167819 */ /* 0x000fc60000011417 */
[----:B------:R-:W-:-:S04]  /*8740*/  IMAD.WIDE.U32 R14, R23, UR4, R14 ;  /* 0x00000004170e7c25 */ /* 0x000fc8000f8e000e */
[----:B------:R-:W-:-:S04]  /*8750*/  IMAD R22, R22, UR4, RZ ;  /* 0x0000000416167c24 */ /* 0x000fc8000f8e02ff */
[----:B------:R-:W-:Y:S01]  /*8760*/  IMAD R23, R23, UR5, R22 ;  /* 0x0000000517177c24 */ /* 0x000fe2000f8e0216 */
[----:B------:R-:W-:Y:S02]  /*8770*/  ULDC.64 UR4, c[0x0][0x210] ;  /* 0x0000840000047ab9 */ /* 0x000fe40000000a00 */
[----:B------:R-:W-:Y:S02]  /*8780*/  LEA R22, P5, R14, UR4, 0x2 ;  /* 0x000000040e167c11 */ /* 0x000fe4000f8a10ff */
[----:B------:R-:W-:-:S04]  /*8790*/  IADD3 R23, R15, R23, RZ ;  /* 0x000000170f177210 */ /* 0x000fc80007ffe0ff */
[----:B------:R-:W-:-:S05]  /*87a0*/  LEA.HI.X R23, R14, UR5, R23, 0x2, P5 ;  /* 0x000000050e177c11 */ /* 0x000fca000a8f1417 */
[----:B------:R0:W-:Y:S02]  /*87b0*/  STG.E.64 desc[UR6][R22.64], R74 ;  /* 0x0000004a16007986 */ /* 0x0001e4000c101b06 */
.L_x_4731:
[----:B------:R-:W-:Y:S05]  /*87c0*/  BSYNC B0 ;  /* 0x0000000000007941 */ /* 0x000fea0003800000 */
.L_x_4730:
        /* <DEDUP_REMOVED lines=11> */
.L_x_4732:
[----:B------:R-:W-:Y:S01]  /*8880*/  LOP3.LUT P5, RZ, R0, 0x2, RZ, 0xc0, !PT ;  /* 0x0000000200ff7812 */ /* 0x000fe200078ac0ff */
[----:B------:R-:W-:-:S12]  /*8890*/  BSSY B0, `(.L_x_4733) ;  /* 0x000000f000007945 */ /* 0x000fd80003800000 */
        /* <DEDUP_REMOVED lines=12> */
[----:B------:R-:W-:-:S05]  /*8960*/  LEA.HI.X R23, R14, UR5, R23, 0x2, P5 ;  /* 0x000000050e177c11 */ /* 0x000fca000a8f1417 */
[----:B------:R0:W-:Y:S02]  /*8970*/  STG.E.64 desc[UR6][R22.64], R76 ;  /* 0x0000004c16007986 */ /* 0x0001e4000c101b06 */
.L_x_4734:
[----:B------:R-:W-:Y:S05]  /*8980*/  BSYNC B0 ;  /* 0x0000000000007941 */ /* 0x000fea0003800000 */
.L_x_4733:
        /* <DEDUP_REMOVED lines=11> */
.L_x_4735:
        /* <DEDUP_REMOVED lines=15> */
.L_x_4737:
[----:B------:R-:W-:Y:S05]  /*8b30*/  BSYNC B0 ;  /* 0x0000000000007941 */ /* 0x000fea0003800000 */
.L_x_4736:
        /* <DEDUP_REMOVED lines=11> */
.L_x_4738:
        /* <DEDUP_REMOVED lines=15> */
.L_x_4740:
[----:B------:R-:W-:Y:S05]  /*8ce0*/  BSYNC B0 ;  /* 0x0000000000007941 */ /* 0x000fea0003800000 */
.L_x_4739:
        /* <DEDUP_REMOVED lines=11> */
.L_x_4741:
        /* <DEDUP_REMOVED lines=15> */
.L_x_4743:
[----:B------:R-:W-:Y:S05]  /*8e90*/  BSYNC B0 ;  /* 0x0000000000007941 */ /* 0x000fea0003800000 */
.L_x_4742:
        /* <DEDUP_REMOVED lines=11> */
.L_x_4744:
        /* <DEDUP_REMOVED lines=15> */
.L_x_4746:
[----:B------:R-:W-:Y:S05]  /*9040*/  BSYNC B0 ;  /* 0x0000000000007941 */ /* 0x000fea0003800000 */
.L_x_4745:
        /* <DEDUP_REMOVED lines=11> */
.L_x_4747:
        /* <DEDUP_REMOVED lines=15> */
.L_x_4749:
[----:B------:R-:W-:Y:S05]  /*91f0*/  BSYNC B0 ;  /* 0x0000000000007941 */ /* 0x000fea0003800000 */
.L_x_4748:
        /* <DEDUP_REMOVED lines=11> */
.L_x_4750:
        /* <DEDUP_REMOVED lines=17> */
.L_x_4752:
[----:B------:R-:W-:Y:S05]  /*93c0*/  BSYNC B0 ;  /* 0x0000000000007941 */ /* 0x000fea0003800000 */
.L_x_4751:
        /* <DEDUP_REMOVED lines=8> */
.L_x_4754:
        /* <DEDUP_REMOVED lines=11> */
.L_x_5279:


//--------------------- .text._Z35group_norm_nhwc_fwd_one_pass_kernelI11Fp32IOBf16WLi64ELi64ELi512EEv26Group_norm_nhwc_fwd_params --------------------------
	.section	.text._Z35group_norm_nhwc_fwd_one_pass_kernelI11Fp32IOBf16WLi64ELi64ELi512EEv26Group_norm_nhwc_fwd_params,"ax",@progbits
	.align	128
        .global         _Z35group_norm_nhwc_fwd_one_pass_kernelI11Fp32IOBf16WLi64ELi64ELi512EEv26Group_norm_nhwc_fwd_params
        .type           _Z35group_norm_nhwc_fwd_one_pass_kernelI11Fp32IOBf16WLi64ELi64ELi512EEv26Group_norm_nhwc_fwd_params,@function
        .size           _Z35group_norm_nhwc_fwd_one_pass_kernelI11Fp32IOBf16WLi64ELi64ELi512EEv26Group_norm_nhwc_fwd_params,(.L_x_5280 - _Z35group_norm_nhwc_fwd_one_pass_kernelI11Fp32IOBf16WLi64ELi64ELi512EEv26Group_norm_nhwc_fwd_params)
        .other          _Z35group_norm_nhwc_fwd_one_pass_kernelI11Fp32IOBf16WLi64ELi64ELi512EEv26Group_norm_nhwc_fwd_params,@"STO_CUDA_ENTRY STV_DEFAULT"
_Z35group_norm_nhwc_fwd_one_pass_kernelI11Fp32IOBf16WLi64ELi64ELi512EEv26Group_norm_nhwc_fwd_params:
.text._Z35group_norm_nhwc_fwd_one_pass_kernelI11Fp32IOBf16WLi64ELi64ELi512EEv26Group_norm_nhwc_fwd_params:
        /* <DEDUP_REMOVED lines=10> */
.L_x_4776:
[----:B------:R-:W1:Y:S01]  /*00a0*/  LDC R8, c[0x0][0x288] ;  /* 0x0000a200ff087b82 */ /* 0x000e620000000800 */
[----:B0-----:R-:W-:Y:S01]  /*00b0*/  SHF.R.U32.HI R13, RZ, 0x5, R0 ;  /* 0x00000005ff0d7819 */ /* 0x001fe20000011600 */
[----:B------:R-:W-:Y:S01]  /*00c0*/  ULDC.64 UR10, c[0x0][0x278] ;  /* 0x00009e00000a7ab9 */ /* 0x000fe20000000a00 */
[----:B------:R-:W-:-:S05]  /*00d0*/  ULDC.64 UR6, c[0x0][0x280] ;  /* 0x0000a00000067ab9 */ /* 0x000fca0000000a00 */
[----:B------:R-:W0:Y:S01]  /*00e0*/  S2UR UR5, SR_CTAID.X ;  /* 0x00000000000579c3 */ /* 0x000e220000002500 */
[----:B-1----:R-:W-:-:S04]  /*00f0*/  IABS R5, R8 ;  /* 0x0000000800057213 */ /* 0x002fc80000000000 */
        /* <DEDUP_REMOVED lines=202> */
.L_x_4756:
[----:B------:R-:W-:Y:S05]  /*0da0*/  BSYNC B0 ;  /* 0x0000000000007941 */ /* 0x000fea0003800000 */
.L_x_4755:
        /* <DEDUP_REMOVED lines=28> */
.L_x_4759:
[----:B-1----:R-:W2:Y:S04]  /*0f70*/  LDG.E.STRONG.GPU R11, desc[UR8][R12.64] ;  /* 0x000000080c0b7981 */ /* 0x002ea8000c1ef900 */
[----:B--2---:R-:W-:Y:S01]  /*0f80*/  CCTL.IVALL ;  /* 0x00000000ff00798f */ /* 0x004fe20002000000 */
[----:B------:R-:W-:Y:S05]  /*0f90*/  YIELD ;  /* 0x0000000000007946 */ /* 0x000fea0003800000 */
[----:B------:R-:W-:-:S13]  /*0fa0*/  ISETP.NE.AND P0, PT, R11, R16, PT ;  /* 0x000000100b00720c */ /* 0x000fda0003f05270 */
[----:B------:R-:W-:Y:S05]  /*0fb0*/  @P0 BRA `(.L_x_4759) ;  /* 0xfffffffc00ec0947 */ /* 0x000fea000383ffff */
.L_x_4758:
        /* <DEDUP_REMOVED lines=13> */
.L_x_4761:
        /* <DEDUP_REMOVED lines=64> */
.L_x_4760:
        /* <DEDUP_REMOVED lines=19> */
.L_x_4763:
[----:B------:R-:W-:Y:S05]  /*15c0*/  BSYNC B0 ;  /* 0x0000000000007941 */ /* 0x000fea0003800000 */
.L_x_4762:
        /* <DEDUP_REMOVED lines=32> */
.L_x_4757:
        /* <DEDUP_REMOVED lines=20> */
[----:B------:R-:W-:Y:S01]  /*1910*/  @!P2 STS.64 [UR6+0x98], R8 ;  /* 0x00009808ff00a988 */ /* 0x000fe20008000a06 */
[----:B-1----:R-:W-:-:S05]  /*1920*/  @!P0 IMAD.WIDE R18, R23, 0x8, R10 ;  /* 0x0000000817128825 */ /* 0x002fca00078e020a */
[----:B------:R0:W-:Y:S01]  /*1930*/  @!P0 STG.E.64 desc[UR8][R18.64], R16 ;  /* 0x0000001012008986 */ /* 0x0001e2000c101b08 */
[----:B------:R-:W-:Y:S08]  /*1940*/  BAR.SYNC.DEFER_BLOCKING 0x0 ;  /* 0x0000000000007b1d */ /* 0x000ff00000010000 */
[----:B0-----:R-:W0:Y:S01]  /*1950*/  LDC R17, c[0x0][0x294] ;  /* 0x0000a500ff117b82 */ /* 0x001e220000000800 */
[----:B------:R-:W2:Y:S04]  /*1960*/  LDG.E.U16 R18, desc[UR8][R14.64] ;  /* 0x000000080e127981 */ /* 0x000ea8000c1e1500 */
[----:B------:R-:W3:Y:S04]  /*1970*/  LDG.E.U16 R28, desc[UR8][R14.64+0x2] ;  /* 0x000002080e1c7981 */ /* 0x000ee8000c1e1500 */
[----:B------:R-:W4:Y:S04]  /*1980*/  LDG.E.U16 R19, desc[UR8][R12.64] ;  /* 0x000000080c137981 */ /* 0x000f28000c1e1500 */
[----:B------:R1:W5:Y:S01]  /*1990*/  LDG.E.U16 R29, desc[UR8][R12.64+0x2] ;  /* 0x000002080c1d7981 */ /* 0x000362000c1e1500 */
[----:B------:R-:W-:Y:S01]  /*19a0*/  HFMA2.MMA R9, -RZ, RZ, 1.875, 0 ;  /* 0x3f800000ff097435 */ /* 0x000fe200000001ff */
[----:B------:R-:W-:-:S02]  /*19b0*/  SHF.R.U32.HI R16, RZ, 0x5, R0 ;  /* 0x00000005ff107819 */ /* 0x000fc40000011600 */
[----:B------:R-:W1:Y:S02]  /*19c0*/  LDS.64 R10, [UR6+0x98] ;  /* 0x00009806ff0a7984 */ /* 0x000e640008000a00 */
[----:B-1----:R-:W-:-:S04]  /*19d0*/  FMUL.FTZ R10, R10, UR10 ;  /* 0x0000000a0a0a7c20 */ /* 0x002fc80008410000 */
[C---:B------:R-:W-:Y:S01]  /*19e0*/  FMUL.FTZ R8, R10.reuse, R10 ;  /* 0x0000000a0a087220 */ /* 0x040fe20000410000 */
[----:B------:R-:W-:-:S03]  /*19f0*/  FADD.FTZ R12, -R10, R20 ;  /* 0x000000140a0c7221 */ /* 0x000fc60000010100 */
[----:B------:R-:W-:Y:S01]  /*1a00*/  FFMA.FTZ R11, R11, UR10, -R8 ;  /* 0x0000000a0b0b7c23 */ /* 0x000fe20008010808 */
[----:B------:R-:W-:-:S04]  /*1a10*/  ULDC.64 UR10, c[0x0][0x278] ;  /* 0x00009e00000a7ab9 */ /* 0x000fc80000000a00 */
[----:B------:R-:W-:-:S13]  /*1a20*/  FSETP.GTU.FTZ.AND P0, PT, R11, RZ, PT ;  /* 0x000000ff0b00720b */ /* 0x000fda0003f1c000 */
[----:B------:R-:W1:Y:S02]  /*1a30*/  @P0 LDC R8, c[0x0][0x238] ;  /* 0x00008e00ff080b82 */ /* 0x000e640000000800 */
[----:B-1----:R-:W-:Y:S01]  /*1a40*/  @P0 FADD.FTZ R11, R11, R8 ;  /* 0x000000080b0b0221 */ /* 0x002fe20000010000 */
[----:B0-----:R-:W-:Y:S01]  /*1a50*/  IMAD R8, R17, UR5, R16 ;  /* 0x0000000511087c24 */ /* 0x001fe2000f8e0210 */
[----:B------:R-:W-:Y:S01]  /*1a60*/  ULDC.U8 UR5, c[0x0][0x28c] ;  /* 0x0000a30000057ab9 */ /* 0x000fe20000000000 */
[----:B------:R-:W-:Y:S01]  /*1a70*/  FADD.FTZ R16, -R10, R21 ;  /* 0x000000150a107221 */ /* 0x000fe20000010100 */
[----:B------:R0:W1:Y:S01]  /*1a80*/  @P0 MUFU.RSQ R9, R11 ;  /* 0x0000000b00090308 */ /* 0x0000620000001400 */
[----:B------:R-:W-:Y:S02]  /*1a90*/  ISETP.NE.AND P1, PT, RZ, UR5, PT ;  /* 0x00000005ff007c0c */ /* 0x000fe4000bf25270 */
[----:B------:R-:W-:Y:S02]  /*1aa0*/  ISETP.GE.U32.AND P0, PT, R8, UR10, PT ;  /* 0x0000000a08007c0c */ /* 0x000fe4000bf06070 */
[----:B------:R-:W-:-:S04]  /*1ab0*/  SHF.R.S32.HI R14, RZ, 0x1f, R8 ;  /* 0x0000001fff0e7819 */ /* 0x000fc80000011408 */
[----:B------:R-:W-:Y:S02]  /*1ac0*/  ISETP.GE.AND.EX P0, PT, R14, UR11, PT, P0 ;  /* 0x0000000b0e007c0c */ /* 0x000fe4000bf06300 */
[----:B0-----:R-:W-:Y:S02]  /*1ad0*/  IADD3 R11, R8, 0x10, RZ ;  /* 0x00000010080b7810 */ /* 0x001fe40007ffe0ff */
[----:B------:R-:W-:Y:S01]  /*1ae0*/  ISETP.GT.U32.OR P0, PT, R0, 0x1ff, P0 ;  /* 0x000001ff0000780c */ /* 0x000fe20000704470 */
[-C--:B-1----:R-:W-:Y:S01]  /*1af0*/  FMUL.FTZ R16, R16, R9.reuse ;  /* 0x0000000910107220 */ /* 0x082fe20000410000 */
        /* <DEDUP_REMOVED lines=18> */
.L_x_4764:
        /* <DEDUP_REMOVED lines=13> */
.L_x_4766:
[----:B------:R-:W-:Y:S05]  /*1cf0*/  BSYNC B0 ;  /* 0x0000000000007941 */ /* 0x000fea0003800000 */
.L_x_4765:
[----:B0-----:R-:W-:Y:S01]  /*1d00*/  IADD3 R12, R8, 0x20, RZ ;  /* 0x00000020080c7810 */ /* 0x001fe20007ffe0ff */
[----:B------:R-:W-:Y:S01]  /*1d10*/  FADD.FTZ R28, -R10, R2 ;  /* 0x000000020a1c7221 */ /* 0x000fe20000010100 */
[----:B------:R-:W-:Y:S01]  /*1d20*/  IADD3 R8, R8, 0x30, RZ ;  /* 0x0000003008087810 */ /* 0x000fe20007ffe0ff */
[C---:B------:R-:W-:Y:S01]  /*1d30*/  FADD.FTZ R16, -R10.reuse, R3 ;  /* 0x000000030a107221 */ /* 0x040fe20000010100 */
[----:B------:R-:W-:Y:S01]  /*1d40*/  ISETP.GE.U32.AND P0, PT, R11, UR10, PT ;  /* 0x0000000a0b007c0c */ /* 0x000fe2000bf06070 */
[----:B------:R-:W-:Y:S01]  /*1d50*/  FADD.FTZ R4, -R10, R4 ;  /* 0x000000040a047221 */ /* 0x000fe20000010100 */
[----:B------:R-:W-:Y:S01]  /*1d60*/  ISETP.GE.U32.AND P2, PT, R12, UR10, PT ;  /* 0x0000000a0c007c0c */ /* 0x000fe2000bf46070 */
[----:B------:R-:W-:Y:S01]  /*1d70*/  FADD.FTZ R2, -R10, R5 ;  /* 0x000000050a027221 */ /* 0x000fe20000010100 */
[----:B------:R-:W-:Y:S01]  /*1d80*/  ISETP.GE.U32.AND P3, PT, R8, UR10, PT ;  /* 0x0000000a08007c0c */ /* 0x000fe2000bf66070 */
[C---:B------:R-:W-:Y:S01]  /*1d90*/  FADD.FTZ R6, -R10.reuse, R6 ;  /* 0x000000060a067221 */ /* 0x040fe20000010100 */
[----:B------:R-:W-:Y:S01]  /*1da0*/  SHF.R.S32.HI R17, RZ, 0x1f, R11 ;  /* 0x0000001fff117819 */ /* 0x000fe2000001140b */
[----:B------:R-:W-:Y:S01]  /*1db0*/  FADD.FTZ R7, -R10, R7 ;  /* 0x000000070a077221 */ /* 0x000fe20000010100 */
        /* <DEDUP_REMOVED lines=10> */
[C---:B------:R-:W-:Y:S01]  /*1e60*/  ISETP.GT.U32.OR P0, PT, R0.reuse, 0x1ff, P0 ;  /* 0x000001ff0000780c */ /* 0x040fe20000704470 */
[----:B------:R-:W-:Y:S01]  /*1e70*/  FMUL.FTZ R9, R7, R9 ;  /* 0x0000000907097220 */ /* 0x000fe20000410000 */
[----:B------:R-:W-:Y:S01]  /*1e80*/  ISETP.GT.U32.OR P2, PT, R0, 0x1ff, P2 ;  /* 0x000001ff0000780c */ /* 0x000fe20001744470 */
[----:B------:R-:W-:Y:S01]  /*1e90*/  FFMA.FTZ R2, R20, R28, R19 ;  /* 0x0000001c14027223 */ /* 0x000fe20000010013 */
[----:B------:R-:W-:Y:S01]  /*1ea0*/  ISETP.GT.U32.OR P3, PT, R0, 0x1ff, P3 ;  /* 0x000001ff0000780c */ /* 0x000fe20001f64470 */
        /* <DEDUP_REMOVED lines=12> */
.L_x_4767:
        /* <DEDUP_REMOVED lines=13> */
.L_x_4769:
[----:B------:R-:W-:Y:S05]  /*2040*/  BSYNC B0 ;  /* 0x0000000000007941 */ /* 0x000fea0003800000 */
.L_x_4768:
        /* <DEDUP_REMOVED lines=13> */
.L_x_4770:
        /* <DEDUP_REMOVED lines=13> */
.L_x_4772:
[----:B------:R-:W-:Y:S05]  /*21f0*/  BSYNC B0 ;  /* 0x0000000000007941 */ /* 0x000fea0003800000 */
.L_x_4771:
        /* <DEDUP_REMOVED lines=13> */
.L_x_4773:
[----:B------:R-:W-:Y:S04]  /*22d0*/  BSSY B0, `(.L_x_4774) ;  /* 0x000000c000007945 */ /* 0x000fe80003800000 */
[----:B------:R-:W-:Y:S05]  /*22e0*/  @P3 BRA `(.L_x_4775) ;  /* 0x0000000000283947 */ /* 0x000fea0003800000 */
        /* <DEDUP_REMOVED lines=10> */
.L_x_4775:
[----:B------:R-:W-:Y:S05]  /*2390*/  BSYNC B0 ;  /* 0x0000000000007941 */ /* 0x000fea0003800000 */
.L_x_4774:
[----:B01----:R-:W0:Y:S01]  /*23a0*/  LDC R2, c[0x0][0x10] ;  /* 0x00000400ff027b82 */ /* 0x003e220000000800 */
[----:B------:R-:W-:Y:S02]  /*23b0*/  IADD3 R22, R22, 0x1, RZ ;  /* 0x0000000116167810 */ /* 0x000fe40007ffe0ff */
[----:B0-----:R-:W-:-:S04]  /*23c0*/  IADD3 R23, R2, R23, RZ ;  /* 0x0000001702177210 */ /* 0x001fc80007ffe0ff */
[----:B------:R-:W-:-:S13]  /*23d0*/  ISETP.GE.AND P0, PT, R23, UR4, PT ;  /* 0x0000000417007c0c */ /* 0x000fda000bf06270 */
[----:B------:R-:W-:Y:S05]  /*23e0*/  @!P0 BRA `(.L_x_4776) ;  /* 0xffffffdc002c8947 */ /* 0x000fea000383ffff */
[----:B------:R-:W-:Y:S05]  /*23f0*/  EXIT ;  /* 0x000000000000794d */ /* 0x000fea0003800000 */
.L_x_4777:
        /* <DEDUP_REMOVED lines=16> */
.L_x_5280:


//--------------------- .text._Z35group_norm_nhwc_fwd_one_pass_kernelI11Fp32IOBf16WLi128ELi64ELi512EEv26Group_norm_nhwc_fwd_params --------------------------
	.section	.text._Z35group_norm_nhwc_fwd_one_pass_kernelI11Fp32IOBf16WLi128ELi64ELi512EEv26Group_norm_nhwc_fwd_params,"ax",@progbits
	.align	128
        .global         _Z35group_norm_nhwc_fwd_one_pass_kernelI11Fp32IOBf16WLi128ELi64ELi512EEv26Group_norm_nhwc_fwd_params
        .type           _Z35group_norm_nhwc_fwd_one_pass_kernelI11Fp32IOBf16WLi128ELi64ELi512EEv26Group_norm_nhwc_fwd_params,@function
        .size           _Z35group_norm_nhwc_fwd_one_pass_kernelI11Fp32IOBf16WLi128ELi64ELi512EEv26Group_norm_nhwc_fwd_params,(.L_x_5281 - _Z35group_norm_nhwc_fwd_one_pass_kernelI11Fp32IOBf16WLi128ELi64ELi512EEv26Group_norm_nhwc_fwd_params)
        .other          _Z35group_norm_nhwc_fwd_one_pass_kernelI11Fp32IOBf16WLi128ELi64ELi512EEv26Group_norm_nhwc_fwd_params,@"STO_CUDA_ENTRY STV_DEFAULT"
_Z35group_norm_nhwc_fwd_one_pass_kernelI11Fp32IOBf16WLi128ELi64ELi512EEv26Group_norm_nhwc_fwd_params:
.text._Z35group_norm_nhwc_fwd_one_pass_kernelI11Fp32IOBf16WLi128ELi64ELi512EEv26Group_norm_nhwc_fwd_params:
        /* <DEDUP_REMOVED lines=51> */
.L_x_4814:
        /* <DEDUP_REMOVED lines=259> */
.L_x_4779:
[----:B------:R-:W-:Y:S05]  /*1360*/  BSYNC B0 ;  /* 0x0000000000007941 */ /* 0x000fea0003800000 */
.L_x_4778:
        /* <DEDUP_REMOVED lines=28> */
.L_x_4782:
[----:B-1----:R-:W2:Y:S04]  /*1530*/  LDG.E.STRONG.GPU R20, desc[UR8][R18.64] ;  /* 0x0000000812147981 */ /* 0x002ea8000c1ef900 */
[----:B--2---:R-:W-:Y:S01]  /*1540*/  CCTL.IVALL ;  /* 0x00000000ff00798f */ /* 0x004fe20002000000 */
[----:B------:R-:W-:Y:S05]  /*1550*/  YIELD ;  /* 0x0000000000007946 */ /* 0x000fea0003800000 */
[----:B------:R-:W-:-:S13]  /*1560*/  ISETP.NE.AND P0, PT, R20, R25, PT ;  /* 0x000000191400720c */ /* 0x000fda0003f05270 */
[----:B------:R-:W-:Y:S05]  /*1570*/  @P0 BRA `(.L_x_4782) ;  /* 0xfffffffc00ec0947 */ /* 0x000fea000383ffff */
.L_x_4781:
        /* <DEDUP_REMOVED lines=17> */
.L_x_4786:
        /* <DEDUP_REMOVED lines=115> */
.L_x_4785:
        /* <DEDUP_REMOVED lines=61> */
.L_x_4787:
[----:B------:R-:W-:-:S13]  /*2190*/  ISETP.NE.OR P0, PT, R23, RZ, P0 ;  /* 0x000000ff1700720c */ /* 0x000fda0000705670 */
[----:B------:R-:W-:Y:S05]  /*21a0*/  @!P0 BRA `(.L_x_4783) ;  /* 0x00000000007c8947 */ /* 0x000fea0003800000 */
.L_x_4784:
        /* <DEDUP_REMOVED lines=31> */
.L_x_4783:
        /* <DEDUP_REMOVED lines=11> */
.L_x_4789:
[----:B------:R-:W-:Y:S05]  /*2450*/  BSYNC B0 ;  /* 0x0000000000007941 */ /* 0x000fea0003800000 */
.L_x_4788:
        /* <DEDUP_REMOVED lines=16> */
.L_x_4780:
[----:B------:R-:W-:Y:S01]  /*2560*/  ULDC.64 UR12, c[0x0][0x218] ;  /* 0x00008600000c7ab9 */ /* 0x000fe20000000a00 */
[----:B------:R-:W-:Y:S01]  /*2570*/  LOP3.LUT P0, RZ, R38, UR7, RZ, 0xfc, !PT ;  /* 0x0000000726ff7c12 */ /* 0x000fe2000f80fcff */
[----:B------:R-:W2:Y:S01]  /*2580*/  S2UR UR6, SR_CgaCtaId ;  /* 0x00000000000679c3 */ /* 0x000ea20000008800 */
[----:B------:R-:W-:Y:S01]  /*2590*/  ISETP.EQ.U32.AND P6, PT, RZ, UR12, PT ;  /* 0x0000000cff007c0c */ /* 0x000fe2000bfc2070 */
[----:B------:R-:W-:Y:S01]  /*25a0*/  UMOV UR5, 0x400 ;  /* 0x0000040000057882 */ /* 0x000fe20000000000 */
[C---:B------:R-:W-:Y:S01]  /*25b0*/  SHF.L.U32 R22, R56.reuse, 0x1, RZ ;  /* 0x0000000138167819 */ /* 0x040fe200000006ff */
[----:B------:R-:W-:Y:S01]  /*25c0*/  ULDC.64 UR14, c[0x0][0x230] ;  /* 0x00008c00000e7ab9 */ /* 0x000fe20000000a00 */
[----:B------:R-:W-:Y:S01]  /*25d0*/  ISETP.EQ.OR.EX P0, PT, RZ, UR13, P0, P6 ;  /* 0x0000000dff007c0c */ /* 0x000fe20008702760 */
[----:B------:R-:W-:Y:S01]  /*25e0*/  ULDC.64 UR12, c[0x0][0x228] ;  /* 0x00008a00000c7ab9 */ /* 0x000fe20000000a00 */
[----:B------:R-:W-:Y:S02]  /*25f0*/  SHF.L.U64.HI R56, R56, 0x1, R57 ;  /* 0x0000000138387819 */ /* 0x000fe40000010239 */
[----:B------:R-:W-:-:S04]  /*2600*/  IADD3 R24, P6, R22, UR12, RZ ;  /* 0x0000000c16187c10 */ /* 0x000fc8000ffde0ff */
[----:B------:R-:W-:Y:S02]  /*2610*/  IADD3.X R25, R56, UR13, RZ, P6, !PT ;  /* 0x0000000d38197c10 */ /* 0x000fe4000b7fe4ff */
[----:B------:R-:W-:-:S03]  /*2620*/  IADD3 R22, P6, R22, UR14, RZ ;  /* 0x0000000e16167c10 */ /* 0x000fc6000ffde0ff */
[----:B-1----:R-:W1:Y:S01]  /*2630*/  @!P0 LDC.64 R20, c[0x0][0x218] ;  /* 0x00008600ff148b82 */ /* 0x002e620000000a00 */
[----:B------:R-:W-:Y:S01]  /*2640*/  IADD3.X R23, R56, UR15, RZ, P6, !PT ;  /* 0x0000000f38177c10 */ /* 0x000fe2000b7fe4ff */
[----:B--2---:R-:W-:-:S03]  /*2650*/  ULEA UR5, UR6, UR5, 0x18 ;  /* 0x0000000506057291 */ /* 0x004fc6000f8ec03f */
[----:B------:R-:W-:Y:S02]  /*2660*/  ULDC UR6, c[0x0][0x2a4] ;  /* 0x0000a90000067ab9 */ /* 0x000fe40000000800 */
[----:B------:R-:W-:Y:S01]  /*2670*/  @!P0 FMUL.FTZ R19, R17, UR6 ;  /* 0x0000000611138c20 */ /* 0x000fe20008410000 */
[----:B------:R-:W-:-:S03]  /*2680*/  @!P0 FMUL.FTZ R18, R16, UR6 ;  /* 0x0000000610128c20 */ /* 0x000fc60008410000 */
[----:B------:R-:W-:Y:S01]  /*2690*/  @!P5 STS.64 [UR5+0x98], R16 ;  /* 0x00009810ff00d988 */ /* 0x000fe20008000a05 */
[----:B-1----:R-:W-:-:S05]  /*26a0*/  @!P0 IMAD.WIDE R26, R4, 0x8, R20 ;  /* 0x00000008041a8825 */ /* 0x002fca00078e0214 */
[----:B------:R1:W-:Y:S01]  /*26b0*/  @!P0 STG.E.64 desc[UR8][R26.64], R18 ;  /* 0x000000121a008986 */ /* 0x0003e2000c101b08 */
[----:B------:R-:W-:Y:S06]  /*26c0*/  BAR.SYNC.DEFER_BLOCKING 0x0 ;  /* 0x0000000000007b1d */ /* 0x000fec0000010000 */
[----:B------:R-:W2:Y:S04]  /*26d0*/  LDG.E.U16 R57, desc[UR8][R24.64] ;  /* 0x0000000818397981 */ /* 0x000ea8000c1e1500 */
[----:B------:R3:W4:Y:S04]  /*26e0*/  LDG.E.U16 R58, desc[UR8][R24.64+0x2] ;  /* 0x00000208183a7981 */ /* 0x000728000c1e1500 */
[----:B------:R-:W5:Y:S04]  /*26f0*/  LDG.E.U16 R56, desc[UR8][R22.64] ;  /* 0x0000000816387981 */ /* 0x000f68000c1e1500 */
[----:B------:R3:W5:Y:S01]  /*2700*/  LDG.E.U16 R59, desc[UR8][R22.64+0x2] ;  /* 0x00000208163b7981 */ /* 0x000762000c1e1500 */
[----:B-1----:R-:W-:Y:S01]  /*2710*/  HFMA2.MMA R18, -RZ, RZ, 1.875, 0 ;  /* 0x3f800000ff127435 */ /* 0x002fe200000001ff */
[----:B------:R-:W-:-:S02]  /*2720*/  ISETP.NE.AND P6, PT, RZ, UR10, PT ;  /* 0x0000000aff007c0c */ /* 0x000fc4000bfc5270 */
[----:B------:R-:W1:Y:S02]  /*2730*/  LDS.64 R20, [UR5+0x98] ;  /* 0x00009805ff147984 */ /* 0x000e640008000a00 */
[----:B-1----:R-:W-:-:S04]  /*2740*/  FMUL.FTZ R20, R20, UR6 ;  /* 0x0000000614147c20 */ /* 0x002fc80008410000 */
[C---:B------:R-:W-:Y:S01]  /*2750*/  FMUL.FTZ R60, R20.reuse, R20 ;  /* 0x00000014143c7220 */ /* 0x040fe20000410000 */
[C---:B0-----:R-:W-:Y:S01]  /*2760*/  FADD.FTZ R17, -R20.reuse, R12 ;  /* 0x0000000c14117221 */ /* 0x041fe20000010100 */
[C---:B------:R-:W-:Y:S01]  /*2770*/  FADD.FTZ R13, -R20.reuse, R13 ;  /* 0x0000000d140d7221 */ /* 0x040fe20000010100 */
[C---:B---3--:R-:W-:Y:S01]  /*2780*/  FADD.FTZ R25, -R20.reuse, R14 ;  /* 0x0000000e14197221 */ /* 0x048fe20000010100 */
        /* <DEDUP_REMOVED lines=10> */
[----:B--2---:R-:W-:Y:S02]  /*2830*/  SHF.L.U32 R19, R57, 0x10, RZ ;  /* 0x0000001039137819 */ /* 0x004fe400000006ff */
        /* <DEDUP_REMOVED lines=16> */
.L_x_4790:
        /* <DEDUP_REMOVED lines=13> */
.L_x_4792:
[----:B------:R-:W-:Y:S05]  /*2a10*/  BSYNC B0 ;  /* 0x0000000000007941 */ /* 0x000fea0003800000 */
.L_x_4791:
        /* <DEDUP_REMOVED lines=15> */
.L_x_4793:
        /* <DEDUP_REMOVED lines=13> */
.L_x_4795:
[----:B------:R-:W-:Y:S05]  /*2be0*/  BSYNC B0 ;  /* 0x0000000000007941 */ /* 0x000fea0003800000 */
.L_x_4794:
        /* <DEDUP_REMOVED lines=21> */
.L_x_4796:
        /* <DEDUP_REMOVED lines=13> */
.L_x_4798:
[----:B------:R-:W-:Y:S05]  /*2e10*/  BSYNC B0 ;  /* 0x0000000000007941 */ /* 0x000fea0003800000 */
.L_x_4797:
        /* <DEDUP_REMOVED lines=13> */
.L_x_4799:
        /* <DEDUP_REMOVED lines=13> */
.L_x_4801:
[----:B------:R-:W-:Y:S05]  /*2fc0*/  BSYNC B0 ;  /* 0x0000000000007941 */ /* 0x000fea0003800000 */
.L_x_4800:
        /* <DEDUP_REMOVED lines=22> */
.L_x_4802:
        /* <DEDUP_REMOVED lines=13> */
.L_x_4804:
[----:B------:R-:W-:Y:S05]  /*3200*/  BSYNC B0 ;  /* 0x0000000000007941 */ /* 0x000fea0003800000 */
.L_x_4803:
        /* <DEDUP_REMOVED lines=18> */
.L_x_4805:
        /* <DEDUP_REMOVED lines=13> */
.L_x_4807:
[----:B------:R-:W-:Y:S05]  /*3400*/  BSYNC B0 ;  /* 0x0000000000007941 */ /* 0x000fea0003800000 */
.L_x_4806:
[----:B0-----:R-:W-:Y:S01]  /*3410*/  FADD.FTZ R11, -R20, R34 ;  /* 0x00000022140b7221 */ /* 0x001fe20000010100 */
[----:B------:R-:W-:Y:S01]  /*3420*/  ISETP.GE.U32.AND P5, PT, R2, UR14, PT ;  /* 0x0000000e02007c0c */ /* 0x000fe2000bfa6070 */
[C---:B------:R-:W-:Y:S01]  /*3430*/  FADD.FTZ R35, -R20.reuse, R35 ;  /* 0x0000002314237221 */ /* 0x040fe20000010100 */
[----:B------:R-:W-:Y:S01]  /*3440*/  ISETP.GE.AND.EX P0, PT, R5, UR15, PT, P0 ;  /* 0x0000000f05007c0c */ /* 0x000fe2000bf06300 */
[-C--:B------:R-:W-:Y:S01]  /*3450*/  FMUL.FTZ R11, R11, R18.reuse ;  /* 0x000000120b0b7220 */ /* 0x080fe20000410000 */
[----:B------:R-:W-:Y:S01]  /*3460*/  ISETP.GE.AND.EX P5, PT, R3, UR15, PT, P5 ;  /* 0x0000000f03007c0c */ /* 0x000fe2000bfa6350 */
[C---:B------:R-:W-:Y:S01]  /*3470*/  FADD.FTZ R13, -R20.reuse, R36 ;  /* 0x00000024140d7221 */ /* 0x040fe20000010100 */
[----:B------:R-:W-:Y:S01]  /*3480*/  FADD.FTZ R37, -R20, R37 ;  /* 0x0000002514257221 */ /* 0x000fe20000010100 */
[-C--:B------:R-:W-:Y:S01]  /*3490*/  FMUL.FTZ R35, R35, R18.reuse ;  /* 0x0000001223237220 */ /* 0x080fe20000410000 */
[----:B------:R-:W-:Y:S01]  /*34a0*/  FFMA.FTZ R10, R19, R11, R22 ;  /* 0x0000000b130a7223 */ /* 0x000fe20000010016 */
[C---:B------:R-:W-:Y:S01]  /*34b0*/  ISETP.LT.U32.AND P0, PT, R38.reuse, 0x200, !P0 ;  /* 0x000002002600780c */ /* 0x040fe20004701070 */
[-C--:B------:R-:W-:Y:S01]  /*34c0*/  FMUL.FTZ R20, R13, R18.reuse ;  /* 0x000000120d147220 */ /* 0x080fe20000410000 */
[----:B------:R-:W-:Y:S01]  /*34d0*/  ISETP.LT.U32.AND P5, PT, R38, 0x200, !P5 ;  /* 0x000002002600780c */ /* 0x000fe20006fa1070 */
[----:B------:R-:W-:Y:S01]  /*34e0*/  FMUL.FTZ R37, R37, R18 ;  /* 0x0000001225257220 */ /* 0x000fe20000410000 */
        /* <DEDUP_REMOVED lines=12> */
.L_x_4808:
        /* <DEDUP_REMOVED lines=13> */
.L_x_4810:
[----:B------:R-:W-:Y:S05]  /*3680*/  BSYNC B0 ;  /* 0x0000000000007941 */ /* 0x000fea0003800000 */
.L_x_4809:
        /* <DEDUP_REMOVED lines=13> */
.L_x_4811:
        /* <DEDUP_REMOVED lines=12> */
.L_x_4813:
[----:B------:R-:W-:Y:S05]  /*3820*/  BSYNC B0 ;  /* 0x0000000000007941 */ /* 0x000fea0003800000 */
.L_x_4812:
[----:B------:R-:W-:Y:S02]  /*3830*/  IADD3 R4, R47, R4, RZ ;  /* 0x000000042f047210 */ /* 0x000fe40007ffe0ff */
[----:B------:R-:W-:Y:S02]  /*3840*/  IADD3 R6, R6, 0x1, RZ ;  /* 0x0000000106067810 */ /* 0x000fe40007ffe0ff */
[----:B------:R-:W-:-:S13]  /*3850*/  ISETP.GE.AND P0, PT, R4, UR4, PT ;  /* 0x0000000404007c0c */ /* 0x000fda000bf06270 */
[----:B------:R-:W-:Y:S05]  /*3860*/  @!P0 BRA `(.L_x_4814) ;  /* 0xffffffc800b08947 */ /* 0x000fea000383ffff */
[----:B------:R-:W-:Y:S05]  /*3870*/  EXIT ;  /* 0x000000000000794d */ /* 0x000fea0003800000 */
.L_x_4815:
        /* <DEDUP_REMOVED lines=16> */
.L_x_5281:


//--------------------- .text._Z35group_norm_nhwc_fwd_one_pass_kernelI11Fp32IOBf16WLi256ELi64ELi512EEv26Group_norm_nhwc_fwd_params --------------------------
	.section	.text._Z35group_norm_nhwc_fwd_one_pass_kernelI11Fp32IOBf16WLi256ELi64ELi512EEv26Group_norm_nhwc_fwd_params,"ax",@progbits
	.align	128
        .global         _Z35group_norm_nhwc_fwd_one_pass_kernelI11Fp32IOBf16WLi256ELi64ELi512EEv26Group_norm_nhwc_fwd_params
        .type           _Z35group_norm_nhwc_fwd_one_pass_kernelI11Fp32IOBf16WLi256ELi64ELi512EEv26Group_norm_nhwc_fwd_params,@function
        .size           _Z35group_norm_nhwc_fwd_one_pass_kernelI11Fp32IOBf16WLi256ELi64ELi512EEv26Group_norm_nhwc_fwd_params,(.L_x_5282 - _Z35group_norm_nhwc_fwd_one_pass_kernelI11Fp32IOBf16WLi256ELi64ELi512EEv26Group_norm_nhwc_fwd_params)
        .other          _Z35group_norm_nhwc_fwd_one_pass_kernelI11Fp32IOBf16WLi256ELi64ELi512EEv26Group_norm_nhwc_fwd_params,@"STO_CUDA_ENTRY STV_DEFAULT"
_Z35group_norm_nhwc_fwd_one_pass_kernelI11Fp32IOBf16WLi256ELi64ELi512EEv26Group_norm_nhwc_fwd_params:
.text._Z35group_norm_nhwc_fwd_one_pass_kernelI11Fp32IOBf16WLi256ELi64ELi512EEv26Group_norm_nhwc_fwd_params:
        /* <DEDUP_REMOVED lines=19> */
.L_x_4873:
[----:B---34-:R-:W0:Y:S01]  /*0130*/  LDC R13, c[0x0][0x288] ;  /* 0x0000a200ff0d7b82 */ /* 0x018e220000000800 */
[----:B------:R-:W-:Y:S01]  /*0140*/  SHF.R.U32.HI R86, RZ, 0x5, R82 ;  /* 0x00000005ff567819 */ /* 0x000fe20000011652 */
[----:B------:R-:W-:Y:S01]  /*0150*/  ULDC.64 UR12, c[0x0][0x278] ;  /* 0x00009e00000c7ab9 */ /* 0x000fe20000000a00 */
[----:B------:R-:W-:Y:S01]  /*0160*/  ISETP.GT.U32.AND P6, PT, R82, 0x1ff, PT ;  /* 0x000001ff5200780c */ /* 0x000fe20003fc4070 */
[----:B------:R-:W-:Y:S01]  /*0170*/  ULDC.64 UR6, c[0x0][0x280] ;  /* 0x0000a00000067ab9 */ /* 0x000fe20000000a00 */
[----:B------:R-:W-:-:S03]  /*0180*/  LOP3.LUT R92, R92, 0xfffffffe, RZ, 0xc0, !PT ;  /* 0xfffffffe5c5c7812 */ /* 0x000fc600078ec0ff */
[----:B-1----:R-:W1:Y:S01]  /*0190*/  S2UR UR5, SR_CTAID.X ;  /* 0x00000000000579c3 */ /* 0x002e620000002500 */
[----:B0-----:R-:W-:-:S04]  /*01a0*/  IABS R5, R13 ;  /* 0x0000000d00057213 */ /* 0x001fc80000000000 */
        /* <DEDUP_REMOVED lines=28> */
[----:B------:R-:W-:-:S02]  /*0370*/  MOV R29, R3 ;  /* 0x00000003001d7202 */ /* 0x000fc40000000f00 */
[----:B------:R-:W-:Y:S02]  /*0380*/  ISETP.GE.AND.EX P0, PT, R7, UR13, PT, P0 ;  /* 0x0000000d07007c0c */ /* 0x000fe4000bf06300 */
[----:B------:R-:W-:Y:S02]  /*0390*/  @!P2 IADD3 R29, -R29, RZ, RZ ;  /* 0x000000ff1d1da210 */ /* 0x000fe40007ffe1ff */
[----:B------:R-:W-:Y:S02]  /*03a0*/  ISETP.GT.U32.OR P3, PT, R82, 0x1ff, P0 ;  /* 0x000001ff5200780c */ /* 0x000fe40000764470 */
[C---:B------:R-:W-:Y:S02]  /*03b0*/  ISETP.GE.U32.AND P0, PT, R86.reuse, UR12, PT ;  /* 0x0000000c56007c0c */ /* 0x040fe4000bf06070 */
[----:B------:R-:W-:Y:S02]  /*03c0*/  SHF.R.S32.HI R11, RZ, 0x1f, R9 ;  /* 0x0000001fff0b7819 */ /* 0x000fe40000011409 */
[----:B------:R-:W-:-:S02]  /*03d0*/  IADD3 R88, R86, 0x10, RZ ;  /* 0x0000001056587810 */ /* 0x000fc40007ffe0ff */
[----:B------:R-:W-:Y:S02]  /*03e0*/  ISETP.GE.OR.EX P2, PT, R87, UR13, P6, P0 ;  /* 0x0000000d57007c0c */ /* 0x000fe4000b746700 */
[----:B------:R-:W-:Y:S02]  /*03f0*/  ISETP.GE.AND.EX P5, PT, R11, UR13, PT, P5 ;  /* 0x0000000d0b007c0c */ /* 0x000fe4000bfa6350 */
[----:B------:R-:W-:Y:S01]  /*0400*/  ISETP.GE.U32.AND P0, PT, R88, UR12, PT ;  /* 0x0000000c58007c0c */ /* 0x000fe2000bf06070 */
[----:B------:R-:W0:Y:S01]  /*0410*/  @!P3 LDC.64 R16, c[0x0][0x270] ;  /* 0x00009c00ff10bb82 */ /* 0x000e220000000a00 */
[----:B------:R-:W-:Y:S02]  /*0420*/  SHF.R.S32.HI R91, RZ, 0x1f, R88 ;  /* 0x0000001fff5b7819 */ /* 0x000fe40000011458 */
[----:B------:R-:W-:Y:S02]  /*0430*/  @P3 LOP3.LUT R92, R92, 0x1, RZ, 0xfc, !PT ;  /* 0x000000015c5c3812 */ /* 0x000fe400078efcff */
[----:B------:R-:W-:-:S02]  /*0440*/  ISETP.GT.U32.OR P5, PT, R82, 0x1ff, P5 ;  /* 0x000001ff5200780c */ /* 0x000fc40002fa4470 */
[----:B------:R-:W-:Y:S01]  /*0450*/  ISETP.GE.OR.EX P4, PT, R91, UR13, P6, P0 ;  /* 0x0000000d5b007c0c */ /* 0x000fe2000b786700 */
[----:B------:R-:W1:Y:S01]  /*0460*/  @!P3 LDC.64 R42, c[0x0][0x220] ;  /* 0x00008800ff2abb82 */ /* 0x000e620000000a00 */
[----:B------:R-:W-:Y:S02]  /*0470*/  LOP3.LUT R92, R92, 0xfffffffb, RZ, 0xc0, !PT ;  /* 0xfffffffb5c5c7812 */ /* 0x000fe400078ec0ff */
[----:B------:R-:W-:Y:S02]  /*0480*/  @!P1 LOP3.LUT R29, RZ, R13, RZ, 0x33, !PT ;  /* 0x0000000dff1d9212 */ /* 0x000fe400078e33ff */
[----:B------:R-:W-:Y:S02]  /*0490*/  @P2 LOP3.LUT R92, R92, 0x4, RZ, 0xfc, !PT ;  /* 0x000000045c5c2812 */ /* 0x000fe400078efcff */
[----:B------:R-:W-:Y:S01]  /*04a0*/  IADD3 R3, -R29, RZ, RZ ;  /* 0x000000ff1d037210 */ /* 0x000fe20007ffe1ff */
[----:B------:R-:W2:Y:S01]  /*04b0*/  @!P2 LDC.64 R26, c[0x0][0x220] ;  /* 0x00008800ff1aab82 */ /* 0x000ea20000000a00 */
[----:B------:R-:W-:-:S02]  /*04c0*/  SHF.L.U32 R0, R82, 0x1, RZ ;  /* 0x0000000152007819 */ /* 0x000fc400000006ff */
[----:B------:R-:W-:Y:S01]  /*04d0*/  IADD3 R89, R86, 0x20, RZ ;  /* 0x0000002056597810 */ /* 0x000fe20007ffe0ff */
[----:B------:R-:W-:Y:S01]  /*04e0*/  IMAD R2, R13, R3, R84 ;  /* 0x000000030d027224 */ /* 0x000fe200078e0254 */
[----:B------:R-:W-:Y:S02]  /*04f0*/  LOP3.LUT R92, R92, 0xfffffff7, RZ, 0xc0, !PT ;  /* 0xfffffff75c5c7812 */ /* 0x000fe400078ec0ff */
[----:B------:R-:W-:Y:S01]  /*0500*/  LOP3.LUT R3, R0, 0x3e, RZ, 0xc0, !PT ;  /* 0x0000003e00037812 */ /* 0x000fe200078ec0ff */
[----:B------:R-:W3:Y:S01]  /*0510*/  @!P5 LDC.64 R18, c[0x0][0x270] ;  /* 0x00009c00ff12db82 */ /* 0x000ee20000000a00 */
[----:B------:R-:W-:Y:S02]  /*0520*/  ISETP.GE.U32.AND P1, PT, R89, UR12, PT ;  /* 0x0000000c59007c0c */ /* 0x000fe4000bf26070 */
[----:B------:R-:W-:Y:S02]  /*0530*/  SHF.R.S32.HI R93, RZ, 0x1f, R89 ;  /* 0x0000001fff5d7819 */ /* 0x000fe40000011459 */
[----:B------:R-:W-:-:S02]  /*0540*/  @P4 LOP3.LUT R92, R92, 0x8, RZ, 0xfc, !PT ;  /* 0x000000085c5c4812 */ /* 0x000fc400078efcff */
[----:B------:R-:W-:Y:S01]  /*0550*/  SHF.R.S32.HI R0, RZ, 0x1f, R29 ;  /* 0x0000001fff007819 */ /* 0x000fe2000001141d */
[----:B------:R-:W4:Y:S01]  /*0560*/  @!P2 LDC.64 R12, c[0x0][0x270] ;  /* 0x00009c00ff0cab82 */ /* 0x000f220000000a00 */
[----:B------:R-:W-:Y:S02]  /*0570*/  LEA R2, R2, R3, 0x6 ;  /* 0x0000000302027211 */ /* 0x000fe400078e30ff */
[----:B------:R-:W-:Y:S01]  /*0580*/  ISETP.GE.OR.EX P3, PT, R93, UR13, P6, P1 ;  /* 0x0000000d5d007c0c */ /* 0x000fe2000b766710 */
[----:B------:R-:W-:Y:S01]  /*0590*/  IMAD R0, R0, UR6, RZ ;  /* 0x0000000600007c24 */ /* 0x000fe2000f8e02ff */
[----:B------:R-:W-:Y:S02]  /*05a0*/  LOP3.LUT P1, RZ, R92, 0x1, RZ, 0xc0, !PT ;  /* 0x000000015cff7812 */ /* 0x000fe4000782c0ff */
[----:B------:R-:W-:Y:S01]  /*05b0*/  SHF.R.S32.HI R3, RZ, 0x1f, R2 ;  /* 0x0000001fff037819 */ /* 0x000fe20000011402 */
[C---:B------:R-:W-:Y:S01]  /*05c0*/  IMAD R31, R29.reuse, UR7, R0 ;  /* 0x000000071d1f7c24 */ /* 0x040fe2000f8e0200 */
[----:B------:R-:W5:Y:S01]  /*05d0*/  @!P5 LDC.64 R44, c[0x0][0x220] ;  /* 0x00008800ff2cdb82 */ /* 0x000f620000000a00 */
[----:B------:R-:W-:Y:S01]  /*05e0*/  IADD3 R80, R86, 0x30, RZ ;  /* 0x0000003056507810 */ /* 0x000fe20007ffe0ff */
[----:B------:R-:W-:Y:S01]  /*05f0*/  IMAD.WIDE.U32 R28, R29, UR6, R2 ;  /* 0x000000061d1c7c25 */ /* 0x000fe2000f8e0002 */
[----:B------:R-:W-:-:S02]  /*0600*/  LOP3.LUT R92, R92, 0xffffffef, RZ, 0xc0, !PT ;  /* 0xffffffef5c5c7812 */ /* 0x000fc400078ec0ff */
[----:B------:R-:W-:Y:S01]  /*0610*/  SHF.R.S32.HI R83, RZ, 0x1f, R80 ;  /* 0x0000001fff537819 */ /* 0x000fe20000011450 */
[----:B---3--:R-:W-:Y:S02]  /*0620*/  @!P5 IMAD R6, R11, R18, RZ ;  /* 0x000000120b06d224 */ /* 0x008fe400078e02ff */
[----:B------:R-:W3:Y:S01]  /*0630*/  @!P4 LDC.64 R14, c[0x0][0x270] ;  /* 0x00009c00ff0ecb82 */ /* 0x000ee20000000a00 */
[----:B0-----:R-:W-:Y:S01]  /*0640*/  @!P1 IMAD R0, R7, R16, RZ ;  /* 0x0000001007009224 */ /* 0x001fe200078e02ff */
[----:B------:R-:W-:Y:S01]  /*0650*/  IADD3 R31, R29, R31, RZ ;  /* 0x0000001f1d1f7210 */ /* 0x000fe20007ffe0ff */
[----:B------:R-:W-:Y:S01]  /*0660*/  @!P5 IMAD R11, R9, R19, R6 ;  /* 0x00000013090bd224 */ /* 0x000fe200078e0206 */
[-C--:B------:R-:W-:Y:S01]  /*0670*/  @!P1 MOV R30, R28.reuse ;  /* 0x0000001c001e9202 */ /* 0x080fe20000000f00 */
[C---:B------:R-:W-:Y:S01]  /*0680*/  @!P1 IMAD R7, R5.reuse, R17, R0 ;  /* 0x0000001105079224 */ /* 0x040fe200078e0200 */
[----:B------:R-:W-:Y:S02]  /*0690*/  @!P5 MOV R6, R28 ;  /* 0x0000001c0006d202 */ /* 0x000fe40000000f00 */
[----:B------:R-:W0:Y:S01]  /*06a0*/  @!P4 LDC.64 R50, c[0x0][0x220] ;  /* 0x00008800ff32cb82 */ /* 0x000e220000000a00 */
[----:B------:R-:W-:Y:S01]  /*06b0*/  @!P1 IMAD.WIDE.U32 R4, R5, R16, R30 ;  /* 0x0000001005049225 */ /* 0x000fe200078e001e */
[----:B------:R-:W-:-:S02]  /*06c0*/  @P3 LOP3.LUT R92, R92, 0x10, RZ, 0xfc, !PT ;  /* 0x000000105c5c3812 */ /* 0x000fc400078efcff */
[----:B------:R-:W-:Y:S02]  /*06d0*/  IADD3 R78, R86, 0x40, RZ ;  /* 0x00000040564e7810 */ /* 0x000fe40007ffe0ff */
[----:B------:R-:W-:Y:S02]  /*06e0*/  @!P1 IADD3 R0, R5, R7, RZ ;  /* 0x0000000705009210 */ /* 0x000fe40007ffe0ff */
[----:B------:R-:W0:Y:S01]  /*06f0*/  @!P3 LDC.64 R16, c[0x0][0x270] ;  /* 0x00009c00ff10bb82 */ /* 0x000e220000000a00 */
[C---:B-1----:R-:W-:Y:S02]  /*0700*/  @!P1 LEA R42, P0, R4.reuse, R42, 0x2 ;  /* 0x0000002a042a9211 */ /* 0x042fe400078010ff */
[----:B------:R-:W-:Y:S02]  /*0710*/  @!P5 MOV R7, R31 ;  /* 0x0000001f0007d202 */ /* 0x000fe40000000f00 */
[----:B------:R-:W-:Y:S01]  /*0720*/  @!P1 LEA.HI.X R43, R4, R43, R0, 0x2, P0 ;  /* 0x0000002b042b9211 */ /* 0x000fe200000f1400 */
[----:B----4-:R-:W-:Y:S01]  /*0730*/  @!P2 IMAD R0, R87, R12, RZ ;  /* 0x0000000c5700a224 */ /* 0x010fe200078e02ff */
[----:B------:R-:W-:Y:S01]  /*0740*/  @!P2 MOV R4, R28 ;  /* 0x0000001c0004a202 */ /* 0x000fe20000000f00 */
[----:B------:R-:W-:Y:S01]  /*0750*/  @!P5 IMAD.WIDE.U32 R6, R9, R18, R6 ;  /* 0x000000120906d225 */ /* 0x000fe200078e0006 */
[----:B------:R-:W-:Y:S01]  /*0760*/  @!P2 MOV R5, R31 ;  /* 0x0000001f0005a202 */ /* 0x000fe20000000f00 */
[----:B------:R-:W1:Y:S01]  /*0770*/  @!P3 LDC.64 R24, c[0x0][0x220] ;  /* 0x00008800ff18bb82 */ /* 0x000e620000000a00 */
[----:B------:R-:W-:Y:S01]  /*0780*/  LOP3.LUT R92, R92, 0xffffffdf, RZ, 0xc0, !PT ;  /* 0xffffffdf5c5c7812 */ /* 0x000fe200078ec0ff */
[C---:B------:R-:W-:Y:S01]  /*0790*/  @!P2 IMAD R9, R86.reuse, R13, R0 ;  /* 0x0000000d5609a224 */ /* 0x040fe200078e0200 */
[----:B------:R-:W-:Y:S01]  /*07a0*/  @!P5 IADD3 R0, R7, R11, RZ ;  /* 0x0000000b0700d210 */ /* 0x000fe20007ffe0ff */
[----:B------:R-:W-:Y:S01]  /*07b0*/  @!P2 IMAD.WIDE.U32 R4, R86, R12, R4 ;  /* 0x0000000c5604a225 */ /* 0x000fe200078e0004 */
[----:B-----5:R-:W-:-:S02]  /*07c0*/  @!P5 LEA R44, P0, R6, R44, 0x2 ;  /* 0x0000002c062cd211 */ /* 0x020fc400078010ff */
[----:B------:R-:W-:Y:S01]  /*07d0*/  SHF.R.S32.HI R81, RZ, 0x1f, R78 ;  /* 0x0000001fff517819 */ /* 0x000fe2000001144e */
[----:B---3--:R-:W-:Y:S01]  /*07e0*/  @!P4 IMAD R7, R91, R14, RZ ;  /* 0x0000000e5b07c224 */ /* 0x008fe200078e02ff */
[----:B------:R-:W-:Y:S02]  /*07f0*/  @!P5 LEA.HI.X R45, R6, R45, R0, 0x2, P0 ;  /* 0x0000002d062dd211 */ /* 0x000fe400000f1400 */
[----:B------:R-:W-:Y:S01]  /*0800*/  @!P2 IADD3 R0, R5, R9, RZ ;  /* 0x000000090500a210 */ /* 0x000fe20007ffe0ff */
[----:B------:R-:W-:Y:S01]  /*0810*/  @!P4 IMAD R11, R88, R15, R7 ;  /* 0x0000000f580bc224 */ /* 0x000fe200078e0207 */
[C---:B--2---:R-:W-:Y:S01]  /*0820*/  @!P2 LEA R26, P0, R4.reuse, R26, 0x2 ;  /* 0x0000001a041aa211 */ /* 0x044fe200078010ff */
[----:B0-----:R-:W-:Y:S01]  /*0830*/  @!P3 IMAD R8, R93, R16, RZ ;  /* 0x000000105d08b224 */ /* 0x001fe200078e02ff */
[----:B------:R-:W-:Y:S02]  /*0840*/  @!P4 MOV R6, R28 ;  /* 0x0000001c0006c202 */ /* 0x000fe40000000f00 */
[----:B------:R-:W-:Y:S01]  /*0850*/  @!P4 MOV R7, R31 ;  /* 0x0000001f0007c202 */ /* 0x000fe20000000f00 */
[----:B------:R-:W-:Y:S01]  /*0860*/  @!P3 IMAD R9, R89, R17, R8 ;  /* 0x000000115909b224 */ /* 0x000fe200078e0208 */
[----:B------:R-:W-:-:S02]  /*0870*/  @!P2 LEA.HI.X R27, R4, R27, R0, 0x2, P0 ;  /* 0x0000001b041ba211 */ /* 0x000fc400000f1400 */
[----:B------:R-:W-:Y:S01]  /*0880*/  @!P3 MOV R4, R28 ;  /* 0x0000001c0004b202 */ /* 0x000fe20000000f00 */
[----:B------:R-:W-:Y:S01]  /*0890*/  @!P4 IMAD.WIDE.U32 R6, R88, R14, R6 ;  /* 0x0000000e5806c225 */ /* 0x000fe200078e0006 */
[----:B------:R-:W-:Y:S02]  /*08a0*/  @!P3 MOV R5, R31 ;  /* 0x0000001f0005b202 */ /* 0x000fe40000000f00 */
[----:B------:R-:W-:Y:S02]  /*08b0*/  IADD3 R76, R86, 0x50, RZ ;  /* 0x00000050564c7810 */ /* 0x000fe40007ffe0ff */
[----:B------:R-:W-:Y:S01]  /*08c0*/  @!P4 IADD3 R0, R7, R11, RZ ;  /* 0x0000000b0700c210 */ /* 0x000fe20007ffe0ff */
[----:B------:R-:W-:Y:S01]  /*08d0*/  @!P3 IMAD.WIDE.U32 R4, R89, R16, R4 ;  /* 0x000000105904b225 */ /* 0x000fe200078e0004 */
[----:B------:R-:W-:Y:S02]  /*08e0*/  @!P4 LEA R50, P0, R6, R50, 0x2 ;  /* 0x000000320632c211 */ /* 0x000fe400078010ff */
[----:B------:R-:W-:-:S02]  /*08f0*/  SHF.R.S32.HI R79, RZ, 0x1f, R76 ;  /* 0x0000001fff4f7819 */ /* 0x000fc4000001144c */
[----:B------:R-:W-:Y:S02]  /*0900*/  @!P4 LEA.HI.X R51, R6, R51, R0, 0x2, P0 ;  /* 0x000000330633c211 */ /* 0x000fe400000f1400 */
[----:B------:R-:W-:Y:S02]  /*0910*/  @!P3 IADD3 R0, R5, R9, RZ ;  /* 0x000000090500b210 */ /* 0x000fe40007ffe0ff */
[----:B-1----:R-:W-:Y:S02]  /*0920*/  @!P3 LEA R24, P0, R4, R24, 0x2 ;  /* 0x000000180418b211 */ /* 0x002fe400078010ff */
[----:B------:R-:W-:Y:S02]  /*0930*/  IADD3 R74, R86, 0x60, RZ ;  /* 0x00000060564a7810 */ /* 0x000fe40007ffe0ff */
[----:B------:R-:W-:Y:S02]  /*0940*/  @!P3 LEA.HI.X R25, R4, R25, R0, 0x2, P0 ;  /* 0x000000190419b211 */ /* 0x000fe400000f1400 */
[----:B------:R-:W-:-:S02]  /*0950*/  ISETP.GE.U32.AND P0, PT, R80, UR12, PT ;  /* 0x0000000c50007c0c */ /* 0x000fc4000bf06070 */
[----:B------:R-:W-:Y:S02]  /*0960*/  SHF.R.S32.HI R77, RZ, 0x1f, R74 ;  /* 0x0000001fff4d7819 */ /* 0x000fe4000001144a */
[----:B------:R-:W-:Y:S02]  /*0970*/  ISETP.GE.OR.EX P1, PT, R83, UR13, P6, P0 ;  /* 0x0000000d53007c0c */ /* 0x000fe4000b726700 */
[C---:B------:R-:W-:Y:S02]  /*0980*/  IADD3 R72, R86.reuse, 0x70, RZ ;  /* 0x0000007056487810 */ /* 0x040fe40007ffe0ff */
[----:B------:R-:W-:Y:S02]  /*0990*/  IADD3 R70, R86, 0x80, RZ ;  /* 0x0000008056467810 */ /* 0x000fe40007ffe0ff */
[----:B------:R-:W-:Y:S02]  /*09a0*/  SHF.R.S32.HI R75, RZ, 0x1f, R72 ;  /* 0x0000001fff4b7819 */ /* 0x000fe40000011448 */
[----:B------:R-:W-:-:S02]  /*09b0*/  SHF.R.S32.HI R73, RZ, 0x1f, R70 ;  /* 0x0000001fff497819 */ /* 0x000fc40000011446 */
[----:B------:R-:W-:Y:S02]  /*09c0*/  ISETP.GE.U32.AND P4, PT, R70, UR12, PT ;  /* 0x0000000c46007c0c */ /* 0x000fe4000bf86070 */
[----:B------:R-:W-:Y:S01]  /*09d0*/  IADD3 R68, R86, 0x90, RZ ;  /* 0x0000009056447810 */ /* 0x000fe20007ffe0ff */
[----:B------:R-:W0:Y:S01]  /*09e0*/  @!P1 LDC.64 R6, c[0x0][0x270] ;  /* 0x00009c00ff069b82 */ /* 0x000e220000000a00 */
[----:B------:R-:W-:Y:S02]  /*09f0*/  @!P1 MOV R4, R28 ;  /* 0x0000001c00049202 */ /* 0x000fe40000000f00 */
[----:B------:R-:W-:Y:S02]  /*0a00*/  @!P1 MOV R5, R31 ;  /* 0x0000001f00059202 */ /* 0x000fe40000000f00 */
[----:B------:R-:W-:Y:S02]  /*0a10*/  @P1 LOP3.LUT R92, R92, 0x20, RZ, 0xfc, !PT ;  /* 0x000000205c5c1812 */ /* 0x000fe400078efcff */
[----:B------:R-:W-:Y:S01]  /*0a20*/  ISETP.GE.OR.EX P4, PT, R73, UR13, P6, P4 ;  /* 0x0000000d49007c0c */ /* 0x000fe2000b786740 */
[----:B------:R-:W1:Y:S01]  /*0a30*/  @!P1 LDC.64 R22, c[0x0][0x220] ;  /* 0x00008800ff169b82 */ /* 0x000e620000000a00 */
[----:B------:R-:W-:-:S02]  /*0a40*/  LOP3.LUT R92, R92, 0xffffffbf, RZ, 0xc0, !PT ;  /* 0xffffffbf5c5c7812 */ /* 0x000fc400078ec0ff */
[----:B------:R-:W-:Y:S02]  /*0a50*/  SHF.R.S32.HI R71, RZ, 0x1f, R68 ;  /* 0x0000001fff477819 */ /* 0x000fe40000011444 */
[----:B------:R-:W-:Y:S02]  /*0a60*/  ISETP.GE.U32.AND P3, PT, R68, UR12, PT ;  /* 0x0000000c44007c0c */ /* 0x000fe4000bf66070 */
[----:B------:R-:W-:Y:S02]  /*0a70*/  IADD3 R66, R86, 0xa0, RZ ;  /* 0x000000a056427810 */ /* 0x000fe40007ffe0ff */
[----:B------:R-:W-:Y:S02]  /*0a80*/  ISETP.GE.OR.EX P3, PT, R71, UR13, P6, P3 ;  /* 0x0000000d47007c0c */ /* 0x000fe4000b766730 */
[----:B------:R-:W-:Y:S01]  /*0a90*/  SHF.R.S32.HI R69, RZ, 0x1f, R66 ;  /* 0x0000001fff457819 */ /* 0x000fe20000011442 */
[----:B------:R-:W2:Y:S01]  /*0aa0*/  @!P4 LDC.64 R12, c[0x0][0x220] ;  /* 0x00008800ff0ccb82 */ /* 0x000ea20000000a00 */
[----:B------:R-:W-:-:S02]  /*0ab0*/  ISETP.GE.U32.AND P2, PT, R66, UR12, PT ;  /* 0x0000000c42007c0c */ /* 0x000fc4000bf46070 */
[----:B------:R-:W-:Y:S01]  /*0ac0*/  IADD3 R64, R86, 0xb0, RZ ;  /* 0x000000b056407810 */ /* 0x000fe20007ffe0ff */
[-C--:B0-----:R-:W-:Y:S01]  /*0ad0*/  @!P1 IMAD R0, R83, R6.reuse, RZ ;  /* 0x0000000653009224 */ /* 0x081fe200078e02ff */
[----:B------:R-:W-:Y:S01]  /*0ae0*/  ISETP.GE.OR.EX P2, PT, R69, UR13, P6, P2 ;  /* 0x0000000d45007c0c */ /* 0x000fe2000b746720 */
[----:B------:R-:W-:Y:S01]  /*0af0*/  @!P1 IMAD.WIDE.U32 R4, R80, R6, R4 ;  /* 0x0000000650049225 */ /* 0x000fe200078e0004 */
[----:B------:R-:W-:Y:S02]  /*0b00*/  SHF.R.S32.HI R67, RZ, 0x1f, R64 ;  /* 0x0000001fff437819 */ /* 0x000fe40000011440 */
[----:B------:R-:W-:Y:S01]  /*0b10*/  IADD3 R39, R86, 0xf0, RZ ;  /* 0x000000f056277810 */ /* 0x000fe20007ffe0ff */
[----:B------:R-:W-:Y:S01]  /*0b20*/  @!P1 IMAD R7, R80, R7, R0 ;  /* 0x0000000750079224 */ /* 0x000fe200078e0200 */
[----:B------:R-:W0:Y:S01]  /*0b30*/  @!P3 LDC.64 R8, c[0x0][0x220] ;  /* 0x00008800ff08bb82 */ /* 0x000e220000000a00 */
[----:B-1----:R-:W-:Y:S02]  /*0b40*/  @!P1 LEA R22, P0, R4, R22, 0x2 ;  /* 0x0000001604169211 */ /* 0x002fe400078010ff */
[----:B------:R-:W-:-:S02]  /*0b50*/  SHF.R.S32.HI R37, RZ, 0x1f, R39 ;  /* 0x0000001fff257819 */ /* 0x000fc40000011427 */
[----:B------:R-:W-:Y:S02]  /*0b60*/  @!P1 IADD3 R0, R5, R7, RZ ;  /* 0x0000000705009210 */ /* 0x000fe40007ffe0ff */
[----:B------:R-:W-:Y:S01]  /*0b70*/  P2R R52, PR, RZ, 0x10 ;  /* 0x00000010ff347803 */ /* 0x000fe20000000000 */
[----:B------:R-:W1:Y:S01]  /*0b80*/  @!P2 LDC.64 R10, c[0x0][0x220] ;  /* 0x00008800ff0aab82 */ /* 0x000e620000000a00 */
[----:B------:R-:W-:Y:S02]  /*0b90*/  @!P1 LEA.HI.X R23, R4, R23, R0, 0x2, P0 ;  /* 0x0000001704179211 */ /* 0x000fe400000f1400 */
[----:B------:R-:W-:Y:S02]  /*0ba0*/  ISETP.GE.U32.AND P0, PT, R78, UR12, PT ;  /* 0x0000000c4e007c0c */ /* 0x000fe4000bf06070 */
[----:B------:R-:W-:Y:S02]  /*0bb0*/  P2R R38, PR, RZ, 0x20 ;  /* 0x00000020ff267803 */ /* 0x000fe40000000000 */
        /* <DEDUP_REMOVED lines=330> */
.L_x_4817:
[----:B------:R-:W-:Y:S05]  /*2060*/  BSYNC B0 ;  /* 0x0000000000007941 */ /* 0x000fea0003800000 */
.L_x_4816:
        /* <DEDUP_REMOVED lines=14> */
[----:B------:R-:W-:Y:S02]  /*2150*/  SHF.L.U32 R11, R8, 0x1, RZ ;  /* 0x00000001080b7819 */ /* 0x000fe400000006ff */
[----:B------:R-:W-:Y:S02]  /*2160*/  ISETP.NE.AND P6, PT, R17, -0x1, PT ;  /* 0xffffffff1100780c */ /* 0x000fe40003fc5270 */
[----:B-1----:R-:W-:Y:S01]  /*2170*/  IADD3 R9, R9, R10, RZ ;  /* 0x0000000a09097210 */ /* 0x002fe20007ffe0ff */
[----:B--2---:R-:W-:-:S04]  /*2180*/  IMAD.WIDE R6, R11, 0x4, R6 ;  /* 0x000000040b067825 */ /* 0x004fc800078e0206 */
[----:B------:R-:W-:Y:S02]  /*2190*/  IMAD R11, R15, UR5, R10 ;  /* 0x000000050f0b7c24 */ /* 0x000fe4000f8e020a */
[----:B---3--:R-:W-:-:S04]  /*21a0*/  IMAD.WIDE.U32 R4, R9, 0x4, R4 ;  /* 0x0000000409047825 */ /* 0x008fc800078e0004 */
[----:B------:R-:W-:-:S05]  /*21b0*/  IMAD.WIDE.U32 R6, R11, 0x8, R6 ;  /* 0x000000080b067825 */ /* 0x000fca00078e0006 */
[----:B------:R0:W-:Y:S01]  /*21c0*/  STG.E.64 desc[UR8][R6.64], R24 ;  /* 0x0000001806007986 */ /* 0x0001e2000c101b08 */
[----:B------:R-:W-:Y:S06]  /*21d0*/  MEMBAR.ALL.GPU ;  /* 0x0000000000007992 */ /* 0x000fec000000a000 */
[----:B------:R-:W-:-:S00]  /*21e0*/  ERRBAR ;  /* 0x00000000000079ab */ /* 0x000fc00000000000 */
[----:B------:R-:W-:Y:S06]  /*21f0*/  CGAERRBAR ;  /* 0x00000000000075ab */ /* 0x000fec0000000000 */
[----:B------:R0:W-:Y:S01]  /*2200*/  REDG.E.ADD.S32.STRONG.GPU desc[UR8][R4.64], R13 ;  /* 0x0000000d0400798e */ /* 0x0001e2000c10e388 */
[----:B------:R-:W-:Y:S05]  /*2210*/  @!P6 BRA `(.L_x_4819) ;  /* 0x000000000014e947 */ /* 0x000fea0003800000 */
.L_x_4820:
[----:B0-----:R-:W2:Y:S04]  /*2220*/  LDG.E.STRONG.GPU R6, desc[UR8][R4.64] ;  /* 0x0000000804067981 */ /* 0x001ea8000c1ef900 */
[----:B--2---:R-:W-:Y:S01]  /*2230*/  CCTL.IVALL ;  /* 0x00000000ff00798f */ /* 0x004fe20002000000 */
[----:B------:R-:W-:Y:S05]  /*2240*/  YIELD ;  /* 0x0000000000007946 */ /* 0x000fea0003800000 */
[----:B------:R-:W-:-:S13]  /*2250*/  ISETP.NE.AND P6, PT, R6, R17, PT ;  /* 0x000000110600720c */ /* 0x000fda0003fc5270 */
[----:B------:R-:W-:Y:S05]  /*2260*/  @P6 BRA `(.L_x_4820) ;  /* 0xfffffffc00ec6947 */ /* 0x000fea000383ffff */
.L_x_4819:
        /* <DEDUP_REMOVED lines=12> */
.L_x_4822:
        /* <DEDUP_REMOVED lines=23> */
[----:B------:R-:W-:Y:S01]  /*24a0*/  @!P6 SHF.L.U32 R11, R11, 0x1, RZ ;  /* 0x000000010b0be819 */ /* 0x000fe200000006ff */
[----:B-1----:R-:W-:-:S04]  /*24b0*/  @!P6 IMAD R9, R13, R10, R12 ;  /* 0x0000000a0d09e224 */ /* 0x002fc800078e020c */
[----:B--2---:R-:W-:-:S04]  /*24c0*/  @!P6 IMAD.WIDE R6, R11, 0x4, R6 ;  /* 0x000000040b06e825 */ /* 0x004fc800078e0206 */
        /* <DEDUP_REMOVED lines=38> */
.L_x_4821:
        /* <DEDUP_REMOVED lines=18> */
.L_x_4824:
[----:B------:R-:W-:Y:S05]  /*2850*/  BSYNC B0 ;  /* 0x0000000000007941 */ /* 0x000fea0003800000 */
.L_x_4823:
        /* <DEDUP_REMOVED lines=30> */
[----:B------:R-:W2:Y:S02]  /*2a40*/  @!P6 LDG.E.64 R4, desc[UR8][R4.64] ;  /* 0x000000080404e981 */ /* 0x000ea4000c1e1b00 */
[----:B--2---:R-:W-:Y:S01]  /*2a50*/  @!P6 FADD.FTZ R24, R24, R4 ;  /* 0x000000041818e221 */ /* 0x004fe20000010000 */
[----:B------:R-:W-:-:S07]  /*2a60*/  @!P6 FADD.FTZ R25, R25, R5 ;  /* 0x000000051919e221 */ /* 0x000fce0000010000 */
.L_x_4818:
        /* <DEDUP_REMOVED lines=24> */
[----:B------:R-:W-:Y:S06]  /*2bf0*/  BAR.SYNC.DEFER_BLOCKING 0x0 ;  /* 0x0000000000007b1d */ /* 0x000fec0000010000 */
[----:B0-----:R-:W2:Y:S04]  /*2c00*/  LDG.E.U16 R2, desc[UR8][R10.64] ;  /* 0x000000080a027981 */ /* 0x001ea8000c1e1500 */
        /* <DEDUP_REMOVED lines=10> */
[----:B0-----:R-:W-:Y:S01]  /*2cb0*/  @P5 FADD.FTZ R9, R7, R8 ;  /* 0x0000000807095221 */ /* 0x001fe20000010000 */
[----:B------:R-:W-:-:S05]  /*2cc0*/  HFMA2.MMA R7, -RZ, RZ, 1.875, 0 ;  /* 0x3f800000ff077435 */ /* 0x000fca00000001ff */
[----:B------:R-:W0:Y:S05]  /*2cd0*/  LDC R8, c[0x0][0x294] ;  /* 0x0000a500ff087b82 */ /* 0x000e2a0000000800 */
[----:B------:R-:W1:Y:S01]  /*2ce0*/  @P5 MUFU.RSQ R7, R9 ;  /* 0x0000000900075308 */ /* 0x000e620000001400 */
[C---:B------:R-:W-:Y:S01]  /*2cf0*/  FADD.FTZ R38, -R6.reuse, R38 ;  /* 0x0000002606267221 */ /* 0x040fe20000010100 */
[C---:B------:R-:W-:Y:S01]  /*2d00*/  FADD.FTZ R14, -R6.reuse, R39 ;  /* 0x00000027060e7221 */ /* 0x040fe20000010100 */
[C---:B------:R-:W-:Y:S01]  /*2d10*/  FADD.FTZ R40, -R6.reuse, R40 ;  /* 0x0000002806287221 */ /* 0x040fe20000010100 */
[----:B------:R-:W-:Y:S02]  /*2d20*/  FADD.FTZ R18, -R6, R41 ;  /* 0x0000002906127221 */ /* 0x000fe40000010100 */
[-C--:B-1----:R-:W-:Y:S01]  /*2d30*/  FMUL.FTZ R14, R14, R7.reuse ;  /* 0x000000070e0e7220 */ /* 0x082fe20000410000 */
[----:B------:R-:W-:Y:S01]  /*2d40*/  FMUL.FTZ R38, R38, R7 ;  /* 0x0000000726267220 */ /* 0x000fe20000410000 */
[----:B--2---:R-:W-:-:S02]  /*2d50*/  SHF.L.U32 R2, R2, 0x10, RZ ;  /* 0x0000001002027819 */ /* 0x004fc400000006ff */
[----:B---3--:R-:W-:Y:S02]  /*2d60*/  SHF.L.U32 R3, R3, 0x10, RZ ;  /* 0x0000001003037819 */ /* 0x008fe400000006ff */
[----:B----4-:R-:W-:Y:S02]  /*2d70*/  SHF.L.U32 R5, R5, 0x10, RZ ;  /* 0x0000001005057819 */ /* 0x010fe400000006ff */
[----:B-----5:R-:W-:-:S03]  /*2d80*/  SHF.L.U32 R4, R4, 0x10, RZ ;  /* 0x0000001004047819 */ /* 0x020fc600000006ff */
[----:B------:R-:W-:Y:S02]  /*2d90*/  FFMA.FTZ R10, R2, R38, R5 ;  /* 0x00000026020a7223 */ /* 0x000fe40000010005 */
        /* <DEDUP_REMOVED lines=12> */
.L_x_4825:
        /* <DEDUP_REMOVED lines=14> */
.L_x_4827:
[----:B------:R-:W-:Y:S05]  /*2f40*/  BSYNC B0 ;  /* 0x0000000000007941 */ /* 0x000fea0003800000 */
.L_x_4826:
        /* <DEDUP_REMOVED lines=17> */
.L_x_4828:
        /* <DEDUP_REMOVED lines=14> */
.L_x_4830:
[----:B------:R-:W-:Y:S05]  /*3140*/  BSYNC B0 ;  /* 0x0000000000007941 */ /* 0x000fea0003800000 */
.L_x_4829:
        /* <DEDUP_REMOVED lines=17> */
.L_x_4831:
        /* <DEDUP_REMOVED lines=14> */
.L_x_4833:
[----:B------:R-:W-:Y:S05]  /*3340*/  BSYNC B0 ;  /* 0x0000000000007941 */ /* 0x000fea0003800000 */
.L_x_4832:
        /* <DEDUP_REMOVED lines=17> */
.L_x_4834:
        /* <DEDUP_REMOVED lines=14> */
.L_x_4836:
[----:B------:R-:W-:Y:S05]  /*3540*/  BSYNC B0 ;  /* 0x0000000000007941 */ /* 0x000fea0003800000 */
.L_x_4835:
        /* <DEDUP_REMOVED lines=17> */
.L_x_4837:
        /* <DEDUP_REMOVED lines=14> */
.L_x_4839:
[----:B------:R-:W-:Y:S05]  /*3740*/  BSYNC B0 ;  /* 0x0000000000007941 */ /* 0x000fea0003800000 */
.L_x_4838:
        /* <DEDUP_REMOVED lines=17> */
.L_x_4840:
[----:B------:R-:W-:Y:S01]  /*3860*/  LOP3.LUT P5, RZ, R92, 0x80, RZ, 0xc0, !PT ;  /* 0x000000805cff7812 */ /* 0x000fe200078ac0ff */
[----:B------:R-:W-:-:S12]  /*3870*/  BSSY B0, `(.L_x_4841) ;  /* 0x000000d000007945 */ /* 0x000fd80003800000 */
[----:B------:R-:W-:Y:S05]  /*3880*/  @P5 BRA `(.L_x_4842) ;  /* 0x00000000002c5947 */ /* 0x000fea0003800000 */
        /* <DEDUP_REMOVED lines=11> */
.L_x_4842:
[----:B------:R-:W-:Y:S05]  /*3940*/  BSYNC B0 ;  /* 0x0000000000007941 */ /* 0x000fea0003800000 */
.L_x_4841:
        /* <DEDUP_REMOVED lines=17> */
.L_x_4843:
[----:B------:R-:W-:Y:S01]  /*3a60*/  LOP3.LUT P5, RZ, R92, 0x100, RZ, 0xc0, !PT ;  /* 0x000001005cff7812 */ /* 0x000fe200078ac0ff */
[----:B------:R-:W-:-:S12]  /*3a70*/  BSSY B0, `(.L_x_4844) ;  /* 0x000000d000007945 */ /* 0x000fd80003800000 */
[----:B------:R-:W-:Y:S05]  /*3a80*/  @P5 BRA `(.L_x_4845) ;  /* 0x00000000002c5947 */ /* 0x000fea0003800000 */
[----:B------:R-:W-:Y:S01]  /*3a90*/  ULDC.64 UR6, c[0x0][0x270] ;  /* 0x00009c0000067ab9 */ /* 0x000fe20000000a00 */
[----:B012---:R-:W-:Y:S01]  /*3aa0*/  MOV R10, R28 ;  /* 0x0000001c000a7202 */ /* 0x007fe20000000f00 */
        /* <DEDUP_REMOVED lines=9> */
.L_x_4845:
[----:B------:R-:W-:Y:S05]  /*3b40*/  BSYNC B0 ;  /* 0x0000000000007941 */ /* 0x000fea0003800000 */
.L_x_4844:
        /* <DEDUP_REMOVED lines=11> */
[----:B-123--:R-:W-:-:S07]  /*3c00*/  FADD.FTZ R10, R9, 1 ;  /* 0x3f800000090a7421 */ /* 0x00efce0000010000 */
[----:B------:R-:W1:Y:S01]  /*3c10*/  MUFU.RCP R11, R10 ;  /* 0x0000000a000b7308 */ /* 0x000e620000001000 */
[----:B0-----:R-:W-:-:S07]  /*3c20*/  FADD.FTZ R13, R12, 1 ;  /* 0x3f8000000c0d7421 */ /* 0x001fce0000010000 */
[----:B------:R-:W0:Y:S01]  /*3c30*/  MUFU.RCP R14, R13 ;  /* 0x0000000d000e7308 */ /* 0x000e220000001000 */
[----:B-1----:R-:W-:Y:S01]  /*3c40*/  FMUL.FTZ R52, R52, R11 ;  /* 0x0000000b34347220 */ /* 0x002fe20000410000 */
[----:B0-----:R-:W-:-:S07]  /*3c50*/  FMUL.FTZ R53, R53, R14 ;  /* 0x0000000e35357220 */ /* 0x001fce0000410000 */
.L_x_4846:
[----:B------:R-:W-:Y:S01]  /*3c60*/  LOP3.LUT P5, RZ, R92, 0x2, RZ, 0xc0, !PT ;  /* 0x000000025cff7812 */ /* 0x000fe200078ac0ff */
[----:B------:R-:W-:-:S12]  /*3c70*/  BSSY B0, `(.L_x_4847) ;  /* 0x000000d000007945 */ /* 0x000fd80003800000 */
[----:B------:R-:W-:Y:S05]  /*3c80*/  @P5 BRA `(.L_x_4848) ;  /* 0x00000000002c5947 */ /* 0x000fea0003800000 */
[----:B------:R-:W-:Y:S01]  /*3c90*/  ULDC.64 UR6, c[0x0][0x270] ;  /* 0x00009c0000067ab9 */ /* 0x000fe20000000a00 */
[----:B0123--:R-:W-:Y:S01]  /*3ca0*/  MOV R10, R28 ;  /* 0x0000001c000a7202 */ /* 0x00ffe20000000f00 */
        /* <DEDUP_REMOVED lines=9> */
.L_x_4848:
[----:B------:R-:W-:Y:S05]  /*3d40*/  BSYNC B0 ;  /* 0x0000000000007941 */ /* 0x000fea0003800000 */
.L_x_4847:
[-C--:B------:R-:W-:Y:S01]  /*3d50*/  FMUL.FTZ R54, R54, R7.reuse ;  /* 0x0000000736367220 */ /* 0x080fe20000410000 */
[----:B------:R-:W-:Y:S01]  /*3d60*/  FMUL.FTZ R18, R18, R7 ;  /* 0x0000000712127220 */ /* 0x000fe20000410000 */
[C---:B------:R-:W-:Y:S01]  /*3d70*/  FADD.FTZ R56, -R6.reuse, R56 ;  /* 0x0000003806387221 */ /* 0x040fe20000010100 */
[----:B------:R-:W-:Y:S01]  /*3d80*/  FADD.FTZ R16, -R6, R57 ;  /* 0x0000003906107221 */ /* 0x000fe20000010100 */
[----:B------:R-:W-:Y:S01]  /*3d90*/  SHF.R.U32.HI R15, RZ, 0x5, R82 ;  /* 0x00000005ff0f7819 */ /* 0x000fe20000011652 */
[----:B------:R-:W-:Y:S01]  /*3da0*/  FFMA.FTZ R54, R2, R54, R5 ;  /* 0x0000003602367223 */ /* 0x000fe20000010005 */
[----:B------:R-:W-:Y:S01]  /*3db0*/  FFMA.FTZ R55, R3, R18, R4 ;  /* 0x0000001203377223 */ /* 0x000fe20000010004 */
[----:B------:R-:W-:Y:S06]  /*3dc0*/  @!P6 BRA `(.L_x_4849) ;  /* 0x000000000028e947 */ /* 0x000fec0003800000 */
[----:B------:R-:W-:Y:S01]  /*3dd0*/  FMUL.FTZ R9, R54, -1.4426950216293334961 ;  /* 0xbfb8aa3b36097820 */ /* 0x000fe20000410000 */
[----:B0-----:R-:W-:-:S05]  /*3de0*/  FMUL.FTZ R12, R55, -1.4426950216293334961 ;  /* 0xbfb8aa3b370c7820 */ /* 0x001fca0000410000 */
[----:B------:R-:W1:Y:S08]  /*3df0*/  MUFU.EX2 R9, R9 ;  /* 0x0000000900097308 */ /* 0x000e700000000800 */
[----:B------:R-:W0:Y:S01]  /*3e00*/  MUFU.EX2 R12, R12 ;  /* 0x0000000c000c7308 */ /* 0x000e220000000800 */
[----:B-1234-:R-:W-:-:S07]  /*3e10*/  FADD.FTZ R10, R9, 1 ;  /* 0x3f800000090a7421 */ /* 0x01efce0000010000 */
[----:B------:R-:W1:Y:S01]  /*3e20*/  MUFU.RCP R11, R10 ;  /* 0x0000000a000b7308 */ /* 0x000e620000001000 */
[----:B0-----:R-:W-:-:S07]  /*3e30*/  FADD.FTZ R13, R12, 1 ;  /* 0x3f8000000c0d7421 */ /* 0x001fce0000010000 */
[----:B------:R-:W0:Y:S01]  /*3e40*/  MUFU.RCP R14, R13 ;  /* 0x0000000d000e7308 */ /* 0x000e220000001000 */
[----:B-1----:R-:W-:Y:S01]  /*3e50*/  FMUL.FTZ R54, R54, R11 ;  /* 0x0000000b36367220 */ /* 0x002fe20000410000 */
[----:B0-----:R-:W-:-:S07]  /*3e60*/  FMUL.FTZ R55, R55, R14 ;  /* 0x0000000e37377220 */ /* 0x001fce0000410000 */
.L_x_4849:
[----:B------:R-:W-:Y:S04]  /*3e70*/  BSSY B0, `(.L_x_4850) ;  /* 0x000000d000007945 */ /* 0x000fe80003800000 */
[----:B------:R-:W-:Y:S05]  /*3e80*/  @P4 BRA `(.L_x_4851) ;  /* 0x00000000002c4947 */ /* 0x000fea0003800000 */
[----:B------:R-:W-:Y:S01]  /*3e90*/  ULDC.64 UR6, c[0x0][0x270] ;  /* 0x00009c0000067ab9 */ /* 0x000fe20000000a00 */
[----:B01234-:R-:W-:Y:S01]  /*3ea0*/  MOV R10, R28 ;  /* 0x0000001c000a7202 */ /* 0x01ffe20000000f00 */
        /* <DEDUP_REMOVED lines=9> */
.L_x_4851:
[----:B------:R-:W-:Y:S05]  /*3f40*/  BSYNC B0 ;  /* 0x0000000000007941 */ /* 0x000fea0003800000 */
.L_x_4850:
[-C--:B------:R-:W-:Y:S01]  /*3f50*/  FMUL.FTZ R56, R56, R7.reuse ;  /* 0x0000000738387220 */ /* 0x080fe20000410000 */
[----:B------:R-:W-:Y:S01]  /*3f60*/  FMUL.FTZ R16, R16, R7 ;  /* 0x0000000710107220 */ /* 0x000fe20000410000 */
[----:B------:R-:W-:Y:S02]  /*3f70*/  IMAD R15, R8, UR5, R15 ;  /* 0x00000005080f7c24 */ /* 0x000fe4000f8e020f */
[----:B------:R-:W-:Y:S01]  /*3f80*/  FADD.FTZ R58, -R6, R58 ;  /* 0x0000003a063a7221 */ /* 0x000fe20000010100 */
[----:B------:R-:W-:Y:S01]  /*3f90*/  FFMA.FTZ R56, R2, R56, R5 ;  /* 0x0000003802387223 */ /* 0x000fe20000010005 */
[----:B------:R-:W-:Y:S01]  /*3fa0*/  FFMA.FTZ R57, R3, R16, R4 ;  /* 0x0000001003397223 */ /* 0x000fe20000010004 */
[----:B------:R-:W-:Y:S06]  /*3fb0*/  @!P6 BRA `(.L_x_4852) ;  /* 0x000000000028e947 */ /* 0x000fec0003800000 */
        /* <DEDUP_REMOVED lines=10> */
.L_x_4852:
[----:B------:R-:W-:Y:S04]  /*4060*/  BSSY B0, `(.L_x_4853) ;  /* 0x000000d000007945 */ /* 0x000fe80003800000 */
[----:B------:R-:W-:Y:S05]  /*4070*/  @P3 BRA `(.L_x_4854) ;  /* 0x00000000002c3947 */ /* 0x000fea0003800000 */
[----:B------:R-:W-:Y:S01]  /*4080*/  ULDC.64 UR6, c[0x0][0x270] ;  /* 0x00009c0000067ab9 */ /* 0x000fe20000000a00 */
[----:B------:R-:W-:Y:S01]  /*4090*/  MOV R8, R28 ;  /* 0x0000001c00087202 */ /* 0x000fe20000000f00 */
[----:B------:R-:W-:Y:S01]  /*40a0*/  IMAD R71, R71, UR6, RZ ;  /* 0x0000000647477c24 */ /* 0x000fe2000f8e02ff */
[----:B------:R-:W-:-:S03]  /*40b0*/  MOV R9, R31 ;  /* 0x0000001f00097202 */ /* 0x000fc60000000f00 */
[C---:B------:R-:W-:Y:S02]  /*40c0*/  IMAD R71, R68.reuse, UR7, R71 ;  /* 0x0000000744477c24 */ /* 0x040fe4000f8e0247 */
[----:B01234-:R-:W-:Y:S01]  /*40d0*/  IMAD.WIDE.U32 R10, R68, UR6, R8 ;  /* 0x00000006440a7c25 */ /* 0x01ffe2000f8e0008 */
[----:B------:R-:W-:Y:S02]  /*40e0*/  ULDC.64 UR6, c[0x0][0x210] ;  /* 0x0000840000067ab9 */ /* 0x000fe40000000a00 */
[----:B------:R-:W-:Y:S02]  /*40f0*/  LEA R8, P3, R10, UR6, 0x2 ;  /* 0x000000060a087c11 */ /* 0x000fe4000f8610ff */
[----:B------:R-:W-:-:S04]  /*4100*/  IADD3 R71, R11, R71, RZ ;  /* 0x000000470b477210 */ /* 0x000fc80007ffe0ff */
[----:B------:R-:W-:-:S05]  /*4110*/  LEA.HI.X R9, R10, UR7, R71, 0x2, P3 ;  /* 0x000000070a097c11 */ /* 0x000fca00098f1447 */
[----:B------:R0:W-:Y:S02]  /*4120*/  STG.E.64 desc[UR8][R8.64], R56 ;  /* 0x0000003808007986 */ /* 0x0001e4000c101b08 */
.L_x_4854:
[----:B------:R-:W-:Y:S05]  /*4130*/  BSYNC B0 ;  /* 0x0000000000007941 */ /* 0x000fea0003800000 */
.L_x_4853:
[C---:B0-----:R-:W-:Y:S01]  /*4140*/  IADD3 R12, R15.reuse, 0xd0, RZ ;  /* 0x000000d00f0c7810 */ /* 0x041fe20007ffe0ff */
[----:B------:R-:W-:Y:S01]  /*4150*/  ULDC.64 UR6, c[0x0][0x278] ;  /* 0x00009e0000067ab9 */ /* 0x000fe20000000a00 */
[C---:B------:R-:W-:Y:S01]  /*4160*/  IADD3 R9, R15.reuse, 0xe0, RZ ;  /* 0x000000e00f097810 */ /* 0x040fe20007ffe0ff */
[C---:B------:R-:W-:Y:S01]  /*4170*/  FADD.FTZ R14, -R6.reuse, R59 ;  /* 0x0000003b060e7221 */ /* 0x040fe20000010100 */
[----:B------:R-:W-:Y:S01]  /*4180*/  IADD3 R8, R15, 0xf0, RZ ;  /* 0x000000f00f087810 */ /* 0x000fe20007ffe0ff */
[----:B------:R-:W-:Y:S01]  /*4190*/  FADD.FTZ R60, -R6, R60 ;  /* 0x0000003c063c7221 */ /* 0x000fe20000010100 */
[----:B------:R-:W-:Y:S01]  /*41a0*/  ISETP.GE.U32.AND P5, PT, R12, UR6, PT ;  /* 0x000000060c007c0c */ /* 0x000fe2000bfa6070 */
[C---:B------:R-:W-:Y:S01]  /*41b0*/  FADD.FTZ R16, -R6.reuse, R61 ;  /* 0x0000003d06107221 */ /* 0x040fe20000010100 */
[----:B------:R-:W-:Y:S01]  /*41c0*/  ISETP.GE.U32.AND P3, PT, R9, UR6, PT ;  /* 0x0000000609007c0c */ /* 0x000fe2000bf66070 */
[----:B------:R-:W-:Y:S01]  /*41d0*/  FADD.FTZ R62, -R6, R62 ;  /* 0x0000003e063e7221 */ /* 0x000fe20000010100 */
[----:B------:R-:W-:Y:S01]  /*41e0*/  ISETP.GE.U32.AND P4, PT, R8, UR6, PT ;  /* 0x0000000608007c0c */ /* 0x000fe2000bf86070 */
[C---:B------:R-:W-:Y:S01]  /*41f0*/  FADD.FTZ R18, -R6.reuse, R63 ;  /* 0x0000003f06127221 */ /* 0x040fe20000010100 */
[----:B------:R-:W-:Y:S01]  /*4200*/  SHF.R.S32.HI R23, RZ, 0x1f, R12 ;  /* 0x0000001fff177819 */ /* 0x000fe2000001140c */
[C---:B------:R-:W-:Y:S01]  /*4210*/  FADD.FTZ R32, -R6.reuse, R32 ;  /* 0x0000002006207221 */ /* 0x040fe20000010100 */
[----:B-1234-:R-:W-:Y:S01]  /*4220*/  SHF.R.S32.HI R11, RZ, 0x1f, R9 ;  /* 0x0000001fff0b7819 */ /* 0x01efe20000011409 */
[C---:B------:R-:W-:Y:S01]  /*4230*/  FADD.FTZ R20, -R6.reuse, R33 ;  /* 0x0000002106147221 */ /* 0x040fe20000010100 */
[----:B------:R-:W-:Y:S01]  /*4240*/  SHF.R.S32.HI R10, RZ, 0x1f, R8 ;  /* 0x0000001fff0a7819 */ /* 0x000fe20000011408 */
[C---:B------:R-:W-:Y:S01]  /*4250*/  FADD.FTZ R34, -R6.reuse, R34 ;  /* 0x0000002206227221 */ /* 0x040fe20000010100 */
[C---:B------:R-:W-:Y:S01]  /*4260*/  FADD.FTZ R24, -R6.reuse, R35 ;  /* 0x0000002306187221 */ /* 0x040fe20000010100 */
[C---:B------:R-:W-:Y:S01]  /*4270*/  FADD.FTZ R36, -R6.reuse, R36 ;  /* 0x0000002406247221 */ /* 0x040fe20000010100 */
[----:B------:R-:W-:Y:S01]  /*4280*/  ISETP.GE.AND.EX P5, PT, R23, UR7, PT, P5 ;  /* 0x0000000717007c0c */ /* 0x000fe2000bfa6350 */
[----:B------:R-:W-:Y:S01]  /*4290*/  FADD.FTZ R26, -R6, R37 ;  /* 0x00000025061a7221 */ /* 0x000fe20000010100 */
[----:B------:R-:W-:Y:S01]  /*42a0*/  ISETP.GE.AND.EX P3, PT, R11, UR7, PT, P3 ;  /* 0x000000070b007c0c */ /* 0x000fe2000bf66330 */
[-C--:B------:R-:W-:Y:S01]  /*42b0*/  FMUL.FTZ R58, R58, R7.reuse ;  /* 0x000000073a3a7220 */ /* 0x080fe20000410000 */
[----:B------:R-:W-:Y:S01]  /*42c0*/  ISETP.GE.AND.EX P4, PT, R10, UR7, PT, P4 ;  /* 0x000000070a007c0c */ /* 0x000fe2000bf86340 */
        /* <DEDUP_REMOVED lines=10> */
[----:B------:R-:W-:Y:S01]  /*4370*/  ISETP.GT.U32.OR P5, PT, R82, 0x1ff, P5 ;  /* 0x000001ff5200780c */ /* 0x000fe20002fa4470 */
        /* <DEDUP_REMOVED lines=16> */
.L_x_4855:
        /* <DEDUP_REMOVED lines=13> */
.L_x_4857:
[----:B------:R-:W-:Y:S05]  /*4550*/  BSYNC B0 ;  /* 0x0000000000007941 */ /* 0x000fea0003800000 */
.L_x_4856:
        /* <DEDUP_REMOVED lines=13> */
.L_x_4858:
        /* <DEDUP_REMOVED lines=13> */
.L_x_4860:
[----:B------:R-:W-:Y:S05]  /*4700*/  BSYNC B0 ;  /* 0x0000000000007941 */ /* 0x000fea0003800000 */
.L_x_4859:
[----:B------:R-:W-:Y:S01]  /*4710*/  FFMA.FTZ R20, R2, R62, R5 ;  /* 0x0000003e02147223 */ /* 0x000fe20000010005 */
[----:B------:R-:W-:Y:S01]  /*4720*/  FFMA.FTZ R21, R3, R21, R4 ;  /* 0x0000001503157223 */ /* 0x000fe20000010004 */
[----:B------:R-:W-:Y:S06]  /*4730*/  @!P6 BRA `(.L_x_4861) ;  /* 0x000000000028e947 */ /* 0x000fec0003800000 */
[----:B------:R-:W-:Y:S01]  /*4740*/  FMUL.FTZ R13, R20, -1.4426950216293334961 ;  /* 0xbfb8aa3b140d7820 */ /* 0x000fe20000410000 */
[----:B------:R-:W-:-:S05]  /*4750*/  FMUL.FTZ R16, R21, -1.4426950216293334961 ;  /* 0xbfb8aa3b15107820 */ /* 0x000fca0000410000 */
[----:B------:R-:W0:Y:S08]  /*4760*/  MUFU.EX2 R13, R13 ;  /* 0x0000000d000d7308 */ /* 0x000e300000000800 */
[----:B------:R-:W2:Y:S01]  /*4770*/  MUFU.EX2 R16, R16 ;  /* 0x0000001000107308 */ /* 0x000ea20000000800 */
[----:B01----:R-:W-:-:S07]  /*4780*/  FADD.FTZ R14, R13, 1 ;  /* 0x3f8000000d0e7421 */ /* 0x003fce0000010000 */
[----:B------:R-:W0:Y:S01]  /*4790*/  MUFU.RCP R15, R14 ;  /* 0x0000000e000f7308 */ /* 0x000e220000001000 */
[----:B--2---:R-:W-:-:S07]  /*47a0*/  FADD.FTZ R17, R16, 1 ;  /* 0x3f80000010117421 */ /* 0x004fce0000010000 */
[----:B------:R-:W1:Y:S01]  /*47b0*/  MUFU.RCP R18, R17 ;  /* 0x0000001100127308 */ /* 0x000e620000001000 */
[----:B0-----:R-:W-:Y:S01]  /*47c0*/  FMUL.FTZ R20, R20, R15 ;  /* 0x0000000f14147220 */ /* 0x001fe20000410000 */
[----:B-1----:R-:W-:-:S07]  /*47d0*/  FMUL.FTZ R21, R21, R18 ;  /* 0x0000001215157220 */ /* 0x002fce0000410000 */
.L_x_4861:
        /* <DEDUP_REMOVED lines=13> */
.L_x_4863:
[----:B------:R-:W-:Y:S05]  /*48b0*/  BSYNC B0 ;  /* 0x0000000000007941 */ /* 0x000fea0003800000 */
.L_x_4862:
[----:B------:R-:W-:Y:S01]  /*48c0*/  FFMA.FTZ R32, R2, R32, R5 ;  /* 0x0000002002207223 */ /* 0x000fe20000010005 */
[----:B------:R-:W-:Y:S01]  /*48d0*/  FFMA.FTZ R33, R3, R22, R4 ;  /* 0x0000001603217223 */ /* 0x000fe20000010004 */
[----:B------:R-:W-:Y:S06]  /*48e0*/  @!P6 BRA `(.L_x_4864) ;  /* 0x000000000028e947 */ /* 0x000fec0003800000 */
        /* <DEDUP_REMOVED lines=10> */
.L_x_4864:
        /* <DEDUP_REMOVED lines=13> */
.L_x_4866:
[----:B------:R-:W-:Y:S05]  /*4a60*/  BSYNC B0 ;  /* 0x0000000000007941 */ /* 0x000fea0003800000 */
.L_x_4865:
[----:B------:R-:W-:Y:S01]  /*4a70*/  FFMA.FTZ R34, R2, R34, R5 ;  /* 0x0000002202227223 */ /* 0x000fe20000010005 */
[----:B------:R-:W-:Y:S01]  /*4a80*/  FFMA.FTZ R35, R3, R24, R4 ;  /* 0x0000001803237223 */ /* 0x000fe20000010004 */
[----:B------:R-:W-:Y:S06]  /*4a90*/  @!P6 BRA `(.L_x_4867) ;  /* 0x000000000028e947 */ /* 0x000fec0003800000 */
[----:B------:R-:W-:Y:S01]  /*4aa0*/  FMUL.FTZ R0, R34, -1.4426950216293334961 ;  /* 0xbfb8aa3b22007820 */ /* 0x000fe20000410000 */
[----:B012---:R-:W-:-:S05]  /*4ab0*/  FMUL.FTZ R14, R35, -1.4426950216293334961 ;  /* 0xbfb8aa3b230e7820 */ /* 0x007fca0000410000 */
[----:B------:R-:W3:Y:S08]  /*4ac0*/  MUFU.EX2 R0, R0 ;  /* 0x0000000000007308 */ /* 0x000ef00000000800 */
[----:B------:R-:W0:Y:S01]  /*4ad0*/  MUFU.EX2 R14, R14 ;  /* 0x0000000e000e7308 */ /* 0x000e220000000800 */
[----:B---3--:R-:W-:-:S07]  /*4ae0*/  FADD.FTZ R12, R0, 1 ;  /* 0x3f800000000c7421 */ /* 0x008fce0000010000 */
[----:B------:R-:W1:Y:S01]  /*4af0*/  MUFU.RCP R13, R12 ;  /* 0x0000000c000d7308 */ /* 0x000e620000001000 */
[----:B0-----:R-:W-:-:S07]  /*4b00*/  FADD.FTZ R15, R14, 1 ;  /* 0x3f8000000e0f7421 */ /* 0x001fce0000010000 */
[----:B------:R-:W0:Y:S01]  /*4b10*/  MUFU.RCP R16, R15 ;  /* 0x0000000f00107308 */ /* 0x000e220000001000 */
[----:B-1----:R-:W-:Y:S01]  /*4b20*/  FMUL.FTZ R34, R34, R13 ;  /* 0x0000000d22227220 */ /* 0x002fe20000410000 */
[----:B0-----:R-:W-:-:S07]  /*4b30*/  FMUL.FTZ R35, R35, R16 ;  /* 0x0000001023237220 */ /* 0x001fce0000410000 */
.L_x_4867:
[----:B------:R-:W-:Y:S04]  /*4b40*/  BSSY B0, `(.L_x_4868) ;  /* 0x000000d000007945 */ /* 0x000fe80003800000 */
[----:B------:R-:W-:Y:S05]  /*4b50*/  @P3 BRA `(.L_x_4869) ;  /* 0x00000000002c3947 */ /* 0x000fea0003800000 */
[----:B------:R-:W-:Y:S01]  /*4b60*/  ULDC.64 UR6, c[0x0][0x270] ;  /* 0x00009c0000067ab9 */ /* 0x000fe20000000a00 */
[----:B---3--:R-:W-:Y:S01]  /*4b70*/  MOV R12, R28 ;  /* 0x0000001c000c7202 */ /* 0x008fe20000000f00 */
[----:B------:R-:W-:Y:S01]  /*4b80*/  IMAD R0, R11, UR6, RZ ;  /* 0x000000060b007c24 */ /* 0x000fe2000f8e02ff */
[----:B------:R-:W-:-:S03]  /*4b90*/  MOV R13, R31 ;  /* 0x0000001f000d7202 */ /* 0x000fc60000000f00 */
[----:B012---:R-:W-:-:S04]  /*4ba0*/  IMAD.WIDE.U32 R14, R9, UR6, R12 ;  /* 0x00000006090e7c25 */ /* 0x007fc8000f8e000c */
[----:B------:R-:W-:Y:S01]  /*4bb0*/  IMAD R9, R9, UR7, R0 ;  /* 0x0000000709097c24 */ /* 0x000fe2000f8e0200 */
[----:B------:R-:W-:Y:S02]  /*4bc0*/  ULDC.64 UR6, c[0x0][0x210] ;  /* 0x0000840000067ab9 */ /* 0x000fe40000000a00 */
[----:B------:R-:W-:Y:S02]  /*4bd0*/  LEA R12, P0, R14, UR6, 0x2 ;  /* 0x000000060e0c7c11 */ /* 0x000fe4000f8010ff */
[----:B------:R-:W-:-:S04]  /*4be0*/  IADD3 R9, R15, R9, RZ ;  /* 0x000000090f097210 */ /* 0x000fc80007ffe0ff */
[----:B------:R-:W-:-:S05]  /*4bf0*/  LEA.HI.X R13, R14, UR7, R9, 0x2, P0 ;  /* 0x000000070e0d7c11 */ /* 0x000fca00080f1409 */
[----:B------:R4:W-:Y:S02]  /*4c00*/  STG.E.64 desc[UR8][R12.64], R34 ;  /* 0x000000220c007986 */ /* 0x0009e4000c101b08 */
.L_x_4869:
[----:B------:R-:W-:Y:S05]  /*4c10*/  BSYNC B0 ;  /* 0x0000000000007941 */ /* 0x000fea0003800000 */
.L_x_4868:
[----:B------:R-:W-:Y:S01]  /*4c20*/  FFMA.FTZ R6, R2, R6, R5 ;  /* 0x0000000602067223 */ /* 0x000fe20000010005 */
[----:B------:R-:W-:Y:S01]  /*4c30*/  FFMA.FTZ R7, R3, R7, R4 ;  /* 0x0000000703077223 */ /* 0x000fe20000010004 */
[----:B------:R-:W-:Y:S06]  /*4c40*/  @!P6 BRA `(.L_x_4870) ;  /* 0x000000000028e947 */ /* 0x000fec0003800000 */
[----:B------:R-:W-:Y:S01]  /*4c50*/  FMUL.FTZ R0, R6, -1.4426950216293334961 ;  /* 0xbfb8aa3b06007820 */ /* 0x000fe20000410000 */
[----:B------:R-:W-:-:S05]  /*4c60*/  FMUL.FTZ R4, R7, -1.4426950216293334961 ;  /* 0xbfb8aa3b07047820 */ /* 0x000fca0000410000 */
[----:B------:R-:W5:Y:S08]  /*4c70*/  MUFU.EX2 R0, R0 ;  /* 0x0000000000007308 */ /* 0x000f700000000800 */
[----:B------:R-:W0:Y:S01]  /*4c80*/  MUFU.EX2 R4, R4 ;  /* 0x0000000400047308 */ /* 0x000e220000000800 */
[----:B-----5:R-:W-:-:S07]  /*4c90*/  FADD.FTZ R2, R0, 1 ;  /* 0x3f80000000027421 */ /* 0x020fce0000010000 */
[----:B------:R-:W5:Y:S01]  /*4ca0*/  MUFU.RCP R3, R2 ;  /* 0x0000000200037308 */ /* 0x000f620000001000 */
[----:B0-----:R-:W-:-:S07]  /*4cb0*/  FADD.FTZ R5, R4, 1 ;  /* 0x3f80000004057421 */ /* 0x001fce0000010000 */
[----:B---34-:R-:W0:Y:S01]  /*4cc0*/  MUFU.RCP R12, R5 ;  /* 0x00000005000c7308 */ /* 0x018e220000001000 */
[----:B-----5:R-:W-:Y:S01]  /*4cd0*/  FMUL.FTZ R6, R6, R3 ;  /* 0x0000000306067220 */ /* 0x020fe20000410000 */
[----:B0-----:R-:W-:-:S07]  /*4ce0*/  FMUL.FTZ R7, R7, R12 ;  /* 0x0000000c07077220 */ /* 0x001fce0000410000 */
.L_x_4870:
[----:B------:R-:W-:Y:S04]  /*4cf0*/  BSSY B0, `(.L_x_4871) ;  /* 0x000000c000007945 */ /* 0x000fe80003800000 */
[----:B------:R-:W-:Y:S05]  /*4d00*/  @P4 BRA `(.L_x_4872) ;  /* 0x0000000000284947 */ /* 0x000fea0003800000 */
        /* <DEDUP_REMOVED lines=10> */
.L_x_4872:
[----:B------:R-:W-:Y:S05]  /*4db0*/  BSYNC B0 ;  /* 0x0000000000007941 */ /* 0x000fea0003800000 */
.L_x_4871:
[----:B0-----:R-:W0:Y:S01]  /*4dc0*/  LDC R3, c[0x0][0x10] ;  /* 0x00000400ff037b82 */ /* 0x001e220000000800 */
[----:B------:R-:W-:Y:S02]  /*4dd0*/  IADD3 R95, R95, 0x1, RZ ;  /* 0x000000015f5f7810 */ /* 0x000fe40007ffe0ff */
[----:B0-----:R-:W-:-:S04]  /*4de0*/  IADD3 R84, R3, R84, RZ ;  /* 0x0000005403547210 */ /* 0x001fc80007ffe0ff */
[----:B------:R-:W-:-:S13]  /*4df0*/  ISETP.GE.AND P0, PT, R84, UR4, PT ;  /* 0x0000000454007c0c */ /* 0x000fda000bf06270 */
[----:B------:R-:W-:Y:S05]  /*4e00*/  @!P0 BRA `(.L_x_4873) ;  /* 0xffffffb000c88947 */ /* 0x000fea000383ffff */
[----:B------:R-:W-:Y:S05]  /*4e10*/  EXIT ;  /* 0x000000000000794d */ /* 0x000fea0003800000 */
.L_x_4874:
        /* <DEDUP_REMOVED lines=14> */
.L_x_5282:


//--------------------- .text._Z35group_norm_nhwc_fwd_one_pass_kernelI11Fp32IOBf16WLi512ELi64ELi512EEv26Group_norm_nhwc_fwd_params --------------------------
	.section	.text._Z35group_norm_nhwc_fwd_one_pass_kernelI11Fp32IOBf16WLi512ELi64ELi512EEv26Group_norm_nhwc_fwd_params,"ax",@progbits
	.align	128
        .global         _Z35group_norm_nhwc_fwd_one_pass_kernelI11Fp32IOBf16WLi512ELi64ELi512EEv26Group_norm_nhwc_fwd_params
        .type           _Z35group_norm_nhwc_fwd_one_pass_kernelI11Fp32IOBf16WLi512ELi64ELi512EEv26Group_norm_nhwc_fwd_params,@function
        .size           _Z35group_norm_nhwc_fwd_one_pass_kernelI11Fp32IOBf16WLi512ELi64ELi512EEv26Group_norm_nhwc_fwd_params,(.L_x_5283 - _Z35group_norm_nhwc_fwd_one_pass_kernelI11Fp32IOBf16WLi512ELi64ELi512EEv26Group_norm_nhwc_fwd_params)
        .other          _Z35group_norm_nhwc_fwd_one_pass_kernelI11Fp32IOBf16WLi512ELi64ELi512EEv26Group_norm_nhwc_fwd_params,@"STO_CUDA_ENTRY STV_DEFAULT"
_Z35group_norm_nhwc_fwd_one_pass_kernelI11Fp32IOBf16WLi512ELi64ELi512EEv26Group_norm_nhwc_fwd_params:
.text._Z35group_norm_nhwc_fwd_one_pass_kernelI11Fp32IOBf16WLi512ELi64ELi512EEv26Group_norm_nhwc_fwd_params:
        /* <DEDUP_REMOVED lines=195> */
.L_x_4983:
        /* <DEDUP_REMOVED lines=544> */
[----:B0-----:R-:W-:Y:S01]  /*2e30*/  FADD.FTZ R50, RZ, R48 ;  /* 0x00000030ff327221 */ /* 0x001fe20000010000 */
        /* <DEDUP_REMOVED lines=86> */
[----:B------:R-:W-:Y:S01]  /*33a0*/  FFMA.FTZ R50, R86, R86, R48 ;  /* 0x0000005656327223 */ /* 0x000fe20000010030 */
[----:B------:R-:W-:-:S03]  /*33b0*/  FADD.FTZ R48, R38, R39 ;  /* 0x0000002726307221 */ /* 0x000fc60000010000 */
[----:B------:R-:W-:Y:S01]  /*33c0*/  FADD.FTZ R49, R49, R50 ;  /* 0x0000003231317221 */ /* 0x000fe20000010000 */
[----:B------:R-:W-:Y:S01]  /*33d0*/  FADD.FTZ R48, RZ, R48 ;  /* 0x00000030ff307221 */ /* 0x000fe20000010000 */
        /* <DEDUP_REMOVED lines=145> */
.L_x_4876:
[----:B------:R-:W-:Y:S05]  /*3cf0*/  BSYNC B0 ;  /* 0x0000000000007941 */ /* 0x000fea0003800000 */
.L_x_4875:
        /* <DEDUP_REMOVED lines=28> */
.L_x_4879:
[----:B------:R-:W2:Y:S04]  /*3ec0*/  LDG.E.STRONG.GPU R100, desc[UR6][R50.64] ;  /* 0x0000000632647981 */ /* 0x000ea8000c1ef900 */
[----:B--2---:R-:W-:Y:S01]  /*3ed0*/  CCTL.IVALL ;  /* 0x00000000ff00798f */ /* 0x004fe20002000000 */
[----:B------:R-:W-:Y:S05]  /*3ee0*/  YIELD ;  /* 0x0000000000007946 */ /* 0x000fea0003800000 */
[----:B------:R-:W-:-:S13]  /*3ef0*/  ISETP.NE.AND P6, PT, R100, R49, PT ;  /* 0x000000316400720c */ /* 0x000fda0003fc5270 */
[----:B------:R-:W-:Y:S05]  /*3f00*/  @P6 BRA `(.L_x_4879) ;  /* 0xfffffffc00ec6947 */ /* 0x000fea000383ffff */
.L_x_4878:
        /* <DEDUP_REMOVED lines=24> */
.L_x_4883:
        /* <DEDUP_REMOVED lines=115> */
.L_x_4882:
        /* <DEDUP_REMOVED lines=63> */
.L_x_4884:
[----:B------:R-:W-:-:S04]  /*4bb0*/  LOP3.LUT P6, RZ, R0, 0x1, RZ, 0xc0, !PT ;  /* 0x0000000100ff7812 */ /* 0x000fc800078cc0ff */
[----:B------:R-:W-:-:S13]  /*4bc0*/  ISETP.NE.OR P6, PT, R50, RZ, P6 ;  /* 0x000000ff3200720c */ /* 0x000fda00037c5670 */
[----:B------:R-:W-:Y:S05]  /*4bd0*/  @!P6 BRA `(.L_x_4880) ;  /* 0x00000000007ce947 */ /* 0x000fea0003800000 */
.L_x_4881:
        /* <DEDUP_REMOVED lines=31> */
.L_x_4880:
        /* <DEDUP_REMOVED lines=10> */
.L_x_4886:
[----:B------:R-:W-:Y:S05]  /*4e70*/  BSYNC B0 ;  /* 0x0000000000007941 */ /* 0x000fea0003800000 */
.L_x_4885:
        /* <DEDUP_REMOVED lines=17> */
.L_x_4877:
[----:B------:R-:W-:Y:S01]  /*4f90*/  LOP3.LUT R0, R0, 0xf7ffffff, RZ, 0xc0, !PT ;  /* 0xf7ffffff00007812 */ /* 0x000fe200078ec0ff */
[----:B------:R-:W-:Y:S01]  /*4fa0*/  ULDC.64 UR4, c[0x0][0x218] ;  /* 0x0000860000047ab9 */ /* 0x000fe20000000a00 */
[----:B------:R-:W-:Y:S01]  /*4fb0*/  ULDC UR10, c[0x0][0x2a4] ;  /* 0x0000a900000a7ab9 */ /* 0x000fe20000000800 */
        /* <DEDUP_REMOVED lines=8> */
[----:B------:R-:W-:Y:S01]  /*5040*/  @!P6 FMUL.FTZ R51, R97, UR10 ;  /* 0x0000000a6133ec20 */ /* 0x000fe20008410000 */
[----:B------:R-:W-:Y:S01]  /*5050*/  @!P6 FMUL.FTZ R50, R96, UR10 ;  /* 0x0000000a6032ec20 */ /* 0x000fe20008410000 */
[----:B0-----:R-:W-:-:S09]  /*5060*/  ULEA UR4, UR5, UR4, 0x18 ;  /* 0x0000000405047291 */ /* 0x001fd2000f8ec03f */
[----:B------:R-:W-:Y:S01]  /*5070*/  @!P5 STS.64 [UR4+0x98], R96 ;  /* 0x00009860ff00d988 */ /* 0x000fe20008000a04 */
[----:B-1----:R-:W-:-:S05]  /*5080*/  @!P6 IMAD.WIDE R48, R2, 0x8, R48 ;  /* 0x000000080230e825 */ /* 0x002fca00078e0230 */
[----:B------:R-:W-:Y:S01]  /*5090*/  @!P6 STG.E.64 desc[UR6][R48.64], R50 ;  /* 0x000000323000e986 */ /* 0x000fe2000c101b06 */
[----:B------:R-:W-:Y:S06]  /*50a0*/  BAR.SYNC.DEFER_BLOCKING 0x0 ;  /* 0x0000000000007b1d */ /* 0x000fec0000010000 */
[----:B------:R-:W0:Y:S01]  /*50b0*/  LDS.64 R50, [UR4+0x98] ;  /* 0x00009804ff327984 */ /* 0x000e220008000a00 */
[----:B------:R-:W-:Y:S01]  /*50c0*/  ULDC.64 UR4, c[0x0][0x228] ;  /* 0x00008a0000047ab9 */ /* 0x000fe20000000a00 */
[----:B0-----:R-:W-:-:S04]  /*50d0*/  FMUL.FTZ R49, R50, UR10 ;  /* 0x0000000a32317c20 */ /* 0x001fc80008410000 */
[----:B------:R-:W-:-:S04]  /*50e0*/  FMUL.FTZ R48, R49, R49 ;  /* 0x0000003131307220 */ /* 0x000fc80000410000 */
[----:B------:R-:W-:Y:S01]  /*50f0*/  FFMA.FTZ R48, R51, UR10, -R48 ;  /* 0x0000000a33307c23 */ /* 0x000fe20008010830 */
[----:B------:R-:W-:-:S04]  /*5100*/  SHF.L.U64.HI R51, R14, 0x1, R15 ;  /* 0x000000010e337819 */ /* 0x000fc8000001020f */
[----:B------:R-:W-:-:S13]  /*5110*/  FSETP.GTU.FTZ.AND P5, PT, R48, RZ, PT ;  /* 0x000000ff3000720b */ /* 0x000fda0003fbc000 */
[----:B------:R-:W0:Y:S02]  /*5120*/  @P5 LDC R50, c[0x0][0x238] ;  /* 0x00008e00ff325b82 */ /* 0x000e240000000800 */
[----:B0-----:R-:W-:Y:S01]  /*5130*/  @P5 FADD.FTZ R50, R48, R50 ;  /* 0x0000003230325221 */ /* 0x001fe20000010000 */
[----:B------:R-:W-:-:S10]  /*5140*/  HFMA2.MMA R48, -RZ, RZ, 1.875, 0 ;  /* 0x3f800000ff307435 */ /* 0x000fd400000001ff */
[----:B------:R0:W1:Y:S02]  /*5150*/  @P5 MUFU.RSQ R48, R50 ;  /* 0x0000003200305308 */ /* 0x0000640000001400 */
[----:B0-----:R-:W-:-:S04]  /*5160*/  SHF.L.U32 R50, R14, 0x1, RZ ;  /* 0x000000010e327819 */ /* 0x001fc800000006ff */
[----:B------:R-:W-:-:S04]  /*5170*/  IADD3 R14, P5, R50, UR4, RZ ;  /* 0x00000004320e7c10 */ /* 0x000fc8000ffbe0ff */
[C---:B------:R-:W-:Y:S01]  /*5180*/  IADD3.X R15, R51.reuse, UR5, RZ, P5, !PT ;  /* 0x00000005330f7c10 */ /* 0x040fe2000affe4ff */
[----:B------:R-:W-:Y:S02]  /*5190*/  ULDC.64 UR4, c[0x0][0x230] ;  /* 0x00008c0000047ab9 */ /* 0x000fe40000000a00 */
[----:B------:R-:W-:Y:S02]  /*51a0*/  IADD3 R50, P5, R50, UR4, RZ ;  /* 0x0000000432327c10 */ /* 0x000fe4000ffbe0ff */
[----:B------:R-:W2:Y:S02]  /*51b0*/  LDG.E.U16 R96, desc[UR6][R14.64] ;  /* 0x000000060e607981 */ /* 0x000ea4000c1e1500 */
[----:B------:R-:W-:-:S05]  /*51c0*/  IADD3.X R51, R51, UR5, RZ, P5, !PT ;  /* 0x0000000533337c10 */ /* 0x000fca000affe4ff */
[----:B------:R-:W3:Y:S04]  /*51d0*/  LDG.E.U16 R99, desc[UR6][R50.64] ;  /* 0x0000000632637981 */ /* 0x000ee8000c1e1500 */
[----:B------:R2:W4:Y:S04]  /*51e0*/  LDG.E.U16 R15, desc[UR6][R14.64+0x2] ;  /* 0x000002060e0f7981 */ /* 0x000528000c1e1500 */
[----:B------:R-:W5:Y:S01]  /*51f0*/  LDG.E.U16 R98, desc[UR6][R50.64+0x2] ;  /* 0x0000020632627981 */ /* 0x000f62000c1e1500 */
[----:B------:R-:W-:Y:S01]  /*5200*/  ISETP.NE.AND P6, PT, RZ, UR9, PT ;  /* 0x00000009ff007c0c */ /* 0x000fe2000bfc5270 */
[C---:B------:R-:W-:Y:S01]  /*5210*/  FADD.FTZ R38, -R49.reuse, R38 ;  /* 0x0000002631267221 */ /* 0x040fe20000010100 */
[----:B------:R-:W-:-:S03]  /*5220*/  FADD.FTZ R39, -R49, R39 ;  /* 0x0000002731277221 */ /* 0x000fc60000010100 */
[-C--:B-1----:R-:W-:Y:S01]  /*5230*/  FMUL.FTZ R38, R38, R48.reuse ;  /* 0x0000003026267220 */ /* 0x082fe20000410000 */
[----:B------:R-:W-:Y:S01]  /*5240*/  FMUL.FTZ R39, R39, R48 ;  /* 0x0000003027277220 */ /* 0x000fe20000410000 */
[----:B--2---:R-:W-:Y:S02]  /*5250*/  SHF.L.U32 R14, R96, 0x10, RZ ;  /* 0x00000010600e7819 */ /* 0x004fe400000006ff */
[----:B---3--:R-:W-:Y:S02]  /*5260*/  SHF.L.U32 R99, R99, 0x10, RZ ;  /* 0x0000001063637819 */ /* 0x008fe400000006ff */
[----:B----4-:R-:W-:Y:S02]  /*5270*/  SHF.L.U32 R15, R15, 0x10, RZ ;  /* 0x000000100f0f7819 */ /* 0x010fe400000006ff */
[----:B-----5:R-:W-:Y:S01]  /*5280*/  SHF.L.U32 R98, R98, 0x10, RZ ;  /* 0x0000001062627819 */ /* 0x020fe200000006ff */
[----:B------:R-:W-:-:S04]  /*5290*/  FFMA.FTZ R38, R14, R38, R99 ;  /* 0x000000260e267223 */ /* 0x000fc80000010063 */
        /* <DEDUP_REMOVED lines=12> */
.L_x_4887:
        /* <DEDUP_REMOVED lines=17> */
.L_x_4889:
[----:B------:R-:W-:Y:S05]  /*5470*/  BSYNC B0 ;  /* 0x0000000000007941 */ /* 0x000fea0003800000 */
.L_x_4888:
[C---:B------:R-:W-:Y:S01]  /*5480*/  FADD.FTZ R22, -R49.reuse, R22 ;  /* 0x0000001631167221 */ /* 0x040fe20000010100 */
[----:B------:R-:W-:-:S03]  /*5490*/  FADD.FTZ R23, -R49, R23 ;  /* 0x0000001731177221 */ /* 0x000fc60000010100 */
[-C--:B------:R-:W-:Y:S01]  /*54a0*/  FMUL.FTZ R22, R22, R48.reuse ;  /* 0x0000003016167220 */ /* 0x080fe20000410000 */
[----:B------:R-:W-:-:S03]  /*54b0*/  FMUL.FTZ R23, R23, R48 ;  /* 0x0000003017177220 */ /* 0x000fc60000410000 */
[----:B------:R-:W-:Y:S01]  /*54c0*/  FFMA.FTZ R22, R14, R22, R99 ;  /* 0x000000160e167223 */ /* 0x000fe20000010063 */
[----:B------:R-:W-:Y:S01]  /*54d0*/  FFMA.FTZ R23, R15, R23, R98 ;  /* 0x000000170f177223 */ /* 0x000fe20000010062 */
[----:B------:R-:W-:Y:S06]  /*54e0*/  @!P6 BRA `(.L_x_4890) ;  /* 0x000000000028e947 */ /* 0x000fec0003800000 */
[----:B0-----:R-:W-:-:S06]  /*54f0*/  FMUL.FTZ R38, R22, -1.4426950216293334961 ;  /* 0xbfb8aa3b16267820 */ /* 0x001fcc0000410000 */
        /* <DEDUP_REMOVED lines=9> */
.L_x_4890:
[----:B------:R-:W-:Y:S01]  /*5590*/  LOP3.LUT P5, RZ, R0, 0x2000000, RZ, 0xc0, !PT ;  /* 0x0200000000ff7812 */ /* 0x000fe200078ac0ff */
[----:B------:R-:W-:-:S12]  /*55a0*/  BSSY B0, `(.L_x_4891) ;  /* 0x000000e000007945 */ /* 0x000fd80003800000 */
[----:B------:R-:W-:Y:S05]  /*55b0*/  @!P5 BRA `(.L_x_4892) ;  /* 0x000000000030d947 */ /* 0x000fea0003800000 */
[----:B0-----:R-:W-:Y:S01]  /*55c0*/  SHF.R.S32.HI R38, RZ, 0x1f, R107 ;  /* 0x0000001fff267819 */ /* 0x001fe2000001146b */
        /* <DEDUP_REMOVED lines=11> */
.L_x_4892:
[----:B------:R-:W-:Y:S05]  /*5680*/  BSYNC B0 ;  /* 0x0000000000007941 */ /* 0x000fea0003800000 */
.L_x_4891:
[C---:B-1----:R-:W-:Y:S01]  /*5690*/  FADD.FTZ R23, -R49.reuse, R24 ;  /* 0x0000001831177221 */ /* 0x042fe20000010100 */
[----:B------:R-:W-:-:S03]  /*56a0*/  FADD.FTZ R25, -R49, R25 ;  /* 0x0000001931197221 */ /* 0x000fc60000010100 */
[-C--:B------:R-:W-:Y:S01]  /*56b0*/  FMUL.FTZ R23, R23, R48.reuse ;  /* 0x0000003017177220 */ /* 0x080fe20000410000 */
[----:B------:R-:W-:-:S03]  /*56c0*/  FMUL.FTZ R25, R25, R48 ;  /* 0x0000003019197220 */ /* 0x000fc60000410000 */
        /* <DEDUP_REMOVED lines=13> */
.L_x_4893:
        /* <DEDUP_REMOVED lines=15> */
.L_x_4895:
[----:B------:R-:W-:Y:S05]  /*5890*/  BSYNC B0 ;  /* 0x0000000000007941 */ /* 0x000fea0003800000 */
.L_x_4894:
[----:B------:R-:W2:Y:S01]  /*58a0*/  LDC R25, c[0x0][0x294] ;  /* 0x0000a500ff197b82 */ /* 0x000ea20000000800 */
        /* <DEDUP_REMOVED lines=116> */
[----:B------:R-:W-:Y:S01]  /*5ff0*/  FFMA.FTZ R26, R14, R26, R99 ;  /* 0x0000001a0e1a7223 */ /* 0x000fe20000010063 */
[----:B------:R-:W-:Y:S01]  /*6000*/  FFMA.FTZ R27, R15, R27, R98 ;  /* 0x0000001b0f1b7223 */ /* 0x000fe20000010062 */
[----:B--2---:R-:W-:Y:S06]  /*6010*/  @!P6 BRA `(.L_x_4896) ;  /* 0x000000000028e947 */ /* 0x004fec0003800000 */
[----:B------:R-:W-:Y:S01]  /*6020*/  FMUL.FTZ R20, R26, -1.4426950216293334961 ;  /* 0xbfb8aa3b1a147820 */ /* 0x000fe20000410000 */
[----:B-1----:R-:W-:-:S05]  /*6030*/  FMUL.FTZ R22, R27, -1.4426950216293334961 ;  /* 0xbfb8aa3b1b167820 */ /* 0x002fca0000410000 */
        /* <DEDUP_REMOVED lines=8> */
.L_x_4896:
[----:B------:R-:W-:Y:S01]  /*60c0*/  LOP3.LUT P5, RZ, R0, 0x800000, RZ, 0xc0, !PT ;  /* 0x0080000000ff7812 */ /* 0x000fe200078ac0ff */
[----:B------:R-:W-:-:S12]  /*60d0*/  BSSY B0, `(.L_x_4897) ;  /* 0x000000e000007945 */ /* 0x000fd80003800000 */
[----:B------:R-:W-:Y:S05]  /*60e0*/  @!P5 BRA `(.L_x_4898) ;  /* 0x000000000030d947 */ /* 0x000fea0003800000 */
[----:B------:R-:W-:Y:S01]  /*60f0*/  SHF.R.S32.HI R20, RZ, 0x1f, R105 ;  /* 0x0000001fff147819 */ /* 0x000fe20000011469 */
[----:B------:R-:W-:Y:S01]  /*6100*/  ULDC.64 UR4, c[0x0][0x270] ;  /* 0x00009c0000047ab9 */ /* 0x000fe20000000a00 */
[----:B------:R-:W-:-:S03]  /*6110*/  MOV R21, R19 ;  /* 0x0000001300157202 */ /* 0x000fc60000000f00 */
[----:B-1----:R-:W-:Y:S01]  /*6120*/  IMAD R22, R20, UR4, RZ ;  /* 0x0000000414167c24 */ /* 0x002fe2000f8e02ff */
        /* <DEDUP_REMOVED lines=8> */
.L_x_4898:
[----:B------:R-:W-:Y:S05]  /*61b0*/  BSYNC B0 ;  /* 0x0000000000007941 */ /* 0x000fea0003800000 */
.L_x_4897:
[----:B------:R-:W-:Y:S01]  /*61c0*/  FFMA.FTZ R28, R14, R28, R99 ;  /* 0x0000001c0e1c7223 */ /* 0x000fe20000010063 */
[----:B------:R-:W-:Y:S01]  /*61d0*/  FFMA.FTZ R29, R15, R29, R98 ;  /* 0x0000001d0f1d7223 */ /* 0x000fe20000010062 */
[----:B------:R-:W-:Y:S06]  /*61e0*/  @!P6 BRA `(.L_x_4899) ;  /* 0x000000000028e947 */ /* 0x000fec0003800000 */
        /* <DEDUP_REMOVED lines=10> */
.L_x_4899:
[----:B------:R-:W-:Y:S01]  /*6290*/  LOP3.LUT P5, RZ, R0, 0x400000, RZ, 0xc0, !PT ;  /* 0x0040000000ff7812 */ /* 0x000fe200078ac0ff */
[----:B------:R-:W-:-:S12]  /*62a0*/  BSSY B0, `(.L_x_4900) ;  /* 0x000000e000007945 */ /* 0x000fd80003800000 */
[----:B------:R-:W-:Y:S05]  /*62b0*/  @!P5 BRA `(.L_x_4901) ;  /* 0x000000000030d947 */ /* 0x000fea0003800000 */
[----:B------:R-:W-:Y:S01]  /*62c0*/  SHF.R.S32.HI R20, RZ, 0x1f, R104 ;  /* 0x0000001fff147819 */ /* 0x000fe20000011468 */
[----:B------:R-:W-:Y:S01]  /*62d0*/  ULDC.64 UR4, c[0x0][0x270] ;  /* 0x00009c0000047ab9 */ /* 0x000fe20000000a00 */
[----:B------:R-:W-:-:S03]  /*62e0*/  MOV R21, R19 ;  /* 0x0000001300157202 */ /* 0x000fc60000000f00 */
        /* <DEDUP_REMOVED lines=9> */
.L_x_4901:
[----:B------:R-:W-:Y:S05]  /*6380*/  BSYNC B0 ;  /* 0x0000000000007941 */ /* 0x000fea0003800000 */
.L_x_4900:
[----:B------:R-:W-:Y:S01]  /*6390*/  FFMA.FTZ R30, R14, R30, R99 ;  /* 0x0000001e0e1e7223 */ /* 0x000fe20000010063 */
[----:B------:R-:W-:Y:S01]  /*63a0*/  FFMA.FTZ R31, R15, R31, R98 ;  /* 0x0000001f0f1f7223 */ /* 0x000fe20000010062 */
[----:B------:R-:W-:Y:S06]  /*63b0*/  @!P6 BRA `(.L_x_4902) ;  /* 0x000000000028e947 */ /* 0x000fec0003800000 */
        /* <DEDUP_REMOVED lines=10> */
.L_x_4902:
[----:B------:R-:W-:Y:S01]  /*6460*/  LOP3.LUT P5, RZ, R0, 0x200000, RZ, 0xc0, !PT ;  /* 0x0020000000ff7812 */ /* 0x000fe200078ac0ff */
[----:B------:R-:W-:-:S12]  /*6470*/  BSSY B0, `(.L_x_4903) ;  /* 0x000000e000007945 */ /* 0x000fd80003800000 */
[----:B------:R-:W-:Y:S05]  /*6480*/  @!P5 BRA `(.L_x_4904) ;  /* 0x000000000030d947 */ /* 0x000fea0003800000 */
[----:B------:R-:W-:Y:S01]  /*6490*/  SHF.R.S32.HI R20, RZ, 0x1f, R103 ;  /* 0x0000001fff147819 */ /* 0x000fe20000011467 */
[----:B------:R-:W-:Y:S01]  /*64a0*/  ULDC.64 UR4, c[0x0][0x270] ;  /* 0x00009c0000047ab9 */ /* 0x000fe20000000a00 */
[----:B------:R-:W-:-:S03]  /*64b0*/  MOV R21, R19 ;  /* 0x0000001300157202 */ /* 0x000fc60000000f00 */
[----:B-123--:R-:W-:Y:S01]  /*64c0*/  IMAD R22, R20, UR4, RZ ;  /* 0x0000000414167c24 */ /* 0x00efe2000f8e02ff */
        /* <DEDUP_REMOVED lines=8> */
.L_x_4904:
[----:B------:R-:W-:Y:S05]  /*6550*/  BSYNC B0 ;  /* 0x0000000000007941 */ /* 0x000fea0003800000 */
.L_x_4903:
[----:B------:R-:W-:Y:S01]  /*6560*/  FFMA.FTZ R32, R14, R32, R99 ;  /* 0x000000200e207223 */ /* 0x000fe20000010063 */
[----:B------:R-:W-:Y:S01]  /*6570*/  FFMA.FTZ R33, R15, R33, R98 ;  /* 0x000000210f217223 */ /* 0x000fe20000010062 */
[----:B------:R-:W-:Y:S06]  /*6580*/  @!P6 BRA `(.L_x_4905) ;  /* 0x000000000028e947 */ /* 0x000fec0003800000 */
[----:B------:R-:W-:Y:S01]  /*6590*/  FMUL.FTZ R20, R32, -1.4426950216293334961 ;  /* 0xbfb8aa3b20147820 */ /* 0x000fe20000410000 */
[----:B-1234-:R-:W-:-:S05]  /*65a0*/  FMUL.FTZ R22, R33, -1.4426950216293334961 ;  /* 0xbfb8aa3b21167820 */ /* 0x01efca0000410000 */
        /* <DEDUP_REMOVED lines=8> */
.L_x_4905:
[----:B------:R-:W-:Y:S01]  /*6630*/  LOP3.LUT P5, RZ, R0, 0x100000, RZ, 0xc0, !PT ;  /* 0x0010000000ff7812 */ /* 0x000fe200078ac0ff */
[----:B------:R-:W-:-:S12]  /*6640*/  BSSY B0, `(.L_x_4906) ;  /* 0x000000e000007945 */ /* 0x000fd80003800000 */
[----:B------:R-:W-:Y:S05]  /*6650*/  @!P5 BRA `(.L_x_4907) ;  /* 0x000000000030d947 */ /* 0x000fea0003800000 */
[----:B------:R-:W-:Y:S01]  /*6660*/  SHF.R.S32.HI R20, RZ, 0x1f, R102 ;  /* 0x0000001fff147819 */ /* 0x000fe20000011466 */
[----:B------:R-:W-:Y:S01]  /*6670*/  ULDC.64 UR4, c[0x0][0x270] ;  /* 0x00009c0000047ab9 */ /* 0x000fe20000000a00 */
[----:B------:R-:W-:-:S03]  /*6680*/  MOV R21, R19 ;  /* 0x0000001300157202 */ /* 0x000fc60000000f00 */
[----:B-1234-:R-:W-:Y:S01]  /*6690*/  IMAD R23, R20, UR4, RZ ;  /* 0x0000000414177c24 */ /* 0x01efe2000f8e02ff */
        /* <DEDUP_REMOVED lines=8> */
.L_x_4907:
[----:B------:R-:W-:Y:S05]  /*6720*/  BSYNC B0 ;  /* 0x0000000000007941 */ /* 0x000fea0003800000 */
.L_x_4906:
        /* <DEDUP_REMOVED lines=13> */
.L_x_4908:
        /* <DEDUP_REMOVED lines=15> */
.L_x_4910:
[----:B------:R-:W-:Y:S05]  /*68f0*/  BSYNC B0 ;  /* 0x0000000000007941 */ /* 0x000fea0003800000 */
.L_x_4909:
        /* <DEDUP_REMOVED lines=13> */
.L_x_4911:
        /* <DEDUP_REMOVED lines=15> */
.L_x_4913:
[----:B------:R-:W-:Y:S05]  /*6ac0*/  BSYNC B0 ;  /* 0x0000000000007941 */ /* 0x000fea0003800000 */
.L_x_4912:
        /* <DEDUP_REMOVED lines=13> */
.L_x_4914:
[----:B------:R-:W-:Y:S01]  /*6ba0*/  LOP3.LUT P5, RZ, R0, 0x20000, RZ, 0xc0, !PT ;  /* 0x0002000000ff7812 */ /* 0x000fe200078ac0ff */
[----:B------:R-:W-:-:S12]  /*6bb0*/  BSSY B0, `(.L_x_4915) ;  /* 0x000000d000007945 */ /* 0x000fd80003800000 */
[----:B------:R-:W-:Y:S05]  /*6bc0*/  @!P5 BRA `(.L_x_4916) ;  /* 0x00000000002cd947 */ /* 0x000fea0003800000 */
[----:B------:R-:W-:Y:S01]  /*6bd0*/  ULDC.64 UR4, c[0x0][0x270] ;  /* 0x00009c0000047ab9 */ /* 0x000fe20000000a00 */
[----:B------:R-:W-:Y:S01]  /*6be0*/  MOV R20, R16 ;  /* 0x0000001000147202 */ /* 0x000fe20000000f00 */
        /* <DEDUP_REMOVED lines=9> */
.L_x_4916:
[----:B------:R-:W-:Y:S05]  /*6c80*/  BSYNC B0 ;  /* 0x0000000000007941 */ /* 0x000fea0003800000 */
.L_x_4915:
        /* <DEDUP_REMOVED lines=13> */
.L_x_4917:
        /* <DEDUP_REMOVED lines=14> */
.L_x_4919:
[----:B------:R-:W-:Y:S05]  /*6e40*/  BSYNC B0 ;  /* 0x0000000000007941 */ /* 0x000fea0003800000 */
.L_x_4918:
        /* <DEDUP_REMOVED lines=13> */
.L_x_4920:
        /* <DEDUP_REMOVED lines=14> */
.L_x_4922:
[----:B------:R-:W-:Y:S05]  /*7000*/  BSYNC B0 ;  /* 0x0000000000007941 */ /* 0x000fea0003800000 */
.L_x_4921:
        /* <DEDUP_REMOVED lines=13> */
.L_x_4923:
        /* <DEDUP_REMOVED lines=14> */
.L_x_4925:
[----:B------:R-:W-:Y:S05]  /*71c0*/  BSYNC B0 ;  /* 0x0000000000007941 */ /* 0x000fea0003800000 */
.L_x_4924:
        /* <DEDUP_REMOVED lines=13> */
.L_x_4926:
        /* <DEDUP_REMOVED lines=14> */
.L_x_4928:
[----:B------:R-:W-:Y:S05]  /*7380*/  BSYNC B0 ;  /* 0x0000000000007941 */ /* 0x000fea0003800000 */
.L_x_4927:
        /* <DEDUP_REMOVED lines=13> */
.L_x_4929:
        /* <DEDUP_REMOVED lines=14> */
.L_x_4931:
[----:B------:R-:W-:Y:S05]  /*7540*/  BSYNC B0 ;  /* 0x0000000000007941 */ /* 0x000fea0003800000 */
.L_x_4930:
        /* <DEDUP_REMOVED lines=13> */
.L_x_4932:
        /* <DEDUP_REMOVED lines=14> */
.L_x_4934:
[----:B------:R-:W-:Y:S05]  /*7700*/  BSYNC B0 ;  /* 0x0000000000007941 */ /* 0x000fea0003800000 */
.L_x_4933:
        /* <DEDUP_REMOVED lines=13> */
.L_x_4935:
        /* <DEDUP_REMOVED lines=14> */
.L_x_4937:
[----:B------:R-:W-:Y:S05]  /*78c0*/  BSYNC B0 ;  /* 0x0000000000007941 */ /* 0x000fea0003800000 */
.L_x_4936:
        /* <DEDUP_REMOVED lines=13> */
.L_x_4938:
        /* <DEDUP_REMOVED lines=14> */
.L_x_4940:
[----:B------:R-:W-:Y:S05]  /*7a80*/  BSYNC B0 ;  /* 0x0000000000007941 */ /* 0x000fea0003800000 */
.L_x_4939:
        /* <DEDUP_REMOVED lines=13> */
.L_x_4941:
        /* <DEDUP_REMOVED lines=14> */
.L_x_4943:
[----:B------:R-:W-:Y:S05]  /*7c40*/  BSYNC B0 ;  /* 0x0000000000007941 */ /* 0x000fea0003800000 */
.L_x_4942:
        /* <DEDUP_REMOVED lines=13> */
.L_x_4944:
        /* <DEDUP_REMOVED lines=14> */
.L_x_4946:
[----:B------:R-:W-:Y:S05]  /*7e00*/  BSYNC B0 ;  /* 0x0000000000007941 */ /* 0x000fea0003800000 */
.L_x_4945:
        /* <DEDUP_REMOVED lines=13> */
.L_x_4947:
        /* <DEDUP_REMOVED lines=14> */
.L_x_4949:
[----:B------:R-:W-:Y:S05]  /*7fc0*/  BSYNC B0 ;  /* 0x0000000000007941 */ /* 0x000fea0003800000 */
.L_x_4948:
        /* <DEDUP_REMOVED lines=13> */
.L_x_4950:
        /* <DEDUP_REMOVED lines=14> */
.L_x_4952:
[----:B------:R-:W-:Y:S05]  /*8180*/  BSYNC B0 ;  /* 0x0000000000007941 */ /* 0x000fea0003800000 */
.L_x_4951:
        /* <DEDUP_REMOVED lines=13> */
.L_x_4953:
        /* <DEDUP_REMOVED lines=14> */
.L_x_4955:
[----:B------:R-:W-:Y:S05]  /*8340*/  BSYNC B0 ;  /* 0x0000000000007941 */ /* 0x000fea0003800000 */
.L_x_4954:
        /* <DEDUP_REMOVED lines=13> */
.L_x_4956:
        /* <DEDUP_REMOVED lines=14> */
.L_x_4958:
[----:B------:R-:W-:Y:S05]  /*8500*/  BSYNC B0 ;  /* 0x0000000000007941 */ /* 0x000fea0003800000 */
.L_x_4957:
        /* <DEDUP_REMOVED lines=13> */
.L_x_4959:
        /* <DEDUP_REMOVED lines=8> */
[----:B-1234-:R-:W-:Y:S02]  /*8660*/  IADD3 R23, R20, 0x180, RZ ;  /* 0x0000018014177810 */ /* 0x01efe40007ffe0ff */
        /* <DEDUP_REMOVED lines=10> */
.L_x_4961:
[----:B------:R-:W-:Y:S05]  /*8710*/  BSYNC B0 ;  /* 0x0000000000007941 */ /* 0x000fea0003800000 */
.L_x_4960:
[----:B---3--:R-:W-:Y:S01]  /*8720*/  SHF.R.U32.HI R28, RZ, 0x5, R110 ;  /* 0x00000005ff1c7819 */ /* 0x008fe2000001166e */
[----:B------:R-:W-:Y:S01]  /*8730*/  FFMA.FTZ R76, R14, R76, R99 ;  /* 0x0000004c0e4c7223 */ /* 0x000fe20000010063 */
[----:B------:R-:W-:Y:S01]  /*8740*/  FFMA.FTZ R77, R15, R77, R98 ;  /* 0x0000004d0f4d7223 */ /* 0x000fe20000010062 */
[----:B------:R-:W-:Y:S06]  /*8750*/  @!P6 BRA `(.L_x_4962) ;  /* 0x000000000028e947 */ /* 0x000fec0003800000 */
[----:B------:R-:W-:Y:S01]  /*8760*/  FMUL.FTZ R20, R76, -1.4426950216293334961 ;  /* 0xbfb8aa3b4c147820 */ /* 0x000fe20000410000 */
[----:B-12-4-:R-:W-:-:S05]  /*8770*/  FMUL.FTZ R22, R77, -1.4426950216293334961 ;  /* 0xbfb8aa3b4d167820 */ /* 0x016fca0000410000 */
        /* <DEDUP_REMOVED lines=8> */
.L_x_4962:
[----:B------:R-:W-:Y:S01]  /*8800*/  LOP3.LUT P5, RZ, R0, 0x2, RZ, 0xc0, !PT ;  /* 0x0000000200ff7812 */ /* 0x000fe200078ac0ff */
[----:B------:R-:W-:-:S12]  /*8810*/  BSSY B0, `(.L_x_4963) ;  /* 0x0000012000007945 */ /* 0x000fd80003800000 */
[----:B------:R-:W-:Y:S05]  /*8820*/  @!P5 BRA `(.L_x_4964) ;  /* 0x000000000040d947 */ /* 0x000fea0003800000 */
[----:B------:R-:W3:Y:S01]  /*8830*/  LDC R21, c[0x0][0x294] ;  /* 0x0000a500ff157b82 */ /* 0x000ee20000000800 */
[----:B------:R-:W-:Y:S01]  /*8840*/  SHF.R.U32.HI R20, RZ, 0x5, R110 ;  /* 0x00000005ff147819 */ /* 0x000fe2000001166e */
[----:B------:R-:W-:-:S04]  /*8850*/  ULDC.64 UR4, c[0x0][0x270] ;  /* 0x00009c0000047ab9 */ /* 0x000fc80000000a00 */
[----:B---3--:R-:W-:Y:S01]  /*8860*/  IMAD R20, R21, UR8, R20 ;  /* 0x0000000815147c24 */ /* 0x008fe2000f8e0214 */
[----:B------:R-:W-:-:S04]  /*8870*/  MOV R21, R19 ;  /* 0x0000001300157202 */ /* 0x000fc80000000f00 */
[----:B-12-4-:R-:W-:Y:S02]  /*8880*/  IADD3 R23, R20, 0x190, RZ ;  /* 0x0000019014177810 */ /* 0x016fe40007ffe0ff */
        /* <DEDUP_REMOVED lines=10> */
.L_x_4964:
[----:B------:R-:W-:Y:S05]  /*8930*/  BSYNC B0 ;  /* 0x0000000000007941 */ /* 0x000fea0003800000 */
.L_x_4963:
[----:B------:R-:W-:Y:S02]  /*8940*/  IMAD R25, R25, UR8, R28 ;  /* 0x0000000819197c24 */ /* 0x000fe4000f8e021c */
        /* <DEDUP_REMOVED lines=13> */
.L_x_4965:
[----:B------:R-:W-:Y:S04]  /*8a20*/  BSSY B0, `(.L_x_4966) ;  /* 0x000000f000007945 */ /* 0x000fe80003800000 */
[----:B------:R-:W-:Y:S05]  /*8a30*/  @!P0 BRA `(.L_x_4967) ;  /* 0x0000000000348947 */ /* 0x000fea0003800000 */
[----:B-1234-:R-:W-:Y:S01]  /*8a40*/  IADD3 R23, R25, 0x1a0, RZ ;  /* 0x000001a019177810 */ /* 0x01efe20007ffe0ff */
        /* <DEDUP_REMOVED lines=12> */
.L_x_4967:
[----:B------:R-:W-:Y:S05]  /*8b10*/  BSYNC B0 ;  /* 0x0000000000007941 */ /* 0x000fea0003800000 */
.L_x_4966:
        /* <DEDUP_REMOVED lines=13> */
.L_x_4968:
        /* <DEDUP_REMOVED lines=15> */
.L_x_4970:
[----:B------:R-:W-:Y:S05]  /*8ce0*/  BSYNC B0 ;  /* 0x0000000000007941 */ /* 0x000fea0003800000 */
.L_x_4969:
        /* <DEDUP_REMOVED lines=13> */
.L_x_4971:
        /* <DEDUP_REMOVED lines=15> */
.L_x_4973:
[----:B------:R-:W-:Y:S05]  /*8eb0*/  BSYNC B0 ;  /* 0x0000000000007941 */ /* 0x000fea0003800000 */
.L_x_4972:
        /* <DEDUP_REMOVED lines=13> */
.L_x_4974:
        /* <DEDUP_REMOVED lines=15> */
.L_x_4976:
[----:B------:R-:W-:Y:S05]  /*9080*/  BSYNC B0 ;  /* 0x0000000000007941 */ /* 0x000fea0003800000 */
.L_x_4975:
[C-C-:B------:R-:W-:Y:S01]  /*9090*/  FFMA.FTZ R86, R14.reuse, R86, R99.reuse ;  /* 0x000000560e567223 */ /* 0x140fe20000010063 */
        /* <DEDUP_REMOVED lines=13> */
.L_x_4977:
        /* <DEDUP_REMOVED lines=15> */
.L_x_4979:
[----:B------:R-:W-:Y:S05]  /*9260*/  BSYNC B0 ;  /* 0x0000000000007941 */ /* 0x000fea0003800000 */
.L_x_4978:
[----:B------:R-:W-:Y:S01]  /*9270*/  IADD3 R25, R25, 0x1f0, RZ ;  /* 0x000001f019197810 */ /* 0x000fe20007ffe0ff */
        /* <DEDUP_REMOVED lines=12> */
.L_x_4980:
        /* <DEDUP_REMOVED lines=17> */
.L_x_4982:
[----:B------:R-:W-:Y:S05]  /*9450*/  BSYNC B0 ;  /* 0x0000000000007941 */ /* 0x000fea0003800000 */
.L_x_4981:
        /* <DEDUP_REMOVED lines=8> */
.L_x_4984:
        /* <DEDUP_REMOVED lines=10> */
.L_x_5283:


//--------------------- .text._Z35group_norm_nhwc_fwd_one_pass_kernelI11Fp32IOFp16WLi64ELi64ELi512EEv26Group_norm_nhwc_fwd_params --------------------------
	.section	.text._Z35group_norm_nhwc_fwd_one_pass_kernelI11Fp32IOFp16WLi64ELi64ELi512EEv26Group_norm_nhwc_fwd_params,"ax",@progbits
	.align	128
        .global         _Z35group_norm_nhwc_fwd_one_pass_kernelI11Fp32IOFp16WLi64ELi64ELi512EEv26Group_norm_nhwc_fwd_params
        .type           _Z35group_norm_nhwc_fwd_one_pass_kernelI11Fp32IOFp16WLi64ELi64ELi512EEv26Group_norm_nhwc_fwd_params,@function
        .size           _Z35group_norm_nhwc_fwd_one_pass_kernelI11Fp32IOFp16WLi64ELi64ELi512EEv26Group_norm_nhwc_fwd_params,(.L_x_5284 - _Z35group_norm_nhwc_fwd_one_pass_kernelI11Fp32IOFp16WLi64ELi64ELi512EEv26Group_norm_nhwc_fwd_params)
        .other          _Z35group_norm_nhwc_fwd_one_pass_kernelI11Fp32IOFp16WLi64ELi64ELi512EEv26Group_norm_nhwc_fwd_params,@"STO_CUDA_ENTRY STV_DEFAULT"
_Z35group_norm_nhwc_fwd_one_pass_kernelI11Fp32IOFp16WLi64ELi64ELi512EEv26Group_norm_nhwc_fwd_params:
.text._Z35group_norm_nhwc_fwd_one_pass_kernelI11Fp32IOFp16WLi64ELi64ELi512EEv26Group_norm_nhwc_fwd_params:
        /* <DEDUP_REMOVED lines=10> */
.L_x_5006:
        /* <DEDUP_REMOVED lines=208> */
.L_x_4986:
[----:B------:R-:W-:Y:S05]  /*0da0*/  BSYNC B0 ;  /* 0x0000000000007941 */ /* 0x000fea0003800000 */
.L_x_4985:
        /* <DEDUP_REMOVED lines=28> */
.L_x_4989:
[----:B-1----:R-:W2:Y:S04]  /*0f70*/  LDG.E.STRONG.GPU R11, desc[UR8][R12.64] ;  /* 0x000000080c0b7981 */ /* 0x002ea8000c1ef900 */
[----:B--2---:R-:W-:Y:S01]  /*0f80*/  CCTL.IVALL ;  /* 0x00000000ff00798f */ /* 0x004fe20002000000 */
[----:B------:R-:W-:Y:S05]  /*0f90*/  YIELD ;  /* 0x0000000000007946 */ /* 0x000fea0003800000 */
[----:B------:R-:W-:-:S13]  /*0fa0*/  ISETP.NE.AND P0, PT, R11, R16, PT ;  /* 0x000000100b00720c */ /* 0x000fda0003f05270 */
[----:B------:R-:W-:Y:S05]  /*0fb0*/  @P0 BRA `(.L_x_4989) ;  /* 0xfffffffc00ec0947 */ /* 0x000fea000383ffff */
.L_x_4988:
        /* <DEDUP_REMOVED lines=13> */
.L_x_4991:
        /* <DEDUP_REMOVED lines=64> */
.L_x_4990:
        /* <DEDUP_REMOVED lines=19> */
.L_x_4993:
[----:B------:R-:W-:Y:S05]  /*15c0*/  BSYNC B0 ;  /* 0x0000000000007941 */ /* 0x000fea0003800000 */
.L_x_4992:
        /* <DEDUP_REMOVED lines=32> */
.L_x_4987:
        /* <DEDUP_REMOVED lines=69> */
.L_x_4994:
        /* <DEDUP_REMOVED lines=13> */
.L_x_4996:
[----:B------:R-:W-:Y:S05]  /*1cf0*/  BSYNC B0 ;  /* 0x0000000000007941 */ /* 0x000fea0003800000 */
.L_x_4995:
        /* <DEDUP_REMOVED lines=39> */
.L_x_4997:
        /* <DEDUP_REMOVED lines=13> */
.L_x_4999:
[----:B------:R-:W-:Y:S05]  /*2040*/  BSYNC B0 ;  /* 0x0000000000007941 */ /* 0x000fea0003800000 */
.L_x_4998:
        /* <DEDUP_REMOVED lines=13> */
.L_x_5000:
        /* <DEDUP_REMOVED lines=13> */
.L_x_5002:
[----:B------:R-:W-:Y:S05]  /*21f0*/  BSYNC B0 ;  /* 0x0000000000007941 */ /* 0x000fea0003800000 */
.L_x_5001:
        /* <DEDUP_REMOVED lines=13> */
.L_x_5003:
        /* <DEDUP_REMOVED lines=12> */
.L_x_5005:
[----:B------:R-:W-:Y:S05]  /*2390*/  BSYNC B0 ;  /* 0x0000000000007941 */ /* 0x000fea0003800000 */
.L_x_5004:
[----:B01----:R-:W0:Y:S01]  /*23a0*/  LDC R2, c[0x0][0x10] ;  /* 0x00000400ff027b82 */ /* 0x003e220000000800 */
[----:B------:R-:W-:Y:S02]  /*23b0*/  IADD3 R22, R22, 0x1, RZ ;  /* 0x0000000116167810 */ /* 0x000fe40007ffe0ff */
[----:B0-----:R-:W-:-:S04]  /*23c0*/  IADD3 R23, R2, R23, RZ ;  /* 0x0000001702177210 */ /* 0x001fc80007ffe0ff */
[----:B------:R-:W-:-:S13]  /*23d0*/  ISETP.GE.AND P0, PT, R23, UR4, PT ;  /* 0x0000000417007c0c */ /* 0x000fda000bf06270 */
[----:B------:R-:W-:Y:S05]  /*23e0*/  @!P0 BRA `(.L_x_5006) ;  /* 0xffffffdc002c8947 */ /* 0x000fea000383ffff */
[----:B------:R-:W-:Y:S05]  /*23f0*/  EXIT ;  /* 0x000000000000794d */ /* 0x000fea0003800000 */
.L_x_5007:
        /* <DEDUP_REMOVED lines=16> */
.L_x_5284:


//--------------------- .text._Z35group_norm_nhwc_fwd_one_pass_kernelI11Fp32IOFp16WLi128ELi64ELi512EEv26Group_norm_nhwc_fwd_params --------------------------
	.section	.text._Z35group_norm_nhwc_fwd_one_pass_kernelI11Fp32IOFp16WLi128ELi64ELi512EEv26Group_norm_nhwc_fwd_params,"ax",@progbits
	.align	128
        .global         _Z35group_norm_nhwc_fwd_one_pass_kernelI11Fp32IOFp16WLi128ELi64ELi512EEv26Group_norm_nhwc_fwd_params
        .type           _Z35group_norm_nhwc_fwd_one_pass_kernelI11Fp32IOFp16WLi128ELi64ELi512EEv26Group_norm_nhwc_fwd_params,@function
        .size           _Z35group_norm_nhwc_fwd_one_pass_kernelI11Fp32IOFp16WLi128ELi64ELi512EEv26Group_norm_nhwc_fwd_params,(.L_x_5285 - _Z35group_norm_nhwc_fwd_one_pass_kernelI11Fp32IOFp16WLi128ELi64ELi512EEv26Group_norm_nhwc_fwd_params)
        .other          _Z35group_norm_nhwc_fwd_one_pass_kernelI11Fp32IOFp16WLi128ELi64ELi512EEv26Group_norm_nhwc_fwd_params,@"STO_CUDA_ENTRY STV_DEFAULT"
_Z35group_norm_nhwc_fwd_one_pass_kernelI11Fp32IOFp16WLi128ELi64ELi512EEv26Group_norm_nhwc_fwd_params:
.text._Z35group_norm_nhwc_fwd_one_pass_kernelI11Fp32IOFp16WLi128ELi64ELi512EEv26Group_norm_nhwc_fwd_params:
        /* <DEDUP_REMOVED lines=51> */
.L_x_5044:
        /* <DEDUP_REMOVED lines=259> */
.L_x_5009:
[----:B------:R-:W-:Y:S05]  /*1360*/  BSYNC B0 ;  /* 0x0000000000007941 */ /* 0x000fea0003800000 */
.L_x_5008:
        /* <DEDUP_REMOVED lines=28> */
.L_x_5012:
[----:B-1----:R-:W2:Y:S04]  /*1530*/  LDG.E.STRONG.GPU R20, desc[UR8][R18.64] ;  /* 0x0000000812147981 */ /* 0x002ea8000c1ef900 */
[----:B--2---:R-:W-:Y:S01]  /*1540*/  CCTL.IVALL ;  /* 0x00000000ff00798f */ /* 0x004fe20002000000 */
[----:B------:R-:W-:Y:S05]  /*1550*/  YIELD ;  /* 0x0000000000007946 */ /* 0x000fea0003800000 */
[----:B------:R-:W-:-:S13]  /*1560*/  ISETP.NE.AND P0, PT, R20, R25, PT ;  /* 0x000000191400720c */ /* 0x000fda0003f05270 */
[----:B------:R-:W-:Y:S05]  /*1570*/  @P0 BRA `(.L_x_5012) ;  /* 0xfffffffc00ec0947 */ /* 0x000fea000383ffff */
.L_x_5011:
        /* <DEDUP_REMOVED lines=17> */
.L_x_5016:
        /* <DEDUP_REMOVED lines=115> */
.L_x_5015:
        /* <DEDUP_REMOVED lines=61> */
.L_x_5017:
[----:B------:R-:W-:-:S13]  /*2190*/  ISETP.NE.OR P0, PT, R23, RZ, P0 ;  /* 0x000000ff1700720c */ /* 0x000fda0000705670 */
[----:B------:R-:W-:Y:S05]  /*21a0*/  @!P0 BRA `(.L_x_5013) ;  /* 0x00000000007c8947 */ /* 0x000fea0003800000 */
.L_x_5014:
        /* <DEDUP_REMOVED lines=31> */
.L_x_5013:
        /* <DEDUP_REMOVED lines=11> */
.L_x_5019:
[----:B------:R-:W-:Y:S05]  /*2450*/  BSYNC B0 ;  /* 0x0000000000007941 */ /* 0x000fea0003800000 */
.L_x_5018:
        /* <DEDUP_REMOVED lines=16> */
.L_x_5010:
        /* <DEDUP_REMOVED lines=45> */
[----:B--2---:R-:W-:Y:S02]  /*2830*/  HADD2.F32 R19, -RZ, R57.H0_H0 ;  /* 0x20000039ff137230 */ /* 0x004fe40000004100 */
[----:B----4-:R-:W-:Y:S02]  /*2840*/  HADD2.F32 R21, -RZ, R58.H0_H0 ;  /* 0x2000003aff157230 */ /* 0x010fe40000004100 */
[----:B-----5:R-:W-:-:S02]  /*2850*/  HADD2.F32 R22, -RZ, R56.H0_H0 ;  /* 0x20000038ff167230 */ /* 0x020fc40000004100 */
        /* <DEDUP_REMOVED lines=14> */
.L_x_5020:
        /* <DEDUP_REMOVED lines=13> */
.L_x_5022:
[----:B------:R-:W-:Y:S05]  /*2a10*/  BSYNC B0 ;  /* 0x0000000000007941 */ /* 0x000fea0003800000 */
.L_x_5021:
        /* <DEDUP_REMOVED lines=15> */
.L_x_5023:
        /* <DEDUP_REMOVED lines=13> */
.L_x_5025:
[----:B------:R-:W-:Y:S05]  /*2be0*/  BSYNC B0 ;  /* 0x0000000000007941 */ /* 0x000fea0003800000 */
.L_x_5024:
        /* <DEDUP_REMOVED lines=21> */
.L_x_5026:
        /* <DEDUP_REMOVED lines=13> */
.L_x_5028:
[----:B------:R-:W-:Y:S05]  /*2e10*/  BSYNC B0 ;  /* 0x0000000000007941 */ /* 0x000fea0003800000 */
.L_x_5027:
        /* <DEDUP_REMOVED lines=13> */
.L_x_5029:
        /* <DEDUP_REMOVED lines=13> */
.L_x_5031:
[----:B------:R-:W-:Y:S05]  /*2fc0*/  BSYNC B0 ;  /* 0x0000000000007941 */ /* 0x000fea0003800000 */
.L_x_5030:
        /* <DEDUP_REMOVED lines=22> */
.L_x_5032:
        /* <DEDUP_REMOVED lines=13> */
.L_x_5034:
[----:B------:R-:W-:Y:S05]  /*3200*/  BSYNC B0 ;  /* 0x0000000000007941 */ /* 0x000fea0003800000 */
.L_x_5033:
        /* <DEDUP_REMOVED lines=18> */
.L_x_5035:
        /* <DEDUP_REMOVED lines=13> */
.L_x_5037:
[----:B------:R-:W-:Y:S05]  /*3400*/  BSYNC B0 ;  /* 0x0000000000007941 */ /* 0x000fea0003800000 */
.L_x_5036:
        /* <DEDUP_REMOVED lines=26> */
.L_x_5038:
        /* <DEDUP_REMOVED lines=13> */
.L_x_5040:
[----:B------:R-:W-:Y:S05]  /*3680*/  BSYNC B0 ;  /* 0x0000000000007941 */ /* 0x000fea0003800000 */
.L_x_5039:
        /* <DEDUP_REMOVED lines=13> */
.L_x_5041:
        /* <DEDUP_REMOVED lines=12> */
.L_x_5043:
[----:B------:R-:W-:Y:S05]  /*3820*/  BSYNC B0 ;  /* 0x0000000000007941 */ /* 0x000fea0003800000 */
.L_x_5042:
[----:B------:R-:W-:Y:S02]  /*3830*/  IADD3 R4, R47, R4, RZ ;  /* 0x000000042f047210 */ /* 0x000fe40007ffe0ff */
[----:B------:R-:W-:Y:S02]  /*3840*/  IADD3 R6, R6, 0x1, RZ ;  /* 0x0000000106067810 */ /* 0x000fe40007ffe0ff */
[----:B------:R-:W-:-:S13]  /*3850*/  ISETP.GE.AND P0, PT, R4, UR4, PT ;  /* 0x0000000404007c0c */ /* 0x000fda000bf06270 */
[----:B------:R-:W-:Y:S05]  /*3860*/  @!P0 BRA `(.L_x_5044) ;  /* 0xffffffc800b08947 */ /* 0x000fea000383ffff */
[----:B------:R-:W-:Y:S05]  /*3870*/  EXIT ;  /* 0x000000000000794d */ /* 0x000fea0003800000 */
.L_x_5045:
        /* <DEDUP_REMOVED lines=16> */
.L_x_5285:


//--------------------- .text._Z35group_norm_nhwc_fwd_one_pass_kernelI11Fp32IOFp16WLi256ELi64ELi512EEv26Group_norm_nhwc_fwd_params --------------------------
	.section	.text._Z35group_norm_nhwc_fwd_one_pass_kernelI11Fp32IOFp16WLi256ELi64ELi512EEv26Group_norm_nhwc_fwd_params,"ax",@progbits
	.align	128
        .global         _Z35group_norm_nhwc_fwd_one_pass_kernelI11Fp32IOFp16WLi256ELi64ELi512EEv26Group_norm_nhwc_fwd_params
        .type           _Z35group_norm_nhwc_fwd_one_pass_kernelI11Fp32IOFp16WLi256ELi64ELi512EEv26Group_norm_nhwc_fwd_params,@function
        .size           _Z35group_norm_nhwc_fwd_one_pass_kernelI11Fp32IOFp16WLi256ELi64ELi512EEv26Group_norm_nhwc_fwd_params,(.L_x_5286 - _Z35group_norm_nhwc_fwd_one_pass_kernelI11Fp32IOFp16WLi256ELi64ELi512EEv26Group_norm_nhwc_fwd_params)
        .other          _Z35group_norm_nhwc_fwd_one_pass_kernelI11Fp32IOFp16WLi256ELi64ELi512EEv26Group_norm_nhwc_fwd_params,@"STO_CUDA_ENTRY STV_DEFAULT"
_Z35group_norm_nhwc_fwd_one_pass_kernelI11Fp32IOFp16WLi256ELi64ELi512EEv26Group_norm_nhwc_fwd_params:
.text._Z35group_norm_nhwc_fwd_one_pass_kernelI11Fp32IOFp16WLi256ELi64ELi512EEv26Group_norm_nhwc_fwd_params:
        /* <DEDUP_REMOVED lines=19> */
.L_x_5103:
        /* <DEDUP_REMOVED lines=499> */
.L_x_5047:
[----:B------:R-:W-:Y:S05]  /*2060*/  BSYNC B0 ;  /* 0x0000000000007941 */ /* 0x000fea0003800000 */
.L_x_5046:
        /* <DEDUP_REMOVED lines=27> */
.L_x_5050:
[----:B0-----:R-:W2:Y:S04]  /*2220*/  LDG.E.STRONG.GPU R6, desc[UR8][R4.64] ;  /* 0x0000000804067981 */ /* 0x001ea8000c1ef900 */
[----:B--2---:R-:W-:Y:S01]  /*2230*/  CCTL.IVALL ;  /* 0x00000000ff00798f */ /* 0x004fe20002000000 */
[----:B------:R-:W-:Y:S05]  /*2240*/  YIELD ;  /* 0x0000000000007946 */ /* 0x000fea0003800000 */
[----:B------:R-:W-:-:S13]  /*2250*/  ISETP.NE.AND P6, PT, R6, R17, PT ;  /* 0x000000110600720c */ /* 0x000fda0003fc5270 */
[----:B------:R-:W-:Y:S05]  /*2260*/  @P6 BRA `(.L_x_5050) ;  /* 0xfffffffc00ec6947 */ /* 0x000fea000383ffff */
.L_x_5049:
        /* <DEDUP_REMOVED lines=12> */
.L_x_5052:
        /* <DEDUP_REMOVED lines=64> */
.L_x_5051:
        /* <DEDUP_REMOVED lines=18> */
.L_x_5054:
[----:B------:R-:W-:Y:S05]  /*2850*/  BSYNC B0 ;  /* 0x0000000000007941 */ /* 0x000fea0003800000 */
.L_x_5053:
        /* <DEDUP_REMOVED lines=33> */
.L_x_5048:
        /* <DEDUP_REMOVED lines=46> */
[----:B--2---:R-:W-:-:S02]  /*2d50*/  HADD2.F32 R2, -RZ, R2.H0_H0 ;  /* 0x20000002ff027230 */ /* 0x004fc40000004100 */
[----:B---3--:R-:W-:Y:S02]  /*2d60*/  HADD2.F32 R3, -RZ, R3.H0_H0 ;  /* 0x20000003ff037230 */ /* 0x008fe40000004100 */
[----:B----4-:R-:W-:Y:S02]  /*2d70*/  HADD2.F32 R5, -RZ, R5.H0_H0 ;  /* 0x20000005ff057230 */ /* 0x010fe40000004100 */
[----:B-----5:R-:W-:-:S03]  /*2d80*/  HADD2.F32 R4, -RZ, R4.H0_H0 ;  /* 0x20000004ff047230 */ /* 0x020fc60000004100 */
        /* <DEDUP_REMOVED lines=13> */
.L_x_5055:
        /* <DEDUP_REMOVED lines=14> */
.L_x_5057:
[----:B------:R-:W-:Y:S05]  /*2f40*/  BSYNC B0 ;  /* 0x0000000000007941 */ /* 0x000fea0003800000 */
.L_x_5056:
        /* <DEDUP_REMOVED lines=17> */
.L_x_5058:
        /* <DEDUP_REMOVED lines=14> */
.L_x_5060:
[----:B------:R-:W-:Y:S05]  /*3140*/  BSYNC B0 ;  /* 0x0000000000007941 */ /* 0x000fea0003800000 */
.L_x_5059:
        /* <DEDUP_REMOVED lines=17> */
.L_x_5061:
        /* <DEDUP_REMOVED lines=14> */
.L_x_5063:
[----:B------:R-:W-:Y:S05]  /*3340*/  BSYNC B0 ;  /* 0x0000000000007941 */ /* 0x000fea0003800000 */
.L_x_5062:
        /* <DEDUP_REMOVED lines=17> */
.L_x_5064:
        /* <DEDUP_REMOVED lines=14> */
.L_x_5066:
[----:B------:R-:W-:Y:S05]  /*3540*/  BSYNC B0 ;  /* 0x0000000000007941 */ /* 0x000fea0003800000 */
.L_x_5065:
        /* <DEDUP_REMOVED lines=17> */
.L_x_5067:
        /* <DEDUP_REMOVED lines=14> */
.L_x_5069:
[----:B------:R-:W-:Y:S05]  /*3740*/  BSYNC B0 ;  /* 0x0000000000007941 */ /* 0x000fea0003800000 */
.L_x_5068:
        /* <DEDUP_REMOVED lines=17> */
.L_x_5070:
        /* <DEDUP_REMOVED lines=14> */
.L_x_5072:
[----:B------:R-:W-:Y:S05]  /*3940*/  BSYNC B0 ;  /* 0x0000000000007941 */ /* 0x000fea0003800000 */
.L_x_5071:
        /* <DEDUP_REMOVED lines=17> */
.L_x_5073:
        /* <DEDUP_REMOVED lines=14> */
.L_x_5075:
[----:B------:R-:W-:Y:S05]  /*3b40*/  BSYNC B0 ;  /* 0x0000000000007941 */ /* 0x000fea0003800000 */
.L_x_5074:
        /* <DEDUP_REMOVED lines=17> */
.L_x_5076:
        /* <DEDUP_REMOVED lines=14> */
.L_x_5078:
[----:B------:R-:W-:Y:S05]  /*3d40*/  BSYNC B0 ;  /* 0x0000000000007941 */ /* 0x000fea0003800000 */
.L_x_5077:
        /* <DEDUP_REMOVED lines=18> */
.L_x_5079:
        /* <DEDUP_REMOVED lines=13> */
.L_x_5081:
[----:B------:R-:W-:Y:S05]  /*3f40*/  BSYNC B0 ;  /* 0x0000000000007941 */ /* 0x000fea0003800000 */
.L_x_5080:
        /* <DEDUP_REMOVED lines=17> */
.L_x_5082:
        /* <DEDUP_REMOVED lines=13> */
.L_x_5084:
[----:B------:R-:W-:Y:S05]  /*4130*/  BSYNC B0 ;  /* 0x0000000000007941 */ /* 0x000fea0003800000 */
.L_x_5083:
        /* <DEDUP_REMOVED lines=52> */
.L_x_5085:
        /* <DEDUP_REMOVED lines=13> */
.L_x_5087:
[----:B------:R-:W-:Y:S05]  /*4550*/  BSYNC B0 ;  /* 0x0000000000007941 */ /* 0x000fea0003800000 */
.L_x_5086:
        /* <DEDUP_REMOVED lines=13> */
.L_x_5088:
        /* <DEDUP_REMOVED lines=13> */
.L_x_5090:
[----:B------:R-:W-:Y:S05]  /*4700*/  BSYNC B0 ;  /* 0x0000000000007941 */ /* 0x000fea0003800000 */
.L_x_5089:
        /* <DEDUP_REMOVED lines=13> */
.L_x_5091:
        /* <DEDUP_REMOVED lines=13> */
.L_x_5093:
[----:B------:R-:W-:Y:S05]  /*48b0*/  BSYNC B0 ;  /* 0x0000000000007941 */ /* 0x000fea0003800000 */
.L_x_5092:
        /* <DEDUP_REMOVED lines=13> */
.L_x_5094:
        /* <DEDUP_REMOVED lines=13> */
.L_x_5096:
[----:B------:R-:W-:Y:S05]  /*4a60*/  BSYNC B0 ;  /* 0x0000000000007941 */ /* 0x000fea0003800000 */
.L_x_5095:
        /* <DEDUP_REMOVED lines=13> */
.L_x_5097:
        /* <DEDUP_REMOVED lines=13> */
.L_x_5099:
[----:B------:R-:W-:Y:S05]  /*4c10*/  BSYNC B0 ;  /* 0x0000000000007941 */ /* 0x000fea0003800000 */
.L_x_5098:
        /* <DEDUP_REMOVED lines=13> */
.L_x_5100:
        /* <DEDUP_REMOVED lines=12> */
.L_x_5102:
[----:B------:R-:W-:Y:S05]  /*4db0*/  BSYNC B0 ;  /* 0x0000000000007941 */ /* 0x000fea0003800000 */
.L_x_5101:
[----:B0-----:R-:W0:Y:S01]  /*4dc0*/  LDC R3, c[0x0][0x10] ;  /* 0x00000400ff037b82 */ /* 0x001e220000000800 */
[----:B------:R-:W-:Y:S02]  /*4dd0*/  IADD3 R95, R95, 0x1, RZ ;  /* 0x000000015f5f7810 */ /* 0x000fe40007ffe0ff */
[----:B0-----:R-:W-:-:S04]  /*4de0*/  IADD3 R84, R3, R84, RZ ;  /* 0x0000005403547210 */ /* 0x001fc80007ffe0ff */
[----:B------:R-:W-:-:S13]  /*4df0*/  ISETP.GE.AND P0, PT, R84, UR4, PT ;  /* 0x0000000454007c0c */ /* 0x000fda000bf06270 */
[----:B------:R-:W-:Y:S05]  /*4e00*/  @!P0 BRA `(.L_x_5103) ;  /* 0xffffffb000c88947 */ /* 0x000fea000383ffff */
[----:B------:R-:W-:Y:S05]  /*4e10*/  EXIT ;  /* 0x000000000000794d */ /* 0x000fea0003800000 */
.L_x_5104:
        /* <DEDUP_REMOVED lines=14> */
.L_x_5286:


//--------------------- .text._Z35group_norm_nhwc_fwd_one_pass_kernelI11Fp32IOFp16WLi512ELi64ELi512EEv26Group_norm_nhwc_fwd_params --------------------------
	.section	.text._Z35group_norm_nhwc_fwd_one_pass_kernelI11Fp32IOFp16WLi512ELi64ELi512EEv26Group_norm_nhwc_fwd_params,"ax",@progbits
	.align	128
        .global         _Z35group_norm_nhwc_fwd_one_pass_kernelI11Fp32IOFp16WLi512ELi64ELi512EEv26Group_norm_nhwc_fwd_params
        .type           _Z35group_norm_nhwc_fwd_one_pass_kernelI11Fp32IOFp16WLi512ELi64ELi512EEv26Group_norm_nhwc_fwd_params,@function
        .size           _Z35group_norm_nhwc_fwd_one_pass_kernelI11Fp32IOFp16WLi512ELi64ELi512EEv26Group_norm_nhwc_fwd_params,(.L_x_5287 - _Z35group_norm_nhwc_fwd_one_pass_kernelI11Fp32IOFp16WLi512ELi64ELi512EEv26Group_norm_nhwc_fwd_params)
        .other          _Z35group_norm_nhwc_fwd_one_pass_kernelI11Fp32IOFp16WLi512ELi64ELi512EEv26Group_norm_nhwc_fwd_params,@"STO_CUDA_ENTRY STV_DEFAULT"
_Z35group_norm_nhwc_fwd_one_pass_kernelI11Fp32IOFp16WLi512ELi64ELi512EEv26Group_norm_nhwc_fwd_params:
.text._Z35group_norm_nhwc_fwd_one_pass_kernelI11Fp32IOFp16WLi512ELi64ELi512EEv26Group_norm_nhwc_fwd_params:
        /* <DEDUP_REMOVED lines=195> */
.L_x_5213:
        /* <DEDUP_REMOVED lines=780> */
.L_x_5106:
[----:B------:R-:W-:Y:S05]  /*3cf0*/  BSYNC B0 ;  /* 0x0000000000007941 */ /* 0x000fea0003800000 */
.L_x_5105:
        /* <DEDUP_REMOVED lines=28> */
.L_x_5109:
[----:B------:R-:W2:Y:S04]  /*3ec0*/  LDG.E.STRONG.GPU R100, desc[UR6][R50.64] ;  /* 0x0000000632647981 */ /* 0x000ea8000c1ef900 */
[----:B--2---:R-:W-:Y:S01]  /*3ed0*/  CCTL.IVALL ;  /* 0x00000000ff00798f */ /* 0x004fe20002000000 */
[----:B------:R-:W-:Y:S05]  /*3ee0*/  YIELD ;  /* 0x0000000000007946 */ /* 0x000fea0003800000 */
[----:B------:R-:W-:-:S13]  /*3ef0*/  ISETP.NE.AND P6, PT, R100, R49, PT ;  /* 0x000000316400720c */ /* 0x000fda0003fc5270 */
[----:B------:R-:W-:Y:S05]  /*3f00*/  @P6 BRA `(.L_x_5109) ;  /* 0xfffffffc00ec6947 */ /* 0x000fea000383ffff */
.L_x_5108:
        /* <DEDUP_REMOVED lines=24> */
.L_x_5113:
        /* <DEDUP_REMOVED lines=115> */
.L_x_5112:
        /* <DEDUP_REMOVED lines=63> */
.L_x_5114:
[----:B------:R-:W-:-:S04]  /*4bb0*/  LOP3.LUT P6, RZ, R0, 0x1, RZ, 0xc0, !PT ;  /* 0x0000000100ff7812 */ /* 0x000fc800078cc0ff */
[----:B------:R-:W-:-:S13]  /*4bc0*/  ISETP.NE.OR P6, PT, R50, RZ, P6 ;  /* 0x000000ff3200720c */ /* 0x000fda00037c5670 */
[----:B------:R-:W-:Y:S05]  /*4bd0*/  @!P6 BRA `(.L_x_5110) ;  /* 0x00000000007ce947 */ /* 0x000fea0003800000 */
.L_x_5111:
        /* <DEDUP_REMOVED lines=31> */
.L_x_5110:
        /* <DEDUP_REMOVED lines=10> */
.L_x_5116:
[----:B------:R-:W-:Y:S05]  /*4e70*/  BSYNC B0 ;  /* 0x0000000000007941 */ /* 0x000fea0003800000 */
.L_x_5115:
        /* <DEDUP_REMOVED lines=17> */
.L_x_5107:
        /* <DEDUP_REMOVED lines=44> */
[----:B--2---:R-:W-:Y:S02]  /*5250*/  HADD2.F32 R14, -RZ, R96.H0_H0 ;  /* 0x20000060ff0e7230 */ /* 0x004fe40000004100 */
[----:B---3--:R-:W-:Y:S02]  /*5260*/  HADD2.F32 R99, -RZ, R99.H0_H0 ;  /* 0x20000063ff637230 */ /* 0x008fe40000004100 */
[----:B----4-:R-:W-:Y:S02]  /*5270*/  HADD2.F32 R15, -RZ, R15.H0_H0 ;  /* 0x2000000fff0f7230 */ /* 0x010fe40000004100 */
[----:B-----5:R-:W-:Y:S02]  /*5280*/  HADD2.F32 R98, -RZ, R98.H0_H0 ;  /* 0x20000062ff627230 */ /* 0x020fe40000004100 */
[----:B------:R-:W-:-:S03]  /*5290*/  FFMA.FTZ R38, R14, R38, R99 ;  /* 0x000000260e267223 */ /* 0x000fc60000010063 */
        /* <DEDUP_REMOVED lines=12> */
.L_x_5117:
        /* <DEDUP_REMOVED lines=17> */
.L_x_5119:
[----:B------:R-:W-:Y:S05]  /*5470*/  BSYNC B0 ;  /* 0x0000000000007941 */ /* 0x000fea0003800000 */
.L_x_5118:
        /* <DEDUP_REMOVED lines=17> */
.L_x_5120:
        /* <DEDUP_REMOVED lines=15> */
.L_x_5122:
[----:B------:R-:W-:Y:S05]  /*5680*/  BSYNC B0 ;  /* 0x0000000000007941 */ /* 0x000fea0003800000 */
.L_x_5121:
        /* <DEDUP_REMOVED lines=17> */
.L_x_5123:
        /* <DEDUP_REMOVED lines=15> */
.L_x_5125:
[----:B------:R-:W-:Y:S05]  /*5890*/  BSYNC B0 ;  /* 0x0000000000007941 */ /* 0x000fea0003800000 */
.L_x_5124:
        /* <DEDUP_REMOVED lines=130> */
.L_x_5126:
        /* <DEDUP_REMOVED lines=15> */
.L_x_5128:
[----:B------:R-:W-:Y:S05]  /*61b0*/  BSYNC B0 ;  /* 0x0000000000007941 */ /* 0x000fea0003800000 */
.L_x_5127:
        /* <DEDUP_REMOVED lines=13> */
.L_x_5129:
        /* <DEDUP_REMOVED lines=15> */
.L_x_5131:
[----:B------:R-:W-:Y:S05]  /*6380*/  BSYNC B0 ;  /* 0x0000000000007941 */ /* 0x000fea0003800000 */
.L_x_5130:
        /* <DEDUP_REMOVED lines=13> */
.L_x_5132:
        /* <DEDUP_REMOVED lines=15> */
.L_x_5134:
[----:B------:R-:W-:Y:S05]  /*6550*/  BSYNC B0 ;  /* 0x0000000000007941 */ /* 0x000fea0003800000 */
.L_x_5133:
        /* <DEDUP_REMOVED lines=13> */
.L_x_5135:
        /* <DEDUP_REMOVED lines=15> */
.L_x_5137:
[----:B------:R-:W-:Y:S05]  /*6720*/  BSYNC B0 ;  /* 0x0000000000007941 */ /* 0x000fea0003800000 */
.L_x_5136:
        /* <DEDUP_REMOVED lines=13> */
.L_x_5138:
        /* <DEDUP_REMOVED lines=15> */
.L_x_5140:
[----:B------:R-:W-:Y:S05]  /*68f0*/  BSYNC B0 ;  /* 0x0000000000007941 */ /* 0x000fea0003800000 */
.L_x_5139:
        /* <DEDUP_REMOVED lines=13> */
.L_x_5141:
        /* <DEDUP_REMOVED lines=15> */
.L_x_5143:
[----:B------:R-:W-:Y:S05]  /*6ac0*/  BSYNC B0 ;  /* 0x0000000000007941 */ /* 0x000fea0003800000 */
.L_x_5142:
        /* <DEDUP_REMOVED lines=13> */
.L_x_5144:
        /* <DEDUP_REMOVED lines=14> */
.L_x_5146:
[----:B------:R-:W-:Y:S05]  /*6c80*/  BSYNC B0 ;  /* 0x0000000000007941 */ /* 0x000fea0003800000 */
.L_x_5145:
        /* <DEDUP_REMOVED lines=13> */
.L_x_5147:
        /* <DEDUP_REMOVED lines=14> */
.L_x_5149:
[----:B------:R-:W-:Y:S05]  /*6e40*/  BSYNC B0 ;  /* 0x0000000000007941 */ /* 0x000fea0003800000 */
.L_x_5148:
        /* <DEDUP_REMOVED lines=13> */
.L_x_5150:
        /* <DEDUP_REMOVED lines=14> */
.L_x_5152:
[----:B------:R-:W-:Y:S05]  /*7000*/  BSYNC B0 ;  /* 0x0000000000007941 */ /* 0x000fea0003800000 */
.L_x_5151:
        /* <DEDUP_REMOVED lines=13> */
.L_x_5153:
        /* <DEDUP_REMOVED lines=14> */
.L_x_5155:
[----:B------:R-:W-:Y:S05]  /*71c0*/  BSYNC B0 ;  /* 0x0000000000007941 */ /* 0x000fea0003800000 */
.L_x_5154:
        /* <DEDUP_REMOVED lines=13> */
.L_x_5156:
        /* <DEDUP_REMOVED lines=14> */
.L_x_5158:
[----:B------:R-:W-:Y:S05]  /*7380*/  BSYNC B0 ;  /* 0x0000000000007941 */ /* 0x000fea0003800000 */
.L_x_5157:
        /* <DEDUP_REMOVED lines=13> */
.L_x_5159:
        /* <DEDUP_REMOVED lines=14> */
.L_x_5161:
[----:B------:R-:W-:Y:S05]  /*7540*/  BSYNC B0 ;  /* 0x0000000000007941 */ /* 0x000fea0003800000 */
.L_x_5160:
        /* <DEDUP_REMOVED lines=13> */
.L_x_5162:
        /* <DEDUP_REMOVED lines=14> */
.L_x_5164:
[----:B------:R-:W-:Y:S05]  /*7700*/  BSYNC B0 ;  /* 0x0000000000007941 */ /* 0x000fea0003800000 */
.L_x_5163:
        /* <DEDUP_REMOVED lines=13> */
.L_x_5165:
        /* <DEDUP_REMOVED lines=14> */
.L_x_5167:
[----:B------:R-:W-:Y:S05]  /*78c0*/  BSYNC B0 ;  /* 0x0000000000007941 */ /* 0x000fea0003800000 */
.L_x_5166:
        /* <DEDUP_REMOVED lines=13> */
.L_x_5168:
        /* <DEDUP_REMOVED lines=14> */
.L_x_5170:
[----:B------:R-:W-:Y:S05]  /*7a80*/  BSYNC B0 ;  /* 0x0000000000007941 */ /* 0x000fea0003800000 */
.L_x_5169:
        /* <DEDUP_REMOVED lines=13> */
.L_x_5171:
        /* <DEDUP_REMOVED lines=14> */
.L_x_5173:
[----:B------:R-:W-:Y:S05]  /*7c40*/  BSYNC B0 ;  /* 0x0000000000007941 */ /* 0x000fea0003800000 */
.L_x_5172:
        /* <DEDUP_REMOVED lines=13> */
.L_x_5174:
        /* <DEDUP_REMOVED lines=14> */
.L_x_5176:
[----:B------:R-:W-:Y:S05]  /*7e00*/  BSYNC B0 ;  /* 0x0000000000007941 */ /* 0x000fea0003800000 */
.L_x_5175:
        /* <DEDUP_REMOVED lines=13> */
.L_x_5177:
        /* <DEDUP_REMOVED lines=14> */
.L_x_5179:
[----:B------:R-:W-:Y:S05]  /*7fc0*/  BSYNC B0 ;  /* 0x0000000000007941 */ /* 0x000fea0003800000 */
.L_x_5178:
        /* <DEDUP_REMOVED lines=13> */
.L_x_5180:
        /* <DEDUP_REMOVED lines=14> */
.L_x_5182:
[----:B------:R-:W-:Y:S05]  /*8180*/  BSYNC B0 ;  /* 0x0000000000007941 */ /* 0x000fea0003800000 */
.L_x_5181:
        /* <DEDUP_REMOVED lines=13> */
.L_x_5183:
        /* <DEDUP_REMOVED lines=14> */
.L_x_5185:
[----:B------:R-:W-:Y:S05]  /*8340*/  BSYNC B0 ;  /* 0x0000000000007941 */ /* 0x000fea0003800000 */
.L_x_5184:
        /* <DEDUP_REMOVED lines=13> */
.L_x_5186:
        /* <DEDUP_REMOVED lines=14> */
.L_x_5188:
[----:B------:R-:W-:Y:S05]  /*8500*/  BSYNC B0 ;  /* 0x0000000000007941 */ /* 0x000fea0003800000 */
.L_x_5187:
        /* <DEDUP_REMOVED lines=13> */
.L_x_5189:
        /* <DEDUP_REMOVED lines=19> */
.L_x_5191:
[----:B------:R-:W-:Y:S05]  /*8710*/  BSYNC B0 ;  /* 0x0000000000007941 */ /* 0x000fea0003800000 */
.L_x_5190:
        /* <DEDUP_REMOVED lines=14> */
.L_x_5192:
        /* <DEDUP_REMOVED lines=19> */
.L_x_5194:
[----:B------:R-:W-:Y:S05]  /*8930*/  BSYNC B0 ;  /* 0x0000000000007941 */ /* 0x000fea0003800000 */
.L_x_5193:
        /* <DEDUP_REMOVED lines=14> */
.L_x_5195:
        /* <DEDUP_REMOVED lines=15> */
.L_x_5197:
[----:B------:R-:W-:Y:S05]  /*8b10*/  BSYNC B0 ;  /* 0x0000000000007941 */ /* 0x000fea0003800000 */
.L_x_5196:
        /* <DEDUP_REMOVED lines=13> */
.L_x_5198:
        /* <DEDUP_REMOVED lines=15> */
.L_x_5200:
[----:B------:R-:W-:Y:S05]  /*8ce0*/  BSYNC B0 ;  /* 0x0000000000007941 */ /* 0x000fea0003800000 */
.L_x_5199:
        /* <DEDUP_REMOVED lines=13> */
.L_x_5201:
        /* <DEDUP_REMOVED lines=15> */
.L_x_5203:
[----:B------:R-:W-:Y:S05]  /*8eb0*/  BSYNC B0 ;  /* 0x0000000000007941 */ /* 0x000fea0003800000 */
.L_x_5202:
        /* <DEDUP_REMOVED lines=13> */
.L_x_5204:
        /* <DEDUP_REMOVED lines=15> */
.L_x_5206:
[----:B------:R-:W-:Y:S05]  /*9080*/  BSYNC B0 ;  /* 0x0000000000007941 */ /* 0x000fea0003800000 */
.L_x_5205:
        /* <DEDUP_REMOVED lines=14> */
.L_x_5207:
        /* <DEDUP_REMOVED lines=15> */
.L_x_5209:
[----:B------:R-:W-:Y:S05]  /*9260*/  BSYNC B0 ;  /* 0x0000000000007941 */ /* 0x000fea0003800000 */
.L_x_5208:
        /* <DEDUP_REMOVED lines=13> */
.L_x_5210:
        /* <DEDUP_REMOVED lines=17> */
.L_x_5212:
[----:B------:R-:W-:Y:S05]  /*9450*/  BSYNC B0 ;  /* 0x0000000000007941 */ /* 0x000fea0003800000 */
.L_x_5211:
        /* <DEDUP_REMOVED lines=8> */
.L_x_5214:
        /* <DEDUP_REMOVED lines=10> */
.L_x_5287:


//--------------------- .nv.shared.reserved.0     --------------------------
	.section	.nv.shared.reserved.0,"aw",@nobits
	.weak		__nv_reservedSMEM_offset_0_alias
	.size		__nv_reservedSMEM_offset_0_alias, 0, 0
	.other		__nv_reservedSMEM_offset_0_alias,@"STO_CUDA_RESERVED_SHARED STV_DEFAULT"
__nv_reservedSMEM_offset_0_alias:
	.zero		0


//--------------------- .nv.global                --------------------------
	.section	.nv.global,"aw",@nobits
.nv.global:
	.type		_ZN61_INTERNAL_fc706033_30_group_norm_nhwc_one_pass_64_cu_22fa43826thrust23THRUST_300001_SM_900_NS12placeholders2_5E,@object
	.size		_ZN61_INTERNAL_fc706033_30_group_norm_nhwc_one_pass_64_cu_22fa43826thrust23THRUST_300001_SM_900_NS12placeholders2_5E,(_ZN61_INTERNAL_fc706033_30_group_norm_nhwc_one_pass_64_cu_22fa43824cuda3std3__45__cpo6cbeginE - _ZN61_INTERNAL_fc706033_30_group_norm_nhwc_one_pass_64_cu_22fa43826thrust23THRUST_300001_SM_900_NS12placeholders2_5E)
_ZN61_INTERNAL_fc706033_30_group_norm_nhwc_one_pass_64_cu_22fa43826thrust23THRUST_300001_SM_900_NS12placeholders2_5E:
	.zero		1
	.type		_ZN61_INTERNAL_fc706033_30_group_norm_nhwc_one_pass_64_cu_22fa43824cuda3std3__45__cpo6cbeginE,@object
	.size		_ZN61_INTERNAL_fc706033_30_group_norm_nhwc_one_pass_64_cu_22fa43824cuda3std3__45__cpo6cbeginE,(_ZN61_INTERNAL_fc706033_30_group_norm_nhwc_one_pass_64_cu_22fa43824cuda3std6ranges3__45__cpo6cbeginE - _ZN61_INTERNAL_fc706033_30_group_norm_nhwc_one_pass_64_cu_22fa43824cuda3std3__45__cpo6cbeginE)
_ZN61_INTERNAL_fc706033_30_group_norm_nhwc_one_pass_64_cu_22fa43824cuda3std3__45__cpo6cbeginE:
	.zero		1
	.type		_ZN61_INTERNAL_fc706033_30_group_norm_nhwc_one_pass_64_cu_22fa43824cuda3std6ranges3__45__cpo6cbeginE,@object
	.size		_ZN61_INTERNAL_fc706033_30_group_norm_nhwc_one_pass_64_cu_22fa43824cuda3std6ranges3__45__cpo6cbeginE,(_ZN61_INTERNAL_fc706033_30_group_norm_nhwc_one_pass_64_cu_22fa43824cuda3std3__48in_placeE - _ZN61_INTERNAL_fc706033_30_group_norm_nhwc_one_pass_64_cu_22fa43824cuda3std6ranges3__45__cpo6cbeginE)
_ZN61_INTERNAL_fc706033_30_group_norm_nhwc_one_pass_64_cu_22fa43824cuda3std6ranges3__45__cpo6cbeginE:
	.zero		1
	.type		_ZN61_INTERNAL_fc706033_30_group_norm_nhwc_one_pass_64_cu_22fa43824cuda3std3__48in_placeE,@object
	.size		_ZN61_INTERNAL_fc706033_30_group_norm_nhwc_one_pass_64_cu_22fa43824cuda3std3__48in_placeE,(_ZN61_INTERNAL_fc706033_30_group_norm_nhwc_one_pass_64_cu_22fa43824cuda3std6ranges3__45__cpo4sizeE - _ZN61_INTERNAL_fc706033_30_group_norm_nhwc_one_pass_64_cu_22fa43824cuda3std3__48in_placeE)
_ZN61_INTERNAL_fc706033_30_group_norm_nhwc_one_pass_64_cu_22fa43824cuda3std3__48in_placeE:
	.zero		1
	.type		_ZN61_INTERNAL_fc706033_30_group_norm_nhwc_one_pass_64_cu_22fa43824cuda3std6ranges3__45__cpo4sizeE,@object
	.size		_ZN61_INTERNAL_fc706033_30_group_norm_nhwc_one_pass_64_cu_22fa43824cuda3std6ranges3__45__cpo4sizeE,(_ZN61_INTERNAL_fc706033_30_group_norm_nhwc_one_pass_64_cu_22fa43826thrust23THRUST_300001_SM_900_NS12placeholders2_9E - _ZN61_INTERNAL_fc706033_30_group_norm_nhwc_one_pass_64_cu_22fa43824cuda3std6ranges3__45__cpo4sizeE)
_ZN61_INTERNAL_fc706033_30_group_norm_nhwc_one_pass_64_cu_22fa43824cuda3std6ranges3__45__cpo4sizeE:
	.zero		1
	.type		_ZN61_INTERNAL_fc706033_30_group_norm_nhwc_one_pass_64_cu_22fa43826thrust23THRUST_300001_SM_900_NS12placeholders2_9E,@object
	.size		_ZN61_INTERNAL_fc706033_30_group_norm_nhwc_one_pass_64_cu_22fa43826thrust23THRUST_300001_SM_900_NS12placeholders2_9E,(_ZN61_INTERNAL_fc706033_30_group_norm_nhwc_one_pass_64_cu_22fa43824cuda3std3__45__cpo7crbeginE - _ZN61_INTERNAL_fc706033_30_group_norm_nhwc_one_pass_64_cu_22fa43826thrust23THRUST_300001_SM_900_NS12placeholders2_9E)
_ZN61_INTERNAL_fc706033_30_group_norm_nhwc_one_pass_64_cu_22fa43826thrust23THRUST_300001_SM_900_NS12placeholders2_9E:
	.zero		1
	.type		_ZN61_INTERNAL_fc706033_30_group_norm_nhwc_one_pass_64_cu_22fa43824cuda3std3__45__cpo7crbeginE,@object
	.size		_ZN61_INTERNAL_fc706033_30_group_norm_nhwc_one_pass_64_cu_22fa43824cuda3std3__45__cpo7crbeginE,(_ZN61_INTERNAL_fc706033_30_group_norm_nhwc_one_pass_64_cu_22fa43824cuda3std6ranges3__45__cpo4nextE - _ZN61_INTERNAL_fc706033_30_group_norm_nhwc_one_pass_64_cu_22fa43824cuda3std3__45__cpo7crbeginE)
_ZN61_INTERNAL_fc706033_30_group_norm_nhwc_one_pass_64_cu_22fa43824cuda3std3__45__cpo7crbeginE:
	.zero		1
	.type		_ZN61_INTERNAL_fc706033_30_group_norm_nhwc_one_pass_64_cu_22fa43824cuda3std6ranges3__45__cpo4nextE,@object
	.size		_ZN61_INTERNAL_fc706033_30_group_norm_nhwc_one_pass_64_cu_22fa43824cuda3std6ranges3__45__cpo4nextE,(_ZN61_INTERNAL_fc706033_30_group_norm_nhwc_one_pass_64_cu_22fa43824cuda3std6ranges3__45__cpo4swapE - _ZN61_INTERNAL_fc706033_30_group_norm_nhwc_one_pass_64_cu_22fa43824cuda3std6ranges3__45__cpo4nextE)
_ZN61_INTERNAL_fc706033_30_group_norm_nhwc_one_pass_64_cu_22fa43824cuda3std6ranges3__45__cpo4nextE:
	.zero		1
	.type		_ZN61_INTERNAL_fc706033_30_group_norm_nhwc_one_pass_64_cu_22fa43824cuda3std6ranges3__45__cpo4swapE,@object
	.size		_ZN61_INTERNAL_fc706033_30_group_norm_nhwc_one_pass_64_cu_22fa43824cuda3std6ranges3__45__cpo4swapE,(_ZN61_INTERNAL_fc706033_30_group_norm_nhwc_one_pass_64_cu_22fa43826thrust23THRUST_300001_SM_900_NS12placeholders2_1E - _ZN61_INTERNAL_fc706033_30_group_norm_nhwc_one_pass_64_cu_22fa43824cuda3std6ranges3__45__cpo4swapE)
_ZN61_INTERNAL_fc706033_30_group_norm_nhwc_one_pass_64_cu_22fa43824cuda3std6ranges3__45__cpo4swapE:
	.zero		1
	.type		_ZN61_INTERNAL_fc706033_30_group_norm_nhwc_one_pass_64_cu_22fa43826thrust23THRUST_300001_SM_900_NS12placeholders2_1E,@object
	.size		_ZN61_INTERNAL_fc706033_30_group_norm_nhwc_one_pass_64_cu_22fa43826thrust23THRUST_300001_SM_900_NS12placeholders2_1E,(_ZN61_INTERNAL_fc706033_30_group_norm_nhwc_one_pass_64_cu_22fa43826thrust23THRUST_300001_SM_900_NS12placeholders2_3E - _ZN61_INTERNAL_fc706033_30_group_norm_nhwc_one_pass_64_cu_22fa43826thrust23THRUST_300001_SM_900_NS12placeholders2_1E)
_ZN61_INTERNAL_fc706033_30_group_norm_nhwc_one_pass_64_cu_22fa43826thrust23THRUST_300001_SM_900_NS12placeholders2_1E:
	.zero		1
	.type		_ZN61_INTERNAL_fc706033_30_group_norm_nhwc_one_pass_64_cu_22fa43826thrust23THRUST_300001_SM_900_NS12placeholders2_3E,@object
	.size		_ZN61_INTERNAL_fc706033_30_group_norm_nhwc_one_pass_64_cu_22fa43826thrust23THRUST_300001_SM_900_NS12placeholders2_3E,(_ZN61_INTERNAL_fc706033_30_group_norm_nhwc_one_pass_64_cu_22fa43824cuda3std3__45__cpo5beginE - _ZN61_INTERNAL_fc706033_30_group_norm_nhwc_one_pass_64_cu_22fa43826thrust23THRUST_300001_SM_900_NS12placeholders2_3E)
_ZN61_INTERNAL_fc706033_30_group_norm_nhwc_one_pass_64_cu_22fa43826thrust23THRUST_300001_SM_900_NS12placeholders2_3E:
	.zero		1
	.type		_ZN61_INTERNAL_fc706033_30_group_norm_nhwc_one_pass_64_cu_22fa43824cuda3std3__45__cpo5beginE,@object
	.size		_ZN61_INTERNAL_fc706033_30_group_norm_nhwc_one_pass_64_cu_22fa43824cuda3std3__45__cpo5beginE,(_ZN61_INTERNAL_fc706033_30_group_norm_nhwc_one_pass_64_cu_22fa43824cuda3std6ranges3__45__cpo5beginE - _ZN61_INTERNAL_fc706033_30_group_norm_nhwc_one_pass_64_cu_22fa43824cuda3std3__45__cpo5beginE)
_ZN61_INTERNAL_fc706033_30_group_norm_nhwc_one_pass_64_cu_22fa43824cuda3std3__45__cpo5beginE:
	.zero		1
	.type		_ZN61_INTERNAL_fc706033_30_group_norm_nhwc_one_pass_64_cu_22fa43824cuda3std6ranges3__45__cpo5beginE,@object
	.size		_ZN61_INTERNAL_fc706033_30_group_norm_nhwc_one_pass_64_cu_22fa43824cuda3std6ranges3__45__cpo5beginE,(_ZN61_INTERNAL_fc706033_30_group_norm_nhwc_one_pass_64_cu_22fa43824cuda3std3__463_GLOBAL__N__fc706033_30_group_norm_nhwc_one_pass_64_cu_22fa43826ignoreE - _ZN61_INTERNAL_fc706033_30_group_norm_nhwc_one_pass_64_cu_22fa43824cuda3std6ranges3__45__cpo5beginE)
_ZN61_INTERNAL_fc706033_30_group_norm_nhwc_one_pass_64_cu_22fa43824cuda3std6ranges3__45__cpo5beginE:
	.zero		1
	.type		_ZN61_INTERNAL_fc706033_30_group_norm_nhwc_one_pass_64_cu_22fa43824cuda3std3__463_GLOBAL__N__fc706033_30_group_norm_nhwc_one_pass_64_cu_22fa43826ignoreE,@object
	.size		_ZN61_INTERNAL_fc706033_30_group_norm_nhwc_one_pass_64_cu_22fa43824cuda3std3__463_GLOBAL__N__fc706033_30_group_norm_nhwc_one_pass_64_cu_22fa43826ignoreE,(_ZN61_INTERNAL_fc706033_30_group_norm_nhwc_one_pass_64_cu_22fa43824cuda3std6ranges3__45__cpo4dataE - _ZN61_INTERNAL_fc706033_30_group_norm_nhwc_one_pass_64_cu_22fa43824cuda3std3__463_GLOBAL__N__fc706033_30_group_norm_nhwc_one_pass_64_cu_22fa43826ignoreE)
_ZN61_INTERNAL_fc706033_30_group_norm_nhwc_one_pass_64_cu_22fa43824cuda3std3__463_GLOBAL__N__fc706033_30_group_norm_nhwc_one_pass_64_cu_22fa43826ignoreE:
	.zero		1
	.type		_ZN61_INTERNAL_fc706033_30_group_norm_nhwc_one_pass_64_cu_22fa43824cuda3std6ranges3__45__cpo4dataE,@object
	.size		_ZN61_INTERNAL_fc706033_30_group_norm_nhwc_one_pass_64_cu_22fa43824cuda3std6ranges3__45__cpo4dataE,(_ZN61_INTERNAL_fc706033_30_group_norm_nhwc_one_pass_64_cu_22fa43826thrust23THRUST_300001_SM_900_NS12placeholders2_7E - _ZN61_INTERNAL_fc706033_30_group_norm_nhwc_one_pass_64_cu_22fa43824cuda3std6ranges3__45__cpo4dataE)
_ZN61_INTERNAL_fc706033_30_group_norm_nhwc_one_pass_64_cu_22fa43824cuda3std6ranges3__45__cpo4dataE:
	.zero		1
	.type		_ZN61_INTERNAL_fc706033_30_group_norm_nhwc_one_pass_64_cu_22fa43826thrust23THRUST_300001_SM_900_NS12placeholders2_7E,@object
	.size		_ZN61_INTERNAL_fc706033_30_group_norm_nhwc_one_pass_64_cu_22fa43826thrust23THRUST_300001_SM_900_NS12placeholders2_7E,(_ZN61_INTERNAL_fc706033_30_group_norm_nhwc_one_pass_64_cu_22fa43824cuda3std3__45__cpo6rbeginE - _ZN61_INTERNAL_fc706033_30_group_norm_nhwc_one_pass_64_cu_22fa43826thrust23THRUST_300001_SM_900_NS12placeholders2_7E)
_ZN61_INTERNAL_fc706033_30_group_norm_nhwc_one_pass_64_cu_22fa43826thrust23THRUST_300001_SM_900_NS12placeholders2_7E:
	.zero		1
	.type		_ZN61_INTERNAL_fc706033_30_group_norm_nhwc_one_pass_64_cu_22fa43824cuda3std3__45__cpo6rbeginE,@object
	.size		_ZN61_INTERNAL_fc706033_30_group_norm_nhwc_one_pass_64_cu_22fa43824cuda3std3__45__cpo6rbeginE,(_ZN61_INTERNAL_fc706033_30_group_norm_nhwc_one_pass_64_cu_22fa43824cuda3std6ranges3__45__cpo7advanceE - _ZN61_INTERNAL_fc706033_30_group_norm_nhwc_one_pass_64_cu_22fa43824cuda3std3__45__cpo6rbeginE)
_ZN61_INTERNAL_fc706033_30_group_norm_nhwc_one_pass_64_cu_22fa43824cuda3std3__45__cpo6rbeginE:
	.zero		1
	.type		_ZN61_INTERNAL_fc706033_30_group_norm_nhwc_one_pass_64_cu_22fa43824cuda3std6ranges3__45__cpo7advanceE,@object
	.size		_ZN61_INTERNAL_fc706033_30_group_norm_nhwc_one_pass_64_cu_22fa43824cuda3std6ranges3__45__cpo7advanceE,(_ZN61_INTERNAL_fc706033_30_group_norm_nhwc_one_pass_64_cu_22fa43824cuda3std3__47nulloptE - _ZN61_INTERNAL_fc706033_30_group_norm_nhwc_one_pass_64_cu_22fa43824cuda3std6ranges3__45__cpo7advanceE)
_ZN61_INTERNAL_fc706033_30_group_norm_nhwc_one_pass_64_cu_22fa43824cuda3std6ranges3__45__cpo7advanceE:
	.zero		1
	.type		_ZN61_INTERNAL_fc706033_30_group_norm_nhwc_one_pass_64_cu_22fa43824cuda3std3__47nulloptE,@object
	.size		_ZN61_INTERNAL_fc706033_30_group_norm_nhwc_one_pass_64_cu_22fa43824cuda3std3__47nulloptE,(_ZN61_INTERNAL_fc706033_30_group_norm_nhwc_one_pass_64_cu_22fa43824cuda3std6ranges3__45__cpo8distanceE - _ZN61_INTERNAL_fc706033_30_group_norm_nhwc_one_pass_64_cu_22fa43824cuda3std3__47nulloptE)
_ZN61_INTERNAL_fc706033_30_group_norm_nhwc_one_pass_64_cu_22fa43824cuda3std3__47nulloptE:
	.zero		1
	.type		_ZN61_INTERNAL_fc706033_30_group_norm_nhwc_one_pass_64_cu_22fa43824cuda3std6ranges3__45__cpo8distanceE,@object
	.size		_ZN61_INTERNAL_fc706033_30_group_norm_nhwc_one_pass_64_cu_22fa43824cuda3std6ranges3__45__cpo8distanceE,(_ZN61_INTERNAL_fc706033_30_group_norm_nhwc_one_pass_64_cu_22fa43826thrust23THRUST_300001_SM_900_NS12placeholders2_6E - _ZN61_INTERNAL_fc706033_30_group_norm_nhwc_one_pass_64_cu_22fa43824cuda3std6ranges3__45__cpo8distanceE)
_ZN61_INTERNAL_fc706033_30_group_norm_nhwc_one_pass_64_cu_22fa43824cuda3std6ranges3__45__cpo8distanceE:
	.zero		1
	.type		_ZN61_INTERNAL_fc706033_30_group_norm_nhwc_one_pass_64_cu_22fa43826thrust23THRUST_300001_SM_900_NS12placeholders2_6E,@object
	.size		_ZN61_INTERNAL_fc706033_30_group_norm_nhwc_one_pass_64_cu_22fa43826thrust23THRUST_300001_SM_900_NS12placeholders2_6E,(_ZN61_INTERNAL_fc706033_30_group_norm_nhwc_one_pass_64_cu_22fa43824cuda3std3__45__cpo4cendE - _ZN61_INTERNAL_fc706033_30_group_norm_nhwc_one_pass_64_cu_22fa43826thrust23THRUST_300001_SM_900_NS12placeholders2_6E)
_ZN61_INTERNAL_fc706033_30_group_norm_nhwc_one_pass_64_cu_22fa43826thrust23THRUST_300001_SM_900_NS12placeholders2_6E:
	.zero		1
	.type		_ZN61_INTERNAL_fc706033_30_group_norm_nhwc_one_pass_64_cu_22fa43824cuda3std3__45__cpo4cendE,@object
	.size		_ZN61_INTERNAL_fc706033_30_group_norm_nhwc_one_pass_64_cu_22fa43824cuda3std3__45__cpo4cendE,(_ZN61_INTERNAL_fc706033_30_group_norm_nhwc_one_pass_64_cu_22fa43824cuda3std6ranges3__45__cpo4cendE - _ZN61_INTERNAL_fc706033_30_group_norm_nhwc_one_pass_64_cu_22fa43824cuda3std3__45__cpo4cendE)
_ZN61_INTERNAL_fc706033_30_group_norm_nhwc_one_pass_64_cu_22fa43824cuda3std3__45__cpo4cendE:
	.zero		1
	.type		_ZN61_INTERNAL_fc706033_30_group_norm_nhwc_one_pass_64_cu_22fa43824cuda3std6ranges3__45__cpo4cendE,@object
	.size		_ZN61_INTERNAL_fc706033_30_group_norm_nhwc_one_pass_64_cu_22fa43824cuda3std6ranges3__45__cpo4cendE,(_ZN61_INTERNAL_fc706033_30_group_norm_nhwc_one_pass_64_cu_22fa43824cuda3std3__420unreachable_sentinelE - _ZN61_INTERNAL_fc706033_30_group_norm_nhwc_one_pass_64_cu_22fa43824cuda3std6ranges3__45__cpo4cendE)
_ZN61_INTERNAL_fc706033_30_group_norm_nhwc_one_pass_64_cu_22fa43824cuda3std6ranges3__45__cpo4cendE:
	.zero		1
	.type		_ZN61_INTERNAL_fc706033_30_group_norm_nhwc_one_pass_64_cu_22fa43824cuda3std3__420unreachable_sentinelE,@object
	.size		_ZN61_INTERNAL_fc706033_30_group_norm_nhwc_one_pass_64_cu_22fa43824cuda3std3__420unreachable_sentinelE,(_ZN61_INTERNAL_fc706033_30_group_norm_nhwc_one_pass_64_cu_22fa43824cuda3std6ranges3__45__cpo5ssizeE - _ZN61_INTERNAL_fc706033_30_group_norm_nhwc_one_pass_64_cu_22fa43824cuda3std3__420unreachable_sentinelE)
_ZN61_INTERNAL_fc706033_30_group_norm_nhwc_one_pass_64_cu_22fa43824cuda3std3__420unreachable_sentinelE:
	.zero		1
	.type		_ZN61_INTERNAL_fc706033_30_group_norm_nhwc_one_pass_64_cu_22fa43824cuda3std6ranges3__45__cpo5ssizeE,@object
	.size		_ZN61_INTERNAL_fc706033_30_group_norm_nhwc_one_pass_64_cu_22fa43824cuda3std6ranges3__45__cpo5ssizeE,(_ZN61_INTERNAL_fc706033_30_group_norm_nhwc_one_pass_64_cu_22fa43826thrust23THRUST_300001_SM_900_NS12placeholders3_10E - _ZN61_INTERNAL_fc706033_30_group_norm_nhwc_one_pass_64_cu_22fa43824cuda3std6ranges3__45__cpo5ssizeE)
_ZN61_INTERNAL_fc706033_30_group_norm_nhwc_one_pass_64_cu_22fa43824cuda3std6ranges3__45__cpo5ssizeE:
	.zero		1
	.type		_ZN61_INTERNAL_fc706033_30_group_norm_nhwc_one_pass_64_cu_22fa43826thrust23THRUST_300001_SM_900_NS12placeholders3_10E,@object
	.size		_ZN61_INTERNAL_fc706033_30_group_norm_nhwc_one_pass_64_cu_22fa43826thrust23THRUST_300001_SM_900_NS12placeholders3_10E,(_ZN61_INTERNAL_fc706033_30_group_norm_nhwc_one_pass_64_cu_22fa43824cuda3std3__45__cpo5crendE - _ZN61_INTERNAL_fc706033_30_group_norm_nhwc_one_pass_64_cu_22fa43826thrust23THRUST_300001_SM_900_NS12placeholders3_10E)
_ZN61_INTERNAL_fc706033_30_group_norm_nhwc_one_pass_64_cu_22fa43826thrust23THRUST_300001_SM_900_NS12placeholders3_10E:
	.zero		1
	.type		_ZN61_INTERNAL_fc706033_30_group_norm_nhwc_one_pass_64_cu_22fa43824cuda3std3__45__cpo5crendE,@object
	.size		_ZN61_INTERNAL_fc706033_30_group_norm_nhwc_one_pass_64_cu_22fa43824cuda3std3__45__cpo5crendE,(_ZN61_INTERNAL_fc706033_30_group_norm_nhwc_one_pass_64_cu_22fa43824cuda3std6ranges3__45__cpo4prevE - _ZN61_INTERNAL_fc706033_30_group_norm_nhwc_one_pass_64_cu_22fa43824cuda3std3__45__cpo5crendE)
_ZN61_INTERNAL_fc706033_30_group_norm_nhwc_one_pass_64_cu_22fa43824cuda3std3__45__cpo5crendE:
	.zero		1
	.type		_ZN61_INTERNAL_fc706033_30_group_norm_nhwc_one_pass_64_cu_22fa43824cuda3std6ranges3__45__cpo4prevE,@object
	.size		_ZN61_INTERNAL_fc706033_30_group_norm_nhwc_one_pass_64_cu_22fa43824cuda3std6ranges3__45__cpo4prevE,(_ZN61_INTERNAL_fc706033_30_group_norm_nhwc_one_pass_64_cu_22fa43824cuda3std6ranges3__45__cpo9iter_moveE - _ZN61_INTERNAL_fc706033_30_group_norm_nhwc_one_pass_64_cu_22fa43824cuda3std6ranges3__45__cpo4prevE)
_ZN61_INTERNAL_fc706033_30_group_norm_nhwc_one_pass_64_cu_22fa43824cuda3std6ranges3__45__cpo4prevE:
	.zero		1
	.type		_ZN61_INTERNAL_fc706033_30_group_norm_nhwc_one_pass_64_cu_22fa43824cuda3std6ranges3__45__cpo9iter_moveE,@object
	.size		_ZN61_INTERNAL_fc706033_30_group_norm_nhwc_one_pass_64_cu_22fa43824cuda3std6ranges3__45__cpo9iter_moveE,(_ZN61_INTERNAL_fc706033_30_group_norm_nhwc_one_pass_64_cu_22fa43826thrust23THRUST_300001_SM_900_NS12placeholders2_2E - _ZN61_INTERNAL_fc706033_30_group_norm_nhwc_one_pass_64_cu_22fa43824cuda3std6ranges3__45__cpo9iter_moveE)
_ZN61_INTERNAL_fc706033_30_group_norm_nhwc_one_pass_64_cu_22fa43824cuda3std6ranges3__45__cpo9iter_moveE:
	.zero		1
	.type		_ZN61_INTERNAL_fc706033_30_group_norm_nhwc_one_pass_64_cu_22fa43826thrust23THRUST_300001_SM_900_NS12placeholders2_2E,@object
	.size		_ZN61_INTERNAL_fc706033_30_group_norm_nhwc_one_pass_64_cu_22fa43826thrust23THRUST_300001_SM_900_NS12placeholders2_2E,(_ZN61_INTERNAL_fc706033_30_group_norm_nhwc_one_pass_64_cu_22fa43826thrust23THRUST_300001_SM_900_NS12placeholders2_4E - _ZN61_INTERNAL_fc706033_30_group_norm_nhwc_one_pass_64_cu_22fa43826thrust23THRUST_300001_SM_900_NS12placeholders2_2E)
_ZN61_INTERNAL_fc706033_30_group_norm_nhwc_one_pass_64_cu_22fa43826thrust23THRUST_300001_SM_900_NS12placeholders2_2E:
	.zero		1
	.type		_ZN61_INTERNAL_fc706033_30_group_norm_nhwc_one_pass_64_cu_22fa43826thrust23THRUST_300001_SM_900_NS12placeholders2_4E,@object
	.size		_ZN61_INTERNAL_fc706033_30_group_norm_nhwc_one_pass_64_cu_22fa43826thrust23THRUST_300001_SM_900_NS12placeholders2_4E,(_ZN61_INTERNAL_fc706033_30_group_norm_nhwc_one_pass_64_cu_22fa43824cuda3std3__45__cpo3endE - _ZN61_INTERNAL_fc706033_30_group_norm_nhwc_one_pass_64_cu_22fa43826thrust23THRUST_300001_SM_900_NS12placeholders2_4E)
_ZN61_INTERNAL_fc706033_30_group_norm_nhwc_one_pass_64_cu_22fa43826thrust23THRUST_300001_SM_900_NS12placeholders2_4E:
	.zero		1
	.type		_ZN61_INTERNAL_fc706033_30_group_norm_nhwc_one_pass_64_cu_22fa43824cuda3std3__45__cpo3endE,@object
	.size		_ZN61_INTERNAL_fc706033_30_group_norm_nhwc_one_pass_64_cu_22fa43824cuda3std3__45__cpo3endE,(_ZN61_INTERNAL_fc706033_30_group_norm_nhwc_one_pass_64_cu_22fa43824cuda3std6ranges3__45__cpo3endE - _ZN61_INTERNAL_fc706033_30_group_norm_nhwc_one_pass_64_cu_22fa43824cuda3std3__45__cpo3endE)
_ZN61_INTERNAL_fc706033_30_group_norm_nhwc_one_pass_64_cu_22fa43824cuda3std3__45__cpo3endE:
	.zero		1
	.type		_ZN61_INTERNAL_fc706033_30_group_norm_nhwc_one_pass_64_cu_22fa43824cuda3std6ranges3__45__cpo3endE,@object
	.size		_ZN61_INTERNAL_fc706033_30_group_norm_nhwc_one_pass_64_cu_22fa43824cuda3std6ranges3__45__cpo3endE,(_ZN61_INTERNAL_fc706033_30_group_norm_nhwc_one_pass_64_cu_22fa43824cuda3std3__419piecewise_constructE - _ZN61_INTERNAL_fc706033_30_group_norm_nhwc_one_pass_64_cu_22fa43824cuda3std6ranges3__45__cpo3endE)
_ZN61_INTERNAL_fc706033_30_group_norm_nhwc_one_pass_64_cu_22fa43824cuda3std6ranges3__45__cpo3endE:
	.zero		1
	.type		_ZN61_INTERNAL_fc706033_30_group_norm_nhwc_one_pass_64_cu_22fa43824cuda3std3__419piecewise_constructE,@object
	.size		_ZN61_INTERNAL_fc706033_30_group_norm_nhwc_one_pass_64_cu_22fa43824cuda3std3__419piecewise_constructE,(_ZN61_INTERNAL_fc706033_30_group_norm_nhwc_one_pass_64_cu_22fa43824cuda3std6ranges3__45__cpo5cdataE - _ZN61_INTERNAL_fc706033_30_group_norm_nhwc_one_pass_64_cu_22fa43824cuda3std3__419piecewise_constructE)
_ZN61_INTERNAL_fc706033_30_group_norm_nhwc_one_pass_64_cu_22fa43824cuda3std3__419piecewise_constructE:
	.zero		1
	.type		_ZN61_INTERNAL_fc706033_30_group_norm_nhwc_one_pass_64_cu_22fa43824cuda3std6ranges3__45__cpo5cdataE,@object
	.size		_ZN61_INTERNAL_fc706033_30_group_norm_nhwc_one_pass_64_cu_22fa43824cuda3std6ranges3__45__cpo5cdataE,(_ZN61_INTERNAL_fc706033_30_group_norm_nhwc_one_pass_64_cu_22fa43826thrust23THRUST_300001_SM_900_NS12placeholders2_8E - _ZN61_INTERNAL_fc706033_30_group_norm_nhwc_one_pass_64_cu_22fa43824cuda3std6ranges3__45__cpo5cdataE)
_ZN61_INTERNAL_fc706033_30_group_norm_nhwc_one_pass_64_cu_22fa43824cuda3std6ranges3__45__cpo5cdataE:
	.zero		1
	.type		_ZN61_INTERNAL_fc706033_30_group_norm_nhwc_one_pass_64_cu_22fa43826thrust23THRUST_300001_SM_900_NS12placeholders2_8E,@object
	.size		_ZN61_INTERNAL_fc706033_30_group_norm_nhwc_one_pass_64_cu_22fa43826thrust23THRUST_300001_SM_900_NS12placeholders2_8E,(_ZN61_INTERNAL_fc706033_30_group_norm_nhwc_one_pass_64_cu_22fa43824cuda3std3__45__cpo4rendE - _ZN61_INTERNAL_fc706033_30_group_norm_nhwc_one_pass_64_cu_22fa43826thrust23THRUST_300001_SM_900_NS12placeholders2_8E)
_ZN61_INTERNAL_fc706033_30_group_norm_nhwc_one_pass_64_cu_22fa43826thrust23THRUST_300001_SM_900_NS12placeholders2_8E:
	.zero		1
	.type		_ZN61_INTERNAL_fc706033_30_group_norm_nhwc_one_pass_64_cu_22fa43824cuda3std3__45__cpo4rendE,@object
	.size		_ZN61_INTERNAL_fc706033_30_group_norm_nhwc_one_pass_64_cu_22fa43824cuda3std3__45__cpo4rendE,(_ZN61_INTERNAL_fc706033_30_group_norm_nhwc_one_pass_64_cu_22fa43824cuda3std6ranges3__45__cpo9iter_swapE - _ZN61_INTERNAL_fc706033_30_group_norm_nhwc_one_pass_64_cu_22fa43824cuda3std3__45__cpo4rendE)
_ZN61_INTERNAL_fc706033_30_group_norm_nhwc_one_pass_64_cu_22fa43824cuda3std3__45__cpo4rendE:
	.zero		1
	.type		_ZN61_INTERNAL_fc706033_30_group_norm_nhwc_one_pass_64_cu_22fa43824cuda3std6ranges3__45__cpo9iter_swapE,@object
	.size		_ZN61_INTERNAL_fc706033_30_group_norm_nhwc_one_pass_64_cu_22fa43824cuda3std6ranges3__45__cpo9iter_swapE,(_ZN61_INTERNAL_fc706033_30_group_norm_nhwc_one_pass_64_cu_22fa43824cuda3std3__48unexpectE - _ZN61_INTERNAL_fc706033_30_group_norm_nhwc_one_pass_64_cu_22fa43824cuda3std6ranges3__45__cpo9iter_swapE)
_ZN61_INTERNAL_fc706033_30_group_norm_nhwc_one_pass_64_cu_22fa43824cuda3std6ranges3__45__cpo9iter_swapE:
	.zero		1
	.type		_ZN61_INTERNAL_fc706033_30_group_norm_nhwc_one_pass_64_cu_22fa43824cuda3std3__48unexpectE,@object
	.size		_ZN61_INTERNAL_fc706033_30_group_norm_nhwc_one_pass_64_cu_22fa43824cuda3std3__48unexpectE,(_ZN61_INTERNAL_fc706033_30_group_norm_nhwc_one_pass_64_cu_22fa43826thrust23THRUST_300001_SM_900_NS6system6detail10sequential3seqE - _ZN61_INTERNAL_fc706033_30_group_norm_nhwc_one_pass_64_cu_22fa43824cuda3std3__48unexpectE)
_ZN61_INTERNAL_fc706033_30_group_norm_nhwc_one_pass_64_cu_22fa43824cuda3std3__48unexpectE:
	.zero		1
	.type		_ZN61_INTERNAL_fc706033_30_group_norm_nhwc_one_pass_64_cu_22fa43826thrust23THRUST_300001_SM_900_NS6system6detail10sequential3seqE,@object
	.size		_ZN61_INTERNAL_fc706033_30_group_norm_nhwc_one_pass_64_cu_22fa43826thrust23THRUST_300001_SM_900_NS6system6detail10sequential3seqE,(.L_29 - _ZN61_INTERNAL_fc706033_30_group_norm_nhwc_one_pass_64_cu_22fa43826thrust23THRUST_300001_SM_900_NS6system6detail10sequential3seqE)
_ZN61_INTERNAL_fc706033_30_group_norm_nhwc_one_pass_64_cu_22fa43826thrust23THRUST_300001_SM_900_NS6system6detail10sequential3seqE:
	.zero		1
.L_29:


//--------------------- .nv.shared._Z35group_norm_nhwc_bwd_one_pass_kernelI11Bf16IOFp32WLi64ELi64ELi512EEv26Group_norm_nhwc_bwd_params --------------------------
	.section	.nv.shared._Z35group_norm_nhwc_bwd_one_pass_kernelI11Bf16IOFp32WLi64ELi64ELi512EEv26Group_norm_nhwc_bwd_params,"aw",@nobits
	.sectionflags	@""
	.align	16
.nv.shared._Z35group_norm_nhwc_bwd_one_pass_kernelI11Bf16IOFp32WLi64ELi64ELi512EEv26Group_norm_nhwc_bwd_params:
	.zero		9376


//--------------------- .nv.shared._Z35group_norm_nhwc_bwd_one_pass_kernelI11Bf16IOFp32WLi128ELi64ELi512EEv26Group_norm_nhwc_bwd_params --------------------------
	.section	.nv.shared._Z35group_norm_nhwc_bwd_one_pass_kernelI11Bf16IOFp32WLi128ELi64ELi512EEv26Group_norm_nhwc_bwd_params,"aw",@nobits
	.sectionflags	@""
	.align	16
.nv.shared._Z35group_norm_nhwc_bwd_one_pass_kernelI11Bf16IOFp32WLi128ELi64ELi512EEv26Group_norm_nhwc_bwd_params:
	.zero		9376


//--------------------- .nv.shared._Z35group_norm_nhwc_bwd_one_pass_kernelI11Bf16IOFp32WLi256ELi64ELi512EEv26Group_norm_nhwc_bwd_params --------------------------
	.section	.nv.shared._Z35group_norm_nhwc_bwd_one_pass_kernelI11Bf16IOFp32WLi256ELi64ELi512EEv26Group_norm_nhwc_bwd_params,"aw",@nobits
	.sectionflags	@""
	.align	16
.nv.shared._Z35group_norm_nhwc_bwd_one_pass_kernelI11Bf16IOFp32WLi256ELi64ELi512EEv26Group_norm_nhwc_bwd_params:
	.zero		9376


//--------------------- .nv.shared._Z35group_norm_nhwc_bwd_one_pass_kernelI11Bf16IOFp32WLi512ELi64ELi512EEv26Group_norm_nhwc_bwd_params --------------------------
	.section	.nv.shared._Z35group_norm_nhwc_bwd_one_pass_kernelI11Bf16IOFp32WLi512ELi64ELi512EEv26Group_norm_nhwc_bwd_params,"aw",@nobits
	.sectionflags	@""
	.align	16
.nv.shared._Z35group_norm_nhwc_bwd_one_pass_kernelI11Bf16IOFp32WLi512ELi64ELi512EEv26Group_norm_nhwc_bwd_params:
	.zero		9376


//--------------------- .nv.shared._Z35group_norm_nhwc_bwd_one_pass_kernelI11Bf16IOBf16WLi64ELi64ELi512EEv26Group_norm_nhwc_bwd_params --------------------------
	.section	.nv.shared._Z35group_norm_nhwc_bwd_one_pass_kernelI11Bf16IOBf16WLi64ELi64ELi512EEv26Group_norm_nhwc_bwd_params,"aw",@nobits
	.sectionflags	@""
	.align	16
.nv.shared._Z35group_norm_nhwc_bwd_one_pass_kernelI11Bf16IOBf16WLi64ELi64ELi512EEv26Group_norm_nhwc_bwd_params:
	.zero		9376


//--------------------- .nv.shared._Z35group_norm_nhwc_bwd_one_pass_kernelI11Bf16IOBf16WLi128ELi64ELi512EEv26Group_norm_nhwc_bwd_params --------------------------
	.section	.nv.shared._Z35group_norm_nhwc_bwd_one_pass_kernelI11Bf16IOBf16WLi128ELi64ELi512EEv26Group_norm_nhwc_bwd_params,"aw",@nobits
	.sectionflags	@""
	.align	16
.nv.shared._Z35group_norm_nhwc_bwd_one_pass_kernelI11Bf16IOBf16WLi128ELi64ELi512EEv26Group_norm_nhwc_bwd_params:
	.zero		9376


//--------------------- .nv.shared._Z35group_norm_nhwc_bwd_one_pass_kernelI11Bf16IOBf16WLi256ELi64ELi512EEv26Group_norm_nhwc_bwd_params --------------------------
	.section	.nv.shared._Z35group_norm_nhwc_bwd_one_pass_kernelI11Bf16IOBf16WLi256ELi64ELi512EEv26Group_norm_nhwc_bwd_params,"aw",@nobits
	.sectionflags	@""
	.align	16
.nv.shared._Z35group_norm_nhwc_bwd_one_pass_kernelI11Bf16IOBf16WLi256ELi64ELi512EEv26Group_norm_nhwc_bwd_params:
	.zero		9376


//--------------------- .nv.shared._Z35group_norm_nhwc_bwd_one_pass_kernelI11Bf16IOBf16WLi512ELi64ELi512EEv26Group_norm_nhwc_bwd_params --------------------------
	.section	.nv.shared._Z35group_norm_nhwc_bwd_one_pass_kernelI11Bf16IOBf16WLi512ELi64ELi512EEv26Group_norm_nhwc_bwd_params,"aw",@nobits
	.sectionflags	@""
	.align	16
.nv.shared._Z35group_norm_nhwc_bwd_one_pass_kernelI11Bf16IOBf16WLi512ELi64ELi512EEv26Group_norm_nhwc_bwd_params:
	.zero		9376


//--------------------- .nv.shared._Z35group_norm_nhwc_bwd_one_pass_kernelI11Bf16IOFp16WLi64ELi64ELi512EEv26Group_norm_nhwc_bwd_params --------------------------
	.section	.nv.shared._Z35group_norm_nhwc_bwd_one_pass_kernelI11Bf16IOFp16WLi64ELi64ELi512EEv26Group_norm_nhwc_bwd_params,"aw",@nobits
	.sectionflags	@""
	.align	16
.nv.shared._Z35group_norm_nhwc_bwd_one_pass_kernelI11Bf16IOFp16WLi64ELi64ELi512EEv26Group_norm_nhwc_bwd_params:
	.zero		9376


//--------------------- .nv.shared._Z35group_norm_nhwc_bwd_one_pass_kernelI11Bf16IOFp16WLi128ELi64ELi512EEv26Group_norm_nhwc_bwd_params --------------------------
	.section	.nv.shared._Z35group_norm_nhwc_bwd_one_pass_kernelI11Bf16IOFp16WLi128ELi64ELi512EEv26Group_norm_nhwc_bwd_params,"aw",@nobits
	.sectionflags	@""
	.align	16
.nv.shared._Z35group_norm_nhwc_bwd_one_pass_kernelI11Bf16IOFp16WLi128ELi64ELi512EEv26Group_norm_nhwc_bwd_params:
	.zero		9376


//--------------------- .nv.shared._Z35group_norm_nhwc_bwd_one_pass_kernelI11Bf16IOFp16WLi256ELi64ELi512EEv26Group_norm_nhwc_bwd_params --------------------------
	.section	.nv.shared._Z35group_norm_nhwc_bwd_one_pass_kernelI11Bf16IOFp16WLi256ELi64ELi512EEv26Group_norm_nhwc_bwd_params,"aw",@nobits
	.sectionflags	@""
	.align	16
.nv.shared._Z35group_norm_nhwc_bwd_one_pass_kernelI11Bf16IOFp16WLi256ELi64ELi512EEv26Group_norm_nhwc_bwd_params:
	.zero		9376


//--------------------- .nv.shared._Z35group_norm_nhwc_bwd_one_pass_kernelI11Bf16IOFp16WLi512ELi64ELi512EEv26Group_norm_nhwc_bwd_params --------------------------
	.section	.nv.shared._Z35group_norm_nhwc_bwd_one_pass_kernelI11Bf16IOFp16WLi512ELi64ELi512EEv26Group_norm_nhwc_bwd_params,"aw",@nobits
	.sectionflags	@""
	.align	16
.nv.shared._Z35group_norm_nhwc_bwd_one_pass_kernelI11Bf16IOFp16WLi512ELi64ELi512EEv26Group_norm_nhwc_bwd_params:
	.zero		9376


//--------------------- .nv.shared._Z35group_norm_nhwc_bwd_one_pass_kernelI11Fp16IOFp32WLi64ELi64ELi512EEv26Group_norm_nhwc_bwd_params --------------------------
	.section	.nv.shared._Z35group_norm_nhwc_bwd_one_pass_kernelI11Fp16IOFp32WLi64ELi64ELi512EEv26Group_norm_nhwc_bwd_params,"aw",@nobits
	.sectionflags	@""
	.align	16
.nv.shared._Z35group_norm_nhwc_bwd_one_pass_kernelI11Fp16IOFp32WLi64ELi64ELi512EEv26Group_norm_nhwc_bwd_params:
	.zero		9376


//--------------------- .nv.shared._Z35group_norm_nhwc_bwd_one_pass_kernelI11Fp16IOFp32WLi128ELi64ELi512EEv26Group_norm_nhwc_bwd_params --------------------------
	.section	.nv.shared._Z35group_norm_nhwc_bwd_one_pass_kernelI11Fp16IOFp32WLi128ELi64ELi512EEv26Group_norm_nhwc_bwd_params,"aw",@nobits
	.sectionflags	@""
	.align	16
.nv.shared._Z35group_norm_nhwc_bwd_one_pass_kernelI11Fp16IOFp32WLi128ELi64ELi512EEv26Group_norm_nhwc_bwd_params:
	.zero		9376


//--------------------- .nv.shared._Z35group_norm_nhwc_bwd_one_pass_kernelI11Fp16IOFp32WLi256ELi64ELi512EEv26Group_norm_nhwc_bwd_params --------------------------
	.section	.nv.shared._Z35group_norm_nhwc_bwd_one_pass_kernelI11Fp16IOFp32WLi256ELi64ELi512EEv26Group_norm_nhwc_bwd_params,"aw",@nobits
	.sectionflags	@""
	.align	16
.nv.shared._Z35group_norm_nhwc_bwd_one_pass_kernelI11Fp16IOFp32WLi256ELi64ELi512EEv26Group_norm_nhwc_bwd_params:
	.zero		9376


//--------------------- .nv.shared._Z35group_norm_nhwc_bwd_one_pass_kernelI11Fp16IOFp32WLi512ELi64ELi512EEv26Group_norm_nhwc_bwd_params --------------------------
	.section	.nv.shared._Z35group_norm_nhwc_bwd_one_pass_kernelI11Fp16IOFp32WLi512ELi64ELi512EEv26Group_norm_nhwc_bwd_params,"aw",@nobits
	.sectionflags	@""
	.align	16
.nv.shared._Z35group_norm_nhwc_bwd_one_pass_kernelI11Fp16IOFp32WLi512ELi64ELi512EEv26Group_norm_nhwc_bwd_params:
	.zero		9376


//--------------------- .nv.shared._Z35group_norm_nhwc_bwd_one_pass_kernelI11Fp16IOBf16WLi64ELi64ELi512EEv26Group_norm_nhwc_bwd_params --------------------------
	.section	.nv.shared._Z35group_norm_nhwc_bwd_one_pass_kernelI11Fp16IOBf16WLi64ELi64ELi512EEv26Group_norm_nhwc_bwd_params,"aw",@nobits
	.sectionflags	@""
	.align	16
.nv.shared._Z35group_norm_nhwc_bwd_one_pass_kernelI11Fp16IOBf16WLi64ELi64ELi512EEv26Group_norm_nhwc_bwd_params:
	.zero		9376


//--------------------- .nv.shared._Z35group_norm_nhwc_bwd_one_pass_kernelI11Fp16IOBf16WLi128ELi64ELi512EEv26Group_norm_nhwc_bwd_params --------------------------
	.section	.nv.shared._Z35group_norm_nhwc_bwd_one_pass_kernelI11Fp16IOBf16WLi128ELi64ELi512EEv26Group_norm_nhwc_bwd_params,"aw",@nobits
	.sectionflags	@""
	.align	16
.nv.shared._Z35group_norm_nhwc_bwd_one_pass_kernelI11Fp16IOBf16WLi128ELi64ELi512EEv26Group_norm_nhwc_bwd_params:
	.zero		9376


//--------------------- .nv.shared._Z35group_norm_nhwc_bwd_one_pass_kernelI11Fp16IOBf16WLi256ELi64ELi512EEv26Group_norm_nhwc_bwd_params --------------------------
	.section	.nv.shared._Z35group_norm_nhwc_bwd_one_pass_kernelI11Fp16IOBf16WLi256ELi64ELi512EEv26Group_norm_nhwc_bwd_params,"aw",@nobits
	.sectionflags	@""
	.align	16
.nv.shared._Z35group_norm_nhwc_bwd_one_pass_kernelI11Fp16IOBf16WLi256ELi64ELi512EEv26Group_norm_nhwc_bwd_params:
	.zero		9376


//--------------------- .nv.shared._Z35group_norm_nhwc_bwd_one_pass_kernelI11Fp16IOBf16WLi512ELi64ELi512EEv26Group_norm_nhwc_bwd_params --------------------------
	.section	.nv.shared._Z35group_norm_nhwc_bwd_one_pass_kernelI11Fp16IOBf16WLi512ELi64ELi512EEv26Group_norm_nhwc_bwd_params,"aw",@nobits
	.sectionflags	@""
	.align	16
.nv.shared._Z35group_norm_nhwc_bwd_one_pass_kernelI11Fp16IOBf16WLi512ELi64ELi512EEv26Group_norm_nhwc_bwd_params:
	.zero		9376


//--------------------- .nv.shared._Z35group_norm_nhwc_bwd_one_pass_kernelI11Fp16IOFp16WLi64ELi64ELi512EEv26Group_norm_nhwc_bwd_params --------------------------
	.section	.nv.shared._Z35group_norm_nhwc_bwd_one_pass_kernelI11Fp16IOFp16WLi64ELi64ELi512EEv26Group_norm_nhwc_bwd_params,"aw",@nobits
	.sectionflags	@""
	.align	16
.nv.shared._Z35group_norm_nhwc_bwd_one_pass_kernelI11Fp16IOFp16WLi64ELi64ELi512EEv26Group_norm_nhwc_bwd_params:
	.zero		9376


//--------------------- .nv.shared._Z35group_norm_nhwc_bwd_one_pass_kernelI11Fp16IOFp16WLi128ELi64ELi512EEv26Group_norm_nhwc_bwd_params --------------------------
	.section	.nv.shared._Z35group_norm_nhwc_bwd_one_pass_kernelI11Fp16IOFp16WLi128ELi64ELi512EEv26Group_norm_nhwc_bwd_params,"aw",@nobits
	.sectionflags	@""
	.align	16
.nv.shared._Z35group_norm_nhwc_bwd_one_pass_kernelI11Fp16IOFp16WLi128ELi64ELi512EEv26Group_norm_nhwc_bwd_params:
	.zero		9376


//--------------------- .nv.shared._Z35group_norm_nhwc_bwd_one_pass_kernelI11Fp16IOFp16WLi256ELi64ELi512EEv26Group_norm_nhwc_bwd_params --------------------------
	.section	.nv.shared._Z35group_norm_nhwc_bwd_one_pass_kernelI11Fp16IOFp16WLi256ELi64ELi512EEv26Group_norm_nhwc_bwd_params,"aw",@nobits
	.sectionflags	@""
	.align	16
.nv.shared._Z35group_norm_nhwc_bwd_one_pass_kernelI11Fp16IOFp16WLi256ELi64ELi512EEv26Group_norm_nhwc_bwd_params:
	.zero		9376


//--------------------- .nv.shared._Z35group_norm_nhwc_bwd_one_pass_kernelI11Fp16IOFp16WLi512ELi64ELi512EEv26Group_norm_nhwc_bwd_params --------------------------
	.section	.nv.shared._Z35group_norm_nhwc_bwd_one_pass_kernelI11Fp16IOFp16WLi512ELi64ELi512EEv26Group_norm_nhwc_bwd_params,"aw",@nobits
	.sectionflags	@""
	.align	16
.nv.shared._Z35group_norm_nhwc_bwd_one_pass_kernelI11Fp16IOFp16WLi512ELi64ELi512EEv26Group_norm_nhwc_bwd_params:
	.zero		9376


//--------------------- .nv.shared._Z35group_norm_nhwc_bwd_one_pass_kernelI11Fp32IOFp32WLi64ELi64ELi512EEv26Group_norm_nhwc_bwd_params --------------------------
	.section	.nv.shared._Z35group_norm_nhwc_bwd_one_pass_kernelI11Fp32IOFp32WLi64ELi64ELi512EEv26Group_norm_nhwc_bwd_params,"aw",@nobits
	.sectionflags	@""
	.align	16
.nv.shared._Z35group_norm_nhwc_bwd_one_pass_kernelI11Fp32IOFp32WLi64ELi64ELi512EEv26Group_norm_nhwc_bwd_params:
	.zero		9376


//--------------------- .nv.shared._Z35group_norm_nhwc_bwd_one_pass_kernelI11Fp32IOFp32WLi128ELi64ELi512EEv26Group_norm_nhwc_bwd_params --------------------------
	.section	.nv.shared._Z35group_norm_nhwc_bwd_one_pass_kernelI11Fp32IOFp32WLi128ELi64ELi512EEv26Group_norm_nhwc_bwd_params,"aw",@nobits
	.sectionflags	@""
	.align	16
.nv.shared._Z35group_norm_nhwc_bwd_one_pass_kernelI11Fp32IOFp32WLi128ELi64ELi512EEv26Group_norm_nhwc_bwd_params:
	.zero		9376


//--------------------- .nv.shared._Z35group_norm_nhwc_bwd_one_pass_kernelI11Fp32IOFp32WLi256ELi64ELi512EEv26Group_norm_nhwc_bwd_params --------------------------
	.section	.nv.shared._Z35group_norm_nhwc_bwd_one_pass_kernelI11Fp32IOFp32WLi256ELi64ELi512EEv26Group_norm_nhwc_bwd_params,"aw",@nobits
	.sectionflags	@""
	.align	16
.nv.shared._Z35group_norm_nhwc_bwd_one_pass_kernelI11Fp32IOFp32WLi256ELi64ELi512EEv26Group_norm_nhwc_bwd_params:
	.zero		9376


//--------------------- .nv.shared._Z35group_norm_nhwc_bwd_one_pass_kernelI11Fp32IOFp32WLi512ELi64ELi512EEv26Group_norm_nhwc_bwd_params --------------------------
	.section	.nv.shared._Z35group_norm_nhwc_bwd_one_pass_kernelI11Fp32IOFp32WLi512ELi64ELi512EEv26Group_norm_nhwc_bwd_params,"aw",@nobits
	.sectionflags	@""
	.align	16
.nv.shared._Z35group_norm_nhwc_bwd_one_pass_kernelI11Fp32IOFp32WLi512ELi64ELi512EEv26Group_norm_nhwc_bwd_params:
	.zero		9376


//--------------------- .nv.shared._Z35group_norm_nhwc_bwd_one_pass_kernelI11Fp32IOBf16WLi64ELi64ELi512EEv26Group_norm_nhwc_bwd_params --------------------------
	.section	.nv.shared._Z35group_norm_nhwc_bwd_one_pass_kernelI11Fp32IOBf16WLi64ELi64ELi512EEv26Group_norm_nhwc_bwd_params,"aw",@nobits
	.sectionflags	@""
	.align	16
.nv.shared._Z35group_norm_nhwc_bwd_one_pass_kernelI11Fp32IOBf16WLi64ELi64ELi512EEv26Group_norm_nhwc_bwd_params:
	.zero		9376


//--------------------- .nv.shared._Z35group_norm_nhwc_bwd_one_pass_kernelI11Fp32IOBf16WLi128ELi64ELi512EEv26Group_norm_nhwc_bwd_params --------------------------
	.section	.nv.shared._Z35group_norm_nhwc_bwd_one_pass_kernelI11Fp32IOBf16WLi128ELi64ELi512EEv26Group_norm_nhwc_bwd_params,"aw",@nobits
	.sectionflags	@""
	.align	16
.nv.shared._Z35group_norm_nhwc_bwd_one_pass_kernelI11Fp32IOBf16WLi128ELi64ELi512EEv26Group_norm_nhwc_bwd_params:
	.zero		9376


//--------------------- .nv.shared._Z35group_norm_nhwc_bwd_one_pass_kernelI11Fp32IOBf16WLi256ELi64ELi512EEv26Group_norm_nhwc_bwd_params --------------------------
	.section	.nv.shared._Z35group_norm_nhwc_bwd_one_pass_kernelI11Fp32IOBf16WLi256ELi64ELi512EEv26Group_norm_nhwc_bwd_params,"aw",@nobits
	.sectionflags	@""
	.align	16
.nv.shared._Z35group_norm_nhwc_bwd_one_pass_kernelI11Fp32IOBf16WLi256ELi64ELi512EEv26Group_norm_nhwc_bwd_params:
	.zero		9376


//--------------------- .nv.shared._Z35group_norm_nhwc_bwd_one_pass_kernelI11Fp32IOBf16WLi512ELi64ELi512EEv26Group_norm_nhwc_bwd_params --------------------------
	.section	.nv.shared._Z35group_norm_nhwc_bwd_one_pass_kernelI11Fp32IOBf16WLi512ELi64ELi512EEv26Group_norm_nhwc_bwd_params,"aw",@nobits
	.sectionflags	@""
	.align	16
.nv.shared._Z35group_norm_nhwc_bwd_one_pass_kernelI11Fp32IOBf16WLi512ELi64ELi512EEv26Group_norm_nhwc_bwd_params:
	.zero		9376


//--------------------- .nv.shared._Z35group_norm_nhwc_bwd_one_pass_kernelI11Fp32IOFp16WLi64ELi64ELi512EEv26Group_norm_nhwc_bwd_params --------------------------
	.section	.nv.shared._Z35group_norm_nhwc_bwd_one_pass_kernelI11Fp32IOFp16WLi64ELi64ELi512EEv26Group_norm_nhwc_bwd_params,"aw",@nobits
	.sectionflags	@""
	.align	16
.nv.shared._Z35group_norm_nhwc_bwd_one_pass_kernelI11Fp32IOFp16WLi64ELi64ELi512EEv26Group_norm_nhwc_bwd_params:
	.zero		9376


//--------------------- .nv.shared._Z35group_norm_nhwc_bwd_one_pass_kernelI11Fp32IOFp16WLi128ELi64ELi512EEv26Group_norm_nhwc_bwd_params --------------------------
	.section	.nv.shared._Z35group_norm_nhwc_bwd_one_pass_kernelI11Fp32IOFp16WLi128ELi64ELi512EEv26Group_norm_nhwc_bwd_params,"aw",@nobits
	.sectionflags	@""
	.align	16
.nv.shared._Z35group_norm_nhwc_bwd_one_pass_kernelI11Fp32IOFp16WLi128ELi64ELi512EEv26Group_norm_nhwc_bwd_params:
	.zero		9376


//--------------------- .nv.shared._Z35group_norm_nhwc_bwd_one_pass_kernelI11Fp32IOFp16WLi256ELi64ELi512EEv26Group_norm_nhwc_bwd_params --------------------------
	.section	.nv.shared._Z35group_norm_nhwc_bwd_one_pass_kernelI11Fp32IOFp16WLi256ELi64ELi512EEv26Group_norm_nhwc_bwd_params,"aw",@nobits
	.sectionflags	@""
	.align	16
.nv.shared._Z35group_norm_nhwc_bwd_one_pass_kernelI11Fp32IOFp16WLi256ELi64ELi512EEv26Group_norm_nhwc_bwd_params:
	.zero		9376


//--------------------- .nv.shared._Z35group_norm_nhwc_bwd_one_pass_kernelI11Fp32IOFp16WLi512ELi64ELi512EEv26Group_norm_nhwc_bwd_params --------------------------
	.section	.nv.shared._Z35group_norm_nhwc_bwd_one_pass_kernelI11Fp32IOFp16WLi512ELi64ELi512EEv26Group_norm_nhwc_bwd_params,"aw",@nobits
	.sectionflags	@""
	.align	16
.nv.shared._Z35group_norm_nhwc_bwd_one_pass_kernelI11Fp32IOFp16WLi512ELi64ELi512EEv26Group_norm_nhwc_bwd_params:
	.zero		9376


//--------------------- .nv.shared._Z35group_norm_nhwc_fwd_one_pass_kernelI11Bf16IOFp32WLi64ELi64ELi512EEv26Group_norm_nhwc_fwd_params --------------------------
	.section	.nv.shared._Z35group_norm_nhwc_fwd_one_pass_kernelI11Bf16IOFp32WLi64ELi64ELi512EEv26Group_norm_nhwc_fwd_params,"aw",@nobits
	.sectionflags	@""
	.align	8
.nv.shared._Z35group_norm_nhwc_fwd_one_pass_kernelI11Bf16IOFp32WLi64ELi64ELi512EEv26Group_norm_nhwc_fwd_params:
	.zero		1184


//--------------------- .nv.shared._Z35group_norm_nhwc_fwd_one_pass_kernelI11Bf16IOFp32WLi128ELi64ELi512EEv26Group_norm_nhwc_fwd_params --------------------------
	.section	.nv.shared._Z35group_norm_nhwc_fwd_one_pass_kernelI11Bf16IOFp32WLi128ELi64ELi512EEv26Group_norm_nhwc_fwd_params,"aw",@nobits
	.sectionflags	@""
	.align	8
.nv.shared._Z35group_norm_nhwc_fwd_one_pass_kernelI11Bf16IOFp32WLi128ELi64ELi512EEv26Group_norm_nhwc_fwd_params:
	.zero		1184


//--------------------- .nv.shared._Z35group_norm_nhwc_fwd_one_pass_kernelI11Bf16IOFp32WLi256ELi64ELi512EEv26Group_norm_nhwc_fwd_params --------------------------
	.section	.nv.shared._Z35group_norm_nhwc_fwd_one_pass_kernelI11Bf16IOFp32WLi256ELi64ELi512EEv26Group_norm_nhwc_fwd_params,"aw",@nobits
	.sectionflags	@""
	.align	8
.nv.shared._Z35group_norm_nhwc_fwd_one_pass_kernelI11Bf16IOFp32WLi256ELi64ELi512EEv26Group_norm_nhwc_fwd_params:
	.zero		1184


//--------------------- .nv.shared._Z35group_norm_nhwc_fwd_one_pass_kernelI11Bf16IOFp32WLi512ELi64ELi512EEv26Group_norm_nhwc_fwd_params --------------------------
	.section	.nv.shared._Z35group_norm_nhwc_fwd_one_pass_kernelI11Bf16IOFp32WLi512ELi64ELi512EEv26Group_norm_nhwc_fwd_params,"aw",@nobits
	.sectionflags	@""
	.align	8
.nv.shared._Z35group_norm_nhwc_fwd_one_pass_kernelI11Bf16IOFp32WLi512ELi64ELi512EEv26Group_norm_nhwc_fwd_params:
	.zero		1184


//--------------------- .nv.shared._Z35group_norm_nhwc_fwd_one_pass_kernelI11Bf16IOBf16WLi64ELi64ELi512EEv26Group_norm_nhwc_fwd_params --------------------------
	.section	.nv.shared._Z35group_norm_nhwc_fwd_one_pass_kernelI11Bf16IOBf16WLi64ELi64ELi512EEv26Group_norm_nhwc_fwd_params,"aw",@nobits
	.sectionflags	@""
	.align	8
.nv.shared._Z35group_norm_nhwc_fwd_one_pass_kernelI11Bf16IOBf16WLi64ELi64ELi512EEv26Group_norm_nhwc_fwd_params:
	.zero		1184


//--------------------- .nv.shared._Z35group_norm_nhwc_fwd_one_pass_kernelI11Bf16IOBf16WLi128ELi64ELi512EEv26Group_norm_nhwc_fwd_params --------------------------
	.section	.nv.shared._Z35group_norm_nhwc_fwd_one_pass_kernelI11Bf16IOBf16WLi128ELi64ELi512EEv26Group_norm_nhwc_fwd_params,"aw",@nobits
	.sectionflags	@""
	.align	8
.nv.shared._Z35group_norm_nhwc_fwd_one_pass_kernelI11Bf16IOBf16WLi128ELi64ELi512EEv26Group_norm_nhwc_fwd_params:
	.zero		1184


//--------------------- .nv.shared._Z35group_norm_nhwc_fwd_one_pass_kernelI11Bf16IOBf16WLi256ELi64ELi512EEv26Group_norm_nhwc_fwd_params --------------------------
	.section	.nv.shared._Z35group_norm_nhwc_fwd_one_pass_kernelI11Bf16IOBf16WLi256ELi64ELi512EEv26Group_norm_nhwc_fwd_params,"aw",@nobits
	.sectionflags	@""
	.align	8
.nv.shared._Z35group_norm_nhwc_fwd_one_pass_kernelI11Bf16IOBf16WLi256ELi64ELi512EEv26Group_norm_nhwc_fwd_params:
	.zero		1184


//--------------------- .nv.shared._Z35group_norm_nhwc_fwd_one_pass_kernelI11Bf16IOBf16WLi512ELi64ELi512EEv26Group_norm_nhwc_fwd_params --------------------------
	.section	.nv.shared._Z35group_norm_nhwc_fwd_one_pass_kernelI11Bf16IOBf16WLi512ELi64ELi512EEv26Group_norm_nhwc_fwd_params,"aw",@nobits
	.sectionflags	@""
	.align	8
.nv.shared._Z35group_norm_nhwc_fwd_one_pass_kernelI11Bf16IOBf16WLi512ELi64ELi512EEv26Group_norm_nhwc_fwd_params:
	.zero		1184


//--------------------- .nv.shared._Z35group_norm_nhwc_fwd_one_pass_kernelI11Bf16IOFp16WLi64ELi64ELi512EEv26Group_norm_nhwc_fwd_params --------------------------
	.section	.nv.shared._Z35group_norm_nhwc_fwd_one_pass_kernelI11Bf16IOFp16WLi64ELi64ELi512EEv26Group_norm_nhwc_fwd_params,"aw",@nobits
	.sectionflags	@""
	.align	8
.nv.shared._Z35group_norm_nhwc_fwd_one_pass_kernelI11Bf16IOFp16WLi64ELi64ELi512EEv26Group_norm_nhwc_fwd_params:
	.zero		1184


//--------------------- .nv.shared._Z35group_norm_nhwc_fwd_one_pass_kernelI11Bf16IOFp16WLi128ELi64ELi512EEv26Group_norm_nhwc_fwd_params --------------------------
	.section	.nv.shared._Z35group_norm_nhwc_fwd_one_pass_kernelI11Bf16IOFp16WLi128ELi64ELi512EEv26Group_norm_nhwc_fwd_params,"aw",@nobits
	.sectionflags	@""
	.align	8
.nv.shared._Z35group_norm_nhwc_fwd_one_pass_kernelI11Bf16IOFp16WLi128ELi64ELi512EEv26Group_norm_nhwc_fwd_params:
	.zero		1184


//--------------------- .nv.shared._Z35group_norm_nhwc_fwd_one_pass_kernelI11Bf16IOFp16WLi256ELi64ELi512EEv26Group_norm_nhwc_fwd_params --------------------------
	.section	.nv.shared._Z35group_norm_nhwc_fwd_one_pass_kernelI11Bf16IOFp16WLi256ELi64ELi512EEv26Group_norm_nhwc_fwd_params,"aw",@nobits
	.sectionflags	@""
	.align	8
.nv.shared._Z35group_norm_nhwc_fwd_one_pass_kernelI11Bf16IOFp16WLi256ELi64ELi512EEv26Group_norm_nhwc_fwd_params:
	.zero		1184


//--------------------- .nv.shared._Z35group_norm_nhwc_fwd_one_pass_kernelI11Bf16IOFp16WLi512ELi64ELi512EEv26Group_norm_nhwc_fwd_params --------------------------
	.section	.nv.shared._Z35group_norm_nhwc_fwd_one_pass_kernelI11Bf16IOFp16WLi512ELi64ELi512EEv26Group_norm_nhwc_fwd_params,"aw",@nobits
	.sectionflags	@""
	.align	8
.nv.shared._Z35group_norm_nhwc_fwd_one_pass_kernelI11Bf16IOFp16WLi512ELi64ELi512EEv26Group_norm_nhwc_fwd_params:
	.zero		1184


//--------------------- .nv.shared._Z35group_norm_nhwc_fwd_one_pass_kernelI11Fp16IOFp32WLi64ELi64ELi512EEv26Group_norm_nhwc_fwd_params --------------------------
	.section	.nv.shared._Z35group_norm_nhwc_fwd_one_pass_kernelI11Fp16IOFp32WLi64ELi64ELi512EEv26Group_norm_nhwc_fwd_params,"aw",@nobits
	.sectionflags	@""
	.align	8
.nv.shared._Z35group_norm_nhwc_fwd_one_pass_kernelI11Fp16IOFp32WLi64ELi64ELi512EEv26Group_norm_nhwc_fwd_params:
	.zero		1184


//--------------------- .nv.shared._Z35group_norm_nhwc_fwd_one_pass_kernelI11Fp16IOFp32WLi128ELi64ELi512EEv26Group_norm_nhwc_fwd_params --------------------------
	.section	.nv.shared._Z35group_norm_nhwc_fwd_one_pass_kernelI11Fp16IOFp32WLi128ELi64ELi512EEv26Group_norm_nhwc_fwd_params,"aw",@nobits
	.sectionflags	@""
	.align	8
.nv.shared._Z35group_norm_nhwc_fwd_one_pass_kernelI11Fp16IOFp32WLi128ELi64ELi512EEv26Group_norm_nhwc_fwd_params:
	.zero		1184


//--------------------- .nv.shared._Z35group_norm_nhwc_fwd_one_pass_kernelI11Fp16IOFp32WLi256ELi64ELi512EEv26Group_norm_nhwc_fwd_params --------------------------
	.section	.nv.shared._Z35group_norm_nhwc_fwd_one_pass_kernelI11Fp16IOFp32WLi256ELi64ELi512EEv26Group_norm_nhwc_fwd_params,"aw",@nobits
	.sectionflags	@""
	.align	8
.nv.shared._Z35group_norm_nhwc_fwd_one_pass_kernelI11Fp16IOFp32WLi256ELi64ELi512EEv26Group_norm_nhwc_fwd_params:
	.zero		1184


//--------------------- .nv.shared._Z35group_norm_nhwc_fwd_one_pass_kernelI11Fp16IOFp32WLi512ELi64ELi512EEv26Group_norm_nhwc_fwd_params --------------------------
	.section	.nv.shared._Z35group_norm_nhwc_fwd_one_pass_kernelI11Fp16IOFp32WLi512ELi64ELi512EEv26Group_norm_nhwc_fwd_params,"aw",@nobits
	.sectionflags	@""
	.align	8
.nv.shared._Z35group_norm_nhwc_fwd_one_pass_kernelI11Fp16IOFp32WLi512ELi64ELi512EEv26Group_norm_nhwc_fwd_params:
	.zero		1184


//--------------------- .nv.shared._Z35group_norm_nhwc_fwd_one_pass_kernelI11Fp16IOBf16WLi64ELi64ELi512EEv26Group_norm_nhwc_fwd_params --------------------------
	.section	.nv.shared._Z35group_norm_nhwc_fwd_one_pass_kernelI11Fp16IOBf16WLi64ELi64ELi512EEv26Group_norm_nhwc_fwd_params,"aw",@nobits
	.sectionflags	@""
	.align	8
.nv.shared._Z35group_norm_nhwc_fwd_one_pass_kernelI11Fp16IOBf16WLi64ELi64ELi512EEv26Group_norm_nhwc_fwd_params:
	.zero		1184


//--------------------- .nv.shared._Z35group_norm_nhwc_fwd_one_pass_kernelI11Fp16IOBf16WLi128ELi64ELi512EEv26Group_norm_nhwc_fwd_params --------------------------
	.section	.nv.shared._Z35group_norm_nhwc_fwd_one_pass_kernelI11Fp16IOBf16WLi128ELi64ELi512EEv26Group_norm_nhwc_fwd_params,"aw",@nobits
	.sectionflags	@""
	.align	8
.nv.shared._Z35group_norm_nhwc_fwd_one_pass_kernelI11Fp16IOBf16WLi128ELi64ELi512EEv26Group_norm_nhwc_fwd_params:
	.zero		1184


//--------------------- .nv.shared._Z35group_norm_nhwc_fwd_one_pass_kernelI11Fp16IOBf16WLi256ELi64ELi512EEv26Group_norm_nhwc_fwd_params --------------------------
	.section	.nv.shared._Z35group_norm_nhwc_fwd_one_pass_kernelI11Fp16IOBf16WLi256ELi64ELi512EEv26Group_norm_nhwc_fwd_params,"aw",@nobits
	.sectionflags	@""
	.align	8
.nv.shared._Z35group_norm_nhwc_fwd_one_pass_kernelI11Fp16IOBf16WLi256ELi64ELi512EEv26Group_norm_nhwc_fwd_params:
	.zero		1184


//--------------------- .nv.shared._Z35group_norm_nhwc_fwd_one_pass_kernelI11Fp16IOBf16WLi512ELi64ELi512EEv26Group_norm_nhwc_fwd_params --------------------------
	.section	.nv.shared._Z35group_norm_nhwc_fwd_one_pass_kernelI11Fp16IOBf16WLi512ELi64ELi512EEv26Group_norm_nhwc_fwd_params,"aw",@nobits
	.sectionflags	@""
	.align	8
.nv.shared._Z35group_norm_nhwc_fwd_one_pass_kernelI11Fp16IOBf16WLi512ELi64ELi512EEv26Group_norm_nhwc_fwd_params:
	.zero		1184


//--------------------- .nv.shared._Z35group_norm_nhwc_fwd_one_pass_kernelI11Fp16IOFp16WLi64ELi64ELi512EEv26Group_norm_nhwc_fwd_params --------------------------
	.section	.nv.shared._Z35group_norm_nhwc_fwd_one_pass_kernelI11Fp16IOFp16WLi64ELi64ELi512EEv26Group_norm_nhwc_fwd_params,"aw",@nobits
	.sectionflags	@""
	.align	8
.nv.shared._Z35group_norm_nhwc_fwd_one_pass_kernelI11Fp16IOFp16WLi64ELi64ELi512EEv26Group_norm_nhwc_fwd_params:
	.zero		1184


//--------------------- .nv.shared._Z35group_norm_nhwc_fwd_one_pass_kernelI11Fp16IOFp16WLi128ELi64ELi512EEv26Group_norm_nhwc_fwd_params --------------------------
	.section	.nv.shared._Z35group_norm_nhwc_fwd_one_pass_kernelI11Fp16IOFp16WLi128ELi64ELi512EEv26Group_norm_nhwc_fwd_params,"aw",@nobits
	.sectionflags	@""
	.align	8
.nv.shared._Z35group_norm_nhwc_fwd_one_pass_kernelI11Fp16IOFp16WLi128ELi64ELi512EEv26Group_norm_nhwc_fwd_params:
	.zero		1184


//--------------------- .nv.shared._Z35group_norm_nhwc_fwd_one_pass_kernelI11Fp16IOFp16WLi256ELi64ELi512EEv26Group_norm_nhwc_fwd_params --------------------------
	.section	.nv.shared._Z35group_norm_nhwc_fwd_one_pass_kernelI11Fp16IOFp16WLi256ELi64ELi512EEv26Group_norm_nhwc_fwd_params,"aw",@nobits
	.sectionflags	@""
	.align	8
.nv.shared._Z35group_norm_nhwc_fwd_one_pass_kernelI11Fp16IOFp16WLi256ELi64ELi512EEv26Group_norm_nhwc_fwd_params:
	.zero		1184


//--------------------- .nv.shared._Z35group_norm_nhwc_fwd_one_pass_kernelI11Fp16IOFp16WLi512ELi64ELi512EEv26Group_norm_nhwc_fwd_params --------------------------
	.section	.nv.shared._Z35group_norm_nhwc_fwd_one_pass_kernelI11Fp16IOFp16WLi512ELi64ELi512EEv26Group_norm_nhwc_fwd_params,"aw",@nobits
	.sectionflags	@""
	.align	8
.nv.shared._Z35group_norm_nhwc_fwd_one_pass_kernelI11Fp16IOFp16WLi512ELi64ELi512EEv26Group_norm_nhwc_fwd_params:
	.zero		1184


//--------------------- .nv.shared._Z35group_norm_nhwc_fwd_one_pass_kernelI11Fp32IOFp32WLi64ELi64ELi512EEv26Group_norm_nhwc_fwd_params --------------------------
	.section	.nv.shared._Z35group_norm_nhwc_fwd_one_pass_kernelI11Fp32IOFp32WLi64ELi64ELi512EEv26Group_norm_nhwc_fwd_params,"aw",@nobits
	.sectionflags	@""
	.align	8
.nv.shared._Z35group_norm_nhwc_fwd_one_pass_kernelI11Fp32IOFp32WLi64ELi64ELi512EEv26Group_norm_nhwc_fwd_params:
	.zero		1184


//--------------------- .nv.shared._Z35group_norm_nhwc_fwd_one_pass_kernelI11Fp32IOFp32WLi128ELi64ELi512EEv26Group_norm_nhwc_fwd_params --------------------------
	.section	.nv.shared._Z35group_norm_nhwc_fwd_one_pass_kernelI11Fp32IOFp32WLi128ELi64ELi512EEv26Group_norm_nhwc_fwd_params,"aw",@nobits
	.sectionflags	@""
	.align	8
.nv.shared._Z35group_norm_nhwc_fwd_one_pass_kernelI11Fp32IOFp32WLi128ELi64ELi512EEv26Group_norm_nhwc_fwd_params:
	.zero		1184


//--------------------- .nv.shared._Z35group_norm_nhwc_fwd_one_pass_kernelI11Fp32IOFp32WLi256ELi64ELi512EEv26Group_norm_nhwc_fwd_params --------------------------
	.section	.nv.shared._Z35group_norm_nhwc_fwd_one_pass_kernelI11Fp32IOFp32WLi256ELi64ELi512EEv26Group_norm_nhwc_fwd_params,"aw",@nobits
	.sectionflags	@""
	.align	8
.nv.shared._Z35group_norm_nhwc_fwd_one_pass_kernelI11Fp32IOFp32WLi256ELi64ELi512EEv26Group_norm_nhwc_fwd_params:
	.zero		1184


//--------------------- .nv.shared._Z35group_norm_nhwc_fwd_one_pass_kernelI11Fp32IOFp32WLi512ELi64ELi512EEv26Group_norm_nhwc_fwd_params --------------------------
	.section	.nv.shared._Z35group_norm_nhwc_fwd_one_pass_kernelI11Fp32IOFp32WLi512ELi64ELi512EEv26Group_norm_nhwc_fwd_params,"aw",@nobits
	.sectionflags	@""
	.align	8
.nv.shared._Z35group_norm_nhwc_fwd_one_pass_kernelI11Fp32IOFp32WLi512ELi64ELi512EEv26Group_norm_nhwc_fwd_params:
	.zero		1184


//--------------------- .nv.shared._Z35group_norm_nhwc_fwd_one_pass_kernelI11Fp32IOBf16WLi64ELi64ELi512EEv26Group_norm_nhwc_fwd_params --------------------------
	.section	.nv.shared._Z35group_norm_nhwc_fwd_one_pass_kernelI11Fp32IOBf16WLi64ELi64ELi512EEv26Group_norm_nhwc_fwd_params,"aw",@nobits
	.sectionflags	@""
	.align	8
.nv.shared._Z35group_norm_nhwc_fwd_one_pass_kernelI11Fp32IOBf16WLi64ELi64ELi512EEv26Group_norm_nhwc_fwd_params:
	.zero		1184


//--------------------- .nv.shared._Z35group_norm_nhwc_fwd_one_pass_kernelI11Fp32IOBf16WLi128ELi64ELi512EEv26Group_norm_nhwc_fwd_params --------------------------
	.section	.nv.shared._Z35group_norm_nhwc_fwd_one_pass_kernelI11Fp32IOBf16WLi128ELi64ELi512EEv26Group_norm_nhwc_fwd_params,"aw",@nobits
	.sectionflags	@""
	.align	8
.nv.shared._Z35group_norm_nhwc_fwd_one_pass_kernelI11Fp32IOBf16WLi128ELi64ELi512EEv26Group_norm_nhwc_fwd_params:
	.zero		1184


//--------------------- .nv.shared._Z35group_norm_nhwc_fwd_one_pass_kernelI11Fp32IOBf16WLi256ELi64ELi512EEv26Group_norm_nhwc_fwd_params --------------------------
	.section	.nv.shared._Z35group_norm_nhwc_fwd_one_pass_kernelI11Fp32IOBf16WLi256ELi64ELi512EEv26Group_norm_nhwc_fwd_params,"aw",@nobits
	.sectionflags	@""
	.align	8
.nv.shared._Z35group_norm_nhwc_fwd_one_pass_kernelI11Fp32IOBf16WLi256ELi64ELi512EEv26Group_norm_nhwc_fwd_params:
	.zero		1184


//--------------------- .nv.shared._Z35group_norm_nhwc_fwd_one_pass_kernelI11Fp32IOBf16WLi512ELi64ELi512EEv26Group_norm_nhwc_fwd_params --------------------------
	.section	.nv.shared._Z35group_norm_nhwc_fwd_one_pass_kernelI11Fp32IOBf16WLi512ELi64ELi512EEv26Group_norm_nhwc_fwd_params,"aw",@nobits
	.sectionflags	@""
	.align	8
.nv.shared._Z35group_norm_nhwc_fwd_one_pass_kernelI11Fp32IOBf16WLi512ELi64ELi512EEv26Group_norm_nhwc_fwd_params:
	.zero		1184


//--------------------- .nv.shared._Z35group_norm_nhwc_fwd_one_pass_kernelI11Fp32IOFp16WLi64ELi64ELi512EEv26Group_norm_nhwc_fwd_params --------------------------
	.section	.nv.shared._Z35group_norm_nhwc_fwd_one_pass_kernelI11Fp32IOFp16WLi64ELi64ELi512EEv26Group_norm_nhwc_fwd_params,"aw",@nobits
	.sectionflags	@""
	.align	8
.nv.shared._Z35group_norm_nhwc_fwd_one_pass_kernelI11Fp32IOFp16WLi64ELi64ELi512EEv26Group_norm_nhwc_fwd_params:
	.zero		1184


//--------------------- .nv.shared._Z35group_norm_nhwc_fwd_one_pass_kernelI11Fp32IOFp16WLi128ELi64ELi512EEv26Group_norm_nhwc_fwd_params --------------------------
	.section	.nv.shared._Z35group_norm_nhwc_fwd_one_pass_kernelI11Fp32IOFp16WLi128ELi64ELi512EEv26Group_norm_nhwc_fwd_params,"aw",@nobits
	.sectionflags	@""
	.align	8
.nv.shared._Z35group_norm_nhwc_fwd_one_pass_kernelI11Fp32IOFp16WLi128ELi64ELi512EEv26Group_norm_nhwc_fwd_params:
	.zero		1184


//--------------------- .nv.shared._Z35group_norm_nhwc_fwd_one_pass_kernelI11Fp32IOFp16WLi256ELi64ELi512EEv26Group_norm_nhwc_fwd_params --------------------------
	.section	.nv.shared._Z35group_norm_nhwc_fwd_one_pass_kernelI11Fp32IOFp16WLi256ELi64ELi512EEv26Group_norm_nhwc_fwd_params,"aw",@nobits
	.sectionflags	@""
	.align	8
.nv.shared._Z35group_norm_nhwc_fwd_one_pass_kernelI11Fp32IOFp16WLi256ELi64ELi512EEv26Group_norm_nhwc_fwd_params:
	.zero		1184


//--------------------- .nv.shared._Z35group_norm_nhwc_fwd_one_pass_kernelI11Fp32IOFp16WLi512ELi64ELi512EEv26Group_norm_nhwc_fwd_params --------------------------
	.section	.nv.shared._Z35group_norm_nhwc_fwd_one_pass_kernelI11Fp32IOFp16WLi512ELi64ELi512EEv26Group_norm_nhwc_fwd_params,"aw",@nobits
	.sectionflags	@""
	.align	8
.nv.shared._Z35group_norm_nhwc_fwd_one_pass_kernelI11Fp32IOFp16WLi512ELi64ELi512EEv26Group_norm_nhwc_fwd_params:
	.zero		1184


//--------------------- .nv.constant0._ZN3cub17CUB_300001_SM_9006detail11EmptyKernelIvEEvv --------------------------
	.section	.nv.constant0._ZN3cub17CUB_300001_SM_9006detail11EmptyKernelIvEEvv,"a",@progbits
	.sectionflags	@""
	.align	4
.nv.constant0._ZN3cub17CUB_300001_SM_9006detail11EmptyKernelIvEEvv:
	.zero		528


//--------------------- .nv.constant0._Z35group_norm_nhwc_bwd_one_pass_kernelI11Bf16IOFp32WLi64ELi64ELi512EEv26Group_norm_nhwc_bwd_params --------------------------
	.section	.nv.constant0._Z35group_norm_nhwc_bwd_one_pass_kernelI11Bf16IOFp32WLi64ELi64ELi512EEv26Group_norm_nhwc_bwd_params,"a",@progbits
	.sectionflags	@""
	.align	4
.nv.constant0._Z35group_norm_nhwc_bwd_one_pass_kernelI11Bf16IOFp32WLi64ELi64ELi512EEv26Group_norm_nhwc_bwd_params:
	.zero		712


//--------------------- .nv.constant0._Z35group_norm_nhwc_bwd_one_pass_kernelI11Bf16IOFp32WLi128ELi64ELi512EEv26Group_norm_nhwc_bwd_params --------------------------
	.section	.nv.constant0._Z35group_norm_nhwc_bwd_one_pass_kernelI11Bf16IOFp32WLi128ELi64ELi512EEv26Group_norm_nhwc_bwd_params,"a",@progbits
	.sectionflags	@""
	.align	4
.nv.constant0._Z35group_norm_nhwc_bwd_one_pass_kernelI11Bf16IOFp32WLi128ELi64ELi512EEv26Group_norm_nhwc_bwd_params:
	.zero		712


//--------------------- .nv.constant0._Z35group_norm_nhwc_bwd_one_pass_kernelI11Bf16IOFp32WLi256ELi64ELi512EEv26Group_norm_nhwc_bwd_params --------------------------
	.section	.nv.constant0._Z35group_norm_nhwc_bwd_one_pass_kernelI11Bf16IOFp32WLi256ELi64ELi512EEv26Group_norm_nhwc_bwd_params,"a",@progbits
	.sectionflags	@""
	.align	4
.nv.constant0._Z35group_norm_nhwc_bwd_one_pass_kernelI11Bf16IOFp32WLi256ELi64ELi512EEv26Group_norm_nhwc_bwd_params:
	.zero		712


//--------------------- .nv.constant0._Z35group_norm_nhwc_bwd_one_pass_kernelI11Bf16IOFp32WLi512ELi64ELi512EEv26Group_norm_nhwc_bwd_params --------------------------
	.section	.nv.constant0._Z35group_norm_nhwc_bwd_one_pass_kernelI11Bf16IOFp32WLi512ELi64ELi512EEv26Group_norm_nhwc_bwd_params,"a",@progbits
	.sectionflags	@""
	.align	4
.nv.constant0._Z35group_norm_nhwc_bwd_one_pass_kernelI11Bf16IOFp32WLi512ELi64ELi512EEv26Group_norm_nhwc_bwd_params:
	.zero		712


//--------------------- .nv.constant0._Z35group_norm_nhwc_bwd_one_pass_kernelI11Bf16IOBf16WLi64ELi64ELi512EEv26Group_norm_nhwc_bwd_params --------------------------
	.section	.nv.constant0._Z35group_norm_nhwc_bwd_one_pass_kernelI11Bf16IOBf16WLi64ELi64ELi512EEv26Group_norm_nhwc_bwd_params,"a",@progbits
	.sectionflags	@""
	.align	4
.nv.constant0._Z35group_norm_nhwc_bwd_one_pass_kernelI11Bf16IOBf16WLi64ELi64ELi512EEv26Group_norm_nhwc_bwd_params:
	.zero		712


//--------------------- .nv.constant0._Z35group_norm_nhwc_bwd_one_pass_kernelI11Bf16IOBf16WLi128ELi64ELi512EEv26Group_norm_nhwc_bwd_params --------------------------
	.section	.nv.constant0._Z35group_norm_nhwc_bwd_one_pass_kernelI11Bf16IOBf16WLi128ELi64ELi512EEv26Group_norm_nhwc_bwd_params,"a",@progbits
	.sectionflags	@""
	.align	4
.nv.constant0._Z35group_norm_nhwc_bwd_one_pass_kernelI11Bf16IOBf16WLi128ELi64ELi512EEv26Group_norm_nhwc_bwd_params:
	.zero		712


//--------------------- .nv.constant0._Z35group_norm_nhwc_bwd_one_pass_kernelI11Bf16IOBf16WLi256ELi64ELi512EEv26Group_norm_nhwc_bwd_params --------------------------
	.section	.nv.constant0._Z35group_norm_nhwc_bwd_one_pass_kernelI11Bf16IOBf16WLi256ELi64ELi512EEv26Group_norm_nhwc_bwd_params,"a",@progbits
	.sectionflags	@""
	.align	4
.nv.constant0._Z35group_norm_nhwc_bwd_one_pass_kernelI11Bf16IOBf16WLi256ELi64ELi512EEv26Group_norm_nhwc_bwd_params:
	.zero		712


//--------------------- .nv.constant0._Z35group_norm_nhwc_bwd_one_pass_kernelI11Bf16IOBf16WLi512ELi64ELi512EEv26Group_norm_nhwc_bwd_params --------------------------
	.section	.nv.constant0._Z35group_norm_nhwc_bwd_one_pass_kernelI11Bf16IOBf16WLi512ELi64ELi512EEv26Group_norm_nhwc_bwd_params,"a",@progbits
	.sectionflags	@""
	.align	4
.nv.constant0._Z35group_norm_nhwc_bwd_one_pass_kernelI11Bf16IOBf16WLi512ELi64ELi512EEv26Group_norm_nhwc_bwd_params:
	.zero		712


//--------------------- .nv.constant0._Z35group_norm_nhwc_bwd_one_pass_kernelI11Bf16IOFp16WLi64ELi64ELi512EEv26Group_norm_nhwc_bwd_params --------------------------
	.section	.nv.constant0._Z35group_norm_nhwc_bwd_one_pass_kernelI11Bf16IOFp16WLi64ELi64ELi512EEv26Group_norm_nhwc_bwd_params,"a",@progbits
	.sectionflags	@""
	.align	4
.nv.constant0._Z35group_norm_nhwc_bwd_one_pass_kernelI11Bf16IOFp16WLi64ELi64ELi512EEv26Group_norm_nhwc_bwd_params:
	.zero		712


//--------------------- .nv.constant0._Z35group_norm_nhwc_bwd_one_pass_kernelI11Bf16IOFp16WLi128ELi64ELi512EEv26Group_norm_nhwc_bwd_params --------------------------
	.section	.nv.constant0._Z35group_norm_nhwc_bwd_one_pass_kernelI11Bf16IOFp16WLi128ELi64ELi512EEv26Group_norm_nhwc_bwd_params,"a",@progbits
	.sectionflags	@""
	.align	4
.nv.constant0._Z35group_norm_nhwc_bwd_one_pass_kernelI11Bf16IOFp16WLi128ELi64ELi512EEv26Group_norm_nhwc_bwd_params:
	.zero		712


//--------------------- .nv.constant0._Z35group_norm_nhwc_bwd_one_pass_kernelI11Bf16IOFp16WLi256ELi64ELi512EEv26Group_norm_nhwc_bwd_params --------------------------
	.section	.nv.constant0._Z35group_norm_nhwc_bwd_one_pass_kernelI11Bf16IOFp16WLi256ELi64ELi512EEv26Group_norm_nhwc_bwd_params,"a",@progbits
	.sectionflags	@""
	.align	4
.nv.constant0._Z35group_norm_nhwc_bwd_one_pass_kernelI11Bf16IOFp16WLi256ELi64ELi512EEv26Group_norm_nhwc_bwd_params:
	.zero		712


//--------------------- .nv.constant0._Z35group_norm_nhwc_bwd_one_pass_kernelI11Bf16IOFp16WLi512ELi64ELi512EEv26Group_norm_nhwc_bwd_params --------------------------
	.section	.nv.constant0._Z35group_norm_nhwc_bwd_one_pass_kernelI11Bf16IOFp16WLi512ELi64ELi512EEv26Group_norm_nhwc_bwd_params,"a",@progbits
	.sectionflags	@""
	.align	4
.nv.constant0._Z35group_norm_nhwc_bwd_one_pass_kernelI11Bf16IOFp16WLi512ELi64ELi512EEv26Group_norm_nhwc_bwd_params:
	.zero		712


//--------------------- .nv.constant0._Z35group_norm_nhwc_bwd_one_pass_kernelI11Fp16IOFp32WLi64ELi64ELi512EEv26Group_norm_nhwc_bwd_params --------------------------
	.section	.nv.constant0._Z35group_norm_nhwc_bwd_one_pass_kernelI11Fp16IOFp32WLi64ELi64ELi512EEv26Group_norm_nhwc_bwd_params,"a",@progbits
	.sectionflags	@""
	.align	4
.nv.constant0._Z35group_norm_nhwc_bwd_one_pass_kernelI11Fp16IOFp32WLi64ELi64ELi512EEv26Group_norm_nhwc_bwd_params:
	.zero		712


//--------------------- .nv.constant0._Z35group_norm_nhwc_bwd_one_pass_kernelI11Fp16IOFp32WLi128ELi64ELi512EEv26Group_norm_nhwc_bwd_params --------------------------
	.section	.nv.constant0._Z35group_norm_nhwc_bwd_one_pass_kernelI11Fp16IOFp32WLi128ELi64ELi512EEv26Group_norm_nhwc_bwd_params,"a",@progbits
	.sectionflags	@""
	.align	4
.nv.constant0._Z35group_norm_nhwc_bwd_one_pass_kernelI11Fp16IOFp32WLi128ELi64ELi512EEv26Group_norm_nhwc_bwd_params:
	.zero		712


//--------------------- .nv.constant0._Z35group_norm_nhwc_bwd_one_pass_kernelI11Fp16IOFp32WLi256ELi64ELi512EEv26Group_norm_nhwc_bwd_params --------------------------
	.section	.nv.constant0._Z35group_norm_nhwc_bwd_one_pass_kernelI11Fp16IOFp32WLi256ELi64ELi512EEv26Group_norm_nhwc_bwd_params,"a",@progbits
	.sectionflags	@""
	.align	4
.nv.constant0._Z35group_norm_nhwc_bwd_one_pass_kernelI11Fp16IOFp32WLi256ELi64ELi512EEv26Group_norm_nhwc_bwd_params:
	.zero		712


//--------------------- .nv.constant0._Z35group_norm_nhwc_bwd_one_pass_kernelI11Fp16IOFp32WLi512ELi64ELi512EEv26Group_norm_nhwc_bwd_params --------------------------
	.section	.nv.constant0._Z35group_norm_nhwc_bwd_one_pass_kernelI11Fp16IOFp32WLi512ELi64ELi512EEv26Group_norm_nhwc_bwd_params,"a",@progbits
	.sectionflags	@""
	.align	4
.nv.constant0._Z35group_norm_nhwc_bwd_one_pass_kernelI11Fp16IOFp32WLi512ELi64ELi512EEv26Group_norm_nhwc_bwd_params:
	.zero		712


//--------------------- .nv.constant0._Z35group_norm_nhwc_bwd_one_pass_kernelI11Fp16IOBf16WLi64ELi64ELi512EEv26Group_norm_nhwc_bwd_params --------------------------
	.section	.nv.constant0._Z35group_norm_nhwc_bwd_one_pass_kernelI11Fp16IOBf16WLi64ELi64ELi512EEv26Group_norm_nhwc_bwd_params,"a",@progbits
	.sectionflags	@""
	.align	4
.nv.constant0._Z35group_norm_nhwc_bwd_one_pass_kernelI11Fp16IOBf16WLi64ELi64ELi512EEv26Group_norm_nhwc_bwd_params:
	.zero		712


//--------------------- .nv.constant0._Z35group_norm_nhwc_bwd_one_pass_kernelI11Fp16IOBf16WLi128ELi64ELi512EEv26Group_norm_nhwc_bwd_params --------------------------
	.section	.nv.constant0._Z35group_norm_nhwc_bwd_one_pass_kernelI11Fp16IOBf16WLi128ELi64ELi512EEv26Group_norm_nhwc_bwd_params,"a",@progbits
	.sectionflags	@""
	.align	4
.nv.constant0._Z35group_norm_nhwc_bwd_one_pass_kernelI11Fp16IOBf16WLi128ELi64ELi512EEv26Group_norm_nhwc_bwd_params:
	.zero		712


//--------------------- .nv.constant0._Z35group_norm_nhwc_bwd_one_pass_kernelI11Fp16IOBf16WLi256ELi64ELi512EEv26Group_norm_nhwc_bwd_params --------------------------
	.section	.nv.constant0._Z35group_norm_nhwc_bwd_one_pass_kernelI11Fp16IOBf16WLi256ELi64ELi512EEv26Group_norm_nhwc_bwd_params,"a",@progbits
	.sectionflags	@""
	.align	4
.nv.constant0._Z35group_norm_nhwc_bwd_one_pass_kernelI11Fp16IOBf16WLi256ELi64ELi512EEv26Group_norm_nhwc_bwd_params:
	.zero		712


//--------------------- .nv.constant0._Z35group_norm_nhwc_bwd_one_pass_kernelI11Fp16IOBf16WLi512ELi64ELi512EEv26Group_norm_nhwc_bwd_params --------------------------
	.section	.nv.constant0._Z35group_norm_nhwc_bwd_one_pass_kernelI11Fp16IOBf16WLi512ELi64ELi512EEv26Group_norm_nhwc_bwd_params,"a",@progbits
	.sectionflags	@""
	.align	4
.nv.constant0._Z35group_norm_nhwc_bwd_one_pass_kernelI11Fp16IOBf16WLi512ELi64ELi512EEv26Group_norm_nhwc_bwd_params:
	.zero		712


//--------------------- .nv.constant0._Z35group_norm_nhwc_bwd_one_pass_kernelI11Fp16IOFp16WLi64ELi64ELi512EEv26Group_norm_nhwc_bwd_params --------------------------
	.section	.nv.constant0._Z35group_norm_nhwc_bwd_one_pass_kernelI11Fp16IOFp16WLi64ELi64ELi512EEv26Group_norm_nhwc_bwd_params,"a",@progbits
	.sectionflags	@""
	.align	4
.nv.constant0._Z35group_norm_nhwc_bwd_one_pass_kernelI11Fp16IOFp16WLi64ELi64ELi512EEv26Group_norm_nhwc_bwd_params:
	.zero		712


//--------------------- .nv.constant0._Z35group_norm_nhwc_bwd_one_pass_kernelI11Fp16IOFp16WLi128ELi64ELi512EEv26Group_norm_nhwc_bwd_params --------------------------
	.section	.nv.constant0._Z35group_norm_nhwc_bwd_one_pass_kernelI11Fp16IOFp16WLi128ELi64ELi512EEv26Group_norm_nhwc_bwd_params,"a",@progbits
	.sectionflags	@""
	.align	4
.nv.constant0._Z35group_norm_nhwc_bwd_one_pass_kernelI11Fp16IOFp16WLi128ELi64ELi512EEv26Group_norm_nhwc_bwd_params:
	.zero		712


//--------------------- .nv.constant0._Z35group_norm_nhwc_bwd_one_pass_kernelI11Fp16IOFp16WLi256ELi64ELi512EEv26Group_norm_nhwc_bwd_params --------------------------
	.section	.nv.constant0._Z35group_norm_nhwc_bwd_one_pass_kernelI11Fp16IOFp16WLi256ELi64ELi512EEv26Group_norm_nhwc_bwd_params,"a",@progbits
	.sectionflags	@""
	.align	4
.nv.constant0._Z35group_norm_nhwc_bwd_one_pass_kernelI11Fp16IOFp16WLi256ELi64ELi512EEv26Group_norm_nhwc_bwd_params:
	.zero		712


//--------------------- .nv.constant0._Z35group_norm_nhwc_bwd_one_pass_kernelI11Fp16IOFp16WLi512ELi64ELi512EEv26Group_norm_nhwc_bwd_params --------------------------
	.section	.nv.constant0._Z35group_norm_nhwc_bwd_one_pass_kernelI11Fp16IOFp16WLi512ELi64ELi512EEv26Group_norm_nhwc_bwd_params,"a",@progbits
	.sectionflags	@""
	.align	4
.nv.constant0._Z35group_norm_nhwc_bwd_one_pass_kernelI11Fp16IOFp16WLi512ELi64ELi512EEv26Group_norm_nhwc_bwd_params:
	.zero		712


//--------------------- .nv.constant0._Z35group_norm_nhwc_bwd_one_pass_kernelI11Fp32IOFp32WLi64ELi64ELi512EEv26Group_norm_nhwc_bwd_params --------------------------
	.section	.nv.constant0._Z35group_norm_nhwc_bwd_one_pass_kernelI11Fp32IOFp32WLi64ELi64ELi512EEv26Group_norm_nhwc_bwd_params,"a",@progbits
	.sectionflags	@""
	.align	4
.nv.constant0._Z35group_norm_nhwc_bwd_one_pass_kernelI11Fp32IOFp32WLi64ELi64ELi512EEv26Group_norm_nhwc_bwd_params:
	.zero		712


//--------------------- .nv.constant0._Z35group_norm_nhwc_bwd_one_pass_kernelI11Fp32IOFp32WLi128ELi64ELi512EEv26Group_norm_nhwc_bwd_params --------------------------
	.section	.nv.constant0._Z35group_norm_nhwc_bwd_one_pass_kernelI11Fp32IOFp32WLi128ELi64ELi512EEv26Group_norm_nhwc_bwd_params,"a",@progbits
	.sectionflags	@""
	.align	4
.nv.constant0._Z35group_norm_nhwc_bwd_one_pass_kernelI11Fp32IOFp32WLi128ELi64ELi512EEv26Group_norm_nhwc_bwd_params:
	.zero		712


//--------------------- .nv.constant0._Z35group_norm_nhwc_bwd_one_pass_kernelI11Fp32IOFp32WLi256ELi64ELi512EEv26Group_norm_nhwc_bwd_params --------------------------
	.section	.nv.constant0._Z35group_norm_nhwc_bwd_one_pass_kernelI11Fp32IOFp32WLi256ELi64ELi512EEv26Group_norm_nhwc_bwd_params,"a",@progbits
	.sectionflags	@""
	.align	4
.nv.constant0._Z35group_norm_nhwc_bwd_one_pass_kernelI11Fp32IOFp32WLi256ELi64ELi512EEv26Group_norm_nhwc_bwd_params:
	.zero		712


//--------------------- .nv.constant0._Z35group_norm_nhwc_bwd_one_pass_kernelI11Fp32IOFp32WLi512ELi64ELi512EEv26Group_norm_nhwc_bwd_params --------------------------
	.section	.nv.constant0._Z35group_norm_nhwc_bwd_one_pass_kernelI11Fp32IOFp32WLi512ELi64ELi512EEv26Group_norm_nhwc_bwd_params,"a",@progbits
	.sectionflags	@""
	.align	4
.nv.constant0._Z35group_norm_nhwc_bwd_one_pass_kernelI11Fp32IOFp32WLi512ELi64ELi512EEv26Group_norm_nhwc_bwd_params:
	.zero		712


//--------------------- .nv.constant0._Z35group_norm_nhwc_bwd_one_pass_kernelI11Fp32IOBf16WLi64ELi64ELi512EEv26Group_norm_nhwc_bwd_params --------------------------
	.section	.nv.constant0._Z35group_norm_nhwc_bwd_one_pass_kernelI11Fp32IOBf16WLi64ELi64ELi512EEv26Group_norm_nhwc_bwd_params,"a",@progbits
	.sectionflags	@""
	.align	4
.nv.constant0._Z35group_norm_nhwc_bwd_one_pass_kernelI11Fp32IOBf16WLi64ELi64ELi512EEv26Group_norm_nhwc_bwd_params:
	.zero		712


//--------------------- .nv.constant0._Z35group_norm_nhwc_bwd_one_pass_kernelI11Fp32IOBf16WLi128ELi64ELi512EEv26Group_norm_nhwc_bwd_params --------------------------
	.section	.nv.constant0._Z35group_norm_nhwc_bwd_one_pass_kernelI11Fp32IOBf16WLi128ELi64ELi512EEv26Group_norm_nhwc_bwd_params,"a",@progbits
	.sectionflags	@""
	.align	4
.nv.constant0._Z35group_norm_nhwc_bwd_one_pass_kernelI11Fp32IOBf16WLi128ELi64ELi512EEv26Group_norm_nhwc_bwd_params:
	.zero		712


//--------------------- .nv.constant0._Z35group_norm_nhwc_bwd_one_pass_kernelI11Fp32IOBf16WLi256ELi64ELi512EEv26Group_norm_nhwc_bwd_params --------------------------
	.section	.nv.constant0._Z35group_norm_nhwc_bwd_one_pass_kernelI11Fp32IOBf16WLi256ELi64ELi512EEv26Group_norm_nhwc_bwd_params,"a",@progbits
	.sectionflags	@""
	.align	4
.nv.constant0._Z35group_norm_nhwc_bwd_one_pass_kernelI11Fp32IOBf16WLi256ELi64ELi512EEv26Group_norm_nhwc_bwd_params:
	.zero		712


//--------------------- .nv.constant0._Z35group_norm_nhwc_bwd_one_pass_kernelI11Fp32IOBf16WLi512ELi64ELi512EEv26Group_norm_nhwc_bwd_params --------------------------
	.section	.nv.constant0._Z35group_norm_nhwc_bwd_one_pass_kernelI11Fp32IOBf16WLi512ELi64ELi512EEv26Group_norm_nhwc_bwd_params,"a",@progbits
	.sectionflags	@""
	.align	4
.nv.constant0._Z35group_norm_nhwc_bwd_one_pass_kernelI11Fp32IOBf16WLi512ELi64ELi512EEv26Group_norm_nhwc_bwd_params:
	.zero		712


//--------------------- .nv.constant0._Z35group_norm_nhwc_bwd_one_pass_kernelI11Fp32IOFp16WLi64ELi64ELi512EEv26Group_norm_nhwc_bwd_params --------------------------
	.section	.nv.constant0._Z35group_norm_nhwc_bwd_one_pass_kernelI11Fp32IOFp16WLi64ELi64ELi512EEv26Group_norm_nhwc_bwd_params,"a",@progbits
	.sectionflags	@""
	.align	4
.nv.constant0._Z35group_norm_nhwc_bwd_one_pass_kernelI11Fp32IOFp16WLi64ELi64ELi512EEv26Group_norm_nhwc_bwd_params:
	.zero		712


//--------------------- .nv.constant0._Z35group_norm_nhwc_bwd_one_pass_kernelI11Fp32IOFp16WLi128ELi64ELi512EEv26Group_norm_nhwc_bwd_params --------------------------
	.section	.nv.constant0._Z35group_norm_nhwc_bwd_one_pass_kernelI11Fp32IOFp16WLi128ELi64ELi512EEv26Group_norm_nhwc_bwd_params,"a",@progbits
	.sectionflags	@""
	.align	4
.nv.constant0._Z35group_norm_nhwc_bwd_one_pass_kernelI11Fp32IOFp16WLi128ELi64ELi512EEv26Group_norm_nhwc_bwd_params:
	.zero		712


//--------------------- .nv.constant0._Z35group_norm_nhwc_bwd_one_pass_kernelI11Fp32IOFp16WLi256ELi64ELi512EEv26Group_norm_nhwc_bwd_params --------------------------
	.section	.nv.constant0._Z35group_norm_nhwc_bwd_one_pass_kernelI11Fp32IOFp16WLi256ELi64ELi512EEv26Group_norm_nhwc_bwd_params,"a",@progbits
	.sectionflags	@""
	.align	4
.nv.constant0._Z35group_norm_nhwc_bwd_one_pass_kernelI11Fp32IOFp16WLi256ELi64ELi512EEv26Group_norm_nhwc_bwd_params:
	.zero		712


//--------------------- .nv.constant0._Z35group_norm_nhwc_bwd_one_pass_kernelI11Fp32IOFp16WLi512ELi64ELi512EEv26Group_norm_nhwc_bwd_params --------------------------
	.section	.nv.constant0._Z35group_norm_nhwc_bwd_one_pass_kernelI11Fp32IOFp16WLi512ELi64ELi512EEv26Group_norm_nhwc_bwd_params,"a",@progbits
	.sectionflags	@""
	.align	4
.nv.constant0._Z35group_norm_nhwc_bwd_one_pass_kernelI11Fp32IOFp16WLi512ELi64ELi512EEv26Group_norm_nhwc_bwd_params:
	.zero		712


//--------------------- .nv.constant0._Z35group_norm_nhwc_fwd_one_pass_kernelI11Bf16IOFp32WLi64ELi64ELi512EEv26Group_norm_nhwc_fwd_params --------------------------
	.section	.nv.constant0._Z35group_norm_nhwc_fwd_one_pass_kernelI11Bf16IOFp32WLi64ELi64ELi512EEv26Group_norm_nhwc_fwd_params,"a",@progbits
	.sectionflags	@""
	.align	4
.nv.constant0._Z35group_norm_nhwc_fwd_one_pass_kernelI11Bf16IOFp32WLi64ELi64ELi512EEv26Group_norm_nhwc_fwd_params:
	.zero		688


//--------------------- .nv.constant0._Z35group_norm_nhwc_fwd_one_pass_kernelI11Bf16IOFp32WLi128ELi64ELi512EEv26Group_norm_nhwc_fwd_params --------------------------
	.section	.nv.constant0._Z35group_norm_nhwc_fwd_one_pass_kernelI11Bf16IOFp32WLi128ELi64ELi512EEv26Group_norm_nhwc_fwd_params,"a",@progbits
	.sectionflags	@""
	.align	4
.nv.constant0._Z35group_norm_nhwc_fwd_one_pass_kernelI11Bf16IOFp32WLi128ELi64ELi512EEv26Group_norm_nhwc_fwd_params:
	.zero		688


//--------------------- .nv.constant0._Z35group_norm_nhwc_fwd_one_pass_kernelI11Bf16IOFp32WLi256ELi64ELi512EEv26Group_norm_nhwc_fwd_params --------------------------
	.section	.nv.constant0._Z35group_norm_nhwc_fwd_one_pass_kernelI11Bf16IOFp32WLi256ELi64ELi512EEv26Group_norm_nhwc_fwd_params,"a",@progbits
	.sectionflags	@""
	.align	4
.nv.constant0._Z35group_norm_nhwc_fwd_one_pass_kernelI11Bf16IOFp32WLi256ELi64ELi512EEv26Group_norm_nhwc_fwd_params:
	.zero		688


//--------------------- .nv.constant0._Z35group_norm_nhwc_fwd_one_pass_kernelI11Bf16IOFp32WLi512ELi64ELi512EEv26Group_norm_nhwc_fwd_params --------------------------
	.section	.nv.constant0._Z35group_norm_nhwc_fwd_one_pass_kernelI11Bf16IOFp32WLi512ELi64ELi512EEv26Group_norm_nhwc_fwd_params,"a",@progbits
	.sectionflags	@""
	.align	4
.nv.constant0._Z35group_norm_nhwc_fwd_one_pass_kernelI11Bf16IOFp32WLi512ELi64ELi512EEv26Group_norm_nhwc_fwd_params:
	.zero		688


//--------------------- .nv.constant0._Z35group_norm_nhwc_fwd_one_pass_kernelI11Bf16IOBf16WLi64ELi64ELi512EEv26Group_norm_nhwc_fwd_params --------------------------
	.section	.nv.constant0._Z35group_norm_nhwc_fwd_one_pass_kernelI11Bf16IOBf16WLi64ELi64ELi512EEv26Group_norm_nhwc_fwd_params,"a",@progbits
	.sectionflags	@""
	.align	4
.nv.constant0._Z35group_norm_nhwc_fwd_one_pass_kernelI11Bf16IOBf16WLi64ELi64ELi512EEv26Group_norm_nhwc_fwd_params:
	.zero		688


//--------------------- .nv.constant0._Z35group_norm_nhwc_fwd_one_pass_kernelI11Bf16IOBf16WLi128ELi64ELi512EEv26Group_norm_nhwc_fwd_params --------------------------
	.section	.nv.constant0._Z35group_norm_nhwc_fwd_one_pass_kernelI11Bf16IOBf16WLi128ELi64ELi512EEv26Group_norm_nhwc_fwd_params,"a",@progbits
	.sectionflags	@""
	.align	4
.nv.constant0._Z35group_norm_nhwc_fwd_one_pass_kernelI11Bf16IOBf16WLi128ELi64ELi512EEv26Group_norm_nhwc_fwd_params:
	.zero		688


//--------------------- .nv.constant0._Z35group_norm_nhwc_fwd_one_pass_kernelI11Bf16IOBf16WLi256ELi64ELi512EEv26Group_norm_nhwc_fwd_params --------------------------
	.section	.nv.constant0._Z35group_norm_nhwc_fwd_one_pass_kernelI11Bf16IOBf16WLi256ELi64ELi512EEv26Group_norm_nhwc_fwd_params,"a",@progbits
	.sectionflags	@""
	.align	4
.nv.constant0._Z35group_norm_nhwc_fwd_one_pass_kernelI11Bf16IOBf16WLi256ELi64ELi512EEv26Group_norm_nhwc_fwd_params:
	.zero		688


//--------------------- .nv.constant0._Z35group_norm_nhwc_fwd_one_pass_kernelI11Bf16IOBf16WLi512ELi64ELi512EEv26Group_norm_nhwc_fwd_params --------------------------
	.section	.nv.constant0._Z35group_norm_nhwc_fwd_one_pass_kernelI11Bf16IOBf16WLi512ELi64ELi512EEv26Group_norm_nhwc_fwd_params,"a",@progbits
	.sectionflags	@""
	.align	4
.nv.constant0._Z35group_norm_nhwc_fwd_one_pass_kernelI11Bf16IOBf16WLi512ELi64ELi512EEv26Group_norm_nhwc_fwd_params:
	.zero		688


//--------------------- .nv.constant0._Z35group_norm_nhwc_fwd_one_pass_kernelI11Bf16IOFp16WLi64ELi64ELi512EEv26Group_norm_nhwc_fwd_params --------------------------
	.section	.nv.constant0._Z35group_norm_nhwc_fwd_one_pass_kernelI11Bf16IOFp16WLi64ELi64ELi512EEv26Group_norm_nhwc_fwd_params,"a",@progbits
	.sectionflags	@""
	.align	4
.nv.constant0._Z35group_norm_nhwc_fwd_one_pass_kernelI11Bf16IOFp16WLi64ELi64ELi512EEv26Group_norm_nhwc_fwd_params:
	.zero		688


//--------------------- .nv.constant0._Z35group_norm_nhwc_fwd_one_pass_kernelI11Bf16IOFp16WLi128ELi64ELi512EEv26Group_norm_nhwc_fwd_params --------------------------
	.section	.nv.constant0._Z35group_norm_nhwc_fwd_one_pass_kernelI11Bf16IOFp16WLi128ELi64ELi512EEv26Group_norm_nhwc_fwd_params,"a",@progbits
	.sectionflags	@""
	.align	4
.nv.constant0._Z35group_norm_nhwc_fwd_one_pass_kernelI11Bf16IOFp16WLi128ELi64ELi512EEv26Group_norm_nhwc_fwd_params:
	.zero		688


//--------------------- .nv.constant0._Z35group_norm_nhwc_fwd_one_pass_kernelI11Bf16IOFp16WLi256ELi64ELi512EEv26Group_norm_nhwc_fwd_params --------------------------
	.section	.nv.constant0._Z35group_norm_nhwc_fwd_one_pass_kernelI11Bf16IOFp16WLi256ELi64ELi512EEv26Group_norm_nhwc_fwd_params,"a",@progbits
	.sectionflags	@""
	.align	4
.nv.constant0._Z35group_norm_nhwc_fwd_one_pass_kernelI11Bf16IOFp16WLi256ELi64ELi512EEv26Group_norm_nhwc_fwd_params:
	.zero		688


//--------------------- .nv.constant0._Z35group_norm_nhwc_fwd_one_pass_kernelI11Bf16IOFp16WLi512ELi64ELi512EEv26Group_norm_nhwc_fwd_params --------------------------
	.section	.nv.constant0._Z35group_norm_nhwc_fwd_one_pass_kernelI11Bf16IOFp16WLi512ELi64ELi512EEv26Group_norm_nhwc_fwd_params,"a",@progbits
	.sectionflags	@""
	.align	4
.nv.constant0._Z35group_norm_nhwc_fwd_one_pass_kernelI11Bf16IOFp16WLi512ELi64ELi512EEv26Group_norm_nhwc_fwd_params:
	.zero		688


//--------------------- .nv.constant0._Z35group_norm_nhwc_fwd_one_pass_kernelI11Fp16IOFp32WLi64ELi64ELi512EEv26Group_norm_nhwc_fwd_params --------------------------
	.section	.nv.constant0._Z35group_norm_nhwc_fwd_one_pass_kernelI11Fp16IOFp32WLi64ELi64ELi512EEv26Group_norm_nhwc_fwd_params,"a",@progbits
	.sectionflags	@""
	.align	4
.nv.constant0._Z35group_norm_nhwc_fwd_one_pass_kernelI11Fp16IOFp32WLi64ELi64ELi512EEv26Group_norm_nhwc_fwd_params:
	.zero		688


//--------------------- .nv.constant0._Z35group_norm_nhwc_fwd_one_pass_kernelI11Fp16IOFp32WLi128ELi64ELi512EEv26Group_norm_nhwc_fwd_params --------------------------
	.section	.nv.constant0._Z35group_norm_nhwc_fwd_one_pass_kernelI11Fp16IOFp32WLi128ELi64ELi512EEv26Group_norm_nhwc_fwd_params,"a",@progbits
	.sectionflags	@""
	.align	4
.nv.constant0._Z35group_norm_nhwc_fwd_one_pass_kernelI11Fp16IOFp32WLi128ELi64ELi512EEv26Group_norm_nhwc_fwd_params:
	.zero		688


//--------------------- .nv.constant0._Z35group_norm_nhwc_fwd_one_pass_kernelI11Fp16IOFp32WLi256ELi64ELi512EEv26Group_norm_nhwc_fwd_params --------------------------
	.section	.nv.constant0._Z35group_norm_nhwc_fwd_one_pass_kernelI11Fp16IOFp32WLi256ELi64ELi512EEv26Group_norm_nhwc_fwd_params,"a",@progbits
	.sectionflags	@""
	.align	4
.nv.constant0._Z35group_norm_nhwc_fwd_one_pass_kernelI11Fp16IOFp32WLi256ELi64ELi512EEv26Group_norm_nhwc_fwd_params:
	.zero		688


//--------------------- .nv.constant0._Z35group_norm_nhwc_fwd_one_pass_kernelI11Fp16IOFp32WLi512ELi64ELi512EEv26Group_norm_nhwc_fwd_params --------------------------
	.section	.nv.constant0._Z35group_norm_nhwc_fwd_one_pass_kernelI11Fp16IOFp32WLi512ELi64ELi512EEv26Group_norm_nhwc_fwd_params,"a",@progbits
	.sectionflags	@""
	.align	4
.nv.constant0._Z35group_norm_nhwc_fwd_one_pass_kernelI11Fp16IOFp32WLi512ELi64ELi512EEv26Group_norm_nhwc_fwd_params:
	.zero		688


//--------------------- .nv.constant0._Z35group_norm_nhwc_fwd_one_pass_kernelI11Fp16IOBf16WLi64ELi64ELi512EEv26Group_norm_nhwc_fwd_params --------------------------
	.section	.nv.constant0._Z35group_norm_nhwc_fwd_one_pass_kernelI11Fp16IOBf16WLi64ELi64ELi512EEv26Group_norm_nhwc_fwd_params,"a",@progbits
	.sectionflags	@""
	.align	4
.nv.constant0._Z35group_norm_nhwc_fwd_one_pass_kernelI11Fp16IOBf16WLi64ELi64ELi512EEv26Group_norm_nhwc_fwd_params:
	.zero		688


//--------------------- .nv.constant0._Z35group_norm_nhwc_fwd_one_pass_kernelI11Fp16IOBf16WLi128ELi64ELi512EEv26Group_norm_nhwc_fwd_params --------------------------
	.section	.nv.constant0._Z35group_norm_nhwc_fwd_one_pass_kernelI11Fp16IOBf16WLi128ELi64ELi512EEv26Group_norm_nhwc_fwd_params,"a",@progbits
	.sectionflags	@""
	.align	4
.nv.constant0._Z35group_norm_nhwc_fwd_one_pass_kernelI11Fp16IOBf16WLi128ELi64ELi512EEv26Group_norm_nhwc_fwd_params:
	.zero		688


//--------------------- .nv.constant0._Z35group_norm_nhwc_fwd_one_pass_kernelI11Fp16IOBf16WLi256ELi64ELi512EEv26Group_norm_nhwc_fwd_params --------------------------
	.section	.nv.constant0._Z35group_norm_nhwc_fwd_one_pass_kernelI11Fp16IOBf16WLi256ELi64ELi512EEv26Group_norm_nhwc_fwd_params,"a",@progbits
	.sectionflags	@""
	.align	4
.nv.constant0._Z35group_norm_nhwc_fwd_one_pass_kernelI11Fp16IOBf16WLi256ELi64ELi512EEv26Group_norm_nhwc_fwd_params:
	.zero		688


//--------------------- .nv.constant0._Z35group_norm_nhwc_fwd_one_pass_kernelI11Fp16IOBf16WLi512ELi64ELi512EEv26Group_norm_nhwc_fwd_params --------------------------
	.section	.nv.constant0._Z35group_norm_nhwc_fwd_one_pass_kernelI11Fp16IOBf16WLi512ELi64ELi512EEv26Group_norm_nhwc_fwd_params,"a",@progbits
	.sectionflags	@""
	.align	4
.nv.constant0._Z35group_norm_nhwc_fwd_one_pass_kernelI11Fp16IOBf16WLi512ELi64ELi512EEv26Group_norm_nhwc_fwd_params:
	.zero		688


//--------------------- .nv.constant0._Z35group_norm_nhwc_fwd_one_pass_kernelI11Fp16IOFp16WLi64ELi64ELi512EEv26Group_norm_nhwc_fwd_params --------------------------
	.section	.nv.constant0._Z35group_norm_nhwc_fwd_one_pass_kernelI11Fp16IOFp16WLi64ELi64ELi512EEv26Group_norm_nhwc_fwd_params,"a",@progbits
	.sectionflags	@""
	.align	4
.nv.constant0._Z35group_norm_nhwc_fwd_one_pass_kernelI11Fp16IOFp16WLi64ELi64ELi512EEv26Group_norm_nhwc_fwd_params:
	.zero		688


//--------------------- .nv.constant0._Z35group_norm_nhwc_fwd_one_pass_kernelI11Fp16IOFp16WLi128ELi64ELi512EEv26Group_norm_nhwc_fwd_params --------------------------
	.section	.nv.constant0._Z35group_norm_nhwc_fwd_one_pass_kernelI11Fp16IOFp16WLi128ELi64ELi512EEv26Group_norm_nhwc_fwd_params,"a",@progbits
	.sectionflags	@""
	.align	4
.nv.constant0._Z35group_norm_nhwc_fwd_one_pass_kernelI11Fp16IOFp16WLi128ELi64ELi512EEv26Group_norm_nhwc_fwd_params:
	.zero		688


//--------------------- .nv.constant0._Z35group_norm_nhwc_fwd_one_pass_kernelI11Fp16IOFp16WLi256ELi64ELi512EEv26Group_norm_nhwc_fwd_params --------------------------
	.section	.nv.constant0._Z35group_norm_nhwc_fwd_one_pass_kernelI11Fp16IOFp16WLi256ELi64ELi512EEv26Group_norm_nhwc_fwd_params,"a",@progbits
	.sectionflags	@""
	.align	4
.nv.constant0._Z35group_norm_nhwc_fwd_one_pass_kernelI11Fp16IOFp16WLi256ELi64ELi512EEv26Group_norm_nhwc_fwd_params:
	.zero		688


//--------------------- .nv.constant0._Z35group_norm_nhwc_fwd_one_pass_kernelI11Fp16IOFp16WLi512ELi64ELi512EEv26Group_norm_nhwc_fwd_params --------------------------
	.section	.nv.constant0._Z35group_norm_nhwc_fwd_one_pass_kernelI11Fp16IOFp16WLi512ELi64ELi512EEv26Group_norm_nhwc_fwd_params,"a",@progbits
	.sectionflags	@""
	.align	4
.nv.constant0._Z35group_norm_nhwc_fwd_one_pass_kernelI11Fp16IOFp16WLi512ELi64ELi512EEv26Group_norm_nhwc_fwd_params:
	.zero		688


//--------------------- .nv.constant0._Z35group_norm_nhwc_fwd_one_pass_kernelI11Fp32IOFp32WLi64ELi64ELi512EEv26Group_norm_nhwc_fwd_params --------------------------
	.section	.nv.constant0._Z35group_norm_nhwc_fwd_one_pass_kernelI11Fp32IOFp32WLi64ELi64ELi512EEv26Group_norm_nhwc_fwd_params,"a",@progbits
	.sectionflags	@""
	.align	4
.nv.constant0._Z35group_norm_nhwc_fwd_one_pass_kernelI11Fp32IOFp32WLi64ELi64ELi512EEv26Group_norm_nhwc_fwd_params:
	.zero		688


//--------------------- .nv.constant0._Z35group_norm_nhwc_fwd_one_pass_kernelI11Fp32IOFp32WLi128ELi64ELi512EEv26Group_norm_nhwc_fwd_params --------------------------
	.section	.nv.constant0._Z35group_norm_nhwc_fwd_one_pass_kernelI11Fp32IOFp32WLi128ELi64ELi512EEv26Group_norm_nhwc_fwd_params,"a",@progbits
	.sectionflags	@""
	.align	4
.nv.constant0._Z35group_norm_nhwc_fwd_one_pass_kernelI11Fp32IOFp32WLi128ELi64ELi512EEv26Group_norm_nhwc_fwd_params:
	.zero		688


//--------------------- .nv.constant0._Z35group_norm_nhwc_fwd_one_pass_kernelI11Fp32IOFp32WLi256ELi64ELi512EEv26Group_norm_nhwc_fwd_params --------------------------
	.section	.nv.constant0._Z35group_norm_nhwc_fwd_one_pass_kernelI11Fp32IOFp32WLi256ELi64ELi512EEv26Group_norm_nhwc_fwd_params,"a",@progbits
	.sectionflags	@""
	.align	4
.nv.constant0._Z35group_norm_nhwc_fwd_one_pass_kernelI11Fp32IOFp32WLi256ELi64ELi512EEv26Group_norm_nhwc_fwd_params:
	.zero		688


//--------------------- .nv.constant0._Z35group_norm_nhwc_fwd_one_pass_kernelI11Fp32IOFp32WLi512ELi64ELi512EEv26Group_norm_nhwc_fwd_params --------------------------
	.section	.nv.constant0._Z35group_norm_nhwc_fwd_one_pass_kernelI11Fp32IOFp32WLi512ELi64ELi512EEv26Group_norm_nhwc_fwd_params,"a",@progbits
	.sectionflags	@""
	.align	4
.nv.constant0._Z35group_norm_nhwc_fwd_one_pass_kernelI11Fp32IOFp32WLi512ELi64ELi512EEv26Group_norm_nhwc_fwd_params:
	.zero		688


//--------------------- .nv.constant0._Z35group_norm_nhwc_fwd_one_pass_kernelI11Fp32IOBf16WLi64ELi64ELi512EEv26Group_norm_nhwc_fwd_params --------------------------
	.section	.nv.constant0._Z35group_norm_nhwc_fwd_one_pass_kernelI11Fp32IOBf16WLi64ELi64ELi512EEv26Group_norm_nhwc_fwd_params,"a",@progbits
	.sectionflags	@""
	.align	4
.nv.constant0._Z35group_norm_nhwc_fwd_one_pass_kernelI11Fp32IOBf16WLi64ELi64ELi512EEv26Group_norm_nhwc_fwd_params:
	.zero		688


//--------------------- .nv.constant0._Z35group_norm_nhwc_fwd_one_pass_kernelI11Fp32IOBf16WLi128ELi64ELi512EEv26Group_norm_nhwc_fwd_params --------------------------
	.section	.nv.constant0._Z35group_norm_nhwc_fwd_one_pass_kernelI11Fp32IOBf16WLi128ELi64ELi512EEv26Group_norm_nhwc_fwd_params,"a",@progbits
	.sectionflags	@""
	.align	4
.nv.constant0._Z35group_norm_nhwc_fwd_one_pass_kernelI11Fp32IOBf16WLi128ELi64ELi512EEv26Group_norm_nhwc_fwd_params:
	.zero		688


//--------------------- .nv.constant0._Z35group_norm_nhwc_fwd_one_pass_kernelI11Fp32IOBf16WLi256ELi64ELi512EEv26Group_norm_nhwc_fwd_params --------------------------
	.section	.nv.constant0._Z35group_norm_nhwc_fwd_one_pass_kernelI11Fp32IOBf16WLi256ELi64ELi512EEv26Group_norm_nhwc_fwd_params,"a",@progbits
	.sectionflags	@""
	.align	4
.nv.constant0._Z35group_norm_nhwc_fwd_one_pass_kernelI11Fp32IOBf16WLi256ELi64ELi512EEv26Group_norm_nhwc_fwd_params:
	.zero		688


//--------------------- .nv.constant0._Z35group_norm_nhwc_fwd_one_pass_kernelI11Fp32IOBf16WLi512ELi64ELi512EEv26Group_norm_nhwc_fwd_params --------------------------
	.section	.nv.constant0._Z35group_norm_nhwc_fwd_one_pass_kernelI11Fp32IOBf16WLi512ELi64ELi512EEv26Group_norm_nhwc_fwd_params,"a",@progbits
	.sectionflags	@""
	.align	4
.nv.constant0._Z35group_norm_nhwc_fwd_one_pass_kernelI11Fp32IOBf16WLi512ELi64ELi512EEv26Group_norm_nhwc_fwd_params:
	.zero		688


//--------------------- .nv.constant0._Z35group_norm_nhwc_fwd_one_pass_kernelI11Fp32IOFp16WLi64ELi64ELi512EEv26Group_norm_nhwc_fwd_params --------------------------
	.section	.nv.constant0._Z35group_norm_nhwc_fwd_one_pass_kernelI11Fp32IOFp16WLi64ELi64ELi512EEv26Group_norm_nhwc_fwd_params,"a",@progbits
	.sectionflags	@""
	.align	4
.nv.constant0._Z35group_norm_nhwc_fwd_one_pass_kernelI11Fp32IOFp16WLi64ELi64ELi512EEv26Group_norm_nhwc_fwd_params:
	.zero		688


//--------------------- .nv.constant0._Z35group_norm_nhwc_fwd_one_pass_kernelI11Fp32IOFp16WLi128ELi64ELi512EEv26Group_norm_nhwc_fwd_params --------------------------
	.section	.nv.constant0._Z35group_norm_nhwc_fwd_one_pass_kernelI11Fp32IOFp16WLi128ELi64ELi512EEv26Group_norm_nhwc_fwd_params,"a",@progbits
	.sectionflags	@""
	.align	4
.nv.constant0._Z35group_norm_nhwc_fwd_one_pass_kernelI11Fp32IOFp16WLi128ELi64ELi512EEv26Group_norm_nhwc_fwd_params:
	.zero		688


//--------------------- .nv.constant0._Z35group_norm_nhwc_fwd_one_pass_kernelI11Fp32IOFp16WLi256ELi64ELi512EEv26Group_norm_nhwc_fwd_params --------------------------
	.section	.nv.constant0._Z35group_norm_nhwc_fwd_one_pass_kernelI11Fp32IOFp16WLi256ELi64ELi512EEv26Group_norm_nhwc_fwd_params,"a",@progbits
	.sectionflags	@""
	.align	4
.nv.constant0._Z35group_norm_nhwc_fwd_one_pass_kernelI11Fp32IOFp16WLi256ELi64ELi512EEv26Group_norm_nhwc_fwd_params:
	.zero		688


//--------------------- .nv.constant0._Z35group_norm_nhwc_fwd_one_pass_kernelI11Fp32IOFp16WLi512ELi64ELi512EEv26Group_norm_nhwc_fwd_params --------------------------
	.section	.nv.constant0._Z35group_norm_nhwc_fwd_one_pass_kernelI11Fp32IOFp16WLi512ELi64ELi512EEv26Group_norm_nhwc_fwd_params,"a",@progbits
	.sectionflags	@""
	.align	4
.nv.constant0._Z35group_norm_nhwc_fwd_one_pass_kernelI11Fp32IOFp16WLi512ELi64ELi512EEv26Group_norm_nhwc_fwd_params:
	.zero		688


//--------------------- SYMBOLS --------------------------

	.type		.nv.reservedSmem.offset0,@object
	.size		.nv.reservedSmem.offset0,0x4
